	.target	sm_80

	.elftype	@"ET_EXEC"


//--------------------- .note.nv.tkinfo           --------------------------
	.section	.note.nv.tkinfo,"",@"SHT_NOTE"
	.sectionflags	@"SHF_NOTE_NV_TKINFO"
	.tkinfo
        /*0018*/ 	.word	0x00000002
        /*0030*/ 	.string	""
        /*0030*/ 	.string	"ptxas"
        /*0030*/ 	.string	"Cuda compilation tools, release 13.0, V13.0.88"
        /*0030*/ 	.string	"Build cuda_13.0.r13.0/compiler.36424714_0"
        /*0030*/ 	.string	"-arch sm_80 -m 64 "



//--------------------- .note.nv.cuinfo           --------------------------
	.section	.note.nv.cuinfo,"",@"SHT_NOTE"
	.sectionflags	@"SHF_NOTE_NV_CUINFO"
        /*0018*/ 	.short	0x0002
        /*001a*/ 	.short	0x0050
        /*001c*/ 	.short	0x0082
	.zero		2


//--------------------- .nv.info                  --------------------------
	.section	.nv.info,"",@"SHT_CUDA_INFO"
	.align	4


	//----- nvinfo : EIATTR_REGCOUNT
	.align		4
        /*0000*/ 	.byte	0x04, 0x2f
        /*0002*/ 	.short	(.L_29 - .L_28)
	.align		4
.L_28:
        /*0004*/ 	.word	index@(_Z23gemm_half_q_half_kernelILi1ELi2ELb1ELb0ELi32EEvPK6__halfPKjS4_S2_PS0_iiiiPKtS7_iiiiiibS2_i)
        /*0008*/ 	.word	0x00000028


	//----- nvinfo : EIATTR_FRAME_SIZE
	.align		4
.L_29:
        /*000c*/ 	.byte	0x04, 0x11
        /*000e*/ 	.short	(.L_31 - .L_30)
	.align		4
.L_30:
        /*0010*/ 	.word	index@(_Z23gemm_half_q_half_kernelILi1ELi2ELb1ELb0ELi32EEvPK6__halfPKjS4_S2_PS0_iiiiPKtS7_iiiiiibS2_i)
        /*0014*/ 	.word	0x00000000


	//----- nvinfo : EIATTR_REGCOUNT
	.align		4
.L_31:
        /*0018*/ 	.byte	0x04, 0x2f
        /*001a*/ 	.short	(.L_33 - .L_32)
	.align		4
.L_32:
        /*001c*/ 	.word	index@(_Z23gemm_half_q_half_kernelILi1ELi6ELb1ELb0ELi32EEvPK6__halfPKjS4_S2_PS0_iiiiPKtS7_iiiiiibS2_i)
        /*0020*/ 	.word	0x00000038


	//----- nvinfo : EIATTR_FRAME_SIZE
	.align		4
.L_33:
        /*0024*/ 	.byte	0x04, 0x11
        /*0026*/ 	.short	(.L_35 - .L_34)
	.align		4
.L_34:
        /*0028*/ 	.word	index@(_Z23gemm_half_q_half_kernelILi1ELi6ELb1ELb0ELi32EEvPK6__halfPKjS4_S2_PS0_iiiiPKtS7_iiiiiibS2_i)
        /*002c*/ 	.word	0x00000000


	//----- nvinfo : EIATTR_REGCOUNT
	.align		4
.L_35:
        /*0030*/ 	.byte	0x04, 0x2f
        /*0032*/ 	.short	(.L_37 - .L_36)
	.align		4
.L_36:
        /*0034*/ 	.word	index@(_Z23gemm_half_q_half_kernelILi1ELi4ELb1ELb0ELi32EEvPK6__halfPKjS4_S2_PS0_iiiiPKtS7_iiiiiibS2_i)
        /*0038*/ 	.word	0x00000030


	//----- nvinfo : EIATTR_FRAME_SIZE
	.align		4
.L_37:
        /*003c*/ 	.byte	0x04, 0x11
        /*003e*/ 	.short	(.L_39 - .L_38)
	.align		4
.L_38:
        /*0040*/ 	.word	index@(_Z23gemm_half_q_half_kernelILi1ELi4ELb1ELb0ELi32EEvPK6__halfPKjS4_S2_PS0_iiiiPKtS7_iiiiiibS2_i)
        /*0044*/ 	.word	0x00000000


	//----- nvinfo : EIATTR_REGCOUNT
	.align		4
.L_39:
        /*0048*/ 	.byte	0x04, 0x2f
        /*004a*/ 	.short	(.L_41 - .L_40)
	.align		4
.L_40:
        /*004c*/ 	.word	index@(_Z23gemm_half_q_half_kernelILi1ELi14ELb1ELb0ELi32EEvPK6__halfPKjS4_S2_PS0_iiiiPKtS7_iiiiiibS2_i)
        /*0050*/ 	.word	0x00000035


	//----- nvinfo : EIATTR_FRAME_SIZE
	.align		4
.L_41:
        /*0054*/ 	.byte	0x04, 0x11
        /*0056*/ 	.short	(.L_43 - .L_42)
	.align		4
.L_42:
        /*0058*/ 	.word	index@(_Z23gemm_half_q_half_kernelILi1ELi14ELb1ELb0ELi32EEvPK6__halfPKjS4_S2_PS0_iiiiPKtS7_iiiiiibS2_i)
        /*005c*/ 	.word	0x00000000


	//----- nvinfo : EIATTR_REGCOUNT
	.align		4
.L_43:
        /*0060*/ 	.byte	0x04, 0x2f
        /*0062*/ 	.short	(.L_45 - .L_44)
	.align		4
.L_44:
        /*0064*/ 	.word	index@(_Z23gemm_half_q_half_kernelILi1ELi12ELb1ELb0ELi32EEvPK6__halfPKjS4_S2_PS0_iiiiPKtS7_iiiiiibS2_i)
        /*0068*/ 	.word	0x00000030


	//----- nvinfo : EIATTR_FRAME_SIZE
	.align		4
.L_45:
        /*006c*/ 	.byte	0x04, 0x11
        /*006e*/ 	.short	(.L_47 - .L_46)
	.align		4
.L_46:
        /*0070*/ 	.word	index@(_Z23gemm_half_q_half_kernelILi1ELi12ELb1ELb0ELi32EEvPK6__halfPKjS4_S2_PS0_iiiiPKtS7_iiiiiibS2_i)
        /*0074*/ 	.word	0x00000000


	//----- nvinfo : EIATTR_REGCOUNT
	.align		4
.L_47:
        /*0078*/ 	.byte	0x04, 0x2f
        /*007a*/ 	.short	(.L_49 - .L_48)
	.align		4
.L_48:
        /*007c*/ 	.word	index@(_Z23gemm_half_q_half_kernelILi1ELi8ELb1ELb0ELi32EEvPK6__halfPKjS4_S2_PS0_iiiiPKtS7_iiiiiibS2_i)
        /*0080*/ 	.word	0x00000028


	//----- nvinfo : EIATTR_FRAME_SIZE
	.align		4
.L_49:
        /*0084*/ 	.byte	0x04, 0x11
        /*0086*/ 	.short	(.L_51 - .L_50)
	.align		4
.L_50:
        /*0088*/ 	.word	index@(_Z23gemm_half_q_half_kernelILi1ELi8ELb1ELb0ELi32EEvPK6__halfPKjS4_S2_PS0_iiiiPKtS7_iiiiiibS2_i)
        /*008c*/ 	.word	0x00000000


	//----- nvinfo : EIATTR_REGCOUNT
	.align		4
.L_51:
        /*0090*/ 	.byte	0x04, 0x2f
        /*0092*/ 	.short	(.L_53 - .L_52)
	.align		4
.L_52:
        /*0094*/ 	.word	index@(_Z23gemm_half_q_half_kernelILi1ELi24ELb1ELb0ELi32EEvPK6__halfPKjS4_S2_PS0_iiiiPKtS7_iiiiiibS2_i)
        /*0098*/ 	.word	0x00000047


	//----- nvinfo : EIATTR_FRAME_SIZE
	.align		4
.L_53:
        /*009c*/ 	.byte	0x04, 0x11
        /*009e*/ 	.short	(.L_55 - .L_54)
	.align		4
.L_54:
        /*00a0*/ 	.word	index@(_Z23gemm_half_q_half_kernelILi1ELi24ELb1ELb0ELi32EEvPK6__halfPKjS4_S2_PS0_iiiiPKtS7_iiiiiibS2_i)
        /*00a4*/ 	.word	0x00000000


	//----- nvinfo : EIATTR_REGCOUNT
	.align		4
.L_55:
        /*00a8*/ 	.byte	0x04, 0x2f
        /*00aa*/ 	.short	(.L_57 - .L_56)
	.align		4
.L_56:
        /*00ac*/ 	.word	index@(_Z23gemm_half_q_half_kernelILi1ELi16ELb1ELb0ELi32EEvPK6__halfPKjS4_S2_PS0_iiiiPKtS7_iiiiiibS2_i)
        /*00b0*/ 	.word	0x00000038


	//----- nvinfo : EIATTR_FRAME_SIZE
	.align		4
.L_57:
        /*00b4*/ 	.byte	0x04, 0x11
        /*00b6*/ 	.short	(.L_59 - .L_58)
	.align		4
.L_58:
        /*00b8*/ 	.word	index@(_Z23gemm_half_q_half_kernelILi1ELi16ELb1ELb0ELi32EEvPK6__halfPKjS4_S2_PS0_iiiiPKtS7_iiiiiibS2_i)
        /*00bc*/ 	.word	0x00000000


	//----- nvinfo : EIATTR_REGCOUNT
	.align		4
.L_59:
        /*00c0*/ 	.byte	0x04, 0x2f
        /*00c2*/ 	.short	(.L_61 - .L_60)
	.align		4
.L_60:
        /*00c4*/ 	.word	index@(_Z23gemm_half_q_half_kernelILi1ELi48ELb1ELb0ELi32EEvPK6__halfPKjS4_S2_PS0_iiiiPKtS7_iiiiiibS2_i)
        /*00c8*/ 	.word	0x00000038


	//----- nvinfo : EIATTR_FRAME_SIZE
	.align		4
.L_61:
        /*00cc*/ 	.byte	0x04, 0x11
        /*00ce*/ 	.short	(.L_63 - .L_62)
	.align		4
.L_62:
        /*00d0*/ 	.word	index@(_Z23gemm_half_q_half_kernelILi1ELi48ELb1ELb0ELi32EEvPK6__halfPKjS4_S2_PS0_iiiiPKtS7_iiiiiibS2_i)
        /*00d4*/ 	.word	0x00000000


	//----- nvinfo : EIATTR_REGCOUNT
	.align		4
.L_63:
        /*00d8*/ 	.byte	0x04, 0x2f
        /*00da*/ 	.short	(.L_65 - .L_64)
	.align		4
.L_64:
        /*00dc*/ 	.word	index@(_Z23gemm_half_q_half_kernelILi1ELi32ELb1ELb0ELi32EEvPK6__halfPKjS4_S2_PS0_iiiiPKtS7_iiiiiibS2_i)
        /*00e0*/ 	.word	0x00000027


	//----- nvinfo : EIATTR_FRAME_SIZE
	.align		4
.L_65:
        /*00e4*/ 	.byte	0x04, 0x11
        /*00e6*/ 	.short	(.L_67 - .L_66)
	.align		4
.L_66:
        /*00e8*/ 	.word	index@(_Z23gemm_half_q_half_kernelILi1ELi32ELb1ELb0ELi32EEvPK6__halfPKjS4_S2_PS0_iiiiPKtS7_iiiiiibS2_i)
        /*00ec*/ 	.word	0x00000000


	//----- nvinfo : EIATTR_REGCOUNT
	.align		4
.L_67:
        /*00f0*/ 	.byte	0x04, 0x2f
        /*00f2*/ 	.short	(.L_69 - .L_68)
	.align		4
.L_68:
        /*00f4*/ 	.word	index@(_Z23gemm_half_q_half_kernelILi1ELi2ELb1ELb0ELi64EEvPK6__halfPKjS4_S2_PS0_iiiiPKtS7_iiiiiibS2_i)
        /*00f8*/ 	.word	0x0000003c


	//----- nvinfo : EIATTR_FRAME_SIZE
	.align		4
.L_69:
        /*00fc*/ 	.byte	0x04, 0x11
        /*00fe*/ 	.short	(.L_71 - .L_70)
	.align		4
.L_70:
        /*0100*/ 	.word	index@(_Z23gemm_half_q_half_kernelILi1ELi2ELb1ELb0ELi64EEvPK6__halfPKjS4_S2_PS0_iiiiPKtS7_iiiiiibS2_i)
        /*0104*/ 	.word	0x00000010


	//----- nvinfo : EIATTR_REGCOUNT
	.align		4
.L_71:
        /*0108*/ 	.byte	0x04, 0x2f
        /*010a*/ 	.short	(.L_73 - .L_72)
	.align		4
.L_72:
        /*010c*/ 	.word	index@(_Z23gemm_half_q_half_kernelILi1ELi6ELb1ELb0ELi64EEvPK6__halfPKjS4_S2_PS0_iiiiPKtS7_iiiiiibS2_i)
        /*0110*/ 	.word	0x00000059


	//----- nvinfo : EIATTR_FRAME_SIZE
	.align		4
.L_73:
        /*0114*/ 	.byte	0x04, 0x11
        /*0116*/ 	.short	(.L_75 - .L_74)
	.align		4
.L_74:
        /*0118*/ 	.word	index@(_Z23gemm_half_q_half_kernelILi1ELi6ELb1ELb0ELi64EEvPK6__halfPKjS4_S2_PS0_iiiiPKtS7_iiiiiibS2_i)
        /*011c*/ 	.word	0x00000010


	//----- nvinfo : EIATTR_REGCOUNT
	.align		4
.L_75:
        /*0120*/ 	.byte	0x04, 0x2f
        /*0122*/ 	.short	(.L_77 - .L_76)
	.align		4
.L_76:
        /*0124*/ 	.word	index@(_Z23gemm_half_q_half_kernelILi1ELi4ELb1ELb0ELi64EEvPK6__halfPKjS4_S2_PS0_iiiiPKtS7_iiiiiibS2_i)
        /*0128*/ 	.word	0x00000059


	//----- nvinfo : EIATTR_FRAME_SIZE
	.align		4
.L_77:
        /*012c*/ 	.byte	0x04, 0x11
        /*012e*/ 	.short	(.L_79 - .L_78)
	.align		4
.L_78:
        /*0130*/ 	.word	index@(_Z23gemm_half_q_half_kernelILi1ELi4ELb1ELb0ELi64EEvPK6__halfPKjS4_S2_PS0_iiiiPKtS7_iiiiiibS2_i)
        /*0134*/ 	.word	0x00000010


	//----- nvinfo : EIATTR_REGCOUNT
	.align		4
.L_79:
        /*0138*/ 	.byte	0x04, 0x2f
        /*013a*/ 	.short	(.L_81 - .L_80)
	.align		4
.L_80:
        /*013c*/ 	.word	index@(_Z23gemm_half_q_half_kernelILi1ELi14ELb1ELb0ELi64EEvPK6__halfPKjS4_S2_PS0_iiiiPKtS7_iiiiiibS2_i)
        /*0140*/ 	.word	0x00000030


	//----- nvinfo : EIATTR_FRAME_SIZE
	.align		4
.L_81:
        /*0144*/ 	.byte	0x04, 0x11
        /*0146*/ 	.short	(.L_83 - .L_82)
	.align		4
.L_82:
        /*0148*/ 	.word	index@(_Z23gemm_half_q_half_kernelILi1ELi14ELb1ELb0ELi64EEvPK6__halfPKjS4_S2_PS0_iiiiPKtS7_iiiiiibS2_i)
        /*014c*/ 	.word	0x00000010


	//----- nvinfo : EIATTR_REGCOUNT
	.align		4
.L_83:
        /*0150*/ 	.byte	0x04, 0x2f
        /*0152*/ 	.short	(.L_85 - .L_84)
	.align		4
.L_84:
        /*0154*/ 	.word	index@(_Z23gemm_half_q_half_kernelILi1ELi12ELb1ELb0ELi64EEvPK6__halfPKjS4_S2_PS0_iiiiPKtS7_iiiiiibS2_i)
        /*0158*/ 	.word	0x00000059


	//----- nvinfo : EIATTR_FRAME_SIZE
	.align		4
.L_85:
        /*015c*/ 	.byte	0x04, 0x11
        /*015e*/ 	.short	(.L_87 - .L_86)
	.align		4
.L_86:
        /*0160*/ 	.word	index@(_Z23gemm_half_q_half_kernelILi1ELi12ELb1ELb0ELi64EEvPK6__halfPKjS4_S2_PS0_iiiiPKtS7_iiiiiibS2_i)
        /*0164*/ 	.word	0x00000010


	//----- nvinfo : EIATTR_REGCOUNT
	.align		4
.L_87:
        /*0168*/ 	.byte	0x04, 0x2f
        /*016a*/ 	.short	(.L_89 - .L_88)
	.align		4
.L_88:
        /*016c*/ 	.word	index@(_Z23gemm_half_q_half_kernelILi1ELi8ELb1ELb0ELi64EEvPK6__halfPKjS4_S2_PS0_iiiiPKtS7_iiiiiibS2_i)
        /*0170*/ 	.word	0x00000027


	//----- nvinfo : EIATTR_FRAME_SIZE
	.align		4
.L_89:
        /*0174*/ 	.byte	0x04, 0x11
        /*0176*/ 	.short	(.L_91 - .L_90)
	.align		4
.L_90:
        /*0178*/ 	.word	index@(_Z23gemm_half_q_half_kernelILi1ELi8ELb1ELb0ELi64EEvPK6__halfPKjS4_S2_PS0_iiiiPKtS7_iiiiiibS2_i)
        /*017c*/ 	.word	0x00000010


	//----- nvinfo : EIATTR_REGCOUNT
	.align		4
.L_91:
        /*0180*/ 	.byte	0x04, 0x2f
        /*0182*/ 	.short	(.L_93 - .L_92)
	.align		4
.L_92:
        /*0184*/ 	.word	index@(_Z23gemm_half_q_half_kernelILi1ELi24ELb1ELb0ELi64EEvPK6__halfPKjS4_S2_PS0_iiiiPKtS7_iiiiiibS2_i)
        /*0188*/ 	.word	0x00000046


	//----- nvinfo : EIATTR_FRAME_SIZE
	.align		4
.L_93:
        /*018c*/ 	.byte	0x04, 0x11
        /*018e*/ 	.short	(.L_95 - .L_94)
	.align		4
.L_94:
        /*0190*/ 	.word	index@(_Z23gemm_half_q_half_kernelILi1ELi24ELb1ELb0ELi64EEvPK6__halfPKjS4_S2_PS0_iiiiPKtS7_iiiiiibS2_i)
        /*0194*/ 	.word	0x00000010


	//----- nvinfo : EIATTR_REGCOUNT
	.align		4
.L_95:
        /*0198*/ 	.byte	0x04, 0x2f
        /*019a*/ 	.short	(.L_97 - .L_96)
	.align		4
.L_96:
        /*019c*/ 	.word	index@(_Z23gemm_half_q_half_kernelILi1ELi16ELb1ELb0ELi64EEvPK6__halfPKjS4_S2_PS0_iiiiPKtS7_iiiiiibS2_i)
        /*01a0*/ 	.word	0x00000046


	//----- nvinfo : EIATTR_FRAME_SIZE
	.align		4
.L_97:
        /*01a4*/ 	.byte	0x04, 0x11
        /*01a6*/ 	.short	(.L_99 - .L_98)
	.align		4
.L_98:
        /*01a8*/ 	.word	index@(_Z23gemm_half_q_half_kernelILi1ELi16ELb1ELb0ELi64EEvPK6__halfPKjS4_S2_PS0_iiiiPKtS7_iiiiiibS2_i)
        /*01ac*/ 	.word	0x00000010


	//----- nvinfo : EIATTR_REGCOUNT
	.align		4
.L_99:
        /*01b0*/ 	.byte	0x04, 0x2f
        /*01b2*/ 	.short	(.L_101 - .L_100)
	.align		4
.L_100:
        /*01b4*/ 	.word	index@(_Z23gemm_half_q_half_kernelILi1ELi48ELb1ELb0ELi64EEvPK6__halfPKjS4_S2_PS0_iiiiPKtS7_iiiiiibS2_i)
        /*01b8*/ 	.word	0x00000046


	//----- nvinfo : EIATTR_FRAME_SIZE
	.align		4
.L_101:
        /*01bc*/ 	.byte	0x04, 0x11
        /*01be*/ 	.short	(.L_103 - .L_102)
	.align		4
.L_102:
        /*01c0*/ 	.word	index@(_Z23gemm_half_q_half_kernelILi1ELi48ELb1ELb0ELi64EEvPK6__halfPKjS4_S2_PS0_iiiiPKtS7_iiiiiibS2_i)
        /*01c4*/ 	.word	0x00000010


	//----- nvinfo : EIATTR_REGCOUNT
	.align		4
.L_103:
        /*01c8*/ 	.byte	0x04, 0x2f
        /*01ca*/ 	.short	(.L_105 - .L_104)
	.align		4
.L_104:
        /*01cc*/ 	.word	index@(_Z23gemm_half_q_half_kernelILi1ELi32ELb1ELb0ELi64EEvPK6__halfPKjS4_S2_PS0_iiiiPKtS7_iiiiiibS2_i)
        /*01d0*/ 	.word	0x0000002e


	//----- nvinfo : EIATTR_FRAME_SIZE
	.align		4
.L_105:
        /*01d4*/ 	.byte	0x04, 0x11
        /*01d6*/ 	.short	(.L_107 - .L_106)
	.align		4
.L_106:
        /*01d8*/ 	.word	index@(_Z23gemm_half_q_half_kernelILi1ELi32ELb1ELb0ELi64EEvPK6__halfPKjS4_S2_PS0_iiiiPKtS7_iiiiiibS2_i)
        /*01dc*/ 	.word	0x00000010


	//----- nvinfo : EIATTR_REGCOUNT
	.align		4
.L_107:
        /*01e0*/ 	.byte	0x04, 0x2f
        /*01e2*/ 	.short	(.L_109 - .L_108)
	.align		4
.L_108:
        /*01e4*/ 	.word	index@(_Z23gemm_half_q_half_kernelILi2ELi2ELb1ELb0ELi32EEvPK6__halfPKjS4_S2_PS0_iiiiPKtS7_iiiiiibS2_i)
        /*01e8*/ 	.word	0x0000003d


	//----- nvinfo : EIATTR_FRAME_SIZE
	.align		4
.L_109:
        /*01ec*/ 	.byte	0x04, 0x11
        /*01ee*/ 	.short	(.L_111 - .L_110)
	.align		4
.L_110:
        /*01f0*/ 	.word	index@(_Z23gemm_half_q_half_kernelILi2ELi2ELb1ELb0ELi32EEvPK6__halfPKjS4_S2_PS0_iiiiPKtS7_iiiiiibS2_i)
        /*01f4*/ 	.word	0x00000000


	//----- nvinfo : EIATTR_REGCOUNT
	.align		4
.L_111:
        /*01f8*/ 	.byte	0x04, 0x2f
        /*01fa*/ 	.short	(.L_113 - .L_112)
	.align		4
.L_112:
        /*01fc*/ 	.word	index@(_Z23gemm_half_q_half_kernelILi2ELi6ELb1ELb0ELi32EEvPK6__halfPKjS4_S2_PS0_iiiiPKtS7_iiiiiibS2_i)
        /*0200*/ 	.word	0x0000005f


	//----- nvinfo : EIATTR_FRAME_SIZE
	.align		4
.L_113:
        /*0204*/ 	.byte	0x04, 0x11
        /*0206*/ 	.short	(.L_115 - .L_114)
	.align		4
.L_114:
        /*0208*/ 	.word	index@(_Z23gemm_half_q_half_kernelILi2ELi6ELb1ELb0ELi32EEvPK6__halfPKjS4_S2_PS0_iiiiPKtS7_iiiiiibS2_i)
        /*020c*/ 	.word	0x00000000


	//----- nvinfo : EIATTR_REGCOUNT
	.align		4
.L_115:
        /*0210*/ 	.byte	0x04, 0x2f
        /*0212*/ 	.short	(.L_117 - .L_116)
	.align		4
.L_116:
        /*0214*/ 	.word	index@(_Z23gemm_half_q_half_kernelILi2ELi4ELb1ELb0ELi32EEvPK6__halfPKjS4_S2_PS0_iiiiPKtS7_iiiiiibS2_i)
        /*0218*/ 	.word	0x0000005d


	//----- nvinfo : EIATTR_FRAME_SIZE
	.align		4
.L_117:
        /*021c*/ 	.byte	0x04, 0x11
        /*021e*/ 	.short	(.L_119 - .L_118)
	.align		4
.L_118:
        /*0220*/ 	.word	index@(_Z23gemm_half_q_half_kernelILi2ELi4ELb1ELb0ELi32EEvPK6__halfPKjS4_S2_PS0_iiiiPKtS7_iiiiiibS2_i)
        /*0224*/ 	.word	0x00000000


	//----- nvinfo : EIATTR_REGCOUNT
	.align		4
.L_119:
        /*0228*/ 	.byte	0x04, 0x2f
        /*022a*/ 	.short	(.L_121 - .L_120)
	.align		4
.L_120:
        /*022c*/ 	.word	index@(_Z23gemm_half_q_half_kernelILi2ELi14ELb1ELb0ELi32EEvPK6__halfPKjS4_S2_PS0_iiiiPKtS7_iiiiiibS2_i)
        /*0230*/ 	.word	0x0000005f


	//----- nvinfo : EIATTR_FRAME_SIZE
	.align		4
.L_121:
        /*0234*/ 	.byte	0x04, 0x11
        /*0236*/ 	.short	(.L_123 - .L_122)
	.align		4
.L_122:
        /*0238*/ 	.word	index@(_Z23gemm_half_q_half_kernelILi2ELi14ELb1ELb0ELi32EEvPK6__halfPKjS4_S2_PS0_iiiiPKtS7_iiiiiibS2_i)
        /*023c*/ 	.word	0x00000000


	//----- nvinfo : EIATTR_REGCOUNT
	.align		4
.L_123:
        /*0240*/ 	.byte	0x04, 0x2f
        /*0242*/ 	.short	(.L_125 - .L_124)
	.align		4
.L_124:
        /*0244*/ 	.word	index@(_Z23gemm_half_q_half_kernelILi2ELi12ELb1ELb0ELi32EEvPK6__halfPKjS4_S2_PS0_iiiiPKtS7_iiiiiibS2_i)
        /*0248*/ 	.word	0x0000005f


	//----- nvinfo : EIATTR_FRAME_SIZE
	.align		4
.L_125:
        /*024c*/ 	.byte	0x04, 0x11
        /*024e*/ 	.short	(.L_127 - .L_126)
	.align		4
.L_126:
        /*0250*/ 	.word	index@(_Z23gemm_half_q_half_kernelILi2ELi12ELb1ELb0ELi32EEvPK6__halfPKjS4_S2_PS0_iiiiPKtS7_iiiiiibS2_i)
        /*0254*/ 	.word	0x00000000


	//----- nvinfo : EIATTR_REGCOUNT
	.align		4
.L_127:
        /*0258*/ 	.byte	0x04, 0x2f
        /*025a*/ 	.short	(.L_129 - .L_128)
	.align		4
.L_128:
        /*025c*/ 	.word	index@(_Z23gemm_half_q_half_kernelILi2ELi8ELb1ELb0ELi32EEvPK6__halfPKjS4_S2_PS0_iiiiPKtS7_iiiiiibS2_i)
        /*0260*/ 	.word	0x00000030


	//----- nvinfo : EIATTR_FRAME_SIZE
	.align		4
.L_129:
        /*0264*/ 	.byte	0x04, 0x11
        /*0266*/ 	.short	(.L_131 - .L_130)
	.align		4
.L_130:
        /*0268*/ 	.word	index@(_Z23gemm_half_q_half_kernelILi2ELi8ELb1ELb0ELi32EEvPK6__halfPKjS4_S2_PS0_iiiiPKtS7_iiiiiibS2_i)
        /*026c*/ 	.word	0x00000000


	//----- nvinfo : EIATTR_REGCOUNT
	.align		4
.L_131:
        /*0270*/ 	.byte	0x04, 0x2f
        /*0272*/ 	.short	(.L_133 - .L_132)
	.align		4
.L_132:
        /*0274*/ 	.word	index@(_Z23gemm_half_q_half_kernelILi2ELi24ELb1ELb0ELi32EEvPK6__halfPKjS4_S2_PS0_iiiiPKtS7_iiiiiibS2_i)
        /*0278*/ 	.word	0x0000005f


	//----- nvinfo : EIATTR_FRAME_SIZE
	.align		4
.L_133:
        /*027c*/ 	.byte	0x04, 0x11
        /*027e*/ 	.short	(.L_135 - .L_134)
	.align		4
.L_134:
        /*0280*/ 	.word	index@(_Z23gemm_half_q_half_kernelILi2ELi24ELb1ELb0ELi32EEvPK6__halfPKjS4_S2_PS0_iiiiPKtS7_iiiiiibS2_i)
        /*0284*/ 	.word	0x00000000


	//----- nvinfo : EIATTR_REGCOUNT
	.align		4
.L_135:
        /*0288*/ 	.byte	0x04, 0x2f
        /*028a*/ 	.short	(.L_137 - .L_136)
	.align		4
.L_136:
        /*028c*/ 	.word	index@(_Z23gemm_half_q_half_kernelILi2ELi16ELb1ELb0ELi32EEvPK6__halfPKjS4_S2_PS0_iiiiPKtS7_iiiiiibS2_i)
        /*0290*/ 	.word	0x00000060


	//----- nvinfo : EIATTR_FRAME_SIZE
	.align		4
.L_137:
        /*0294*/ 	.byte	0x04, 0x11
        /*0296*/ 	.short	(.L_139 - .L_138)
	.align		4
.L_138:
        /*0298*/ 	.word	index@(_Z23gemm_half_q_half_kernelILi2ELi16ELb1ELb0ELi32EEvPK6__halfPKjS4_S2_PS0_iiiiPKtS7_iiiiiibS2_i)
        /*029c*/ 	.word	0x00000000


	//----- nvinfo : EIATTR_REGCOUNT
	.align		4
.L_139:
        /*02a0*/ 	.byte	0x04, 0x2f
        /*02a2*/ 	.short	(.L_141 - .L_140)
	.align		4
.L_140:
        /*02a4*/ 	.word	index@(_Z23gemm_half_q_half_kernelILi2ELi48ELb1ELb0ELi32EEvPK6__halfPKjS4_S2_PS0_iiiiPKtS7_iiiiiibS2_i)
        /*02a8*/ 	.word	0x00000060


	//----- nvinfo : EIATTR_FRAME_SIZE
	.align		4
.L_141:
        /*02ac*/ 	.byte	0x04, 0x11
        /*02ae*/ 	.short	(.L_143 - .L_142)
	.align		4
.L_142:
        /*02b0*/ 	.word	index@(_Z23gemm_half_q_half_kernelILi2ELi48ELb1ELb0ELi32EEvPK6__halfPKjS4_S2_PS0_iiiiPKtS7_iiiiiibS2_i)
        /*02b4*/ 	.word	0x00000000


	//----- nvinfo : EIATTR_REGCOUNT
	.align		4
.L_143:
        /*02b8*/ 	.byte	0x04, 0x2f
        /*02ba*/ 	.short	(.L_145 - .L_144)
	.align		4
.L_144:
        /*02bc*/ 	.word	index@(_Z23gemm_half_q_half_kernelILi2ELi32ELb1ELb0ELi32EEvPK6__halfPKjS4_S2_PS0_iiiiPKtS7_iiiiiibS2_i)
        /*02c0*/ 	.word	0x0000003d


	//----- nvinfo : EIATTR_FRAME_SIZE
	.align		4
.L_145:
        /*02c4*/ 	.byte	0x04, 0x11
        /*02c6*/ 	.short	(.L_147 - .L_146)
	.align		4
.L_146:
        /*02c8*/ 	.word	index@(_Z23gemm_half_q_half_kernelILi2ELi32ELb1ELb0ELi32EEvPK6__halfPKjS4_S2_PS0_iiiiPKtS7_iiiiiibS2_i)
        /*02cc*/ 	.word	0x00000000


	//----- nvinfo : EIATTR_REGCOUNT
	.align		4
.L_147:
        /*02d0*/ 	.byte	0x04, 0x2f
        /*02d2*/ 	.short	(.L_149 - .L_148)
	.align		4
.L_148:
        /*02d4*/ 	.word	index@(_Z23gemm_half_q_half_kernelILi2ELi2ELb1ELb0ELi64EEvPK6__halfPKjS4_S2_PS0_iiiiPKtS7_iiiiiibS2_i)
        /*02d8*/ 	.word	0x0000003b


	//----- nvinfo : EIATTR_FRAME_SIZE
	.align		4
.L_149:
        /*02dc*/ 	.byte	0x04, 0x11
        /*02de*/ 	.short	(.L_151 - .L_150)
	.align		4
.L_150:
        /*02e0*/ 	.word	index@(_Z23gemm_half_q_half_kernelILi2ELi2ELb1ELb0ELi64EEvPK6__halfPKjS4_S2_PS0_iiiiPKtS7_iiiiiibS2_i)
        /*02e4*/ 	.word	0x00000010


	//----- nvinfo : EIATTR_REGCOUNT
	.align		4
.L_151:
        /*02e8*/ 	.byte	0x04, 0x2f
        /*02ea*/ 	.short	(.L_153 - .L_152)
	.align		4
.L_152:
        /*02ec*/ 	.word	index@(_Z23gemm_half_q_half_kernelILi2ELi6ELb1ELb0ELi64EEvPK6__halfPKjS4_S2_PS0_iiiiPKtS7_iiiiiibS2_i)
        /*02f0*/ 	.word	0x0000005f


	//----- nvinfo : EIATTR_FRAME_SIZE
	.align		4
.L_153:
        /*02f4*/ 	.byte	0x04, 0x11
        /*02f6*/ 	.short	(.L_155 - .L_154)
	.align		4
.L_154:
        /*02f8*/ 	.word	index@(_Z23gemm_half_q_half_kernelILi2ELi6ELb1ELb0ELi64EEvPK6__halfPKjS4_S2_PS0_iiiiPKtS7_iiiiiibS2_i)
        /*02fc*/ 	.word	0x00000010


	//----- nvinfo : EIATTR_REGCOUNT
	.align		4
.L_155:
        /*0300*/ 	.byte	0x04, 0x2f
        /*0302*/ 	.short	(.L_157 - .L_156)
	.align		4
.L_156:
        /*0304*/ 	.word	index@(_Z23gemm_half_q_half_kernelILi2ELi4ELb1ELb0ELi64EEvPK6__halfPKjS4_S2_PS0_iiiiPKtS7_iiiiiibS2_i)
        /*0308*/ 	.word	0x0000005e


	//----- nvinfo : EIATTR_FRAME_SIZE
	.align		4
.L_157:
        /*030c*/ 	.byte	0x04, 0x11
        /*030e*/ 	.short	(.L_159 - .L_158)
	.align		4
.L_158:
        /*0310*/ 	.word	index@(_Z23gemm_half_q_half_kernelILi2ELi4ELb1ELb0ELi64EEvPK6__halfPKjS4_S2_PS0_iiiiPKtS7_iiiiiibS2_i)
        /*0314*/ 	.word	0x00000010


	//----- nvinfo : EIATTR_REGCOUNT
	.align		4
.L_159:
        /*0318*/ 	.byte	0x04, 0x2f
        /*031a*/ 	.short	(.L_161 - .L_160)
	.align		4
.L_160:
        /*031c*/ 	.word	index@(_Z23gemm_half_q_half_kernelILi2ELi14ELb1ELb0ELi64EEvPK6__halfPKjS4_S2_PS0_iiiiPKtS7_iiiiiibS2_i)
        /*0320*/ 	.word	0x0000005f


	//----- nvinfo : EIATTR_FRAME_SIZE
	.align		4
.L_161:
        /*0324*/ 	.byte	0x04, 0x11
        /*0326*/ 	.short	(.L_163 - .L_162)
	.align		4
.L_162:
        /*0328*/ 	.word	index@(_Z23gemm_half_q_half_kernelILi2ELi14ELb1ELb0ELi64EEvPK6__halfPKjS4_S2_PS0_iiiiPKtS7_iiiiiibS2_i)
        /*032c*/ 	.word	0x00000010


	//----- nvinfo : EIATTR_REGCOUNT
	.align		4
.L_163:
        /*0330*/ 	.byte	0x04, 0x2f
        /*0332*/ 	.short	(.L_165 - .L_164)
	.align		4
.L_164:
        /*0334*/ 	.word	index@(_Z23gemm_half_q_half_kernelILi2ELi12ELb1ELb0ELi64EEvPK6__halfPKjS4_S2_PS0_iiiiPKtS7_iiiiiibS2_i)
        /*0338*/ 	.word	0x0000005e


	//----- nvinfo : EIATTR_FRAME_SIZE
	.align		4
.L_165:
        /*033c*/ 	.byte	0x04, 0x11
        /*033e*/ 	.short	(.L_167 - .L_166)
	.align		4
.L_166:
        /*0340*/ 	.word	index@(_Z23gemm_half_q_half_kernelILi2ELi12ELb1ELb0ELi64EEvPK6__halfPKjS4_S2_PS0_iiiiPKtS7_iiiiiibS2_i)
        /*0344*/ 	.word	0x00000010


	//----- nvinfo : EIATTR_REGCOUNT
	.align		4
.L_167:
        /*0348*/ 	.byte	0x04, 0x2f
        /*034a*/ 	.short	(.L_169 - .L_168)
	.align		4
.L_168:
        /*034c*/ 	.word	index@(_Z23gemm_half_q_half_kernelILi2ELi8ELb1ELb0ELi64EEvPK6__halfPKjS4_S2_PS0_iiiiPKtS7_iiiiiibS2_i)
        /*0350*/ 	.word	0x00000030


	//----- nvinfo : EIATTR_FRAME_SIZE
	.align		4
.L_169:
        /*0354*/ 	.byte	0x04, 0x11
        /*0356*/ 	.short	(.L_171 - .L_170)
	.align		4
.L_170:
        /*0358*/ 	.word	index@(_Z23gemm_half_q_half_kernelILi2ELi8ELb1ELb0ELi64EEvPK6__halfPKjS4_S2_PS0_iiiiPKtS7_iiiiiibS2_i)
        /*035c*/ 	.word	0x00000010


	//----- nvinfo : EIATTR_REGCOUNT
	.align		4
.L_171:
        /*0360*/ 	.byte	0x04, 0x2f
        /*0362*/ 	.short	(.L_173 - .L_172)
	.align		4
.L_172:
        /*0364*/ 	.word	index@(_Z23gemm_half_q_half_kernelILi2ELi24ELb1ELb0ELi64EEvPK6__halfPKjS4_S2_PS0_iiiiPKtS7_iiiiiibS2_i)
        /*0368*/ 	.word	0x0000006c


	//----- nvinfo : EIATTR_FRAME_SIZE
	.align		4
.L_173:
        /*036c*/ 	.byte	0x04, 0x11
        /*036e*/ 	.short	(.L_175 - .L_174)
	.align		4
.L_174:
        /*0370*/ 	.word	index@(_Z23gemm_half_q_half_kernelILi2ELi24ELb1ELb0ELi64EEvPK6__halfPKjS4_S2_PS0_iiiiPKtS7_iiiiiibS2_i)
        /*0374*/ 	.word	0x00000010


	//----- nvinfo : EIATTR_REGCOUNT
	.align		4
.L_175:
        /*0378*/ 	.byte	0x04, 0x2f
        /*037a*/ 	.short	(.L_177 - .L_176)
	.align		4
.L_176:
        /*037c*/ 	.word	index@(_Z23gemm_half_q_half_kernelILi2ELi16ELb1ELb0ELi64EEvPK6__halfPKjS4_S2_PS0_iiiiPKtS7_iiiiiibS2_i)
        /*0380*/ 	.word	0x0000005d


	//----- nvinfo : EIATTR_FRAME_SIZE
	.align		4
.L_177:
        /*0384*/ 	.byte	0x04, 0x11
        /*0386*/ 	.short	(.L_179 - .L_178)
	.align		4
.L_178:
        /*0388*/ 	.word	index@(_Z23gemm_half_q_half_kernelILi2ELi16ELb1ELb0ELi64EEvPK6__halfPKjS4_S2_PS0_iiiiPKtS7_iiiiiibS2_i)
        /*038c*/ 	.word	0x00000010


	//----- nvinfo : EIATTR_REGCOUNT
	.align		4
.L_179:
        /*0390*/ 	.byte	0x04, 0x2f
        /*0392*/ 	.short	(.L_181 - .L_180)
	.align		4
.L_180:
        /*0394*/ 	.word	index@(_Z23gemm_half_q_half_kernelILi2ELi48ELb1ELb0ELi64EEvPK6__halfPKjS4_S2_PS0_iiiiPKtS7_iiiiiibS2_i)
        /*0398*/ 	.word	0x0000005e


	//----- nvinfo : EIATTR_FRAME_SIZE
	.align		4
.L_181:
        /*039c*/ 	.byte	0x04, 0x11
        /*039e*/ 	.short	(.L_183 - .L_182)
	.align		4
.L_182:
        /*03a0*/ 	.word	index@(_Z23gemm_half_q_half_kernelILi2ELi48ELb1ELb0ELi64EEvPK6__halfPKjS4_S2_PS0_iiiiPKtS7_iiiiiibS2_i)
        /*03a4*/ 	.word	0x00000010


	//----- nvinfo : EIATTR_REGCOUNT
	.align		4
.L_183:
        /*03a8*/ 	.byte	0x04, 0x2f
        /*03aa*/ 	.short	(.L_185 - .L_184)
	.align		4
.L_184:
        /*03ac*/ 	.word	index@(_Z23gemm_half_q_half_kernelILi2ELi32ELb1ELb0ELi64EEvPK6__halfPKjS4_S2_PS0_iiiiPKtS7_iiiiiibS2_i)
        /*03b0*/ 	.word	0x0000003c


	//----- nvinfo : EIATTR_FRAME_SIZE
	.align		4
.L_185:
        /*03b4*/ 	.byte	0x04, 0x11
        /*03b6*/ 	.short	(.L_187 - .L_186)
	.align		4
.L_186:
        /*03b8*/ 	.word	index@(_Z23gemm_half_q_half_kernelILi2ELi32ELb1ELb0ELi64EEvPK6__halfPKjS4_S2_PS0_iiiiPKtS7_iiiiiibS2_i)
        /*03bc*/ 	.word	0x00000010


	//----- nvinfo : EIATTR_REGCOUNT
	.align		4
.L_187:
        /*03c0*/ 	.byte	0x04, 0x2f
        /*03c2*/ 	.short	(.L_189 - .L_188)
	.align		4
.L_188:
        /*03c4*/ 	.word	index@(_Z23gemm_half_q_half_kernelILi3ELi2ELb1ELb0ELi32EEvPK6__halfPKjS4_S2_PS0_iiiiPKtS7_iiiiiibS2_i)
        /*03c8*/ 	.word	0x0000003e


	//----- nvinfo : EIATTR_FRAME_SIZE
	.align		4
.L_189:
        /*03cc*/ 	.byte	0x04, 0x11
        /*03ce*/ 	.short	(.L_191 - .L_190)
	.align		4
.L_190:
        /*03d0*/ 	.word	index@(_Z23gemm_half_q_half_kernelILi3ELi2ELb1ELb0ELi32EEvPK6__halfPKjS4_S2_PS0_iiiiPKtS7_iiiiiibS2_i)
        /*03d4*/ 	.word	0x00000000


	//----- nvinfo : EIATTR_REGCOUNT
	.align		4
.L_191:
        /*03d8*/ 	.byte	0x04, 0x2f
        /*03da*/ 	.short	(.L_193 - .L_192)
	.align		4
.L_192:
        /*03dc*/ 	.word	index@(_Z23gemm_half_q_half_kernelILi3ELi6ELb1ELb0ELi32EEvPK6__halfPKjS4_S2_PS0_iiiiPKtS7_iiiiiibS2_i)
        /*03e0*/ 	.word	0x00000064


	//----- nvinfo : EIATTR_FRAME_SIZE
	.align		4
.L_193:
        /*03e4*/ 	.byte	0x04, 0x11
        /*03e6*/ 	.short	(.L_195 - .L_194)
	.align		4
.L_194:
        /*03e8*/ 	.word	index@(_Z23gemm_half_q_half_kernelILi3ELi6ELb1ELb0ELi32EEvPK6__halfPKjS4_S2_PS0_iiiiPKtS7_iiiiiibS2_i)
        /*03ec*/ 	.word	0x00000000


	//----- nvinfo : EIATTR_REGCOUNT
	.align		4
.L_195:
        /*03f0*/ 	.byte	0x04, 0x2f
        /*03f2*/ 	.short	(.L_197 - .L_196)
	.align		4
.L_196:
        /*03f4*/ 	.word	index@(_Z23gemm_half_q_half_kernelILi3ELi4ELb1ELb0ELi32EEvPK6__halfPKjS4_S2_PS0_iiiiPKtS7_iiiiiibS2_i)
        /*03f8*/ 	.word	0x00000060


	//----- nvinfo : EIATTR_FRAME_SIZE
	.align		4
.L_197:
        /*03fc*/ 	.byte	0x04, 0x11
        /*03fe*/ 	.short	(.L_199 - .L_198)
	.align		4
.L_198:
        /*0400*/ 	.word	index@(_Z23gemm_half_q_half_kernelILi3ELi4ELb1ELb0ELi32EEvPK6__halfPKjS4_S2_PS0_iiiiPKtS7_iiiiiibS2_i)
        /*0404*/ 	.word	0x00000000


	//----- nvinfo : EIATTR_REGCOUNT
	.align		4
.L_199:
        /*0408*/ 	.byte	0x04, 0x2f
        /*040a*/ 	.short	(.L_201 - .L_200)
	.align		4
.L_200:
        /*040c*/ 	.word	index@(_Z23gemm_half_q_half_kernelILi3ELi14ELb1ELb0ELi32EEvPK6__halfPKjS4_S2_PS0_iiiiPKtS7_iiiiiibS2_i)
        /*0410*/ 	.word	0x00000063


	//----- nvinfo : EIATTR_FRAME_SIZE
	.align		4
.L_201:
        /*0414*/ 	.byte	0x04, 0x11
        /*0416*/ 	.short	(.L_203 - .L_202)
	.align		4
.L_202:
        /*0418*/ 	.word	index@(_Z23gemm_half_q_half_kernelILi3ELi14ELb1ELb0ELi32EEvPK6__halfPKjS4_S2_PS0_iiiiPKtS7_iiiiiibS2_i)
        /*041c*/ 	.word	0x00000000


	//----- nvinfo : EIATTR_REGCOUNT
	.align		4
.L_203:
        /*0420*/ 	.byte	0x04, 0x2f
        /*0422*/ 	.short	(.L_205 - .L_204)
	.align		4
.L_204:
        /*0424*/ 	.word	index@(_Z23gemm_half_q_half_kernelILi3ELi12ELb1ELb0ELi32EEvPK6__halfPKjS4_S2_PS0_iiiiPKtS7_iiiiiibS2_i)
        /*0428*/ 	.word	0x00000062


	//----- nvinfo : EIATTR_FRAME_SIZE
	.align		4
.L_205:
        /*042c*/ 	.byte	0x04, 0x11
        /*042e*/ 	.short	(.L_207 - .L_206)
	.align		4
.L_206:
        /*0430*/ 	.word	index@(_Z23gemm_half_q_half_kernelILi3ELi12ELb1ELb0ELi32EEvPK6__halfPKjS4_S2_PS0_iiiiPKtS7_iiiiiibS2_i)
        /*0434*/ 	.word	0x00000000


	//----- nvinfo : EIATTR_REGCOUNT
	.align		4
.L_207:
        /*0438*/ 	.byte	0x04, 0x2f
        /*043a*/ 	.short	(.L_209 - .L_208)
	.align		4
.L_208:
        /*043c*/ 	.word	index@(_Z23gemm_half_q_half_kernelILi3ELi8ELb1ELb0ELi32EEvPK6__halfPKjS4_S2_PS0_iiiiPKtS7_iiiiiibS2_i)
        /*0440*/ 	.word	0x00000035


	//----- nvinfo : EIATTR_FRAME_SIZE
	.align		4
.L_209:
        /*0444*/ 	.byte	0x04, 0x11
        /*0446*/ 	.short	(.L_211 - .L_210)
	.align		4
.L_210:
        /*0448*/ 	.word	index@(_Z23gemm_half_q_half_kernelILi3ELi8ELb1ELb0ELi32EEvPK6__halfPKjS4_S2_PS0_iiiiPKtS7_iiiiiibS2_i)
        /*044c*/ 	.word	0x00000000


	//----- nvinfo : EIATTR_REGCOUNT
	.align		4
.L_211:
        /*0450*/ 	.byte	0x04, 0x2f
        /*0452*/ 	.short	(.L_213 - .L_212)
	.align		4
.L_212:
        /*0454*/ 	.word	index@(_Z23gemm_half_q_half_kernelILi3ELi24ELb1ELb0ELi32EEvPK6__halfPKjS4_S2_PS0_iiiiPKtS7_iiiiiibS2_i)
        /*0458*/ 	.word	0x00000076


	//----- nvinfo : EIATTR_FRAME_SIZE
	.align		4
.L_213:
        /*045c*/ 	.byte	0x04, 0x11
        /*045e*/ 	.short	(.L_215 - .L_214)
	.align		4
.L_214:
        /*0460*/ 	.word	index@(_Z23gemm_half_q_half_kernelILi3ELi24ELb1ELb0ELi32EEvPK6__halfPKjS4_S2_PS0_iiiiPKtS7_iiiiiibS2_i)
        /*0464*/ 	.word	0x00000000


	//----- nvinfo : EIATTR_REGCOUNT
	.align		4
.L_215:
        /*0468*/ 	.byte	0x04, 0x2f
        /*046a*/ 	.short	(.L_217 - .L_216)
	.align		4
.L_216:
        /*046c*/ 	.word	index@(_Z23gemm_half_q_half_kernelILi3ELi16ELb1ELb0ELi32EEvPK6__halfPKjS4_S2_PS0_iiiiPKtS7_iiiiiibS2_i)
        /*0470*/ 	.word	0x00000060


	//----- nvinfo : EIATTR_FRAME_SIZE
	.align		4
.L_217:
        /*0474*/ 	.byte	0x04, 0x11
        /*0476*/ 	.short	(.L_219 - .L_218)
	.align		4
.L_218:
        /*0478*/ 	.word	index@(_Z23gemm_half_q_half_kernelILi3ELi16ELb1ELb0ELi32EEvPK6__halfPKjS4_S2_PS0_iiiiPKtS7_iiiiiibS2_i)
        /*047c*/ 	.word	0x00000000


	//----- nvinfo : EIATTR_REGCOUNT
	.align		4
.L_219:
        /*0480*/ 	.byte	0x04, 0x2f
        /*0482*/ 	.short	(.L_221 - .L_220)
	.align		4
.L_220:
        /*0484*/ 	.word	index@(_Z23gemm_half_q_half_kernelILi3ELi48ELb1ELb0ELi32EEvPK6__halfPKjS4_S2_PS0_iiiiPKtS7_iiiiiibS2_i)
        /*0488*/ 	.word	0x0000006e


	//----- nvinfo : EIATTR_FRAME_SIZE
	.align		4
.L_221:
        /*048c*/ 	.byte	0x04, 0x11
        /*048e*/ 	.short	(.L_223 - .L_222)
	.align		4
.L_222:
        /*0490*/ 	.word	index@(_Z23gemm_half_q_half_kernelILi3ELi48ELb1ELb0ELi32EEvPK6__halfPKjS4_S2_PS0_iiiiPKtS7_iiiiiibS2_i)
        /*0494*/ 	.word	0x00000000


	//----- nvinfo : EIATTR_REGCOUNT
	.align		4
.L_223:
        /*0498*/ 	.byte	0x04, 0x2f
        /*049a*/ 	.short	(.L_225 - .L_224)
	.align		4
.L_224:
        /*049c*/ 	.word	index@(_Z23gemm_half_q_half_kernelILi3ELi32ELb1ELb0ELi32EEvPK6__halfPKjS4_S2_PS0_iiiiPKtS7_iiiiiibS2_i)
        /*04a0*/ 	.word	0x00000040


	//----- nvinfo : EIATTR_FRAME_SIZE
	.align		4
.L_225:
        /*04a4*/ 	.byte	0x04, 0x11
        /*04a6*/ 	.short	(.L_227 - .L_226)
	.align		4
.L_226:
        /*04a8*/ 	.word	index@(_Z23gemm_half_q_half_kernelILi3ELi32ELb1ELb0ELi32EEvPK6__halfPKjS4_S2_PS0_iiiiPKtS7_iiiiiibS2_i)
        /*04ac*/ 	.word	0x00000000


	//----- nvinfo : EIATTR_REGCOUNT
	.align		4
.L_227:
        /*04b0*/ 	.byte	0x04, 0x2f
        /*04b2*/ 	.short	(.L_229 - .L_228)
	.align		4
.L_228:
        /*04b4*/ 	.word	index@(_Z23gemm_half_q_half_kernelILi3ELi2ELb1ELb0ELi64EEvPK6__halfPKjS4_S2_PS0_iiiiPKtS7_iiiiiibS2_i)
        /*04b8*/ 	.word	0x00000040


	//----- nvinfo : EIATTR_FRAME_SIZE
	.align		4
.L_229:
        /*04bc*/ 	.byte	0x04, 0x11
        /*04be*/ 	.short	(.L_231 - .L_230)
	.align		4
.L_230:
        /*04c0*/ 	.word	index@(_Z23gemm_half_q_half_kernelILi3ELi2ELb1ELb0ELi64EEvPK6__halfPKjS4_S2_PS0_iiiiPKtS7_iiiiiibS2_i)
        /*04c4*/ 	.word	0x00000010


	//----- nvinfo : EIATTR_REGCOUNT
	.align		4
.L_231:
        /*04c8*/ 	.byte	0x04, 0x2f
        /*04ca*/ 	.short	(.L_233 - .L_232)
	.align		4
.L_232:
        /*04cc*/ 	.word	index@(_Z23gemm_half_q_half_kernelILi3ELi6ELb1ELb0ELi64EEvPK6__halfPKjS4_S2_PS0_iiiiPKtS7_iiiiiibS2_i)
        /*04d0*/ 	.word	0x00000065


	//----- nvinfo : EIATTR_FRAME_SIZE
	.align		4
.L_233:
        /*04d4*/ 	.byte	0x04, 0x11
        /*04d6*/ 	.short	(.L_235 - .L_234)
	.align		4
.L_234:
        /*04d8*/ 	.word	index@(_Z23gemm_half_q_half_kernelILi3ELi6ELb1ELb0ELi64EEvPK6__halfPKjS4_S2_PS0_iiiiPKtS7_iiiiiibS2_i)
        /*04dc*/ 	.word	0x00000010


	//----- nvinfo : EIATTR_REGCOUNT
	.align		4
.L_235:
        /*04e0*/ 	.byte	0x04, 0x2f
        /*04e2*/ 	.short	(.L_237 - .L_236)
	.align		4
.L_236:
        /*04e4*/ 	.word	index@(_Z23gemm_half_q_half_kernelILi3ELi4ELb1ELb0ELi64EEvPK6__halfPKjS4_S2_PS0_iiiiPKtS7_iiiiiibS2_i)
        /*04e8*/ 	.word	0x00000060


	//----- nvinfo : EIATTR_FRAME_SIZE
	.align		4
.L_237:
        /*04ec*/ 	.byte	0x04, 0x11
        /*04ee*/ 	.short	(.L_239 - .L_238)
	.align		4
.L_238:
        /*04f0*/ 	.word	index@(_Z23gemm_half_q_half_kernelILi3ELi4ELb1ELb0ELi64EEvPK6__halfPKjS4_S2_PS0_iiiiPKtS7_iiiiiibS2_i)
        /*04f4*/ 	.word	0x00000010


	//----- nvinfo : EIATTR_REGCOUNT
	.align		4
.L_239:
        /*04f8*/ 	.byte	0x04, 0x2f
        /*04fa*/ 	.short	(.L_241 - .L_240)
	.align		4
.L_240:
        /*04fc*/ 	.word	index@(_Z23gemm_half_q_half_kernelILi3ELi14ELb1ELb0ELi64EEvPK6__halfPKjS4_S2_PS0_iiiiPKtS7_iiiiiibS2_i)
        /*0500*/ 	.word	0x00000063


	//----- nvinfo : EIATTR_FRAME_SIZE
	.align		4
.L_241:
        /*0504*/ 	.byte	0x04, 0x11
        /*0506*/ 	.short	(.L_243 - .L_242)
	.align		4
.L_242:
        /*0508*/ 	.word	index@(_Z23gemm_half_q_half_kernelILi3ELi14ELb1ELb0ELi64EEvPK6__halfPKjS4_S2_PS0_iiiiPKtS7_iiiiiibS2_i)
        /*050c*/ 	.word	0x00000010


	//----- nvinfo : EIATTR_REGCOUNT
	.align		4
.L_243:
        /*0510*/ 	.byte	0x04, 0x2f
        /*0512*/ 	.short	(.L_245 - .L_244)
	.align		4
.L_244:
        /*0514*/ 	.word	index@(_Z23gemm_half_q_half_kernelILi3ELi12ELb1ELb0ELi64EEvPK6__halfPKjS4_S2_PS0_iiiiPKtS7_iiiiiibS2_i)
        /*0518*/ 	.word	0x00000063


	//----- nvinfo : EIATTR_FRAME_SIZE
	.align		4
.L_245:
        /*051c*/ 	.byte	0x04, 0x11
        /*051e*/ 	.short	(.L_247 - .L_246)
	.align		4
.L_246:
        /*0520*/ 	.word	index@(_Z23gemm_half_q_half_kernelILi3ELi12ELb1ELb0ELi64EEvPK6__halfPKjS4_S2_PS0_iiiiPKtS7_iiiiiibS2_i)
        /*0524*/ 	.word	0x00000010


	//----- nvinfo : EIATTR_REGCOUNT
	.align		4
.L_247:
        /*0528*/ 	.byte	0x04, 0x2f
        /*052a*/ 	.short	(.L_249 - .L_248)
	.align		4
.L_248:
        /*052c*/ 	.word	index@(_Z23gemm_half_q_half_kernelILi3ELi8ELb1ELb0ELi64EEvPK6__halfPKjS4_S2_PS0_iiiiPKtS7_iiiiiibS2_i)
        /*0530*/ 	.word	0x00000036


	//----- nvinfo : EIATTR_FRAME_SIZE
	.align		4
.L_249:
        /*0534*/ 	.byte	0x04, 0x11
        /*0536*/ 	.short	(.L_251 - .L_250)
	.align		4
.L_250:
        /*0538*/ 	.word	index@(_Z23gemm_half_q_half_kernelILi3ELi8ELb1ELb0ELi64EEvPK6__halfPKjS4_S2_PS0_iiiiPKtS7_iiiiiibS2_i)
        /*053c*/ 	.word	0x00000010


	//----- nvinfo : EIATTR_REGCOUNT
	.align		4
.L_251:
        /*0540*/ 	.byte	0x04, 0x2f
        /*0542*/ 	.short	(.L_253 - .L_252)
	.align		4
.L_252:
        /*0544*/ 	.word	index@(_Z23gemm_half_q_half_kernelILi3ELi24ELb1ELb0ELi64EEvPK6__halfPKjS4_S2_PS0_iiiiPKtS7_iiiiiibS2_i)
        /*0548*/ 	.word	0x00000071


	//----- nvinfo : EIATTR_FRAME_SIZE
	.align		4
.L_253:
        /*054c*/ 	.byte	0x04, 0x11
        /*054e*/ 	.short	(.L_255 - .L_254)
	.align		4
.L_254:
        /*0550*/ 	.word	index@(_Z23gemm_half_q_half_kernelILi3ELi24ELb1ELb0ELi64EEvPK6__halfPKjS4_S2_PS0_iiiiPKtS7_iiiiiibS2_i)
        /*0554*/ 	.word	0x00000010


	//----- nvinfo : EIATTR_REGCOUNT
	.align		4
.L_255:
        /*0558*/ 	.byte	0x04, 0x2f
        /*055a*/ 	.short	(.L_257 - .L_256)
	.align		4
.L_256:
        /*055c*/ 	.word	index@(_Z23gemm_half_q_half_kernelILi3ELi16ELb1ELb0ELi64EEvPK6__halfPKjS4_S2_PS0_iiiiPKtS7_iiiiiibS2_i)
        /*0560*/ 	.word	0x0000006a


	//----- nvinfo : EIATTR_FRAME_SIZE
	.align		4
.L_257:
        /*0564*/ 	.byte	0x04, 0x11
        /*0566*/ 	.short	(.L_259 - .L_258)
	.align		4
.L_258:
        /*0568*/ 	.word	index@(_Z23gemm_half_q_half_kernelILi3ELi16ELb1ELb0ELi64EEvPK6__halfPKjS4_S2_PS0_iiiiPKtS7_iiiiiibS2_i)
        /*056c*/ 	.word	0x00000010


	//----- nvinfo : EIATTR_REGCOUNT
	.align		4
.L_259:
        /*0570*/ 	.byte	0x04, 0x2f
        /*0572*/ 	.short	(.L_261 - .L_260)
	.align		4
.L_260:
        /*0574*/ 	.word	index@(_Z23gemm_half_q_half_kernelILi3ELi48ELb1ELb0ELi64EEvPK6__halfPKjS4_S2_PS0_iiiiPKtS7_iiiiiibS2_i)
        /*0578*/ 	.word	0x00000070


	//----- nvinfo : EIATTR_FRAME_SIZE
	.align		4
.L_261:
        /*057c*/ 	.byte	0x04, 0x11
        /*057e*/ 	.short	(.L_263 - .L_262)
	.align		4
.L_262:
        /*0580*/ 	.word	index@(_Z23gemm_half_q_half_kernelILi3ELi48ELb1ELb0ELi64EEvPK6__halfPKjS4_S2_PS0_iiiiPKtS7_iiiiiibS2_i)
        /*0584*/ 	.word	0x00000010


	//----- nvinfo : EIATTR_REGCOUNT
	.align		4
.L_263:
        /*0588*/ 	.byte	0x04, 0x2f
        /*058a*/ 	.short	(.L_265 - .L_264)
	.align		4
.L_264:
        /*058c*/ 	.word	index@(_Z23gemm_half_q_half_kernelILi3ELi32ELb1ELb0ELi64EEvPK6__halfPKjS4_S2_PS0_iiiiPKtS7_iiiiiibS2_i)
        /*0590*/ 	.word	0x00000041


	//----- nvinfo : EIATTR_FRAME_SIZE
	.align		4
.L_265:
        /*0594*/ 	.byte	0x04, 0x11
        /*0596*/ 	.short	(.L_267 - .L_266)
	.align		4
.L_266:
        /*0598*/ 	.word	index@(_Z23gemm_half_q_half_kernelILi3ELi32ELb1ELb0ELi64EEvPK6__halfPKjS4_S2_PS0_iiiiPKtS7_iiiiiibS2_i)
        /*059c*/ 	.word	0x00000010


	//----- nvinfo : EIATTR_REGCOUNT
	.align		4
.L_267:
        /*05a0*/ 	.byte	0x04, 0x2f
        /*05a2*/ 	.short	(.L_269 - .L_268)
	.align		4
.L_268:
        /*05a4*/ 	.word	index@(_Z23gemm_half_q_half_kernelILi4ELi2ELb1ELb0ELi32EEvPK6__halfPKjS4_S2_PS0_iiiiPKtS7_iiiiiibS2_i)
        /*05a8*/ 	.word	0x00000040


	//----- nvinfo : EIATTR_FRAME_SIZE
	.align		4
.L_269:
        /*05ac*/ 	.byte	0x04, 0x11
        /*05ae*/ 	.short	(.L_271 - .L_270)
	.align		4
.L_270:
        /*05b0*/ 	.word	index@(_Z23gemm_half_q_half_kernelILi4ELi2ELb1ELb0ELi32EEvPK6__halfPKjS4_S2_PS0_iiiiPKtS7_iiiiiibS2_i)
        /*05b4*/ 	.word	0x00000000


	//----- nvinfo : EIATTR_REGCOUNT
	.align		4
.L_271:
        /*05b8*/ 	.byte	0x04, 0x2f
        /*05ba*/ 	.short	(.L_273 - .L_272)
	.align		4
.L_272:
        /*05bc*/ 	.word	index@(_Z23gemm_half_q_half_kernelILi4ELi6ELb1ELb0ELi32EEvPK6__halfPKjS4_S2_PS0_iiiiPKtS7_iiiiiibS2_i)
        /*05c0*/ 	.word	0x0000006c


	//----- nvinfo : EIATTR_FRAME_SIZE
	.align		4
.L_273:
        /*05c4*/ 	.byte	0x04, 0x11
        /*05c6*/ 	.short	(.L_275 - .L_274)
	.align		4
.L_274:
        /*05c8*/ 	.word	index@(_Z23gemm_half_q_half_kernelILi4ELi6ELb1ELb0ELi32EEvPK6__halfPKjS4_S2_PS0_iiiiPKtS7_iiiiiibS2_i)
        /*05cc*/ 	.word	0x00000000


	//----- nvinfo : EIATTR_REGCOUNT
	.align		4
.L_275:
        /*05d0*/ 	.byte	0x04, 0x2f
        /*05d2*/ 	.short	(.L_277 - .L_276)
	.align		4
.L_276:
        /*05d4*/ 	.word	index@(_Z23gemm_half_q_half_kernelILi4ELi4ELb1ELb0ELi32EEvPK6__halfPKjS4_S2_PS0_iiiiPKtS7_iiiiiibS2_i)
        /*05d8*/ 	.word	0x00000066


	//----- nvinfo : EIATTR_FRAME_SIZE
	.align		4
.L_277:
        /*05dc*/ 	.byte	0x04, 0x11
        /*05de*/ 	.short	(.L_279 - .L_278)
	.align		4
.L_278:
        /*05e0*/ 	.word	index@(_Z23gemm_half_q_half_kernelILi4ELi4ELb1ELb0ELi32EEvPK6__halfPKjS4_S2_PS0_iiiiPKtS7_iiiiiibS2_i)
        /*05e4*/ 	.word	0x00000000


	//----- nvinfo : EIATTR_REGCOUNT
	.align		4
.L_279:
        /*05e8*/ 	.byte	0x04, 0x2f
        /*05ea*/ 	.short	(.L_281 - .L_280)
	.align		4
.L_280:
        /*05ec*/ 	.word	index@(_Z23gemm_half_q_half_kernelILi4ELi14ELb1ELb0ELi32EEvPK6__halfPKjS4_S2_PS0_iiiiPKtS7_iiiiiibS2_i)
        /*05f0*/ 	.word	0x0000006c


	//----- nvinfo : EIATTR_FRAME_SIZE
	.align		4
.L_281:
        /*05f4*/ 	.byte	0x04, 0x11
        /*05f6*/ 	.short	(.L_283 - .L_282)
	.align		4
.L_282:
        /*05f8*/ 	.word	index@(_Z23gemm_half_q_half_kernelILi4ELi14ELb1ELb0ELi32EEvPK6__halfPKjS4_S2_PS0_iiiiPKtS7_iiiiiibS2_i)
        /*05fc*/ 	.word	0x00000000


	//----- nvinfo : EIATTR_REGCOUNT
	.align		4
.L_283:
        /*0600*/ 	.byte	0x04, 0x2f
        /*0602*/ 	.short	(.L_285 - .L_284)
	.align		4
.L_284:
        /*0604*/ 	.word	index@(_Z23gemm_half_q_half_kernelILi4ELi12ELb1ELb0ELi32EEvPK6__halfPKjS4_S2_PS0_iiiiPKtS7_iiiiiibS2_i)
        /*0608*/ 	.word	0x0000006a


	//----- nvinfo : EIATTR_FRAME_SIZE
	.align		4
.L_285:
        /*060c*/ 	.byte	0x04, 0x11
        /*060e*/ 	.short	(.L_287 - .L_286)
	.align		4
.L_286:
        /*0610*/ 	.word	index@(_Z23gemm_half_q_half_kernelILi4ELi12ELb1ELb0ELi32EEvPK6__halfPKjS4_S2_PS0_iiiiPKtS7_iiiiiibS2_i)
        /*0614*/ 	.word	0x00000000


	//----- nvinfo : EIATTR_REGCOUNT
	.align		4
.L_287:
        /*0618*/ 	.byte	0x04, 0x2f
        /*061a*/ 	.short	(.L_289 - .L_288)
	.align		4
.L_288:
        /*061c*/ 	.word	index@(_Z23gemm_half_q_half_kernelILi4ELi8ELb1ELb0ELi32EEvPK6__halfPKjS4_S2_PS0_iiiiPKtS7_iiiiiibS2_i)
        /*0620*/ 	.word	0x00000037


	//----- nvinfo : EIATTR_FRAME_SIZE
	.align		4
.L_289:
        /*0624*/ 	.byte	0x04, 0x11
        /*0626*/ 	.short	(.L_291 - .L_290)
	.align		4
.L_290:
        /*0628*/ 	.word	index@(_Z23gemm_half_q_half_kernelILi4ELi8ELb1ELb0ELi32EEvPK6__halfPKjS4_S2_PS0_iiiiPKtS7_iiiiiibS2_i)
        /*062c*/ 	.word	0x00000000


	//----- nvinfo : EIATTR_REGCOUNT
	.align		4
.L_291:
        /*0630*/ 	.byte	0x04, 0x2f
        /*0632*/ 	.short	(.L_293 - .L_292)
	.align		4
.L_292:
        /*0634*/ 	.word	index@(_Z23gemm_half_q_half_kernelILi4ELi24ELb1ELb0ELi32EEvPK6__halfPKjS4_S2_PS0_iiiiPKtS7_iiiiiibS2_i)
        /*0638*/ 	.word	0x00000073


	//----- nvinfo : EIATTR_FRAME_SIZE
	.align		4
.L_293:
        /*063c*/ 	.byte	0x04, 0x11
        /*063e*/ 	.short	(.L_295 - .L_294)
	.align		4
.L_294:
        /*0640*/ 	.word	index@(_Z23gemm_half_q_half_kernelILi4ELi24ELb1ELb0ELi32EEvPK6__halfPKjS4_S2_PS0_iiiiPKtS7_iiiiiibS2_i)
        /*0644*/ 	.word	0x00000000


	//----- nvinfo : EIATTR_REGCOUNT
	.align		4
.L_295:
        /*0648*/ 	.byte	0x04, 0x2f
        /*064a*/ 	.short	(.L_297 - .L_296)
	.align		4
.L_296:
        /*064c*/ 	.word	index@(_Z23gemm_half_q_half_kernelILi4ELi16ELb1ELb0ELi32EEvPK6__halfPKjS4_S2_PS0_iiiiPKtS7_iiiiiibS2_i)
        /*0650*/ 	.word	0x0000006b


	//----- nvinfo : EIATTR_FRAME_SIZE
	.align		4
.L_297:
        /*0654*/ 	.byte	0x04, 0x11
        /*0656*/ 	.short	(.L_299 - .L_298)
	.align		4
.L_298:
        /*0658*/ 	.word	index@(_Z23gemm_half_q_half_kernelILi4ELi16ELb1ELb0ELi32EEvPK6__halfPKjS4_S2_PS0_iiiiPKtS7_iiiiiibS2_i)
        /*065c*/ 	.word	0x00000000


	//----- nvinfo : EIATTR_REGCOUNT
	.align		4
.L_299:
        /*0660*/ 	.byte	0x04, 0x2f
        /*0662*/ 	.short	(.L_301 - .L_300)
	.align		4
.L_300:
        /*0664*/ 	.word	index@(_Z23gemm_half_q_half_kernelILi4ELi48ELb1ELb0ELi32EEvPK6__halfPKjS4_S2_PS0_iiiiPKtS7_iiiiiibS2_i)
        /*0668*/ 	.word	0x0000006d


	//----- nvinfo : EIATTR_FRAME_SIZE
	.align		4
.L_301:
        /*066c*/ 	.byte	0x04, 0x11
        /*066e*/ 	.short	(.L_303 - .L_302)
	.align		4
.L_302:
        /*0670*/ 	.word	index@(_Z23gemm_half_q_half_kernelILi4ELi48ELb1ELb0ELi32EEvPK6__halfPKjS4_S2_PS0_iiiiPKtS7_iiiiiibS2_i)
        /*0674*/ 	.word	0x00000000


	//----- nvinfo : EIATTR_REGCOUNT
	.align		4
.L_303:
        /*0678*/ 	.byte	0x04, 0x2f
        /*067a*/ 	.short	(.L_305 - .L_304)
	.align		4
.L_304:
        /*067c*/ 	.word	index@(_Z23gemm_half_q_half_kernelILi4ELi32ELb1ELb0ELi32EEvPK6__halfPKjS4_S2_PS0_iiiiPKtS7_iiiiiibS2_i)
        /*0680*/ 	.word	0x00000044


	//----- nvinfo : EIATTR_FRAME_SIZE
	.align		4
.L_305:
        /*0684*/ 	.byte	0x04, 0x11
        /*0686*/ 	.short	(.L_307 - .L_306)
	.align		4
.L_306:
        /*0688*/ 	.word	index@(_Z23gemm_half_q_half_kernelILi4ELi32ELb1ELb0ELi32EEvPK6__halfPKjS4_S2_PS0_iiiiPKtS7_iiiiiibS2_i)
        /*068c*/ 	.word	0x00000000


	//----- nvinfo : EIATTR_REGCOUNT
	.align		4
.L_307:
        /*0690*/ 	.byte	0x04, 0x2f
        /*0692*/ 	.short	(.L_309 - .L_308)
	.align		4
.L_308:
        /*0694*/ 	.word	index@(_Z23gemm_half_q_half_kernelILi4ELi2ELb1ELb0ELi64EEvPK6__halfPKjS4_S2_PS0_iiiiPKtS7_iiiiiibS2_i)
        /*0698*/ 	.word	0x00000042


	//----- nvinfo : EIATTR_FRAME_SIZE
	.align		4
.L_309:
        /*069c*/ 	.byte	0x04, 0x11
        /*069e*/ 	.short	(.L_311 - .L_310)
	.align		4
.L_310:
        /*06a0*/ 	.word	index@(_Z23gemm_half_q_half_kernelILi4ELi2ELb1ELb0ELi64EEvPK6__halfPKjS4_S2_PS0_iiiiPKtS7_iiiiiibS2_i)
        /*06a4*/ 	.word	0x00000010


	//----- nvinfo : EIATTR_REGCOUNT
	.align		4
.L_311:
        /*06a8*/ 	.byte	0x04, 0x2f
        /*06aa*/ 	.short	(.L_313 - .L_312)
	.align		4
.L_312:
        /*06ac*/ 	.word	index@(_Z23gemm_half_q_half_kernelILi4ELi6ELb1ELb0ELi64EEvPK6__halfPKjS4_S2_PS0_iiiiPKtS7_iiiiiibS2_i)
        /*06b0*/ 	.word	0x00000068


	//----- nvinfo : EIATTR_FRAME_SIZE
	.align		4
.L_313:
        /*06b4*/ 	.byte	0x04, 0x11
        /*06b6*/ 	.short	(.L_315 - .L_314)
	.align		4
.L_314:
        /*06b8*/ 	.word	index@(_Z23gemm_half_q_half_kernelILi4ELi6ELb1ELb0ELi64EEvPK6__halfPKjS4_S2_PS0_iiiiPKtS7_iiiiiibS2_i)
        /*06bc*/ 	.word	0x00000010


	//----- nvinfo : EIATTR_REGCOUNT
	.align		4
.L_315:
        /*06c0*/ 	.byte	0x04, 0x2f
        /*06c2*/ 	.short	(.L_317 - .L_316)
	.align		4
.L_316:
        /*06c4*/ 	.word	index@(_Z23gemm_half_q_half_kernelILi4ELi4ELb1ELb0ELi64EEvPK6__halfPKjS4_S2_PS0_iiiiPKtS7_iiiiiibS2_i)
        /*06c8*/ 	.word	0x00000062


	//----- nvinfo : EIATTR_FRAME_SIZE
	.align		4
.L_317:
        /*06cc*/ 	.byte	0x04, 0x11
        /*06ce*/ 	.short	(.L_319 - .L_318)
	.align		4
.L_318:
        /*06d0*/ 	.word	index@(_Z23gemm_half_q_half_kernelILi4ELi4ELb1ELb0ELi64EEvPK6__halfPKjS4_S2_PS0_iiiiPKtS7_iiiiiibS2_i)
        /*06d4*/ 	.word	0x00000010


	//----- nvinfo : EIATTR_REGCOUNT
	.align		4
.L_319:
        /*06d8*/ 	.byte	0x04, 0x2f
        /*06da*/ 	.short	(.L_321 - .L_320)
	.align		4
.L_320:
        /*06dc*/ 	.word	index@(_Z23gemm_half_q_half_kernelILi4ELi14ELb1ELb0ELi64EEvPK6__halfPKjS4_S2_PS0_iiiiPKtS7_iiiiiibS2_i)
        /*06e0*/ 	.word	0x00000068


	//----- nvinfo : EIATTR_FRAME_SIZE
	.align		4
.L_321:
        /*06e4*/ 	.byte	0x04, 0x11
        /*06e6*/ 	.short	(.L_323 - .L_322)
	.align		4
.L_322:
        /*06e8*/ 	.word	index@(_Z23gemm_half_q_half_kernelILi4ELi14ELb1ELb0ELi64EEvPK6__halfPKjS4_S2_PS0_iiiiPKtS7_iiiiiibS2_i)
        /*06ec*/ 	.word	0x00000010


	//----- nvinfo : EIATTR_REGCOUNT
	.align		4
.L_323:
        /*06f0*/ 	.byte	0x04, 0x2f
        /*06f2*/ 	.short	(.L_325 - .L_324)
	.align		4
.L_324:
        /*06f4*/ 	.word	index@(_Z23gemm_half_q_half_kernelILi4ELi12ELb1ELb0ELi64EEvPK6__halfPKjS4_S2_PS0_iiiiPKtS7_iiiiiibS2_i)
        /*06f8*/ 	.word	0x00000065


	//----- nvinfo : EIATTR_FRAME_SIZE
	.align		4
.L_325:
        /*06fc*/ 	.byte	0x04, 0x11
        /*06fe*/ 	.short	(.L_327 - .L_326)
	.align		4
.L_326:
        /*0700*/ 	.word	index@(_Z23gemm_half_q_half_kernelILi4ELi12ELb1ELb0ELi64EEvPK6__halfPKjS4_S2_PS0_iiiiPKtS7_iiiiiibS2_i)
        /*0704*/ 	.word	0x00000010


	//----- nvinfo : EIATTR_REGCOUNT
	.align		4
.L_327:
        /*0708*/ 	.byte	0x04, 0x2f
        /*070a*/ 	.short	(.L_329 - .L_328)
	.align		4
.L_328:
        /*070c*/ 	.word	index@(_Z23gemm_half_q_half_kernelILi4ELi8ELb1ELb0ELi64EEvPK6__halfPKjS4_S2_PS0_iiiiPKtS7_iiiiiibS2_i)
        /*0710*/ 	.word	0x00000036


	//----- nvinfo : EIATTR_FRAME_SIZE
	.align		4
.L_329:
        /*0714*/ 	.byte	0x04, 0x11
        /*0716*/ 	.short	(.L_331 - .L_330)
	.align		4
.L_330:
        /*0718*/ 	.word	index@(_Z23gemm_half_q_half_kernelILi4ELi8ELb1ELb0ELi64EEvPK6__halfPKjS4_S2_PS0_iiiiPKtS7_iiiiiibS2_i)
        /*071c*/ 	.word	0x00000010


	//----- nvinfo : EIATTR_REGCOUNT
	.align		4
.L_331:
        /*0720*/ 	.byte	0x04, 0x2f
        /*0722*/ 	.short	(.L_333 - .L_332)
	.align		4
.L_332:
        /*0724*/ 	.word	index@(_Z23gemm_half_q_half_kernelILi4ELi24ELb1ELb0ELi64EEvPK6__halfPKjS4_S2_PS0_iiiiPKtS7_iiiiiibS2_i)
        /*0728*/ 	.word	0x00000074


	//----- nvinfo : EIATTR_FRAME_SIZE
	.align		4
.L_333:
        /*072c*/ 	.byte	0x04, 0x11
        /*072e*/ 	.short	(.L_335 - .L_334)
	.align		4
.L_334:
        /*0730*/ 	.word	index@(_Z23gemm_half_q_half_kernelILi4ELi24ELb1ELb0ELi64EEvPK6__halfPKjS4_S2_PS0_iiiiPKtS7_iiiiiibS2_i)
        /*0734*/ 	.word	0x00000010


	//----- nvinfo : EIATTR_REGCOUNT
	.align		4
.L_335:
        /*0738*/ 	.byte	0x04, 0x2f
        /*073a*/ 	.short	(.L_337 - .L_336)
	.align		4
.L_336:
        /*073c*/ 	.word	index@(_Z23gemm_half_q_half_kernelILi4ELi16ELb1ELb0ELi64EEvPK6__halfPKjS4_S2_PS0_iiiiPKtS7_iiiiiibS2_i)
        /*0740*/ 	.word	0x0000006e


	//----- nvinfo : EIATTR_FRAME_SIZE
	.align		4
.L_337:
        /*0744*/ 	.byte	0x04, 0x11
        /*0746*/ 	.short	(.L_339 - .L_338)
	.align		4
.L_338:
        /*0748*/ 	.word	index@(_Z23gemm_half_q_half_kernelILi4ELi16ELb1ELb0ELi64EEvPK6__halfPKjS4_S2_PS0_iiiiPKtS7_iiiiiibS2_i)
        /*074c*/ 	.word	0x00000010


	//----- nvinfo : EIATTR_REGCOUNT
	.align		4
.L_339:
        /*0750*/ 	.byte	0x04, 0x2f
        /*0752*/ 	.short	(.L_341 - .L_340)
	.align		4
.L_340:
        /*0754*/ 	.word	index@(_Z23gemm_half_q_half_kernelILi4ELi48ELb1ELb0ELi64EEvPK6__halfPKjS4_S2_PS0_iiiiPKtS7_iiiiiibS2_i)
        /*0758*/ 	.word	0x00000074


	//----- nvinfo : EIATTR_FRAME_SIZE
	.align		4
.L_341:
        /*075c*/ 	.byte	0x04, 0x11
        /*075e*/ 	.short	(.L_343 - .L_342)
	.align		4
.L_342:
        /*0760*/ 	.word	index@(_Z23gemm_half_q_half_kernelILi4ELi48ELb1ELb0ELi64EEvPK6__halfPKjS4_S2_PS0_iiiiPKtS7_iiiiiibS2_i)
        /*0764*/ 	.word	0x00000010


	//----- nvinfo : EIATTR_REGCOUNT
	.align		4
.L_343:
        /*0768*/ 	.byte	0x04, 0x2f
        /*076a*/ 	.short	(.L_345 - .L_344)
	.align		4
.L_344:
        /*076c*/ 	.word	index@(_Z23gemm_half_q_half_kernelILi4ELi32ELb1ELb0ELi64EEvPK6__halfPKjS4_S2_PS0_iiiiPKtS7_iiiiiibS2_i)
        /*0770*/ 	.word	0x00000044


	//----- nvinfo : EIATTR_FRAME_SIZE
	.align		4
.L_345:
        /*0774*/ 	.byte	0x04, 0x11
        /*0776*/ 	.short	(.L_347 - .L_346)
	.align		4
.L_346:
        /*0778*/ 	.word	index@(_Z23gemm_half_q_half_kernelILi4ELi32ELb1ELb0ELi64EEvPK6__halfPKjS4_S2_PS0_iiiiPKtS7_iiiiiibS2_i)
        /*077c*/ 	.word	0x00000010


	//----- nvinfo : EIATTR_MIN_STACK_SIZE
	.align		4
.L_347:
        /*0780*/ 	.byte	0x04, 0x12
        /*0782*/ 	.short	(.L_349 - .L_348)
	.align		4
.L_348:
        /*0784*/ 	.word	index@(_Z23gemm_half_q_half_kernelILi4ELi32ELb1ELb0ELi64EEvPK6__halfPKjS4_S2_PS0_iiiiPKtS7_iiiiiibS2_i)
        /*0788*/ 	.word	0x00000010


	//----- nvinfo : EIATTR_MIN_STACK_SIZE
	.align		4
.L_349:
        /*078c*/ 	.byte	0x04, 0x12
        /*078e*/ 	.short	(.L_351 - .L_350)
	.align		4
.L_350:
        /*0790*/ 	.word	index@(_Z23gemm_half_q_half_kernelILi4ELi48ELb1ELb0ELi64EEvPK6__halfPKjS4_S2_PS0_iiiiPKtS7_iiiiiibS2_i)
        /*0794*/ 	.word	0x00000010


	//----- nvinfo : EIATTR_MIN_STACK_SIZE
	.align		4
.L_351:
        /*0798*/ 	.byte	0x04, 0x12
        /*079a*/ 	.short	(.L_353 - .L_352)
	.align		4
.L_352:
        /*079c*/ 	.word	index@(_Z23gemm_half_q_half_kernelILi4ELi16ELb1ELb0ELi64EEvPK6__halfPKjS4_S2_PS0_iiiiPKtS7_iiiiiibS2_i)
        /*07a0*/ 	.word	0x00000010


	//----- nvinfo : EIATTR_MIN_STACK_SIZE
	.align		4
.L_353:
        /*07a4*/ 	.byte	0x04, 0x12
        /*07a6*/ 	.short	(.L_355 - .L_354)
	.align		4
.L_354:
        /*07a8*/ 	.word	index@(_Z23gemm_half_q_half_kernelILi4ELi24ELb1ELb0ELi64EEvPK6__halfPKjS4_S2_PS0_iiiiPKtS7_iiiiiibS2_i)
        /*07ac*/ 	.word	0x00000010


	//----- nvinfo : EIATTR_MIN_STACK_SIZE
	.align		4
.L_355:
        /*07b0*/ 	.byte	0x04, 0x12
        /*07b2*/ 	.short	(.L_357 - .L_356)
	.align		4
.L_356:
        /*07b4*/ 	.word	index@(_Z23gemm_half_q_half_kernelILi4ELi8ELb1ELb0ELi64EEvPK6__halfPKjS4_S2_PS0_iiiiPKtS7_iiiiiibS2_i)
        /*07b8*/ 	.word	0x00000010


	//----- nvinfo : EIATTR_MIN_STACK_SIZE
	.align		4
.L_357:
        /*07bc*/ 	.byte	0x04, 0x12
        /*07be*/ 	.short	(.L_359 - .L_358)
	.align		4
.L_358:
        /*07c0*/ 	.word	index@(_Z23gemm_half_q_half_kernelILi4ELi12ELb1ELb0ELi64EEvPK6__halfPKjS4_S2_PS0_iiiiPKtS7_iiiiiibS2_i)
        /*07c4*/ 	.word	0x00000010


	//----- nvinfo : EIATTR_MIN_STACK_SIZE
	.align		4
.L_359:
        /*07c8*/ 	.byte	0x04, 0x12
        /*07ca*/ 	.short	(.L_361 - .L_360)
	.align		4
.L_360:
        /*07cc*/ 	.word	index@(_Z23gemm_half_q_half_kernelILi4ELi14ELb1ELb0ELi64EEvPK6__halfPKjS4_S2_PS0_iiiiPKtS7_iiiiiibS2_i)
        /*07d0*/ 	.word	0x00000010


	//----- nvinfo : EIATTR_MIN_STACK_SIZE
	.align		4
.L_361:
        /*07d4*/ 	.byte	0x04, 0x12
        /*07d6*/ 	.short	(.L_363 - .L_362)
	.align		4
.L_362:
        /*07d8*/ 	.word	index@(_Z23gemm_half_q_half_kernelILi4ELi4ELb1ELb0ELi64EEvPK6__halfPKjS4_S2_PS0_iiiiPKtS7_iiiiiibS2_i)
        /*07dc*/ 	.word	0x00000010


	//----- nvinfo : EIATTR_MIN_STACK_SIZE
	.align		4
.L_363:
        /*07e0*/ 	.byte	0x04, 0x12
        /*07e2*/ 	.short	(.L_365 - .L_364)
	.align		4
.L_364:
        /*07e4*/ 	.word	index@(_Z23gemm_half_q_half_kernelILi4ELi6ELb1ELb0ELi64EEvPK6__halfPKjS4_S2_PS0_iiiiPKtS7_iiiiiibS2_i)
        /*07e8*/ 	.word	0x00000010


	//----- nvinfo : EIATTR_MIN_STACK_SIZE
	.align		4
.L_365:
        /*07ec*/ 	.byte	0x04, 0x12
        /*07ee*/ 	.short	(.L_367 - .L_366)
	.align		4
.L_366:
        /*07f0*/ 	.word	index@(_Z23gemm_half_q_half_kernelILi4ELi2ELb1ELb0ELi64EEvPK6__halfPKjS4_S2_PS0_iiiiPKtS7_iiiiiibS2_i)
        /*07f4*/ 	.word	0x00000010


	//----- nvinfo : EIATTR_MIN_STACK_SIZE
	.align		4
.L_367:
        /*07f8*/ 	.byte	0x04, 0x12
        /*07fa*/ 	.short	(.L_369 - .L_368)
	.align		4
.L_368:
        /*07fc*/ 	.word	index@(_Z23gemm_half_q_half_kernelILi4ELi32ELb1ELb0ELi32EEvPK6__halfPKjS4_S2_PS0_iiiiPKtS7_iiiiiibS2_i)
        /*0800*/ 	.word	0x00000000


	//----- nvinfo : EIATTR_MIN_STACK_SIZE
	.align		4
.L_369:
        /*0804*/ 	.byte	0x04, 0x12
        /*0806*/ 	.short	(.L_371 - .L_370)
	.align		4
.L_370:
        /*0808*/ 	.word	index@(_Z23gemm_half_q_half_kernelILi4ELi48ELb1ELb0ELi32EEvPK6__halfPKjS4_S2_PS0_iiiiPKtS7_iiiiiibS2_i)
        /*080c*/ 	.word	0x00000000


	//----- nvinfo : EIATTR_MIN_STACK_SIZE
	.align		4
.L_371:
        /*0810*/ 	.byte	0x04, 0x12
        /*0812*/ 	.short	(.L_373 - .L_372)
	.align		4
.L_372:
        /*0814*/ 	.word	index@(_Z23gemm_half_q_half_kernelILi4ELi16ELb1ELb0ELi32EEvPK6__halfPKjS4_S2_PS0_iiiiPKtS7_iiiiiibS2_i)
        /*0818*/ 	.word	0x00000000


	//----- nvinfo : EIATTR_MIN_STACK_SIZE
	.align		4
.L_373:
        /*081c*/ 	.byte	0x04, 0x12
        /*081e*/ 	.short	(.L_375 - .L_374)
	.align		4
.L_374:
        /*0820*/ 	.word	index@(_Z23gemm_half_q_half_kernelILi4ELi24ELb1ELb0ELi32EEvPK6__halfPKjS4_S2_PS0_iiiiPKtS7_iiiiiibS2_i)
        /*0824*/ 	.word	0x00000000


	//----- nvinfo : EIATTR_MIN_STACK_SIZE
	.align		4
.L_375:
        /*0828*/ 	.byte	0x04, 0x12
        /*082a*/ 	.short	(.L_377 - .L_376)
	.align		4
.L_376:
        /*082c*/ 	.word	index@(_Z23gemm_half_q_half_kernelILi4ELi8ELb1ELb0ELi32EEvPK6__halfPKjS4_S2_PS0_iiiiPKtS7_iiiiiibS2_i)
        /*0830*/ 	.word	0x00000000


	//----- nvinfo : EIATTR_MIN_STACK_SIZE
	.align		4
.L_377:
        /*0834*/ 	.byte	0x04, 0x12
        /*0836*/ 	.short	(.L_379 - .L_378)
	.align		4
.L_378:
        /*0838*/ 	.word	index@(_Z23gemm_half_q_half_kernelILi4ELi12ELb1ELb0ELi32EEvPK6__halfPKjS4_S2_PS0_iiiiPKtS7_iiiiiibS2_i)
        /*083c*/ 	.word	0x00000000


	//----- nvinfo : EIATTR_MIN_STACK_SIZE
	.align		4
.L_379:
        /*0840*/ 	.byte	0x04, 0x12
        /*0842*/ 	.short	(.L_381 - .L_380)
	.align		4
.L_380:
        /*0844*/ 	.word	index@(_Z23gemm_half_q_half_kernelILi4ELi14ELb1ELb0ELi32EEvPK6__halfPKjS4_S2_PS0_iiiiPKtS7_iiiiiibS2_i)
        /*0848*/ 	.word	0x00000000


	//----- nvinfo : EIATTR_MIN_STACK_SIZE
	.align		4
.L_381:
        /*084c*/ 	.byte	0x04, 0x12
        /*084e*/ 	.short	(.L_383 - .L_382)
	.align		4
.L_382:
        /*0850*/ 	.word	index@(_Z23gemm_half_q_half_kernelILi4ELi4ELb1ELb0ELi32EEvPK6__halfPKjS4_S2_PS0_iiiiPKtS7_iiiiiibS2_i)
        /*0854*/ 	.word	0x00000000


	//----- nvinfo : EIATTR_MIN_STACK_SIZE
	.align		4
.L_383:
        /*0858*/ 	.byte	0x04, 0x12
        /*085a*/ 	.short	(.L_385 - .L_384)
	.align		4
.L_384:
        /*085c*/ 	.word	index@(_Z23gemm_half_q_half_kernelILi4ELi6ELb1ELb0ELi32EEvPK6__halfPKjS4_S2_PS0_iiiiPKtS7_iiiiiibS2_i)
        /*0860*/ 	.word	0x00000000


	//----- nvinfo : EIATTR_MIN_STACK_SIZE
	.align		4
.L_385:
        /*0864*/ 	.byte	0x04, 0x12
        /*0866*/ 	.short	(.L_387 - .L_386)
	.align		4
.L_386:
        /*0868*/ 	.word	index@(_Z23gemm_half_q_half_kernelILi4ELi2ELb1ELb0ELi32EEvPK6__halfPKjS4_S2_PS0_iiiiPKtS7_iiiiiibS2_i)
        /*086c*/ 	.word	0x00000000


	//----- nvinfo : EIATTR_MIN_STACK_SIZE
	.align		4
.L_387:
        /*0870*/ 	.byte	0x04, 0x12
        /*0872*/ 	.short	(.L_389 - .L_388)
	.align		4
.L_388:
        /*0874*/ 	.word	index@(_Z23gemm_half_q_half_kernelILi3ELi32ELb1ELb0ELi64EEvPK6__halfPKjS4_S2_PS0_iiiiPKtS7_iiiiiibS2_i)
        /*0878*/ 	.word	0x00000010


	//----- nvinfo : EIATTR_MIN_STACK_SIZE
	.align		4
.L_389:
        /*087c*/ 	.byte	0x04, 0x12
        /*087e*/ 	.short	(.L_391 - .L_390)
	.align		4
.L_390:
        /*0880*/ 	.word	index@(_Z23gemm_half_q_half_kernelILi3ELi48ELb1ELb0ELi64EEvPK6__halfPKjS4_S2_PS0_iiiiPKtS7_iiiiiibS2_i)
        /*0884*/ 	.word	0x00000010


	//----- nvinfo : EIATTR_MIN_STACK_SIZE
	.align		4
.L_391:
        /*0888*/ 	.byte	0x04, 0x12
        /*088a*/ 	.short	(.L_393 - .L_392)
	.align		4
.L_392:
        /*088c*/ 	.word	index@(_Z23gemm_half_q_half_kernelILi3ELi16ELb1ELb0ELi64EEvPK6__halfPKjS4_S2_PS0_iiiiPKtS7_iiiiiibS2_i)
        /*0890*/ 	.word	0x00000010


	//----- nvinfo : EIATTR_MIN_STACK_SIZE
	.align		4
.L_393:
        /*0894*/ 	.byte	0x04, 0x12
        /*0896*/ 	.short	(.L_395 - .L_394)
	.align		4
.L_394:
        /*0898*/ 	.word	index@(_Z23gemm_half_q_half_kernelILi3ELi24ELb1ELb0ELi64EEvPK6__halfPKjS4_S2_PS0_iiiiPKtS7_iiiiiibS2_i)
        /*089c*/ 	.word	0x00000010


	//----- nvinfo : EIATTR_MIN_STACK_SIZE
	.align		4
.L_395:
        /*08a0*/ 	.byte	0x04, 0x12
        /*08a2*/ 	.short	(.L_397 - .L_396)
	.align		4
.L_396:
        /*08a4*/ 	.word	index@(_Z23gemm_half_q_half_kernelILi3ELi8ELb1ELb0ELi64EEvPK6__halfPKjS4_S2_PS0_iiiiPKtS7_iiiiiibS2_i)
        /*08a8*/ 	.word	0x00000010


	//----- nvinfo : EIATTR_MIN_STACK_SIZE
	.align		4
.L_397:
        /*08ac*/ 	.byte	0x04, 0x12
        /*08ae*/ 	.short	(.L_399 - .L_398)
	.align		4
.L_398:
        /*08b0*/ 	.word	index@(_Z23gemm_half_q_half_kernelILi3ELi12ELb1ELb0ELi64EEvPK6__halfPKjS4_S2_PS0_iiiiPKtS7_iiiiiibS2_i)
        /*08b4*/ 	.word	0x00000010


	//----- nvinfo : EIATTR_MIN_STACK_SIZE
	.align		4
.L_399:
        /*08b8*/ 	.byte	0x04, 0x12
        /*08ba*/ 	.short	(.L_401 - .L_400)
	.align		4
.L_400:
        /*08bc*/ 	.word	index@(_Z23gemm_half_q_half_kernelILi3ELi14ELb1ELb0ELi64EEvPK6__halfPKjS4_S2_PS0_iiiiPKtS7_iiiiiibS2_i)
        /*08c0*/ 	.word	0x00000010


	//----- nvinfo : EIATTR_MIN_STACK_SIZE
	.align		4
.L_401:
        /*08c4*/ 	.byte	0x04, 0x12
        /*08c6*/ 	.short	(.L_403 - .L_402)
	.align		4
.L_402:
        /*08c8*/ 	.word	index@(_Z23gemm_half_q_half_kernelILi3ELi4ELb1ELb0ELi64EEvPK6__halfPKjS4_S2_PS0_iiiiPKtS7_iiiiiibS2_i)
        /*08cc*/ 	.word	0x00000010


	//----- nvinfo : EIATTR_MIN_STACK_SIZE
	.align		4
.L_403:
        /*08d0*/ 	.byte	0x04, 0x12
        /*08d2*/ 	.short	(.L_405 - .L_404)
	.align		4
.L_404:
        /*08d4*/ 	.word	index@(_Z23gemm_half_q_half_kernelILi3ELi6ELb1ELb0ELi64EEvPK6__halfPKjS4_S2_PS0_iiiiPKtS7_iiiiiibS2_i)
        /*08d8*/ 	.word	0x00000010


	//----- nvinfo : EIATTR_MIN_STACK_SIZE
	.align		4
.L_405:
        /*08dc*/ 	.byte	0x04, 0x12
        /*08de*/ 	.short	(.L_407 - .L_406)
	.align		4
.L_406:
        /*08e0*/ 	.word	index@(_Z23gemm_half_q_half_kernelILi3ELi2ELb1ELb0ELi64EEvPK6__halfPKjS4_S2_PS0_iiiiPKtS7_iiiiiibS2_i)
        /*08e4*/ 	.word	0x00000010


	//----- nvinfo : EIATTR_MIN_STACK_SIZE
	.align		4
.L_407:
        /*08e8*/ 	.byte	0x04, 0x12
        /*08ea*/ 	.short	(.L_409 - .L_408)
	.align		4
.L_408:
        /*08ec*/ 	.word	index@(_Z23gemm_half_q_half_kernelILi3ELi32ELb1ELb0ELi32EEvPK6__halfPKjS4_S2_PS0_iiiiPKtS7_iiiiiibS2_i)
        /*08f0*/ 	.word	0x00000000


	//----- nvinfo : EIATTR_MIN_STACK_SIZE
	.align		4
.L_409:
        /*08f4*/ 	.byte	0x04, 0x12
        /*08f6*/ 	.short	(.L_411 - .L_410)
	.align		4
.L_410:
        /*08f8*/ 	.word	index@(_Z23gemm_half_q_half_kernelILi3ELi48ELb1ELb0ELi32EEvPK6__halfPKjS4_S2_PS0_iiiiPKtS7_iiiiiibS2_i)
        /*08fc*/ 	.word	0x00000000


	//----- nvinfo : EIATTR_MIN_STACK_SIZE
	.align		4
.L_411:
        /*0900*/ 	.byte	0x04, 0x12
        /*0902*/ 	.short	(.L_413 - .L_412)
	.align		4
.L_412:
        /*0904*/ 	.word	index@(_Z23gemm_half_q_half_kernelILi3ELi16ELb1ELb0ELi32EEvPK6__halfPKjS4_S2_PS0_iiiiPKtS7_iiiiiibS2_i)
        /*0908*/ 	.word	0x00000000


	//----- nvinfo : EIATTR_MIN_STACK_SIZE
	.align		4
.L_413:
        /*090c*/ 	.byte	0x04, 0x12
        /*090e*/ 	.short	(.L_415 - .L_414)
	.align		4
.L_414:
        /*0910*/ 	.word	index@(_Z23gemm_half_q_half_kernelILi3ELi24ELb1ELb0ELi32EEvPK6__halfPKjS4_S2_PS0_iiiiPKtS7_iiiiiibS2_i)
        /*0914*/ 	.word	0x00000000


	//----- nvinfo : EIATTR_MIN_STACK_SIZE
	.align		4
.L_415:
        /*0918*/ 	.byte	0x04, 0x12
        /*091a*/ 	.short	(.L_417 - .L_416)
	.align		4
.L_416:
        /*091c*/ 	.word	index@(_Z23gemm_half_q_half_kernelILi3ELi8ELb1ELb0ELi32EEvPK6__halfPKjS4_S2_PS0_iiiiPKtS7_iiiiiibS2_i)
        /*0920*/ 	.word	0x00000000


	//----- nvinfo : EIATTR_MIN_STACK_SIZE
	.align		4
.L_417:
        /*0924*/ 	.byte	0x04, 0x12
        /*0926*/ 	.short	(.L_419 - .L_418)
	.align		4
.L_418:
        /*0928*/ 	.word	index@(_Z23gemm_half_q_half_kernelILi3ELi12ELb1ELb0ELi32EEvPK6__halfPKjS4_S2_PS0_iiiiPKtS7_iiiiiibS2_i)
        /*092c*/ 	.word	0x00000000


	//----- nvinfo : EIATTR_MIN_STACK_SIZE
	.align		4
.L_419:
        /*0930*/ 	.byte	0x04, 0x12
        /*0932*/ 	.short	(.L_421 - .L_420)
	.align		4
.L_420:
        /*0934*/ 	.word	index@(_Z23gemm_half_q_half_kernelILi3ELi14ELb1ELb0ELi32EEvPK6__halfPKjS4_S2_PS0_iiiiPKtS7_iiiiiibS2_i)
        /*0938*/ 	.word	0x00000000


	//----- nvinfo : EIATTR_MIN_STACK_SIZE
	.align		4
.L_421:
        /*093c*/ 	.byte	0x04, 0x12
        /*093e*/ 	.short	(.L_423 - .L_422)
	.align		4
.L_422:
        /*0940*/ 	.word	index@(_Z23gemm_half_q_half_kernelILi3ELi4ELb1ELb0ELi32EEvPK6__halfPKjS4_S2_PS0_iiiiPKtS7_iiiiiibS2_i)
        /*0944*/ 	.word	0x00000000


	//----- nvinfo : EIATTR_MIN_STACK_SIZE
	.align		4
.L_423:
        /*0948*/ 	.byte	0x04, 0x12
        /*094a*/ 	.short	(.L_425 - .L_424)
	.align		4
.L_424:
        /*094c*/ 	.word	index@(_Z23gemm_half_q_half_kernelILi3ELi6ELb1ELb0ELi32EEvPK6__halfPKjS4_S2_PS0_iiiiPKtS7_iiiiiibS2_i)
        /*0950*/ 	.word	0x00000000


	//----- nvinfo : EIATTR_MIN_STACK_SIZE
	.align		4
.L_425:
        /*0954*/ 	.byte	0x04, 0x12
        /*0956*/ 	.short	(.L_427 - .L_426)
	.align		4
.L_426:
        /*0958*/ 	.word	index@(_Z23gemm_half_q_half_kernelILi3ELi2ELb1ELb0ELi32EEvPK6__halfPKjS4_S2_PS0_iiiiPKtS7_iiiiiibS2_i)
        /*095c*/ 	.word	0x00000000


	//----- nvinfo : EIATTR_MIN_STACK_SIZE
	.align		4
.L_427:
        /*0960*/ 	.byte	0x04, 0x12
        /*0962*/ 	.short	(.L_429 - .L_428)
	.align		4
.L_428:
        /*0964*/ 	.word	index@(_Z23gemm_half_q_half_kernelILi2ELi32ELb1ELb0ELi64EEvPK6__halfPKjS4_S2_PS0_iiiiPKtS7_iiiiiibS2_i)
        /*0968*/ 	.word	0x00000010


	//----- nvinfo : EIATTR_MIN_STACK_SIZE
	.align		4
.L_429:
        /*096c*/ 	.byte	0x04, 0x12
        /*096e*/ 	.short	(.L_431 - .L_430)
	.align		4
.L_430:
        /*0970*/ 	.word	index@(_Z23gemm_half_q_half_kernelILi2ELi48ELb1ELb0ELi64EEvPK6__halfPKjS4_S2_PS0_iiiiPKtS7_iiiiiibS2_i)
        /*0974*/ 	.word	0x00000010


	//----- nvinfo : EIATTR_MIN_STACK_SIZE
	.align		4
.L_431:
        /*0978*/ 	.byte	0x04, 0x12
        /*097a*/ 	.short	(.L_433 - .L_432)
	.align		4
.L_432:
        /*097c*/ 	.word	index@(_Z23gemm_half_q_half_kernelILi2ELi16ELb1ELb0ELi64EEvPK6__halfPKjS4_S2_PS0_iiiiPKtS7_iiiiiibS2_i)
        /*0980*/ 	.word	0x00000010


	//----- nvinfo : EIATTR_MIN_STACK_SIZE
	.align		4
.L_433:
        /*0984*/ 	.byte	0x04, 0x12
        /*0986*/ 	.short	(.L_435 - .L_434)
	.align		4
.L_434:
        /*0988*/ 	.word	index@(_Z23gemm_half_q_half_kernelILi2ELi24ELb1ELb0ELi64EEvPK6__halfPKjS4_S2_PS0_iiiiPKtS7_iiiiiibS2_i)
        /*098c*/ 	.word	0x00000010


	//----- nvinfo : EIATTR_MIN_STACK_SIZE
	.align		4
.L_435:
        /*0990*/ 	.byte	0x04, 0x12
        /*0992*/ 	.short	(.L_437 - .L_436)
	.align		4
.L_436:
        /*0994*/ 	.word	index@(_Z23gemm_half_q_half_kernelILi2ELi8ELb1ELb0ELi64EEvPK6__halfPKjS4_S2_PS0_iiiiPKtS7_iiiiiibS2_i)
        /*0998*/ 	.word	0x00000010


	//----- nvinfo : EIATTR_MIN_STACK_SIZE
	.align		4
.L_437:
        /*099c*/ 	.byte	0x04, 0x12
        /*099e*/ 	.short	(.L_439 - .L_438)
	.align		4
.L_438:
        /*09a0*/ 	.word	index@(_Z23gemm_half_q_half_kernelILi2ELi12ELb1ELb0ELi64EEvPK6__halfPKjS4_S2_PS0_iiiiPKtS7_iiiiiibS2_i)
        /*09a4*/ 	.word	0x00000010


	//----- nvinfo : EIATTR_MIN_STACK_SIZE
	.align		4
.L_439:
        /*09a8*/ 	.byte	0x04, 0x12
        /*09aa*/ 	.short	(.L_441 - .L_440)
	.align		4
.L_440:
        /*09ac*/ 	.word	index@(_Z23gemm_half_q_half_kernelILi2ELi14ELb1ELb0ELi64EEvPK6__halfPKjS4_S2_PS0_iiiiPKtS7_iiiiiibS2_i)
        /*09b0*/ 	.word	0x00000010


	//----- nvinfo : EIATTR_MIN_STACK_SIZE
	.align		4
.L_441:
        /*09b4*/ 	.byte	0x04, 0x12
        /*09b6*/ 	.short	(.L_443 - .L_442)
	.align		4
.L_442:
        /*09b8*/ 	.word	index@(_Z23gemm_half_q_half_kernelILi2ELi4ELb1ELb0ELi64EEvPK6__halfPKjS4_S2_PS0_iiiiPKtS7_iiiiiibS2_i)
        /*09bc*/ 	.word	0x00000010


	//----- nvinfo : EIATTR_MIN_STACK_SIZE
	.align		4
.L_443:
        /*09c0*/ 	.byte	0x04, 0x12
        /*09c2*/ 	.short	(.L_445 - .L_444)
	.align		4
.L_444:
        /*09c4*/ 	.word	index@(_Z23gemm_half_q_half_kernelILi2ELi6ELb1ELb0ELi64EEvPK6__halfPKjS4_S2_PS0_iiiiPKtS7_iiiiiibS2_i)
        /*09c8*/ 	.word	0x00000010


	//----- nvinfo : EIATTR_MIN_STACK_SIZE
	.align		4
.L_445:
        /*09cc*/ 	.byte	0x04, 0x12
        /*09ce*/ 	.short	(.L_447 - .L_446)
	.align		4
.L_446:
        /*09d0*/ 	.word	index@(_Z23gemm_half_q_half_kernelILi2ELi2ELb1ELb0ELi64EEvPK6__halfPKjS4_S2_PS0_iiiiPKtS7_iiiiiibS2_i)
        /*09d4*/ 	.word	0x00000010


	//----- nvinfo : EIATTR_MIN_STACK_SIZE
	.align		4
.L_447:
        /*09d8*/ 	.byte	0x04, 0x12
        /*09da*/ 	.short	(.L_449 - .L_448)
	.align		4
.L_448:
        /*09dc*/ 	.word	index@(_Z23gemm_half_q_half_kernelILi2ELi32ELb1ELb0ELi32EEvPK6__halfPKjS4_S2_PS0_iiiiPKtS7_iiiiiibS2_i)
        /*09e0*/ 	.word	0x00000000


	//----- nvinfo : EIATTR_MIN_STACK_SIZE
	.align		4
.L_449:
        /*09e4*/ 	.byte	0x04, 0x12
        /*09e6*/ 	.short	(.L_451 - .L_450)
	.align		4
.L_450:
        /*09e8*/ 	.word	index@(_Z23gemm_half_q_half_kernelILi2ELi48ELb1ELb0ELi32EEvPK6__halfPKjS4_S2_PS0_iiiiPKtS7_iiiiiibS2_i)
        /*09ec*/ 	.word	0x00000000


	//----- nvinfo : EIATTR_MIN_STACK_SIZE
	.align		4
.L_451:
        /*09f0*/ 	.byte	0x04, 0x12
        /*09f2*/ 	.short	(.L_453 - .L_452)
	.align		4
.L_452:
        /*09f4*/ 	.word	index@(_Z23gemm_half_q_half_kernelILi2ELi16ELb1ELb0ELi32EEvPK6__halfPKjS4_S2_PS0_iiiiPKtS7_iiiiiibS2_i)
        /*09f8*/ 	.word	0x00000000


	//----- nvinfo : EIATTR_MIN_STACK_SIZE
	.align		4
.L_453:
        /*09fc*/ 	.byte	0x04, 0x12
        /*09fe*/ 	.short	(.L_455 - .L_454)
	.align		4
.L_454:
        /*0a00*/ 	.word	index@(_Z23gemm_half_q_half_kernelILi2ELi24ELb1ELb0ELi32EEvPK6__halfPKjS4_S2_PS0_iiiiPKtS7_iiiiiibS2_i)
        /*0a04*/ 	.word	0x00000000


	//----- nvinfo : EIATTR_MIN_STACK_SIZE
	.align		4
.L_455:
        /*0a08*/ 	.byte	0x04, 0x12
        /*0a0a*/ 	.short	(.L_457 - .L_456)
	.align		4
.L_456:
        /*0a0c*/ 	.word	index@(_Z23gemm_half_q_half_kernelILi2ELi8ELb1ELb0ELi32EEvPK6__halfPKjS4_S2_PS0_iiiiPKtS7_iiiiiibS2_i)
        /*0a10*/ 	.word	0x00000000


	//----- nvinfo : EIATTR_MIN_STACK_SIZE
	.align		4
.L_457:
        /*0a14*/ 	.byte	0x04, 0x12
        /*0a16*/ 	.short	(.L_459 - .L_458)
	.align		4
.L_458:
        /*0a18*/ 	.word	index@(_Z23gemm_half_q_half_kernelILi2ELi12ELb1ELb0ELi32EEvPK6__halfPKjS4_S2_PS0_iiiiPKtS7_iiiiiibS2_i)
        /*0a1c*/ 	.word	0x00000000


	//----- nvinfo : EIATTR_MIN_STACK_SIZE
	.align		4
.L_459:
        /*0a20*/ 	.byte	0x04, 0x12
        /*0a22*/ 	.short	(.L_461 - .L_460)
	.align		4
.L_460:
        /*0a24*/ 	.word	index@(_Z23gemm_half_q_half_kernelILi2ELi14ELb1ELb0ELi32EEvPK6__halfPKjS4_S2_PS0_iiiiPKtS7_iiiiiibS2_i)
        /*0a28*/ 	.word	0x00000000


	//----- nvinfo : EIATTR_MIN_STACK_SIZE
	.align		4
.L_461:
        /*0a2c*/ 	.byte	0x04, 0x12
        /*0a2e*/ 	.short	(.L_463 - .L_462)
	.align		4
.L_462:
        /*0a30*/ 	.word	index@(_Z23gemm_half_q_half_kernelILi2ELi4ELb1ELb0ELi32EEvPK6__halfPKjS4_S2_PS0_iiiiPKtS7_iiiiiibS2_i)
        /*0a34*/ 	.word	0x00000000


	//----- nvinfo : EIATTR_MIN_STACK_SIZE
	.align		4
.L_463:
        /*0a38*/ 	.byte	0x04, 0x12
        /*0a3a*/ 	.short	(.L_465 - .L_464)
	.align		4
.L_464:
        /*0a3c*/ 	.word	index@(_Z23gemm_half_q_half_kernelILi2ELi6ELb1ELb0ELi32EEvPK6__halfPKjS4_S2_PS0_iiiiPKtS7_iiiiiibS2_i)
        /*0a40*/ 	.word	0x00000000


	//----- nvinfo : EIATTR_MIN_STACK_SIZE
	.align		4
.L_465:
        /*0a44*/ 	.byte	0x04, 0x12
        /*0a46*/ 	.short	(.L_467 - .L_466)
	.align		4
.L_466:
        /*0a48*/ 	.word	index@(_Z23gemm_half_q_half_kernelILi2ELi2ELb1ELb0ELi32EEvPK6__halfPKjS4_S2_PS0_iiiiPKtS7_iiiiiibS2_i)
        /*0a4c*/ 	.word	0x00000000


	//----- nvinfo : EIATTR_MIN_STACK_SIZE
	.align		4
.L_467:
        /*0a50*/ 	.byte	0x04, 0x12
        /*0a52*/ 	.short	(.L_469 - .L_468)
	.align		4
.L_468:
        /*0a54*/ 	.word	index@(_Z23gemm_half_q_half_kernelILi1ELi32ELb1ELb0ELi64EEvPK6__halfPKjS4_S2_PS0_iiiiPKtS7_iiiiiibS2_i)
        /*0a58*/ 	.word	0x00000010


	//----- nvinfo : EIATTR_MIN_STACK_SIZE
	.align		4
.L_469:
        /*0a5c*/ 	.byte	0x04, 0x12
        /*0a5e*/ 	.short	(.L_471 - .L_470)
	.align		4
.L_470:
        /*0a60*/ 	.word	index@(_Z23gemm_half_q_half_kernelILi1ELi48ELb1ELb0ELi64EEvPK6__halfPKjS4_S2_PS0_iiiiPKtS7_iiiiiibS2_i)
        /*0a64*/ 	.word	0x00000010


	//----- nvinfo : EIATTR_MIN_STACK_SIZE
	.align		4
.L_471:
        /*0a68*/ 	.byte	0x04, 0x12
        /*0a6a*/ 	.short	(.L_473 - .L_472)
	.align		4
.L_472:
        /*0a6c*/ 	.word	index@(_Z23gemm_half_q_half_kernelILi1ELi16ELb1ELb0ELi64EEvPK6__halfPKjS4_S2_PS0_iiiiPKtS7_iiiiiibS2_i)
        /*0a70*/ 	.word	0x00000010


	//----- nvinfo : EIATTR_MIN_STACK_SIZE
	.align		4
.L_473:
        /*0a74*/ 	.byte	0x04, 0x12
        /*0a76*/ 	.short	(.L_475 - .L_474)
	.align		4
.L_474:
        /*0a78*/ 	.word	index@(_Z23gemm_half_q_half_kernelILi1ELi24ELb1ELb0ELi64EEvPK6__halfPKjS4_S2_PS0_iiiiPKtS7_iiiiiibS2_i)
        /*0a7c*/ 	.word	0x00000010


	//----- nvinfo : EIATTR_MIN_STACK_SIZE
	.align		4
.L_475:
        /*0a80*/ 	.byte	0x04, 0x12
        /*0a82*/ 	.short	(.L_477 - .L_476)
	.align		4
.L_476:
        /*0a84*/ 	.word	index@(_Z23gemm_half_q_half_kernelILi1ELi8ELb1ELb0ELi64EEvPK6__halfPKjS4_S2_PS0_iiiiPKtS7_iiiiiibS2_i)
        /*0a88*/ 	.word	0x00000010


	//----- nvinfo : EIATTR_MIN_STACK_SIZE
	.align		4
.L_477:
        /*0a8c*/ 	.byte	0x04, 0x12
        /*0a8e*/ 	.short	(.L_479 - .L_478)
	.align		4
.L_478:
        /*0a90*/ 	.word	index@(_Z23gemm_half_q_half_kernelILi1ELi12ELb1ELb0ELi64EEvPK6__halfPKjS4_S2_PS0_iiiiPKtS7_iiiiiibS2_i)
        /*0a94*/ 	.word	0x00000010


	//----- nvinfo : EIATTR_MIN_STACK_SIZE
	.align		4
.L_479:
        /*0a98*/ 	.byte	0x04, 0x12
        /*0a9a*/ 	.short	(.L_481 - .L_480)
	.align		4
.L_480:
        /*0a9c*/ 	.word	index@(_Z23gemm_half_q_half_kernelILi1ELi14ELb1ELb0ELi64EEvPK6__halfPKjS4_S2_PS0_iiiiPKtS7_iiiiiibS2_i)
        /*0aa0*/ 	.word	0x00000010


	//----- nvinfo : EIATTR_MIN_STACK_SIZE
	.align		4
.L_481:
        /*0aa4*/ 	.byte	0x04, 0x12
        /*0aa6*/ 	.short	(.L_483 - .L_482)
	.align		4
.L_482:
        /*0aa8*/ 	.word	index@(_Z23gemm_half_q_half_kernelILi1ELi4ELb1ELb0ELi64EEvPK6__halfPKjS4_S2_PS0_iiiiPKtS7_iiiiiibS2_i)
        /*0aac*/ 	.word	0x00000010


	//----- nvinfo : EIATTR_MIN_STACK_SIZE
	.align		4
.L_483:
        /*0ab0*/ 	.byte	0x04, 0x12
        /*0ab2*/ 	.short	(.L_485 - .L_484)
	.align		4
.L_484:
        /*0ab4*/ 	.word	index@(_Z23gemm_half_q_half_kernelILi1ELi6ELb1ELb0ELi64EEvPK6__halfPKjS4_S2_PS0_iiiiPKtS7_iiiiiibS2_i)
        /*0ab8*/ 	.word	0x00000010


	//----- nvinfo : EIATTR_MIN_STACK_SIZE
	.align		4
.L_485:
        /*0abc*/ 	.byte	0x04, 0x12
        /*0abe*/ 	.short	(.L_487 - .L_486)
	.align		4
.L_486:
        /*0ac0*/ 	.word	index@(_Z23gemm_half_q_half_kernelILi1ELi2ELb1ELb0ELi64EEvPK6__halfPKjS4_S2_PS0_iiiiPKtS7_iiiiiibS2_i)
        /*0ac4*/ 	.word	0x00000010


	//----- nvinfo : EIATTR_MIN_STACK_SIZE
	.align		4
.L_487:
        /*0ac8*/ 	.byte	0x04, 0x12
        /*0aca*/ 	.short	(.L_489 - .L_488)
	.align		4
.L_488:
        /*0acc*/ 	.word	index@(_Z23gemm_half_q_half_kernelILi1ELi32ELb1ELb0ELi32EEvPK6__halfPKjS4_S2_PS0_iiiiPKtS7_iiiiiibS2_i)
        /*0ad0*/ 	.word	0x00000000


	//----- nvinfo : EIATTR_MIN_STACK_SIZE
	.align		4
.L_489:
        /*0ad4*/ 	.byte	0x04, 0x12
        /*0ad6*/ 	.short	(.L_491 - .L_490)
	.align		4
.L_490:
        /*0ad8*/ 	.word	index@(_Z23gemm_half_q_half_kernelILi1ELi48ELb1ELb0ELi32EEvPK6__halfPKjS4_S2_PS0_iiiiPKtS7_iiiiiibS2_i)
        /*0adc*/ 	.word	0x00000000


	//----- nvinfo : EIATTR_MIN_STACK_SIZE
	.align		4
.L_491:
        /*0ae0*/ 	.byte	0x04, 0x12
        /*0ae2*/ 	.short	(.L_493 - .L_492)
	.align		4
.L_492:
        /*0ae4*/ 	.word	index@(_Z23gemm_half_q_half_kernelILi1ELi16ELb1ELb0ELi32EEvPK6__halfPKjS4_S2_PS0_iiiiPKtS7_iiiiiibS2_i)
        /*0ae8*/ 	.word	0x00000000


	//----- nvinfo : EIATTR_MIN_STACK_SIZE
	.align		4
.L_493:
        /*0aec*/ 	.byte	0x04, 0x12
        /*0aee*/ 	.short	(.L_495 - .L_494)
	.align		4
.L_494:
        /*0af0*/ 	.word	index@(_Z23gemm_half_q_half_kernelILi1ELi24ELb1ELb0ELi32EEvPK6__halfPKjS4_S2_PS0_iiiiPKtS7_iiiiiibS2_i)
        /*0af4*/ 	.word	0x00000000


	//----- nvinfo : EIATTR_MIN_STACK_SIZE
	.align		4
.L_495:
        /*0af8*/ 	.byte	0x04, 0x12
        /*0afa*/ 	.short	(.L_497 - .L_496)
	.align		4
.L_496:
        /*0afc*/ 	.word	index@(_Z23gemm_half_q_half_kernelILi1ELi8ELb1ELb0ELi32EEvPK6__halfPKjS4_S2_PS0_iiiiPKtS7_iiiiiibS2_i)
        /*0b00*/ 	.word	0x00000000


	//----- nvinfo : EIATTR_MIN_STACK_SIZE
	.align		4
.L_497:
        /*0b04*/ 	.byte	0x04, 0x12
        /*0b06*/ 	.short	(.L_499 - .L_498)
	.align		4
.L_498:
        /*0b08*/ 	.word	index@(_Z23gemm_half_q_half_kernelILi1ELi12ELb1ELb0ELi32EEvPK6__halfPKjS4_S2_PS0_iiiiPKtS7_iiiiiibS2_i)
        /*0b0c*/ 	.word	0x00000000


	//----- nvinfo : EIATTR_MIN_STACK_SIZE
	.align		4
.L_499:
        /*0b10*/ 	.byte	0x04, 0x12
        /*0b12*/ 	.short	(.L_501 - .L_500)
	.align		4
.L_500:
        /*0b14*/ 	.word	index@(_Z23gemm_half_q_half_kernelILi1ELi14ELb1ELb0ELi32EEvPK6__halfPKjS4_S2_PS0_iiiiPKtS7_iiiiiibS2_i)
        /*0b18*/ 	.word	0x00000000


	//----- nvinfo : EIATTR_MIN_STACK_SIZE
	.align		4
.L_501:
        /*0b1c*/ 	.byte	0x04, 0x12
        /*0b1e*/ 	.short	(.L_503 - .L_502)
	.align		4
.L_502:
        /*0b20*/ 	.word	index@(_Z23gemm_half_q_half_kernelILi1ELi4ELb1ELb0ELi32EEvPK6__halfPKjS4_S2_PS0_iiiiPKtS7_iiiiiibS2_i)
        /*0b24*/ 	.word	0x00000000


	//----- nvinfo : EIATTR_MIN_STACK_SIZE
	.align		4
.L_503:
        /*0b28*/ 	.byte	0x04, 0x12
        /*0b2a*/ 	.short	(.L_505 - .L_504)
	.align		4
.L_504:
        /*0b2c*/ 	.word	index@(_Z23gemm_half_q_half_kernelILi1ELi6ELb1ELb0ELi32EEvPK6__halfPKjS4_S2_PS0_iiiiPKtS7_iiiiiibS2_i)
        /*0b30*/ 	.word	0x00000000


	//----- nvinfo : EIATTR_MIN_STACK_SIZE
	.align		4
.L_505:
        /*0b34*/ 	.byte	0x04, 0x12
        /*0b36*/ 	.short	(.L_507 - .L_506)
	.align		4
.L_506:
        /*0b38*/ 	.word	index@(_Z23gemm_half_q_half_kernelILi1ELi2ELb1ELb0ELi32EEvPK6__halfPKjS4_S2_PS0_iiiiPKtS7_iiiiiibS2_i)
        /*0b3c*/ 	.word	0x00000000
.L_507:


//--------------------- .nv.info._Z23gemm_half_q_half_kernelILi4ELi32ELb1ELb0ELi64EEvPK6__halfPKjS4_S2_PS0_iiiiPKtS7_iiiiiibS2_i --------------------------
	.section	.nv.info._Z23gemm_half_q_half_kernelILi4ELi32ELb1ELb0ELi64EEvPK6__halfPKjS4_S2_PS0_iiiiPKtS7_iiiiiibS2_i,"",@"SHT_CUDA_INFO"
	.sectionflags	@""
	.align	4


	//----- nvinfo : EIATTR_CUDA_API_VERSION
	.align		4
        /*0000*/ 	.byte	0x04, 0x37
        /*0002*/ 	.short	(.L_509 - .L_508)
.L_508:
        /*0004*/ 	.word	0x00000082


	//----- nvinfo : EIATTR_SW2861232_WAR
	.align		4
.L_509:
        /*0008*/ 	.byte	0x01, 0x35
	.zero		2


	//----- nvinfo : EIATTR_PARAM_CBANK
	.align		4
        /*000c*/ 	.byte	0x04, 0x0a
        /*000e*/ 	.short	(.L_511 - .L_510)
	.align		4
.L_510:
        /*0010*/ 	.word	index@(.nv.constant0._Z23gemm_half_q_half_kernelILi4ELi32ELb1ELb0ELi64EEvPK6__halfPKjS4_S2_PS0_iiiiPKtS7_iiiiiibS2_i)
        /*0014*/ 	.short	0x0160
        /*0016*/ 	.short	0x0074


	//----- nvinfo : EIATTR_CBANK_PARAM_SIZE
	.align		4
.L_511:
        /*0018*/ 	.byte	0x03, 0x19
        /*001a*/ 	.short	0x0074


	//----- nvinfo : EIATTR_KPARAM_INFO
	.align		4
        /*001c*/ 	.byte	0x04, 0x17
        /*001e*/ 	.short	(.L_513 - .L_512)
.L_512:
        /*0020*/ 	.word	0x00000000
        /*0024*/ 	.short	0x0013
        /*0026*/ 	.short	0x0070
        /*0028*/ 	.byte	0x00, 0xf0, 0x11, 0x00


	//----- nvinfo : EIATTR_KPARAM_INFO
	.align		4
.L_513:
        /*002c*/ 	.byte	0x04, 0x17
        /*002e*/ 	.short	(.L_515 - .L_514)
.L_514:
        /*0030*/ 	.word	0x00000000
        /*0034*/ 	.short	0x0012
        /*0036*/ 	.short	0x0068
        /*0038*/ 	.byte	0x00, 0xf0, 0x21, 0x00


	//----- nvinfo : EIATTR_KPARAM_INFO
	.align		4
.L_515:
        /*003c*/ 	.byte	0x04, 0x17
        /*003e*/ 	.short	(.L_517 - .L_516)
.L_516:
        /*0040*/ 	.word	0x00000000
        /*0044*/ 	.short	0x0011
        /*0046*/ 	.short	0x0060
        /*0048*/ 	.byte	0x00, 0xf0, 0x05, 0x00


	//----- nvinfo : EIATTR_KPARAM_INFO
	.align		4
.L_517:
        /*004c*/ 	.byte	0x04, 0x17
        /*004e*/ 	.short	(.L_519 - .L_518)
.L_518:
        /*0050*/ 	.word	0x00000000
        /*0054*/ 	.short	0x0010
        /*0056*/ 	.short	0x005c
        /*0058*/ 	.byte	0x00, 0xf0, 0x11, 0x00


	//----- nvinfo : EIATTR_KPARAM_INFO
	.align		4
.L_519:
        /*005c*/ 	.byte	0x04, 0x17
        /*005e*/ 	.short	(.L_521 - .L_520)
.L_520:
        /*0060*/ 	.word	0x00000000
        /*0064*/ 	.short	0x000f
        /*0066*/ 	.short	0x0058
        /*0068*/ 	.byte	0x00, 0xf0, 0x11, 0x00


	//----- nvinfo : EIATTR_KPARAM_INFO
	.align		4
.L_521:
        /*006c*/ 	.byte	0x04, 0x17
        /*006e*/ 	.short	(.L_523 - .L_522)
.L_522:
        /*0070*/ 	.word	0x00000000
        /*0074*/ 	.short	0x000e
        /*0076*/ 	.short	0x0054
        /*0078*/ 	.byte	0x00, 0xf0, 0x11, 0x00


	//----- nvinfo : EIATTR_KPARAM_INFO
	.align		4
.L_523:
        /*007c*/ 	.byte	0x04, 0x17
        /*007e*/ 	.short	(.L_525 - .L_524)
.L_524:
        /*0080*/ 	.word	0x00000000
        /*0084*/ 	.short	0x000d
        /*0086*/ 	.short	0x0050
        /*0088*/ 	.byte	0x00, 0xf0, 0x11, 0x00


	//----- nvinfo : EIATTR_KPARAM_INFO
	.align		4
.L_525:
        /*008c*/ 	.byte	0x04, 0x17
        /*008e*/ 	.short	(.L_527 - .L_526)
.L_526:
        /*0090*/ 	.word	0x00000000
        /*0094*/ 	.short	0x000c
        /*0096*/ 	.short	0x004c
        /*0098*/ 	.byte	0x00, 0xf0, 0x11, 0x00


	//----- nvinfo : EIATTR_KPARAM_INFO
	.align		4
.L_527:
        /*009c*/ 	.byte	0x04, 0x17
        /*009e*/ 	.short	(.L_529 - .L_528)
.L_528:
        /*00a0*/ 	.word	0x00000000
        /*00a4*/ 	.short	0x000b
        /*00a6*/ 	.short	0x0048
        /*00a8*/ 	.byte	0x00, 0xf0, 0x11, 0x00


	//----- nvinfo : EIATTR_KPARAM_INFO
	.align		4
.L_529:
        /*00ac*/ 	.byte	0x04, 0x17
        /*00ae*/ 	.short	(.L_531 - .L_530)
.L_530:
        /*00b0*/ 	.word	0x00000000
        /*00b4*/ 	.short	0x000a
        /*00b6*/ 	.short	0x0040
        /*00b8*/ 	.byte	0x00, 0xf0, 0x21, 0x00


	//----- nvinfo : EIATTR_KPARAM_INFO
	.align		4
.L_531:
        /*00bc*/ 	.byte	0x04, 0x17
        /*00be*/ 	.short	(.L_533 - .L_532)
.L_532:
        /*00c0*/ 	.word	0x00000000
        /*00c4*/ 	.short	0x0009
        /*00c6*/ 	.short	0x0038
        /*00c8*/ 	.byte	0x00, 0xf0, 0x21, 0x00


	//----- nvinfo : EIATTR_KPARAM_INFO
	.align		4
.L_533:
        /*00cc*/ 	.byte	0x04, 0x17
        /*00ce*/ 	.short	(.L_535 - .L_534)
.L_534:
        /*00d0*/ 	.word	0x00000000
        /*00d4*/ 	.short	0x0008
        /*00d6*/ 	.short	0x0034
        /*00d8*/ 	.byte	0x00, 0xf0, 0x11, 0x00


	//----- nvinfo : EIATTR_KPARAM_INFO
	.align		4
.L_535:
        /*00dc*/ 	.byte	0x04, 0x17
        /*00de*/ 	.short	(.L_537 - .L_536)
.L_536:
        /*00e0*/ 	.word	0x00000000
        /*00e4*/ 	.short	0x0007
        /*00e6*/ 	.short	0x0030
        /*00e8*/ 	.byte	0x00, 0xf0, 0x11, 0x00


	//----- nvinfo : EIATTR_KPARAM_INFO
	.align		4
.L_537:
        /*00ec*/ 	.byte	0x04, 0x17
        /*00ee*/ 	.short	(.L_539 - .L_538)
.L_538:
        /*00f0*/ 	.word	0x00000000
        /*00f4*/ 	.short	0x0006
        /*00f6*/ 	.short	0x002c
        /*00f8*/ 	.byte	0x00, 0xf0, 0x11, 0x00


	//----- nvinfo : EIATTR_KPARAM_INFO
	.align		4
.L_539:
        /*00fc*/ 	.byte	0x04, 0x17
        /*00fe*/ 	.short	(.L_541 - .L_540)
.L_540:
        /*0100*/ 	.word	0x00000000
        /*0104*/ 	.short	0x0005
        /*0106*/ 	.short	0x0028
        /*0108*/ 	.byte	0x00, 0xf0, 0x11, 0x00


	//----- nvinfo : EIATTR_KPARAM_INFO
	.align		4
.L_541:
        /*010c*/ 	.byte	0x04, 0x17
        /*010e*/ 	.short	(.L_543 - .L_542)
.L_542:
        /*0110*/ 	.word	0x00000000
        /*0114*/ 	.short	0x0004
        /*0116*/ 	.short	0x0020
        /*0118*/ 	.byte	0x00, 0xf0, 0x21, 0x00


	//----- nvinfo : EIATTR_KPARAM_INFO
	.align		4
.L_543:
        /*011c*/ 	.byte	0x04, 0x17
        /*011e*/ 	.short	(.L_545 - .L_544)
.L_544:
        /*0120*/ 	.word	0x00000000
        /*0124*/ 	.short	0x0003
        /*0126*/ 	.short	0x0018
        /*0128*/ 	.byte	0x00, 0xf0, 0x21, 0x00


	//----- nvinfo : EIATTR_KPARAM_INFO
	.align		4
.L_545:
        /*012c*/ 	.byte	0x04, 0x17
        /*012e*/ 	.short	(.L_547 - .L_546)
.L_546:
        /*0130*/ 	.word	0x00000000
        /*0134*/ 	.short	0x0002
        /*0136*/ 	.short	0x0010
        /*0138*/ 	.byte	0x00, 0xf0, 0x21, 0x00


	//----- nvinfo : EIATTR_KPARAM_INFO
	.align		4
.L_547:
        /*013c*/ 	.byte	0x04, 0x17
        /*013e*/ 	.short	(.L_549 - .L_548)
.L_548:
        /*0140*/ 	.word	0x00000000
        /*0144*/ 	.short	0x0001
        /*0146*/ 	.short	0x0008
        /*0148*/ 	.byte	0x00, 0xf0, 0x21, 0x00


	//----- nvinfo : EIATTR_KPARAM_INFO
	.align		4
.L_549:
        /*014c*/ 	.byte	0x04, 0x17
        /*014e*/ 	.short	(.L_551 - .L_550)
.L_550:
        /*0150*/ 	.word	0x00000000
        /*0154*/ 	.short	0x0000
        /*0156*/ 	.short	0x0000
        /*0158*/ 	.byte	0x00, 0xf0, 0x21, 0x00


	//----- nvinfo : EIATTR_MAXREG_COUNT
	.align		4
.L_551:
        /*015c*/ 	.byte	0x03, 0x1b
        /*015e*/ 	.short	0x00ff


	//----- nvinfo : EIATTR_NUM_BARRIERS
	.align		4
        /*0160*/ 	.byte	0x02, 0x4c
        /*0162*/ 	.byte	0x01
	.zero		1


	//----- nvinfo : EIATTR_MERCURY_ISA_VERSION
	.align		4
        /*0164*/ 	.byte	0x03, 0x5f
        /*0166*/ 	.short	0x0000


	//----- nvinfo : EIATTR_EXIT_INSTR_OFFSETS
	.align		4
        /*0168*/ 	.byte	0x04, 0x1c
        /*016a*/ 	.short	(.L_553 - .L_552)


	//   ....[0]....
.L_552:
        /*016c*/ 	.word	0x00000330


	//   ....[1]....
        /*0170*/ 	.word	0x000009d0


	//   ....[2]....
        /*0174*/ 	.word	0x00003e30


	//   ....[3]....
        /*0178*/ 	.word	0x00004110


	//   ....[4]....
        /*017c*/ 	.word	0x00004380


	//   ....[5]....
        /*0180*/ 	.word	0x000045d0


	//   ....[6]....
        /*0184*/ 	.word	0x00004700


	//   ....[7]....
        /*0188*/ 	.word	0x000047a0


	//   ....[8]....
        /*018c*/ 	.word	0x000047e0


	//----- nvinfo : EIATTR_CTAIDZ_USED
	.align		4
.L_553:
        /*0190*/ 	.byte	0x01, 0x04
	.zero		2


	//----- nvinfo : EIATTR_CRS_STACK_SIZE
	.align		4
        /*0194*/ 	.byte	0x04, 0x1e
        /*0196*/ 	.short	(.L_555 - .L_554)
.L_554:
        /*0198*/ 	.word	0x00000000
.L_555:


//--------------------- .nv.info._Z23gemm_half_q_half_kernelILi4ELi48ELb1ELb0ELi64EEvPK6__halfPKjS4_S2_PS0_iiiiPKtS7_iiiiiibS2_i --------------------------
	.section	.nv.info._Z23gemm_half_q_half_kernelILi4ELi48ELb1ELb0ELi64EEvPK6__halfPKjS4_S2_PS0_iiiiPKtS7_iiiiiibS2_i,"",@"SHT_CUDA_INFO"
	.sectionflags	@""
	.align	4


	//----- nvinfo : EIATTR_CUDA_API_VERSION
	.align		4
        /*0000*/ 	.byte	0x04, 0x37
        /*0002*/ 	.short	(.L_557 - .L_556)
.L_556:
        /*0004*/ 	.word	0x00000082


	//----- nvinfo : EIATTR_SW2861232_WAR
	.align		4
.L_557:
        /*0008*/ 	.byte	0x01, 0x35
	.zero		2


	//----- nvinfo : EIATTR_PARAM_CBANK
	.align		4
        /*000c*/ 	.byte	0x04, 0x0a
        /*000e*/ 	.short	(.L_559 - .L_558)
	.align		4
.L_558:
        /*0010*/ 	.word	index@(.nv.constant0._Z23gemm_half_q_half_kernelILi4ELi48ELb1ELb0ELi64EEvPK6__halfPKjS4_S2_PS0_iiiiPKtS7_iiiiiibS2_i)
        /*0014*/ 	.short	0x0160
        /*0016*/ 	.short	0x0074


	//----- nvinfo : EIATTR_CBANK_PARAM_SIZE
	.align		4
.L_559:
        /*0018*/ 	.byte	0x03, 0x19
        /*001a*/ 	.short	0x0074


	//----- nvinfo : EIATTR_KPARAM_INFO
	.align		4
        /*001c*/ 	.byte	0x04, 0x17
        /*001e*/ 	.short	(.L_561 - .L_560)
.L_560:
        /*0020*/ 	.word	0x00000000
        /*0024*/ 	.short	0x0013
        /*0026*/ 	.short	0x0070
        /*0028*/ 	.byte	0x00, 0xf0, 0x11, 0x00


	//----- nvinfo : EIATTR_KPARAM_INFO
	.align		4
.L_561:
        /*002c*/ 	.byte	0x04, 0x17
        /*002e*/ 	.short	(.L_563 - .L_562)
.L_562:
        /*0030*/ 	.word	0x00000000
        /*0034*/ 	.short	0x0012
        /*0036*/ 	.short	0x0068
        /*0038*/ 	.byte	0x00, 0xf0, 0x21, 0x00


	//----- nvinfo : EIATTR_KPARAM_INFO
	.align		4
.L_563:
        /*003c*/ 	.byte	0x04, 0x17
        /*003e*/ 	.short	(.L_565 - .L_564)
.L_564:
        /*0040*/ 	.word	0x00000000
        /*0044*/ 	.short	0x0011
        /*0046*/ 	.short	0x0060
        /*0048*/ 	.byte	0x00, 0xf0, 0x05, 0x00


	//----- nvinfo : EIATTR_KPARAM_INFO
	.align		4
.L_565:
        /*004c*/ 	.byte	0x04, 0x17
        /*004e*/ 	.short	(.L_567 - .L_566)
.L_566:
        /*0050*/ 	.word	0x00000000
        /*0054*/ 	.short	0x0010
        /*0056*/ 	.short	0x005c
        /*0058*/ 	.byte	0x00, 0xf0, 0x11, 0x00


	//----- nvinfo : EIATTR_KPARAM_INFO
	.align		4
.L_567:
        /*005c*/ 	.byte	0x04, 0x17
        /*005e*/ 	.short	(.L_569 - .L_568)
.L_568:
        /*0060*/ 	.word	0x00000000
        /*0064*/ 	.short	0x000f
        /*0066*/ 	.short	0x0058
        /*0068*/ 	.byte	0x00, 0xf0, 0x11, 0x00


	//----- nvinfo : EIATTR_KPARAM_INFO
	.align		4
.L_569:
        /*006c*/ 	.byte	0x04, 0x17
        /*006e*/ 	.short	(.L_571 - .L_570)
.L_570:
        /*0070*/ 	.word	0x00000000
        /*0074*/ 	.short	0x000e
        /*0076*/ 	.short	0x0054
        /*0078*/ 	.byte	0x00, 0xf0, 0x11, 0x00


	//----- nvinfo : EIATTR_KPARAM_INFO
	.align		4
.L_571:
        /*007c*/ 	.byte	0x04, 0x17
        /*007e*/ 	.short	(.L_573 - .L_572)
.L_572:
        /*0080*/ 	.word	0x00000000
        /*0084*/ 	.short	0x000d
        /*0086*/ 	.short	0x0050
        /*0088*/ 	.byte	0x00, 0xf0, 0x11, 0x00


	//----- nvinfo : EIATTR_KPARAM_INFO
	.align		4
.L_573:
        /*008c*/ 	.byte	0x04, 0x17
        /*008e*/ 	.short	(.L_575 - .L_574)
.L_574:
        /*0090*/ 	.word	0x00000000
        /*0094*/ 	.short	0x000c
        /*0096*/ 	.short	0x004c
        /*0098*/ 	.byte	0x00, 0xf0, 0x11, 0x00


	//----- nvinfo : EIATTR_KPARAM_INFO
	.align		4
.L_575:
        /*009c*/ 	.byte	0x04, 0x17
        /*009e*/ 	.short	(.L_577 - .L_576)
.L_576:
        /*00a0*/ 	.word	0x00000000
        /*00a4*/ 	.short	0x000b
        /*00a6*/ 	.short	0x0048
        /*00a8*/ 	.byte	0x00, 0xf0, 0x11, 0x00


	//----- nvinfo : EIATTR_KPARAM_INFO
	.align		4
.L_577:
        /*00ac*/ 	.byte	0x04, 0x17
        /*00ae*/ 	.short	(.L_579 - .L_578)
.L_578:
        /*00b0*/ 	.word	0x00000000
        /*00b4*/ 	.short	0x000a
        /*00b6*/ 	.short	0x0040
        /*00b8*/ 	.byte	0x00, 0xf0, 0x21, 0x00


	//----- nvinfo : EIATTR_KPARAM_INFO
	.align		4
.L_579:
        /*00bc*/ 	.byte	0x04, 0x17
        /*00be*/ 	.short	(.L_581 - .L_580)
.L_580:
        /*00c0*/ 	.word	0x00000000
        /*00c4*/ 	.short	0x0009
        /*00c6*/ 	.short	0x0038
        /*00c8*/ 	.byte	0x00, 0xf0, 0x21, 0x00


	//----- nvinfo : EIATTR_KPARAM_INFO
	.align		4
.L_581:
        /*00cc*/ 	.byte	0x04, 0x17
        /*00ce*/ 	.short	(.L_583 - .L_582)
.L_582:
        /*00d0*/ 	.word	0x00000000
        /*00d4*/ 	.short	0x0008
        /*00d6*/ 	.short	0x0034
        /*00d8*/ 	.byte	0x00, 0xf0, 0x11, 0x00


	//----- nvinfo : EIATTR_KPARAM_INFO
	.align		4
.L_583:
        /*00dc*/ 	.byte	0x04, 0x17
        /*00de*/ 	.short	(.L_585 - .L_584)
.L_584:
        /*00e0*/ 	.word	0x00000000
        /*00e4*/ 	.short	0x0007
        /*00e6*/ 	.short	0x0030
        /*00e8*/ 	.byte	0x00, 0xf0, 0x11, 0x00


	//----- nvinfo : EIATTR_KPARAM_INFO
	.align		4
.L_585:
        /*00ec*/ 	.byte	0x04, 0x17
        /*00ee*/ 	.short	(.L_587 - .L_586)
.L_586:
        /*00f0*/ 	.word	0x00000000
        /*00f4*/ 	.short	0x0006
        /*00f6*/ 	.short	0x002c
        /*00f8*/ 	.byte	0x00, 0xf0, 0x11, 0x00


	//----- nvinfo : EIATTR_KPARAM_INFO
	.align		4
.L_587:
        /*00fc*/ 	.byte	0x04, 0x17
        /*00fe*/ 	.short	(.L_589 - .L_588)
.L_588:
        /*0100*/ 	.word	0x00000000
        /*0104*/ 	.short	0x0005
        /*0106*/ 	.short	0x0028
        /*0108*/ 	.byte	0x00, 0xf0, 0x11, 0x00


	//----- nvinfo : EIATTR_KPARAM_INFO
	.align		4
.L_589:
        /*010c*/ 	.byte	0x04, 0x17
        /*010e*/ 	.short	(.L_591 - .L_590)
.L_590:
        /*0110*/ 	.word	0x00000000
        /*0114*/ 	.short	0x0004
        /*0116*/ 	.short	0x0020
        /*0118*/ 	.byte	0x00, 0xf0, 0x21, 0x00


	//----- nvinfo : EIATTR_KPARAM_INFO
	.align		4
.L_591:
        /*011c*/ 	.byte	0x04, 0x17
        /*011e*/ 	.short	(.L_593 - .L_592)
.L_592:
        /*0120*/ 	.word	0x00000000
        /*0124*/ 	.short	0x0003
        /*0126*/ 	.short	0x0018
        /*0128*/ 	.byte	0x00, 0xf0, 0x21, 0x00


	//----- nvinfo : EIATTR_KPARAM_INFO
	.align		4
.L_593:
        /*012c*/ 	.byte	0x04, 0x17
        /*012e*/ 	.short	(.L_595 - .L_594)
.L_594:
        /*0130*/ 	.word	0x00000000
        /*0134*/ 	.short	0x0002
        /*0136*/ 	.short	0x0010
        /*0138*/ 	.byte	0x00, 0xf0, 0x21, 0x00


	//----- nvinfo : EIATTR_KPARAM_INFO
	.align		4
.L_595:
        /*013c*/ 	.byte	0x04, 0x17
        /*013e*/ 	.short	(.L_597 - .L_596)
.L_596:
        /*0140*/ 	.word	0x00000000
        /*0144*/ 	.short	0x0001
        /*0146*/ 	.short	0x0008
        /*0148*/ 	.byte	0x00, 0xf0, 0x21, 0x00


	//----- nvinfo : EIATTR_KPARAM_INFO
	.align		4
.L_597:
        /*014c*/ 	.byte	0x04, 0x17
        /*014e*/ 	.short	(.L_599 - .L_598)
.L_598:
        /*0150*/ 	.word	0x00000000
        /*0154*/ 	.short	0x0000
        /*0156*/ 	.short	0x0000
        /*0158*/ 	.byte	0x00, 0xf0, 0x21, 0x00


	//----- nvinfo : EIATTR_MAXREG_COUNT
	.align		4
.L_599:
        /*015c*/ 	.byte	0x03, 0x1b
        /*015e*/ 	.short	0x00ff


	//----- nvinfo : EIATTR_NUM_BARRIERS
	.align		4
        /*0160*/ 	.byte	0x02, 0x4c
        /*0162*/ 	.byte	0x01
	.zero		1


	//----- nvinfo : EIATTR_MERCURY_ISA_VERSION
	.align		4
        /*0164*/ 	.byte	0x03, 0x5f
        /*0166*/ 	.short	0x0000


	//----- nvinfo : EIATTR_EXIT_INSTR_OFFSETS
	.align		4
        /*0168*/ 	.byte	0x04, 0x1c
        /*016a*/ 	.short	(.L_601 - .L_600)


	//   ....[0]....
.L_600:
        /*016c*/ 	.word	0x00000330


	//   ....[1]....
        /*0170*/ 	.word	0x00000da0


	//   ....[2]....
        /*0174*/ 	.word	0x000068b0


	//   ....[3]....
        /*0178*/ 	.word	0x00006b70


	//   ....[4]....
        /*017c*/ 	.word	0x00006dc0


	//   ....[5]....
        /*0180*/ 	.word	0x00007000


	//   ....[6]....
        /*0184*/ 	.word	0x00007130


	//   ....[7]....
        /*0188*/ 	.word	0x000071d0


	//   ....[8]....
        /*018c*/ 	.word	0x00007210


	//----- nvinfo : EIATTR_CTAIDZ_USED
	.align		4
.L_601:
        /*0190*/ 	.byte	0x01, 0x04
	.zero		2


	//----- nvinfo : EIATTR_CRS_STACK_SIZE
	.align		4
        /*0194*/ 	.byte	0x04, 0x1e
        /*0196*/ 	.short	(.L_603 - .L_602)
.L_602:
        /*0198*/ 	.word	0x00000000
.L_603:


//--------------------- .nv.info._Z23gemm_half_q_half_kernelILi4ELi16ELb1ELb0ELi64EEvPK6__halfPKjS4_S2_PS0_iiiiPKtS7_iiiiiibS2_i --------------------------
	.section	.nv.info._Z23gemm_half_q_half_kernelILi4ELi16ELb1ELb0ELi64EEvPK6__halfPKjS4_S2_PS0_iiiiPKtS7_iiiiiibS2_i,"",@"SHT_CUDA_INFO"
	.sectionflags	@""
	.align	4


	//----- nvinfo : EIATTR_CUDA_API_VERSION
	.align		4
        /*0000*/ 	.byte	0x04, 0x37
        /*0002*/ 	.short	(.L_605 - .L_604)
.L_604:
        /*0004*/ 	.word	0x00000082


	//----- nvinfo : EIATTR_SW2861232_WAR
	.align		4
.L_605:
        /*0008*/ 	.byte	0x01, 0x35
	.zero		2


	//----- nvinfo : EIATTR_PARAM_CBANK
	.align		4
        /*000c*/ 	.byte	0x04, 0x0a
        /*000e*/ 	.short	(.L_607 - .L_606)
	.align		4
.L_606:
        /*0010*/ 	.word	index@(.nv.constant0._Z23gemm_half_q_half_kernelILi4ELi16ELb1ELb0ELi64EEvPK6__halfPKjS4_S2_PS0_iiiiPKtS7_iiiiiibS2_i)
        /*0014*/ 	.short	0x0160
        /*0016*/ 	.short	0x0074


	//----- nvinfo : EIATTR_CBANK_PARAM_SIZE
	.align		4
.L_607:
        /*0018*/ 	.byte	0x03, 0x19
        /*001a*/ 	.short	0x0074


	//----- nvinfo : EIATTR_KPARAM_INFO
	.align		4
        /*001c*/ 	.byte	0x04, 0x17
        /*001e*/ 	.short	(.L_609 - .L_608)
.L_608:
        /*0020*/ 	.word	0x00000000
        /*0024*/ 	.short	0x0013
        /*0026*/ 	.short	0x0070
        /*0028*/ 	.byte	0x00, 0xf0, 0x11, 0x00


	//----- nvinfo : EIATTR_KPARAM_INFO
	.align		4
.L_609:
        /*002c*/ 	.byte	0x04, 0x17
        /*002e*/ 	.short	(.L_611 - .L_610)
.L_610:
        /*0030*/ 	.word	0x00000000
        /*0034*/ 	.short	0x0012
        /*0036*/ 	.short	0x0068
        /*0038*/ 	.byte	0x00, 0xf0, 0x21, 0x00


	//----- nvinfo : EIATTR_KPARAM_INFO
	.align		4
.L_611:
        /*003c*/ 	.byte	0x04, 0x17
        /*003e*/ 	.short	(.L_613 - .L_612)
.L_612:
        /*0040*/ 	.word	0x00000000
        /*0044*/ 	.short	0x0011
        /*0046*/ 	.short	0x0060
        /*0048*/ 	.byte	0x00, 0xf0, 0x05, 0x00


	//----- nvinfo : EIATTR_KPARAM_INFO
	.align		4
.L_613:
        /*004c*/ 	.byte	0x04, 0x17
        /*004e*/ 	.short	(.L_615 - .L_614)
.L_614:
        /*0050*/ 	.word	0x00000000
        /*0054*/ 	.short	0x0010
        /*0056*/ 	.short	0x005c
        /*0058*/ 	.byte	0x00, 0xf0, 0x11, 0x00


	//----- nvinfo : EIATTR_KPARAM_INFO
	.align		4
.L_615:
        /*005c*/ 	.byte	0x04, 0x17
        /*005e*/ 	.short	(.L_617 - .L_616)
.L_616:
        /*0060*/ 	.word	0x00000000
        /*0064*/ 	.short	0x000f
        /*0066*/ 	.short	0x0058
        /*0068*/ 	.byte	0x00, 0xf0, 0x11, 0x00


	//----- nvinfo : EIATTR_KPARAM_INFO
	.align		4
.L_617:
        /*006c*/ 	.byte	0x04, 0x17
        /*006e*/ 	.short	(.L_619 - .L_618)
.L_618:
        /*0070*/ 	.word	0x00000000
        /*0074*/ 	.short	0x000e
        /*0076*/ 	.short	0x0054
        /*0078*/ 	.byte	0x00, 0xf0, 0x11, 0x00


	//----- nvinfo : EIATTR_KPARAM_INFO
	.align		4
.L_619:
        /*007c*/ 	.byte	0x04, 0x17
        /*007e*/ 	.short	(.L_621 - .L_620)
.L_620:
        /*0080*/ 	.word	0x00000000
        /*0084*/ 	.short	0x000d
        /*0086*/ 	.short	0x0050
        /*0088*/ 	.byte	0x00, 0xf0, 0x11, 0x00


	//----- nvinfo : EIATTR_KPARAM_INFO
	.align		4
.L_621:
        /*008c*/ 	.byte	0x04, 0x17
        /*008e*/ 	.short	(.L_623 - .L_622)
.L_622:
        /*0090*/ 	.word	0x00000000
        /*0094*/ 	.short	0x000c
        /*0096*/ 	.short	0x004c
        /*0098*/ 	.byte	0x00, 0xf0, 0x11, 0x00


	//----- nvinfo : EIATTR_KPARAM_INFO
	.align		4
.L_623:
        /*009c*/ 	.byte	0x04, 0x17
        /*009e*/ 	.short	(.L_625 - .L_624)
.L_624:
        /*00a0*/ 	.word	0x00000000
        /*00a4*/ 	.short	0x000b
        /*00a6*/ 	.short	0x0048
        /*00a8*/ 	.byte	0x00, 0xf0, 0x11, 0x00


	//----- nvinfo : EIATTR_KPARAM_INFO
	.align		4
.L_625:
        /*00ac*/ 	.byte	0x04, 0x17
        /*00ae*/ 	.short	(.L_627 - .L_626)
.L_626:
        /*00b0*/ 	.word	0x00000000
        /*00b4*/ 	.short	0x000a
        /*00b6*/ 	.short	0x0040
        /*00b8*/ 	.byte	0x00, 0xf0, 0x21, 0x00


	//----- nvinfo : EIATTR_KPARAM_INFO
	.align		4
.L_627:
        /*00bc*/ 	.byte	0x04, 0x17
        /*00be*/ 	.short	(.L_629 - .L_628)
.L_628:
        /*00c0*/ 	.word	0x00000000
        /*00c4*/ 	.short	0x0009
        /*00c6*/ 	.short	0x0038
        /*00c8*/ 	.byte	0x00, 0xf0, 0x21, 0x00


	//----- nvinfo : EIATTR_KPARAM_INFO
	.align		4
.L_629:
        /*00cc*/ 	.byte	0x04, 0x17
        /*00ce*/ 	.short	(.L_631 - .L_630)
.L_630:
        /*00d0*/ 	.word	0x00000000
        /*00d4*/ 	.short	0x0008
        /*00d6*/ 	.short	0x0034
        /*00d8*/ 	.byte	0x00, 0xf0, 0x11, 0x00


	//----- nvinfo : EIATTR_KPARAM_INFO
	.align		4
.L_631:
        /*00dc*/ 	.byte	0x04, 0x17
        /*00de*/ 	.short	(.L_633 - .L_632)
.L_632:
        /*00e0*/ 	.word	0x00000000
        /*00e4*/ 	.short	0x0007
        /*00e6*/ 	.short	0x0030
        /*00e8*/ 	.byte	0x00, 0xf0, 0x11, 0x00


	//----- nvinfo : EIATTR_KPARAM_INFO
	.align		4
.L_633:
        /*00ec*/ 	.byte	0x04, 0x17
        /*00ee*/ 	.short	(.L_635 - .L_634)
.L_634:
        /*00f0*/ 	.word	0x00000000
        /*00f4*/ 	.short	0x0006
        /*00f6*/ 	.short	0x002c
        /*00f8*/ 	.byte	0x00, 0xf0, 0x11, 0x00


	//----- nvinfo : EIATTR_KPARAM_INFO
	.align		4
.L_635:
        /*00fc*/ 	.byte	0x04, 0x17
        /*00fe*/ 	.short	(.L_637 - .L_636)
.L_636:
        /*0100*/ 	.word	0x00000000
        /*0104*/ 	.short	0x0005
        /*0106*/ 	.short	0x0028
        /*0108*/ 	.byte	0x00, 0xf0, 0x11, 0x00


	//----- nvinfo : EIATTR_KPARAM_INFO
	.align		4
.L_637:
        /*010c*/ 	.byte	0x04, 0x17
        /*010e*/ 	.short	(.L_639 - .L_638)
.L_638:
        /*0110*/ 	.word	0x00000000
        /*0114*/ 	.short	0x0004
        /*0116*/ 	.short	0x0020
        /*0118*/ 	.byte	0x00, 0xf0, 0x21, 0x00


	//----- nvinfo : EIATTR_KPARAM_INFO
	.align		4
.L_639:
        /*011c*/ 	.byte	0x04, 0x17
        /*011e*/ 	.short	(.L_641 - .L_640)
.L_640:
        /*0120*/ 	.word	0x00000000
        /*0124*/ 	.short	0x0003
        /*0126*/ 	.short	0x0018
        /*0128*/ 	.byte	0x00, 0xf0, 0x21, 0x00


	//----- nvinfo : EIATTR_KPARAM_INFO
	.align		4
.L_641:
        /*012c*/ 	.byte	0x04, 0x17
        /*012e*/ 	.short	(.L_643 - .L_642)
.L_642:
        /*0130*/ 	.word	0x00000000
        /*0134*/ 	.short	0x0002
        /*0136*/ 	.short	0x0010
        /*0138*/ 	.byte	0x00, 0xf0, 0x21, 0x00


	//----- nvinfo : EIATTR_KPARAM_INFO
	.align		4
.L_643:
        /*013c*/ 	.byte	0x04, 0x17
        /*013e*/ 	.short	(.L_645 - .L_644)
.L_644:
        /*0140*/ 	.word	0x00000000
        /*0144*/ 	.short	0x0001
        /*0146*/ 	.short	0x0008
        /*0148*/ 	.byte	0x00, 0xf0, 0x21, 0x00


	//----- nvinfo : EIATTR_KPARAM_INFO
	.align		4
.L_645:
        /*014c*/ 	.byte	0x04, 0x17
        /*014e*/ 	.short	(.L_647 - .L_646)
.L_646:
        /*0150*/ 	.word	0x00000000
        /*0154*/ 	.short	0x0000
        /*0156*/ 	.short	0x0000
        /*0158*/ 	.byte	0x00, 0xf0, 0x21, 0x00


	//----- nvinfo : EIATTR_MAXREG_COUNT
	.align		4
.L_647:
        /*015c*/ 	.byte	0x03, 0x1b
        /*015e*/ 	.short	0x00ff


	//----- nvinfo : EIATTR_NUM_BARRIERS
	.align		4
        /*0160*/ 	.byte	0x02, 0x4c
        /*0162*/ 	.byte	0x01
	.zero		1


	//----- nvinfo : EIATTR_MERCURY_ISA_VERSION
	.align		4
        /*0164*/ 	.byte	0x03, 0x5f
        /*0166*/ 	.short	0x0000


	//----- nvinfo : EIATTR_EXIT_INSTR_OFFSETS
	.align		4
        /*0168*/ 	.byte	0x04, 0x1c
        /*016a*/ 	.short	(.L_649 - .L_648)


	//   ....[0]....
.L_648:
        /*016c*/ 	.word	0x00000330


	//   ....[1]....
        /*0170*/ 	.word	0x000009d0


	//   ....[2]....
        /*0174*/ 	.word	0x000039d0


	//   ....[3]....
        /*0178*/ 	.word	0x00003c90


	//   ....[4]....
        /*017c*/ 	.word	0x00003ed0


	//   ....[5]....
        /*0180*/ 	.word	0x00004110


	//   ....[6]....
        /*0184*/ 	.word	0x00004240


	//   ....[7]....
        /*0188*/ 	.word	0x000042e0


	//   ....[8]....
        /*018c*/ 	.word	0x00004320


	//----- nvinfo : EIATTR_CTAIDZ_USED
	.align		4
.L_649:
        /*0190*/ 	.byte	0x01, 0x04
	.zero		2


	//----- nvinfo : EIATTR_CRS_STACK_SIZE
	.align		4
        /*0194*/ 	.byte	0x04, 0x1e
        /*0196*/ 	.short	(.L_651 - .L_650)
.L_650:
        /*0198*/ 	.word	0x00000000
.L_651:


//--------------------- .nv.info._Z23gemm_half_q_half_kernelILi4ELi24ELb1ELb0ELi64EEvPK6__halfPKjS4_S2_PS0_iiiiPKtS7_iiiiiibS2_i --------------------------
	.section	.nv.info._Z23gemm_half_q_half_kernelILi4ELi24ELb1ELb0ELi64EEvPK6__halfPKjS4_S2_PS0_iiiiPKtS7_iiiiiibS2_i,"",@"SHT_CUDA_INFO"
	.sectionflags	@""
	.align	4


	//----- nvinfo : EIATTR_CUDA_API_VERSION
	.align		4
        /*0000*/ 	.byte	0x04, 0x37
        /*0002*/ 	.short	(.L_653 - .L_652)
.L_652:
        /*0004*/ 	.word	0x00000082


	//----- nvinfo : EIATTR_SW2861232_WAR
	.align		4
.L_653:
        /*0008*/ 	.byte	0x01, 0x35
	.zero		2


	//----- nvinfo : EIATTR_PARAM_CBANK
	.align		4
        /*000c*/ 	.byte	0x04, 0x0a
        /*000e*/ 	.short	(.L_655 - .L_654)
	.align		4
.L_654:
        /*0010*/ 	.word	index@(.nv.constant0._Z23gemm_half_q_half_kernelILi4ELi24ELb1ELb0ELi64EEvPK6__halfPKjS4_S2_PS0_iiiiPKtS7_iiiiiibS2_i)
        /*0014*/ 	.short	0x0160
        /*0016*/ 	.short	0x0074


	//----- nvinfo : EIATTR_CBANK_PARAM_SIZE
	.align		4
.L_655:
        /*0018*/ 	.byte	0x03, 0x19
        /*001a*/ 	.short	0x0074


	//----- nvinfo : EIATTR_KPARAM_INFO
	.align		4
        /*001c*/ 	.byte	0x04, 0x17
        /*001e*/ 	.short	(.L_657 - .L_656)
.L_656:
        /*0020*/ 	.word	0x00000000
        /*0024*/ 	.short	0x0013
        /*0026*/ 	.short	0x0070
        /*0028*/ 	.byte	0x00, 0xf0, 0x11, 0x00


	//----- nvinfo : EIATTR_KPARAM_INFO
	.align		4
.L_657:
        /*002c*/ 	.byte	0x04, 0x17
        /*002e*/ 	.short	(.L_659 - .L_658)
.L_658:
        /*0030*/ 	.word	0x00000000
        /*0034*/ 	.short	0x0012
        /*0036*/ 	.short	0x0068
        /*0038*/ 	.byte	0x00, 0xf0, 0x21, 0x00


	//----- nvinfo : EIATTR_KPARAM_INFO
	.align		4
.L_659:
        /*003c*/ 	.byte	0x04, 0x17
        /*003e*/ 	.short	(.L_661 - .L_660)
.L_660:
        /*0040*/ 	.word	0x00000000
        /*0044*/ 	.short	0x0011
        /*0046*/ 	.short	0x0060
        /*0048*/ 	.byte	0x00, 0xf0, 0x05, 0x00


	//----- nvinfo : EIATTR_KPARAM_INFO
	.align		4
.L_661:
        /*004c*/ 	.byte	0x04, 0x17
        /*004e*/ 	.short	(.L_663 - .L_662)
.L_662:
        /*0050*/ 	.word	0x00000000
        /*0054*/ 	.short	0x0010
        /*0056*/ 	.short	0x005c
        /*0058*/ 	.byte	0x00, 0xf0, 0x11, 0x00


	//----- nvinfo : EIATTR_KPARAM_INFO
	.align		4
.L_663:
        /*005c*/ 	.byte	0x04, 0x17
        /*005e*/ 	.short	(.L_665 - .L_664)
.L_664:
        /*0060*/ 	.word	0x00000000
        /*0064*/ 	.short	0x000f
        /*0066*/ 	.short	0x0058
        /*0068*/ 	.byte	0x00, 0xf0, 0x11, 0x00


	//----- nvinfo : EIATTR_KPARAM_INFO
	.align		4
.L_665:
        /*006c*/ 	.byte	0x04, 0x17
        /*006e*/ 	.short	(.L_667 - .L_666)
.L_666:
        /*0070*/ 	.word	0x00000000
        /*0074*/ 	.short	0x000e
        /*0076*/ 	.short	0x0054
        /*0078*/ 	.byte	0x00, 0xf0, 0x11, 0x00


	//----- nvinfo : EIATTR_KPARAM_INFO
	.align		4
.L_667:
        /*007c*/ 	.byte	0x04, 0x17
        /*007e*/ 	.short	(.L_669 - .L_668)
.L_668:
        /*0080*/ 	.word	0x00000000
        /*0084*/ 	.short	0x000d
        /*0086*/ 	.short	0x0050
        /*0088*/ 	.byte	0x00, 0xf0, 0x11, 0x00


	//----- nvinfo : EIATTR_KPARAM_INFO
	.align		4
.L_669:
        /*008c*/ 	.byte	0x04, 0x17
        /*008e*/ 	.short	(.L_671 - .L_670)
.L_670:
        /*0090*/ 	.word	0x00000000
        /*0094*/ 	.short	0x000c
        /*0096*/ 	.short	0x004c
        /*0098*/ 	.byte	0x00, 0xf0, 0x11, 0x00


	//----- nvinfo : EIATTR_KPARAM_INFO
	.align		4
.L_671:
        /*009c*/ 	.byte	0x04, 0x17
        /*009e*/ 	.short	(.L_673 - .L_672)
.L_672:
        /*00a0*/ 	.word	0x00000000
        /*00a4*/ 	.short	0x000b
        /*00a6*/ 	.short	0x0048
        /*00a8*/ 	.byte	0x00, 0xf0, 0x11, 0x00


	//----- nvinfo : EIATTR_KPARAM_INFO
	.align		4
.L_673:
        /*00ac*/ 	.byte	0x04, 0x17
        /*00ae*/ 	.short	(.L_675 - .L_674)
.L_674:
        /*00b0*/ 	.word	0x00000000
        /*00b4*/ 	.short	0x000a
        /*00b6*/ 	.short	0x0040
        /*00b8*/ 	.byte	0x00, 0xf0, 0x21, 0x00


	//----- nvinfo : EIATTR_KPARAM_INFO
	.align		4
.L_675:
        /*00bc*/ 	.byte	0x04, 0x17
        /*00be*/ 	.short	(.L_677 - .L_676)
.L_676:
        /*00c0*/ 	.word	0x00000000
        /*00c4*/ 	.short	0x0009
        /*00c6*/ 	.short	0x0038
        /*00c8*/ 	.byte	0x00, 0xf0, 0x21, 0x00


	//----- nvinfo : EIATTR_KPARAM_INFO
	.align		4
.L_677:
        /*00cc*/ 	.byte	0x04, 0x17
        /*00ce*/ 	.short	(.L_679 - .L_678)
.L_678:
        /*00d0*/ 	.word	0x00000000
        /*00d4*/ 	.short	0x0008
        /*00d6*/ 	.short	0x0034
        /*00d8*/ 	.byte	0x00, 0xf0, 0x11, 0x00


	//----- nvinfo : EIATTR_KPARAM_INFO
	.align		4
.L_679:
        /*00dc*/ 	.byte	0x04, 0x17
        /*00de*/ 	.short	(.L_681 - .L_680)
.L_680:
        /*00e0*/ 	.word	0x00000000
        /*00e4*/ 	.short	0x0007
        /*00e6*/ 	.short	0x0030
        /*00e8*/ 	.byte	0x00, 0xf0, 0x11, 0x00


	//----- nvinfo : EIATTR_KPARAM_INFO
	.align		4
.L_681:
        /*00ec*/ 	.byte	0x04, 0x17
        /*00ee*/ 	.short	(.L_683 - .L_682)
.L_682:
        /*00f0*/ 	.word	0x00000000
        /*00f4*/ 	.short	0x0006
        /*00f6*/ 	.short	0x002c
        /*00f8*/ 	.byte	0x00, 0xf0, 0x11, 0x00


	//----- nvinfo : EIATTR_KPARAM_INFO
	.align		4
.L_683:
        /*00fc*/ 	.byte	0x04, 0x17
        /*00fe*/ 	.short	(.L_685 - .L_684)
.L_684:
        /*0100*/ 	.word	0x00000000
        /*0104*/ 	.short	0x0005
        /*0106*/ 	.short	0x0028
        /*0108*/ 	.byte	0x00, 0xf0, 0x11, 0x00


	//----- nvinfo : EIATTR_KPARAM_INFO
	.align		4
.L_685:
        /*010c*/ 	.byte	0x04, 0x17
        /*010e*/ 	.short	(.L_687 - .L_686)
.L_686:
        /*0110*/ 	.word	0x00000000
        /*0114*/ 	.short	0x0004
        /*0116*/ 	.short	0x0020
        /*0118*/ 	.byte	0x00, 0xf0, 0x21, 0x00


	//----- nvinfo : EIATTR_KPARAM_INFO
	.align		4
.L_687:
        /*011c*/ 	.byte	0x04, 0x17
        /*011e*/ 	.short	(.L_689 - .L_688)
.L_688:
        /*0120*/ 	.word	0x00000000
        /*0124*/ 	.short	0x0003
        /*0126*/ 	.short	0x0018
        /*0128*/ 	.byte	0x00, 0xf0, 0x21, 0x00


	//----- nvinfo : EIATTR_KPARAM_INFO
	.align		4
.L_689:
        /*012c*/ 	.byte	0x04, 0x17
        /*012e*/ 	.short	(.L_691 - .L_690)
.L_690:
        /*0130*/ 	.word	0x00000000
        /*0134*/ 	.short	0x0002
        /*0136*/ 	.short	0x0010
        /*0138*/ 	.byte	0x00, 0xf0, 0x21, 0x00


	//----- nvinfo : EIATTR_KPARAM_INFO
	.align		4
.L_691:
        /*013c*/ 	.byte	0x04, 0x17
        /*013e*/ 	.short	(.L_693 - .L_692)
.L_692:
        /*0140*/ 	.word	0x00000000
        /*0144*/ 	.short	0x0001
        /*0146*/ 	.short	0x0008
        /*0148*/ 	.byte	0x00, 0xf0, 0x21, 0x00


	//----- nvinfo : EIATTR_KPARAM_INFO
	.align		4
.L_693:
        /*014c*/ 	.byte	0x04, 0x17
        /*014e*/ 	.short	(.L_695 - .L_694)
.L_694:
        /*0150*/ 	.word	0x00000000
        /*0154*/ 	.short	0x0000
        /*0156*/ 	.short	0x0000
        /*0158*/ 	.byte	0x00, 0xf0, 0x21, 0x00


	//----- nvinfo : EIATTR_MAXREG_COUNT
	.align		4
.L_695:
        /*015c*/ 	.byte	0x03, 0x1b
        /*015e*/ 	.short	0x00ff


	//----- nvinfo : EIATTR_NUM_BARRIERS
	.align		4
        /*0160*/ 	.byte	0x02, 0x4c
        /*0162*/ 	.byte	0x01
	.zero		1


	//----- nvinfo : EIATTR_MERCURY_ISA_VERSION
	.align		4
        /*0164*/ 	.byte	0x03, 0x5f
        /*0166*/ 	.short	0x0000


	//----- nvinfo : EIATTR_EXIT_INSTR_OFFSETS
	.align		4
        /*0168*/ 	.byte	0x04, 0x1c
        /*016a*/ 	.short	(.L_697 - .L_696)


	//   ....[0]....
.L_696:
        /*016c*/ 	.word	0x00000330


	//   ....[1]....
        /*0170*/ 	.word	0x00000da0


	//   ....[2]....
        /*0174*/ 	.word	0x0000aae0


	//   ....[3]....
        /*0178*/ 	.word	0x0000ada0


	//   ....[4]....
        /*017c*/ 	.word	0x0000aff0


	//   ....[5]....
        /*0180*/ 	.word	0x0000b230


	//   ....[6]....
        /*0184*/ 	.word	0x0000b360


	//   ....[7]....
        /*0188*/ 	.word	0x0000b400


	//   ....[8]....
        /*018c*/ 	.word	0x0000b440


	//----- nvinfo : EIATTR_CTAIDZ_USED
	.align		4
.L_697:
        /*0190*/ 	.byte	0x01, 0x04
	.zero		2


	//----- nvinfo : EIATTR_CRS_STACK_SIZE
	.align		4
        /*0194*/ 	.byte	0x04, 0x1e
        /*0196*/ 	.short	(.L_699 - .L_698)
.L_698:
        /*0198*/ 	.word	0x00000000
.L_699:


//--------------------- .nv.info._Z23gemm_half_q_half_kernelILi4ELi8ELb1ELb0ELi64EEvPK6__halfPKjS4_S2_PS0_iiiiPKtS7_iiiiiibS2_i --------------------------
	.section	.nv.info._Z23gemm_half_q_half_kernelILi4ELi8ELb1ELb0ELi64EEvPK6__halfPKjS4_S2_PS0_iiiiPKtS7_iiiiiibS2_i,"",@"SHT_CUDA_INFO"
	.sectionflags	@""
	.align	4


	//----- nvinfo : EIATTR_CUDA_API_VERSION
	.align		4
        /*0000*/ 	.byte	0x04, 0x37
        /*0002*/ 	.short	(.L_701 - .L_700)
.L_700:
        /*0004*/ 	.word	0x00000082


	//----- nvinfo : EIATTR_SW2861232_WAR
	.align		4
.L_701:
        /*0008*/ 	.byte	0x01, 0x35
	.zero		2


	//----- nvinfo : EIATTR_PARAM_CBANK
	.align		4
        /*000c*/ 	.byte	0x04, 0x0a
        /*000e*/ 	.short	(.L_703 - .L_702)
	.align		4
.L_702:
        /*0010*/ 	.word	index@(.nv.constant0._Z23gemm_half_q_half_kernelILi4ELi8ELb1ELb0ELi64EEvPK6__halfPKjS4_S2_PS0_iiiiPKtS7_iiiiiibS2_i)
        /*0014*/ 	.short	0x0160
        /*0016*/ 	.short	0x0074


	//----- nvinfo : EIATTR_CBANK_PARAM_SIZE
	.align		4
.L_703:
        /*0018*/ 	.byte	0x03, 0x19
        /*001a*/ 	.short	0x0074


	//----- nvinfo : EIATTR_KPARAM_INFO
	.align		4
        /*001c*/ 	.byte	0x04, 0x17
        /*001e*/ 	.short	(.L_705 - .L_704)
.L_704:
        /*0020*/ 	.word	0x00000000
        /*0024*/ 	.short	0x0013
        /*0026*/ 	.short	0x0070
        /*0028*/ 	.byte	0x00, 0xf0, 0x11, 0x00


	//----- nvinfo : EIATTR_KPARAM_INFO
	.align		4
.L_705:
        /*002c*/ 	.byte	0x04, 0x17
        /*002e*/ 	.short	(.L_707 - .L_706)
.L_706:
        /*0030*/ 	.word	0x00000000
        /*0034*/ 	.short	0x0012
        /*0036*/ 	.short	0x0068
        /*0038*/ 	.byte	0x00, 0xf0, 0x21, 0x00


	//----- nvinfo : EIATTR_KPARAM_INFO
	.align		4
.L_707:
        /*003c*/ 	.byte	0x04, 0x17
        /*003e*/ 	.short	(.L_709 - .L_708)
.L_708:
        /*0040*/ 	.word	0x00000000
        /*0044*/ 	.short	0x0011
        /*0046*/ 	.short	0x0060
        /*0048*/ 	.byte	0x00, 0xf0, 0x05, 0x00


	//----- nvinfo : EIATTR_KPARAM_INFO
	.align		4
.L_709:
        /*004c*/ 	.byte	0x04, 0x17
        /*004e*/ 	.short	(.L_711 - .L_710)
.L_710:
        /*0050*/ 	.word	0x00000000
        /*0054*/ 	.short	0x0010
        /*0056*/ 	.short	0x005c
        /*0058*/ 	.byte	0x00, 0xf0, 0x11, 0x00


	//----- nvinfo : EIATTR_KPARAM_INFO
	.align		4
.L_711:
        /*005c*/ 	.byte	0x04, 0x17
        /*005e*/ 	.short	(.L_713 - .L_712)
.L_712:
        /*0060*/ 	.word	0x00000000
        /*0064*/ 	.short	0x000f
        /*0066*/ 	.short	0x0058
        /*0068*/ 	.byte	0x00, 0xf0, 0x11, 0x00


	//----- nvinfo : EIATTR_KPARAM_INFO
	.align		4
.L_713:
        /*006c*/ 	.byte	0x04, 0x17
        /*006e*/ 	.short	(.L_715 - .L_714)
.L_714:
        /*0070*/ 	.word	0x00000000
        /*0074*/ 	.short	0x000e
        /*0076*/ 	.short	0x0054
        /*0078*/ 	.byte	0x00, 0xf0, 0x11, 0x00


	//----- nvinfo : EIATTR_KPARAM_INFO
	.align		4
.L_715:
        /*007c*/ 	.byte	0x04, 0x17
        /*007e*/ 	.short	(.L_717 - .L_716)
.L_716:
        /*0080*/ 	.word	0x00000000
        /*0084*/ 	.short	0x000d
        /*0086*/ 	.short	0x0050
        /*0088*/ 	.byte	0x00, 0xf0, 0x11, 0x00


	//----- nvinfo : EIATTR_KPARAM_INFO
	.align		4
.L_717:
        /*008c*/ 	.byte	0x04, 0x17
        /*008e*/ 	.short	(.L_719 - .L_718)
.L_718:
        /*0090*/ 	.word	0x00000000
        /*0094*/ 	.short	0x000c
        /*0096*/ 	.short	0x004c
        /*0098*/ 	.byte	0x00, 0xf0, 0x11, 0x00


	//----- nvinfo : EIATTR_KPARAM_INFO
	.align		4
.L_719:
        /*009c*/ 	.byte	0x04, 0x17
        /*009e*/ 	.short	(.L_721 - .L_720)
.L_720:
        /*00a0*/ 	.word	0x00000000
        /*00a4*/ 	.short	0x000b
        /*00a6*/ 	.short	0x0048
        /*00a8*/ 	.byte	0x00, 0xf0, 0x11, 0x00


	//----- nvinfo : EIATTR_KPARAM_INFO
	.align		4
.L_721:
        /*00ac*/ 	.byte	0x04, 0x17
        /*00ae*/ 	.short	(.L_723 - .L_722)
.L_722:
        /*00b0*/ 	.word	0x00000000
        /*00b4*/ 	.short	0x000a
        /*00b6*/ 	.short	0x0040
        /*00b8*/ 	.byte	0x00, 0xf0, 0x21, 0x00


	//----- nvinfo : EIATTR_KPARAM_INFO
	.align		4
.L_723:
        /*00bc*/ 	.byte	0x04, 0x17
        /*00be*/ 	.short	(.L_725 - .L_724)
.L_724:
        /*00c0*/ 	.word	0x00000000
        /*00c4*/ 	.short	0x0009
        /*00c6*/ 	.short	0x0038
        /*00c8*/ 	.byte	0x00, 0xf0, 0x21, 0x00


	//----- nvinfo : EIATTR_KPARAM_INFO
	.align		4
.L_725:
        /*00cc*/ 	.byte	0x04, 0x17
        /*00ce*/ 	.short	(.L_727 - .L_726)
.L_726:
        /*00d0*/ 	.word	0x00000000
        /*00d4*/ 	.short	0x0008
        /*00d6*/ 	.short	0x0034
        /*00d8*/ 	.byte	0x00, 0xf0, 0x11, 0x00


	//----- nvinfo : EIATTR_KPARAM_INFO
	.align		4
.L_727:
        /*00dc*/ 	.byte	0x04, 0x17
        /*00de*/ 	.short	(.L_729 - .L_728)
.L_728:
        /*00e0*/ 	.word	0x00000000
        /*00e4*/ 	.short	0x0007
        /*00e6*/ 	.short	0x0030
        /*00e8*/ 	.byte	0x00, 0xf0, 0x11, 0x00


	//----- nvinfo : EIATTR_KPARAM_INFO
	.align		4
.L_729:
        /*00ec*/ 	.byte	0x04, 0x17
        /*00ee*/ 	.short	(.L_731 - .L_730)
.L_730:
        /*00f0*/ 	.word	0x00000000
        /*00f4*/ 	.short	0x0006
        /*00f6*/ 	.short	0x002c
        /*00f8*/ 	.byte	0x00, 0xf0, 0x11, 0x00


	//----- nvinfo : EIATTR_KPARAM_INFO
	.align		4
.L_731:
        /*00fc*/ 	.byte	0x04, 0x17
        /*00fe*/ 	.short	(.L_733 - .L_732)
.L_732:
        /*0100*/ 	.word	0x00000000
        /*0104*/ 	.short	0x0005
        /*0106*/ 	.short	0x0028
        /*0108*/ 	.byte	0x00, 0xf0, 0x11, 0x00


	//----- nvinfo : EIATTR_KPARAM_INFO
	.align		4
.L_733:
        /*010c*/ 	.byte	0x04, 0x17
        /*010e*/ 	.short	(.L_735 - .L_734)
.L_734:
        /*0110*/ 	.word	0x00000000
        /*0114*/ 	.short	0x0004
        /*0116*/ 	.short	0x0020
        /*0118*/ 	.byte	0x00, 0xf0, 0x21, 0x00


	//----- nvinfo : EIATTR_KPARAM_INFO
	.align		4
.L_735:
        /*011c*/ 	.byte	0x04, 0x17
        /*011e*/ 	.short	(.L_737 - .L_736)
.L_736:
        /*0120*/ 	.word	0x00000000
        /*0124*/ 	.short	0x0003
        /*0126*/ 	.short	0x0018
        /*0128*/ 	.byte	0x00, 0xf0, 0x21, 0x00


	//----- nvinfo : EIATTR_KPARAM_INFO
	.align		4
.L_737:
        /*012c*/ 	.byte	0x04, 0x17
        /*012e*/ 	.short	(.L_739 - .L_738)
.L_738:
        /*0130*/ 	.word	0x00000000
        /*0134*/ 	.short	0x0002
        /*0136*/ 	.short	0x0010
        /*0138*/ 	.byte	0x00, 0xf0, 0x21, 0x00


	//----- nvinfo : EIATTR_KPARAM_INFO
	.align		4
.L_739:
        /*013c*/ 	.byte	0x04, 0x17
        /*013e*/ 	.short	(.L_741 - .L_740)
.L_740:
        /*0140*/ 	.word	0x00000000
        /*0144*/ 	.short	0x0001
        /*0146*/ 	.short	0x0008
        /*0148*/ 	.byte	0x00, 0xf0, 0x21, 0x00


	//----- nvinfo : EIATTR_KPARAM_INFO
	.align		4
.L_741:
        /*014c*/ 	.byte	0x04, 0x17
        /*014e*/ 	.short	(.L_743 - .L_742)
.L_742:
        /*0150*/ 	.word	0x00000000
        /*0154*/ 	.short	0x0000
        /*0156*/ 	.short	0x0000
        /*0158*/ 	.byte	0x00, 0xf0, 0x21, 0x00


	//----- nvinfo : EIATTR_MAXREG_COUNT
	.align		4
.L_743:
        /*015c*/ 	.byte	0x03, 0x1b
        /*015e*/ 	.short	0x00ff


	//----- nvinfo : EIATTR_NUM_BARRIERS
	.align		4
        /*0160*/ 	.byte	0x02, 0x4c
        /*0162*/ 	.byte	0x01
	.zero		1


	//----- nvinfo : EIATTR_MERCURY_ISA_VERSION
	.align		4
        /*0164*/ 	.byte	0x03, 0x5f
        /*0166*/ 	.short	0x0000


	//----- nvinfo : EIATTR_EXIT_INSTR_OFFSETS
	.align		4
        /*0168*/ 	.byte	0x04, 0x1c
        /*016a*/ 	.short	(.L_745 - .L_744)


	//   ....[0]....
.L_744:
        /*016c*/ 	.word	0x00000340


	//   ....[1]....
        /*0170*/ 	.word	0x000009e0


	//   ....[2]....
        /*0174*/ 	.word	0x00008050


	//   ....[3]....
        /*0178*/ 	.word	0x00008310


	//   ....[4]....
        /*017c*/ 	.word	0x00008560


	//   ....[5]....
        /*0180*/ 	.word	0x000087a0


	//   ....[6]....
        /*0184*/ 	.word	0x000088d0


	//   ....[7]....
        /*0188*/ 	.word	0x00008970


	//   ....[8]....
        /*018c*/ 	.word	0x000089b0


	//----- nvinfo : EIATTR_CTAIDZ_USED
	.align		4
.L_745:
        /*0190*/ 	.byte	0x01, 0x04
	.zero		2


	//----- nvinfo : EIATTR_CRS_STACK_SIZE
	.align		4
        /*0194*/ 	.byte	0x04, 0x1e
        /*0196*/ 	.short	(.L_747 - .L_746)
.L_746:
        /*0198*/ 	.word	0x00000000
.L_747:


//--------------------- .nv.info._Z23gemm_half_q_half_kernelILi4ELi12ELb1ELb0ELi64EEvPK6__halfPKjS4_S2_PS0_iiiiPKtS7_iiiiiibS2_i --------------------------
	.section	.nv.info._Z23gemm_half_q_half_kernelILi4ELi12ELb1ELb0ELi64EEvPK6__halfPKjS4_S2_PS0_iiiiPKtS7_iiiiiibS2_i,"",@"SHT_CUDA_INFO"
	.sectionflags	@""
	.align	4


	//----- nvinfo : EIATTR_CUDA_API_VERSION
	.align		4
        /*0000*/ 	.byte	0x04, 0x37
        /*0002*/ 	.short	(.L_749 - .L_748)
.L_748:
        /*0004*/ 	.word	0x00000082


	//----- nvinfo : EIATTR_SW2861232_WAR
	.align		4
.L_749:
        /*0008*/ 	.byte	0x01, 0x35
	.zero		2


	//----- nvinfo : EIATTR_PARAM_CBANK
	.align		4
        /*000c*/ 	.byte	0x04, 0x0a
        /*000e*/ 	.short	(.L_751 - .L_750)
	.align		4
.L_750:
        /*0010*/ 	.word	index@(.nv.constant0._Z23gemm_half_q_half_kernelILi4ELi12ELb1ELb0ELi64EEvPK6__halfPKjS4_S2_PS0_iiiiPKtS7_iiiiiibS2_i)
        /*0014*/ 	.short	0x0160
        /*0016*/ 	.short	0x0074


	//----- nvinfo : EIATTR_CBANK_PARAM_SIZE
	.align		4
.L_751:
        /*0018*/ 	.byte	0x03, 0x19
        /*001a*/ 	.short	0x0074


	//----- nvinfo : EIATTR_KPARAM_INFO
	.align		4
        /*001c*/ 	.byte	0x04, 0x17
        /*001e*/ 	.short	(.L_753 - .L_752)
.L_752:
        /*0020*/ 	.word	0x00000000
        /*0024*/ 	.short	0x0013
        /*0026*/ 	.short	0x0070
        /*0028*/ 	.byte	0x00, 0xf0, 0x11, 0x00


	//----- nvinfo : EIATTR_KPARAM_INFO
	.align		4
.L_753:
        /*002c*/ 	.byte	0x04, 0x17
        /*002e*/ 	.short	(.L_755 - .L_754)
.L_754:
        /*0030*/ 	.word	0x00000000
        /*0034*/ 	.short	0x0012
        /*0036*/ 	.short	0x0068
        /*0038*/ 	.byte	0x00, 0xf0, 0x21, 0x00


	//----- nvinfo : EIATTR_KPARAM_INFO
	.align		4
.L_755:
        /*003c*/ 	.byte	0x04, 0x17
        /*003e*/ 	.short	(.L_757 - .L_756)
.L_756:
        /*0040*/ 	.word	0x00000000
        /*0044*/ 	.short	0x0011
        /*0046*/ 	.short	0x0060
        /*0048*/ 	.byte	0x00, 0xf0, 0x05, 0x00


	//----- nvinfo : EIATTR_KPARAM_INFO
	.align		4
.L_757:
        /*004c*/ 	.byte	0x04, 0x17
        /*004e*/ 	.short	(.L_759 - .L_758)
.L_758:
        /*0050*/ 	.word	0x00000000
        /*0054*/ 	.short	0x0010
        /*0056*/ 	.short	0x005c
        /*0058*/ 	.byte	0x00, 0xf0, 0x11, 0x00


	//----- nvinfo : EIATTR_KPARAM_INFO
	.align		4
.L_759:
        /*005c*/ 	.byte	0x04, 0x17
        /*005e*/ 	.short	(.L_761 - .L_760)
.L_760:
        /*0060*/ 	.word	0x00000000
        /*0064*/ 	.short	0x000f
        /*0066*/ 	.short	0x0058
        /*0068*/ 	.byte	0x00, 0xf0, 0x11, 0x00


	//----- nvinfo : EIATTR_KPARAM_INFO
	.align		4
.L_761:
        /*006c*/ 	.byte	0x04, 0x17
        /*006e*/ 	.short	(.L_763 - .L_762)
.L_762:
        /*0070*/ 	.word	0x00000000
        /*0074*/ 	.short	0x000e
        /*0076*/ 	.short	0x0054
        /*0078*/ 	.byte	0x00, 0xf0, 0x11, 0x00


	//----- nvinfo : EIATTR_KPARAM_INFO
	.align		4
.L_763:
        /*007c*/ 	.byte	0x04, 0x17
        /*007e*/ 	.short	(.L_765 - .L_764)
.L_764:
        /*0080*/ 	.word	0x00000000
        /*0084*/ 	.short	0x000d
        /*0086*/ 	.short	0x0050
        /*0088*/ 	.byte	0x00, 0xf0, 0x11, 0x00


	//----- nvinfo : EIATTR_KPARAM_INFO
	.align		4
.L_765:
        /*008c*/ 	.byte	0x04, 0x17
        /*008e*/ 	.short	(.L_767 - .L_766)
.L_766:
        /*0090*/ 	.word	0x00000000
        /*0094*/ 	.short	0x000c
        /*0096*/ 	.short	0x004c
        /*0098*/ 	.byte	0x00, 0xf0, 0x11, 0x00


	//----- nvinfo : EIATTR_KPARAM_INFO
	.align		4
.L_767:
        /*009c*/ 	.byte	0x04, 0x17
        /*009e*/ 	.short	(.L_769 - .L_768)
.L_768:
        /*00a0*/ 	.word	0x00000000
        /*00a4*/ 	.short	0x000b
        /*00a6*/ 	.short	0x0048
        /*00a8*/ 	.byte	0x00, 0xf0, 0x11, 0x00


	//----- nvinfo : EIATTR_KPARAM_INFO
	.align		4
.L_769:
        /*00ac*/ 	.byte	0x04, 0x17
        /*00ae*/ 	.short	(.L_771 - .L_770)
.L_770:
        /*00b0*/ 	.word	0x00000000
        /*00b4*/ 	.short	0x000a
        /*00b6*/ 	.short	0x0040
        /*00b8*/ 	.byte	0x00, 0xf0, 0x21, 0x00


	//----- nvinfo : EIATTR_KPARAM_INFO
	.align		4
.L_771:
        /*00bc*/ 	.byte	0x04, 0x17
        /*00be*/ 	.short	(.L_773 - .L_772)
.L_772:
        /*00c0*/ 	.word	0x00000000
        /*00c4*/ 	.short	0x0009
        /*00c6*/ 	.short	0x0038
        /*00c8*/ 	.byte	0x00, 0xf0, 0x21, 0x00


	//----- nvinfo : EIATTR_KPARAM_INFO
	.align		4
.L_773:
        /*00cc*/ 	.byte	0x04, 0x17
        /*00ce*/ 	.short	(.L_775 - .L_774)
.L_774:
        /*00d0*/ 	.word	0x00000000
        /*00d4*/ 	.short	0x0008
        /*00d6*/ 	.short	0x0034
        /*00d8*/ 	.byte	0x00, 0xf0, 0x11, 0x00


	//----- nvinfo : EIATTR_KPARAM_INFO
	.align		4
.L_775:
        /*00dc*/ 	.byte	0x04, 0x17
        /*00de*/ 	.short	(.L_777 - .L_776)
.L_776:
        /*00e0*/ 	.word	0x00000000
        /*00e4*/ 	.short	0x0007
        /*00e6*/ 	.short	0x0030
        /*00e8*/ 	.byte	0x00, 0xf0, 0x11, 0x00


	//----- nvinfo : EIATTR_KPARAM_INFO
	.align		4
.L_777:
        /*00ec*/ 	.byte	0x04, 0x17
        /*00ee*/ 	.short	(.L_779 - .L_778)
.L_778:
        /*00f0*/ 	.word	0x00000000
        /*00f4*/ 	.short	0x0006
        /*00f6*/ 	.short	0x002c
        /*00f8*/ 	.byte	0x00, 0xf0, 0x11, 0x00


	//----- nvinfo : EIATTR_KPARAM_INFO
	.align		4
.L_779:
        /*00fc*/ 	.byte	0x04, 0x17
        /*00fe*/ 	.short	(.L_781 - .L_780)
.L_780:
        /*0100*/ 	.word	0x00000000
        /*0104*/ 	.short	0x0005
        /*0106*/ 	.short	0x0028
        /*0108*/ 	.byte	0x00, 0xf0, 0x11, 0x00


	//----- nvinfo : EIATTR_KPARAM_INFO
	.align		4
.L_781:
        /*010c*/ 	.byte	0x04, 0x17
        /*010e*/ 	.short	(.L_783 - .L_782)
.L_782:
        /*0110*/ 	.word	0x00000000
        /*0114*/ 	.short	0x0004
        /*0116*/ 	.short	0x0020
        /*0118*/ 	.byte	0x00, 0xf0, 0x21, 0x00


	//----- nvinfo : EIATTR_KPARAM_INFO
	.align		4
.L_783:
        /*011c*/ 	.byte	0x04, 0x17
        /*011e*/ 	.short	(.L_785 - .L_784)
.L_784:
        /*0120*/ 	.word	0x00000000
        /*0124*/ 	.short	0x0003
        /*0126*/ 	.short	0x0018
        /*0128*/ 	.byte	0x00, 0xf0, 0x21, 0x00


	//----- nvinfo : EIATTR_KPARAM_INFO
	.align		4
.L_785:
        /*012c*/ 	.byte	0x04, 0x17
        /*012e*/ 	.short	(.L_787 - .L_786)
.L_786:
        /*0130*/ 	.word	0x00000000
        /*0134*/ 	.short	0x0002
        /*0136*/ 	.short	0x0010
        /*0138*/ 	.byte	0x00, 0xf0, 0x21, 0x00


	//----- nvinfo : EIATTR_KPARAM_INFO
	.align		4
.L_787:
        /*013c*/ 	.byte	0x04, 0x17
        /*013e*/ 	.short	(.L_789 - .L_788)
.L_788:
        /*0140*/ 	.word	0x00000000
        /*0144*/ 	.short	0x0001
        /*0146*/ 	.short	0x0008
        /*0148*/ 	.byte	0x00, 0xf0, 0x21, 0x00


	//----- nvinfo : EIATTR_KPARAM_INFO
	.align		4
.L_789:
        /*014c*/ 	.byte	0x04, 0x17
        /*014e*/ 	.short	(.L_791 - .L_790)
.L_790:
        /*0150*/ 	.word	0x00000000
        /*0154*/ 	.short	0x0000
        /*0156*/ 	.short	0x0000
        /*0158*/ 	.byte	0x00, 0xf0, 0x21, 0x00


	//----- nvinfo : EIATTR_MAXREG_COUNT
	.align		4
.L_791:
        /*015c*/ 	.byte	0x03, 0x1b
        /*015e*/ 	.short	0x00ff


	//----- nvinfo : EIATTR_NUM_BARRIERS
	.align		4
        /*0160*/ 	.byte	0x02, 0x4c
        /*0162*/ 	.byte	0x01
	.zero		1


	//----- nvinfo : EIATTR_MERCURY_ISA_VERSION
	.align		4
        /*0164*/ 	.byte	0x03, 0x5f
        /*0166*/ 	.short	0x0000


	//----- nvinfo : EIATTR_EXIT_INSTR_OFFSETS
	.align		4
        /*0168*/ 	.byte	0x04, 0x1c
        /*016a*/ 	.short	(.L_793 - .L_792)


	//   ....[0]....
.L_792:
        /*016c*/ 	.word	0x00000340


	//   ....[1]....
        /*0170*/ 	.word	0x00000db0


	//   ....[2]....
        /*0174*/ 	.word	0x0000a9f0


	//   ....[3]....
        /*0178*/ 	.word	0x0000acc0


	//   ....[4]....
        /*017c*/ 	.word	0x0000af20


	//   ....[5]....
        /*0180*/ 	.word	0x0000b170


	//   ....[6]....
        /*0184*/ 	.word	0x0000b2a0


	//   ....[7]....
        /*0188*/ 	.word	0x0000b350


	//   ....[8]....
        /*018c*/ 	.word	0x0000b390


	//----- nvinfo : EIATTR_CTAIDZ_USED
	.align		4
.L_793:
        /*0190*/ 	.byte	0x01, 0x04
	.zero		2


	//----- nvinfo : EIATTR_CRS_STACK_SIZE
	.align		4
        /*0194*/ 	.byte	0x04, 0x1e
        /*0196*/ 	.short	(.L_795 - .L_794)
.L_794:
        /*0198*/ 	.word	0x00000000
.L_795:


//--------------------- .nv.info._Z23gemm_half_q_half_kernelILi4ELi14ELb1ELb0ELi64EEvPK6__halfPKjS4_S2_PS0_iiiiPKtS7_iiiiiibS2_i --------------------------
	.section	.nv.info._Z23gemm_half_q_half_kernelILi4ELi14ELb1ELb0ELi64EEvPK6__halfPKjS4_S2_PS0_iiiiPKtS7_iiiiiibS2_i,"",@"SHT_CUDA_INFO"
	.sectionflags	@""
	.align	4


	//----- nvinfo : EIATTR_CUDA_API_VERSION
	.align		4
        /*0000*/ 	.byte	0x04, 0x37
        /*0002*/ 	.short	(.L_797 - .L_796)
.L_796:
        /*0004*/ 	.word	0x00000082


	//----- nvinfo : EIATTR_SW2861232_WAR
	.align		4
.L_797:
        /*0008*/ 	.byte	0x01, 0x35
	.zero		2


	//----- nvinfo : EIATTR_PARAM_CBANK
	.align		4
        /*000c*/ 	.byte	0x04, 0x0a
        /*000e*/ 	.short	(.L_799 - .L_798)
	.align		4
.L_798:
        /*0010*/ 	.word	index@(.nv.constant0._Z23gemm_half_q_half_kernelILi4ELi14ELb1ELb0ELi64EEvPK6__halfPKjS4_S2_PS0_iiiiPKtS7_iiiiiibS2_i)
        /*0014*/ 	.short	0x0160
        /*0016*/ 	.short	0x0074


	//----- nvinfo : EIATTR_CBANK_PARAM_SIZE
	.align		4
.L_799:
        /*0018*/ 	.byte	0x03, 0x19
        /*001a*/ 	.short	0x0074


	//----- nvinfo : EIATTR_KPARAM_INFO
	.align		4
        /*001c*/ 	.byte	0x04, 0x17
        /*001e*/ 	.short	(.L_801 - .L_800)
.L_800:
        /*0020*/ 	.word	0x00000000
        /*0024*/ 	.short	0x0013
        /*0026*/ 	.short	0x0070
        /*0028*/ 	.byte	0x00, 0xf0, 0x11, 0x00


	//----- nvinfo : EIATTR_KPARAM_INFO
	.align		4
.L_801:
        /*002c*/ 	.byte	0x04, 0x17
        /*002e*/ 	.short	(.L_803 - .L_802)
.L_802:
        /*0030*/ 	.word	0x00000000
        /*0034*/ 	.short	0x0012
        /*0036*/ 	.short	0x0068
        /*0038*/ 	.byte	0x00, 0xf0, 0x21, 0x00


	//----- nvinfo : EIATTR_KPARAM_INFO
	.align		4
.L_803:
        /*003c*/ 	.byte	0x04, 0x17
        /*003e*/ 	.short	(.L_805 - .L_804)
.L_804:
        /*0040*/ 	.word	0x00000000
        /*0044*/ 	.short	0x0011
        /*0046*/ 	.short	0x0060
        /*0048*/ 	.byte	0x00, 0xf0, 0x05, 0x00


	//----- nvinfo : EIATTR_KPARAM_INFO
	.align		4
.L_805:
        /*004c*/ 	.byte	0x04, 0x17
        /*004e*/ 	.short	(.L_807 - .L_806)
.L_806:
        /*0050*/ 	.word	0x00000000
        /*0054*/ 	.short	0x0010
        /*0056*/ 	.short	0x005c
        /*0058*/ 	.byte	0x00, 0xf0, 0x11, 0x00


	//----- nvinfo : EIATTR_KPARAM_INFO
	.align		4
.L_807:
        /*005c*/ 	.byte	0x04, 0x17
        /*005e*/ 	.short	(.L_809 - .L_808)
.L_808:
        /*0060*/ 	.word	0x00000000
        /*0064*/ 	.short	0x000f
        /*0066*/ 	.short	0x0058
        /*0068*/ 	.byte	0x00, 0xf0, 0x11, 0x00


	//----- nvinfo : EIATTR_KPARAM_INFO
	.align		4
.L_809:
        /*006c*/ 	.byte	0x04, 0x17
        /*006e*/ 	.short	(.L_811 - .L_810)
.L_810:
        /*0070*/ 	.word	0x00000000
        /*0074*/ 	.short	0x000e
        /*0076*/ 	.short	0x0054
        /*0078*/ 	.byte	0x00, 0xf0, 0x11, 0x00


	//----- nvinfo : EIATTR_KPARAM_INFO
	.align		4
.L_811:
        /*007c*/ 	.byte	0x04, 0x17
        /*007e*/ 	.short	(.L_813 - .L_812)
.L_812:
        /*0080*/ 	.word	0x00000000
        /*0084*/ 	.short	0x000d
        /*0086*/ 	.short	0x0050
        /*0088*/ 	.byte	0x00, 0xf0, 0x11, 0x00


	//----- nvinfo : EIATTR_KPARAM_INFO
	.align		4
.L_813:
        /*008c*/ 	.byte	0x04, 0x17
        /*008e*/ 	.short	(.L_815 - .L_814)
.L_814:
        /*0090*/ 	.word	0x00000000
        /*0094*/ 	.short	0x000c
        /*0096*/ 	.short	0x004c
        /*0098*/ 	.byte	0x00, 0xf0, 0x11, 0x00


	//----- nvinfo : EIATTR_KPARAM_INFO
	.align		4
.L_815:
        /*009c*/ 	.byte	0x04, 0x17
        /*009e*/ 	.short	(.L_817 - .L_816)
.L_816:
        /*00a0*/ 	.word	0x00000000
        /*00a4*/ 	.short	0x000b
        /*00a6*/ 	.short	0x0048
        /*00a8*/ 	.byte	0x00, 0xf0, 0x11, 0x00


	//----- nvinfo : EIATTR_KPARAM_INFO
	.align		4
.L_817:
        /*00ac*/ 	.byte	0x04, 0x17
        /*00ae*/ 	.short	(.L_819 - .L_818)
.L_818:
        /*00b0*/ 	.word	0x00000000
        /*00b4*/ 	.short	0x000a
        /*00b6*/ 	.short	0x0040
        /*00b8*/ 	.byte	0x00, 0xf0, 0x21, 0x00


	//----- nvinfo : EIATTR_KPARAM_INFO
	.align		4
.L_819:
        /*00bc*/ 	.byte	0x04, 0x17
        /*00be*/ 	.short	(.L_821 - .L_820)
.L_820:
        /*00c0*/ 	.word	0x00000000
        /*00c4*/ 	.short	0x0009
        /*00c6*/ 	.short	0x0038
        /*00c8*/ 	.byte	0x00, 0xf0, 0x21, 0x00


	//----- nvinfo : EIATTR_KPARAM_INFO
	.align		4
.L_821:
        /*00cc*/ 	.byte	0x04, 0x17
        /*00ce*/ 	.short	(.L_823 - .L_822)
.L_822:
        /*00d0*/ 	.word	0x00000000
        /*00d4*/ 	.short	0x0008
        /*00d6*/ 	.short	0x0034
        /*00d8*/ 	.byte	0x00, 0xf0, 0x11, 0x00


	//----- nvinfo : EIATTR_KPARAM_INFO
	.align		4
.L_823:
        /*00dc*/ 	.byte	0x04, 0x17
        /*00de*/ 	.short	(.L_825 - .L_824)
.L_824:
        /*00e0*/ 	.word	0x00000000
        /*00e4*/ 	.short	0x0007
        /*00e6*/ 	.short	0x0030
        /*00e8*/ 	.byte	0x00, 0xf0, 0x11, 0x00


	//----- nvinfo : EIATTR_KPARAM_INFO
	.align		4
.L_825:
        /*00ec*/ 	.byte	0x04, 0x17
        /*00ee*/ 	.short	(.L_827 - .L_826)
.L_826:
        /*00f0*/ 	.word	0x00000000
        /*00f4*/ 	.short	0x0006
        /*00f6*/ 	.short	0x002c
        /*00f8*/ 	.byte	0x00, 0xf0, 0x11, 0x00


	//----- nvinfo : EIATTR_KPARAM_INFO
	.align		4
.L_827:
        /*00fc*/ 	.byte	0x04, 0x17
        /*00fe*/ 	.short	(.L_829 - .L_828)
.L_828:
        /*0100*/ 	.word	0x00000000
        /*0104*/ 	.short	0x0005
        /*0106*/ 	.short	0x0028
        /*0108*/ 	.byte	0x00, 0xf0, 0x11, 0x00


	//----- nvinfo : EIATTR_KPARAM_INFO
	.align		4
.L_829:
        /*010c*/ 	.byte	0x04, 0x17
        /*010e*/ 	.short	(.L_831 - .L_830)
.L_830:
        /*0110*/ 	.word	0x00000000
        /*0114*/ 	.short	0x0004
        /*0116*/ 	.short	0x0020
        /*0118*/ 	.byte	0x00, 0xf0, 0x21, 0x00


	//----- nvinfo : EIATTR_KPARAM_INFO
	.align		4
.L_831:
        /*011c*/ 	.byte	0x04, 0x17
        /*011e*/ 	.short	(.L_833 - .L_832)
.L_832:
        /*0120*/ 	.word	0x00000000
        /*0124*/ 	.short	0x0003
        /*0126*/ 	.short	0x0018
        /*0128*/ 	.byte	0x00, 0xf0, 0x21, 0x00


	//----- nvinfo : EIATTR_KPARAM_INFO
	.align		4
.L_833:
        /*012c*/ 	.byte	0x04, 0x17
        /*012e*/ 	.short	(.L_835 - .L_834)
.L_834:
        /*0130*/ 	.word	0x00000000
        /*0134*/ 	.short	0x0002
        /*0136*/ 	.short	0x0010
        /*0138*/ 	.byte	0x00, 0xf0, 0x21, 0x00


	//----- nvinfo : EIATTR_KPARAM_INFO
	.align		4
.L_835:
        /*013c*/ 	.byte	0x04, 0x17
        /*013e*/ 	.short	(.L_837 - .L_836)
.L_836:
        /*0140*/ 	.word	0x00000000
        /*0144*/ 	.short	0x0001
        /*0146*/ 	.short	0x0008
        /*0148*/ 	.byte	0x00, 0xf0, 0x21, 0x00


	//----- nvinfo : EIATTR_KPARAM_INFO
	.align		4
.L_837:
        /*014c*/ 	.byte	0x04, 0x17
        /*014e*/ 	.short	(.L_839 - .L_838)
.L_838:
        /*0150*/ 	.word	0x00000000
        /*0154*/ 	.short	0x0000
        /*0156*/ 	.short	0x0000
        /*0158*/ 	.byte	0x00, 0xf0, 0x21, 0x00


	//----- nvinfo : EIATTR_MAXREG_COUNT
	.align		4
.L_839:
        /*015c*/ 	.byte	0x03, 0x1b
        /*015e*/ 	.short	0x00ff


	//----- nvinfo : EIATTR_NUM_BARRIERS
	.align		4
        /*0160*/ 	.byte	0x02, 0x4c
        /*0162*/ 	.byte	0x01
	.zero		1


	//----- nvinfo : EIATTR_MERCURY_ISA_VERSION
	.align		4
        /*0164*/ 	.byte	0x03, 0x5f
        /*0166*/ 	.short	0x0000


	//----- nvinfo : EIATTR_EXIT_INSTR_OFFSETS
	.align		4
        /*0168*/ 	.byte	0x04, 0x1c
        /*016a*/ 	.short	(.L_841 - .L_840)


	//   ....[0]....
.L_840:
        /*016c*/ 	.word	0x00000330


	//   ....[1]....
        /*0170*/ 	.word	0x00000da0


	//   ....[2]....
        /*0174*/ 	.word	0x0000bdd0


	//   ....[3]....
        /*0178*/ 	.word	0x0000c0a0


	//   ....[4]....
        /*017c*/ 	.word	0x0000c2f0


	//   ....[5]....
        /*0180*/ 	.word	0x0000c540


	//   ....[6]....
        /*0184*/ 	.word	0x0000c670


	//   ....[7]....
        /*0188*/ 	.word	0x0000c720


	//   ....[8]....
        /*018c*/ 	.word	0x0000c760


	//----- nvinfo : EIATTR_CTAIDZ_USED
	.align		4
.L_841:
        /*0190*/ 	.byte	0x01, 0x04
	.zero		2


	//----- nvinfo : EIATTR_CRS_STACK_SIZE
	.align		4
        /*0194*/ 	.byte	0x04, 0x1e
        /*0196*/ 	.short	(.L_843 - .L_842)
.L_842:
        /*0198*/ 	.word	0x00000000
.L_843:


//--------------------- .nv.info._Z23gemm_half_q_half_kernelILi4ELi4ELb1ELb0ELi64EEvPK6__halfPKjS4_S2_PS0_iiiiPKtS7_iiiiiibS2_i --------------------------
	.section	.nv.info._Z23gemm_half_q_half_kernelILi4ELi4ELb1ELb0ELi64EEvPK6__halfPKjS4_S2_PS0_iiiiPKtS7_iiiiiibS2_i,"",@"SHT_CUDA_INFO"
	.sectionflags	@""
	.align	4


	//----- nvinfo : EIATTR_CUDA_API_VERSION
	.align		4
        /*0000*/ 	.byte	0x04, 0x37
        /*0002*/ 	.short	(.L_845 - .L_844)
.L_844:
        /*0004*/ 	.word	0x00000082


	//----- nvinfo : EIATTR_SW2861232_WAR
	.align		4
.L_845:
        /*0008*/ 	.byte	0x01, 0x35
	.zero		2


	//----- nvinfo : EIATTR_PARAM_CBANK
	.align		4
        /*000c*/ 	.byte	0x04, 0x0a
        /*000e*/ 	.short	(.L_847 - .L_846)
	.align		4
.L_846:
        /*0010*/ 	.word	index@(.nv.constant0._Z23gemm_half_q_half_kernelILi4ELi4ELb1ELb0ELi64EEvPK6__halfPKjS4_S2_PS0_iiiiPKtS7_iiiiiibS2_i)
        /*0014*/ 	.short	0x0160
        /*0016*/ 	.short	0x0074


	//----- nvinfo : EIATTR_CBANK_PARAM_SIZE
	.align		4
.L_847:
        /*0018*/ 	.byte	0x03, 0x19
        /*001a*/ 	.short	0x0074


	//----- nvinfo : EIATTR_KPARAM_INFO
	.align		4
        /*001c*/ 	.byte	0x04, 0x17
        /*001e*/ 	.short	(.L_849 - .L_848)
.L_848:
        /*0020*/ 	.word	0x00000000
        /*0024*/ 	.short	0x0013
        /*0026*/ 	.short	0x0070
        /*0028*/ 	.byte	0x00, 0xf0, 0x11, 0x00


	//----- nvinfo : EIATTR_KPARAM_INFO
	.align		4
.L_849:
        /*002c*/ 	.byte	0x04, 0x17
        /*002e*/ 	.short	(.L_851 - .L_850)
.L_850:
        /*0030*/ 	.word	0x00000000
        /*0034*/ 	.short	0x0012
        /*0036*/ 	.short	0x0068
        /*0038*/ 	.byte	0x00, 0xf0, 0x21, 0x00


	//----- nvinfo : EIATTR_KPARAM_INFO
	.align		4
.L_851:
        /*003c*/ 	.byte	0x04, 0x17
        /*003e*/ 	.short	(.L_853 - .L_852)
.L_852:
        /*0040*/ 	.word	0x00000000
        /*0044*/ 	.short	0x0011
        /*0046*/ 	.short	0x0060
        /*0048*/ 	.byte	0x00, 0xf0, 0x05, 0x00


	//----- nvinfo : EIATTR_KPARAM_INFO
	.align		4
.L_853:
        /*004c*/ 	.byte	0x04, 0x17
        /*004e*/ 	.short	(.L_855 - .L_854)
.L_854:
        /*0050*/ 	.word	0x00000000
        /*0054*/ 	.short	0x0010
        /*0056*/ 	.short	0x005c
        /*0058*/ 	.byte	0x00, 0xf0, 0x11, 0x00


	//----- nvinfo : EIATTR_KPARAM_INFO
	.align		4
.L_855:
        /*005c*/ 	.byte	0x04, 0x17
        /*005e*/ 	.short	(.L_857 - .L_856)
.L_856:
        /*0060*/ 	.word	0x00000000
        /*0064*/ 	.short	0x000f
        /*0066*/ 	.short	0x0058
        /*0068*/ 	.byte	0x00, 0xf0, 0x11, 0x00


	//----- nvinfo : EIATTR_KPARAM_INFO
	.align		4
.L_857:
        /*006c*/ 	.byte	0x04, 0x17
        /*006e*/ 	.short	(.L_859 - .L_858)
.L_858:
        /*0070*/ 	.word	0x00000000
        /*0074*/ 	.short	0x000e
        /*0076*/ 	.short	0x0054
        /*0078*/ 	.byte	0x00, 0xf0, 0x11, 0x00


	//----- nvinfo : EIATTR_KPARAM_INFO
	.align		4
.L_859:
        /*007c*/ 	.byte	0x04, 0x17
        /*007e*/ 	.short	(.L_861 - .L_860)
.L_860:
        /*0080*/ 	.word	0x00000000
        /*0084*/ 	.short	0x000d
        /*0086*/ 	.short	0x0050
        /*0088*/ 	.byte	0x00, 0xf0, 0x11, 0x00


	//----- nvinfo : EIATTR_KPARAM_INFO
	.align		4
.L_861:
        /*008c*/ 	.byte	0x04, 0x17
        /*008e*/ 	.short	(.L_863 - .L_862)
.L_862:
        /*0090*/ 	.word	0x00000000
        /*0094*/ 	.short	0x000c
        /*0096*/ 	.short	0x004c
        /*0098*/ 	.byte	0x00, 0xf0, 0x11, 0x00


	//----- nvinfo : EIATTR_KPARAM_INFO
	.align		4
.L_863:
        /*009c*/ 	.byte	0x04, 0x17
        /*009e*/ 	.short	(.L_865 - .L_864)
.L_864:
        /*00a0*/ 	.word	0x00000000
        /*00a4*/ 	.short	0x000b
        /*00a6*/ 	.short	0x0048
        /*00a8*/ 	.byte	0x00, 0xf0, 0x11, 0x00


	//----- nvinfo : EIATTR_KPARAM_INFO
	.align		4
.L_865:
        /*00ac*/ 	.byte	0x04, 0x17
        /*00ae*/ 	.short	(.L_867 - .L_866)
.L_866:
        /*00b0*/ 	.word	0x00000000
        /*00b4*/ 	.short	0x000a
        /*00b6*/ 	.short	0x0040
        /*00b8*/ 	.byte	0x00, 0xf0, 0x21, 0x00


	//----- nvinfo : EIATTR_KPARAM_INFO
	.align		4
.L_867:
        /*00bc*/ 	.byte	0x04, 0x17
        /*00be*/ 	.short	(.L_869 - .L_868)
.L_868:
        /*00c0*/ 	.word	0x00000000
        /*00c4*/ 	.short	0x0009
        /*00c6*/ 	.short	0x0038
        /*00c8*/ 	.byte	0x00, 0xf0, 0x21, 0x00


	//----- nvinfo : EIATTR_KPARAM_INFO
	.align		4
.L_869:
        /*00cc*/ 	.byte	0x04, 0x17
        /*00ce*/ 	.short	(.L_871 - .L_870)
.L_870:
        /*00d0*/ 	.word	0x00000000
        /*00d4*/ 	.short	0x0008
        /*00d6*/ 	.short	0x0034
        /*00d8*/ 	.byte	0x00, 0xf0, 0x11, 0x00


	//----- nvinfo : EIATTR_KPARAM_INFO
	.align		4
.L_871:
        /*00dc*/ 	.byte	0x04, 0x17
        /*00de*/ 	.short	(.L_873 - .L_872)
.L_872:
        /*00e0*/ 	.word	0x00000000
        /*00e4*/ 	.short	0x0007
        /*00e6*/ 	.short	0x0030
        /*00e8*/ 	.byte	0x00, 0xf0, 0x11, 0x00


	//----- nvinfo : EIATTR_KPARAM_INFO
	.align		4
.L_873:
        /*00ec*/ 	.byte	0x04, 0x17
        /*00ee*/ 	.short	(.L_875 - .L_874)
.L_874:
        /*00f0*/ 	.word	0x00000000
        /*00f4*/ 	.short	0x0006
        /*00f6*/ 	.short	0x002c
        /*00f8*/ 	.byte	0x00, 0xf0, 0x11, 0x00


	//----- nvinfo : EIATTR_KPARAM_INFO
	.align		4
.L_875:
        /*00fc*/ 	.byte	0x04, 0x17
        /*00fe*/ 	.short	(.L_877 - .L_876)
.L_876:
        /*0100*/ 	.word	0x00000000
        /*0104*/ 	.short	0x0005
        /*0106*/ 	.short	0x0028
        /*0108*/ 	.byte	0x00, 0xf0, 0x11, 0x00


	//----- nvinfo : EIATTR_KPARAM_INFO
	.align		4
.L_877:
        /*010c*/ 	.byte	0x04, 0x17
        /*010e*/ 	.short	(.L_879 - .L_878)
.L_878:
        /*0110*/ 	.word	0x00000000
        /*0114*/ 	.short	0x0004
        /*0116*/ 	.short	0x0020
        /*0118*/ 	.byte	0x00, 0xf0, 0x21, 0x00


	//----- nvinfo : EIATTR_KPARAM_INFO
	.align		4
.L_879:
        /*011c*/ 	.byte	0x04, 0x17
        /*011e*/ 	.short	(.L_881 - .L_880)
.L_880:
        /*0120*/ 	.word	0x00000000
        /*0124*/ 	.short	0x0003
        /*0126*/ 	.short	0x0018
        /*0128*/ 	.byte	0x00, 0xf0, 0x21, 0x00


	//----- nvinfo : EIATTR_KPARAM_INFO
	.align		4
.L_881:
        /*012c*/ 	.byte	0x04, 0x17
        /*012e*/ 	.short	(.L_883 - .L_882)
.L_882:
        /*0130*/ 	.word	0x00000000
        /*0134*/ 	.short	0x0002
        /*0136*/ 	.short	0x0010
        /*0138*/ 	.byte	0x00, 0xf0, 0x21, 0x00


	//----- nvinfo : EIATTR_KPARAM_INFO
	.align		4
.L_883:
        /*013c*/ 	.byte	0x04, 0x17
        /*013e*/ 	.short	(.L_885 - .L_884)
.L_884:
        /*0140*/ 	.word	0x00000000
        /*0144*/ 	.short	0x0001
        /*0146*/ 	.short	0x0008
        /*0148*/ 	.byte	0x00, 0xf0, 0x21, 0x00


	//----- nvinfo : EIATTR_KPARAM_INFO
	.align		4
.L_885:
        /*014c*/ 	.byte	0x04, 0x17
        /*014e*/ 	.short	(.L_887 - .L_886)
.L_886:
        /*0150*/ 	.word	0x00000000
        /*0154*/ 	.short	0x0000
        /*0156*/ 	.short	0x0000
        /*0158*/ 	.byte	0x00, 0xf0, 0x21, 0x00


	//----- nvinfo : EIATTR_MAXREG_COUNT
	.align		4
.L_887:
        /*015c*/ 	.byte	0x03, 0x1b
        /*015e*/ 	.short	0x00ff


	//----- nvinfo : EIATTR_NUM_BARRIERS
	.align		4
        /*0160*/ 	.byte	0x02, 0x4c
        /*0162*/ 	.byte	0x01
	.zero		1


	//----- nvinfo : EIATTR_MERCURY_ISA_VERSION
	.align		4
        /*0164*/ 	.byte	0x03, 0x5f
        /*0166*/ 	.short	0x0000


	//----- nvinfo : EIATTR_EXIT_INSTR_OFFSETS
	.align		4
        /*0168*/ 	.byte	0x04, 0x1c
        /*016a*/ 	.short	(.L_889 - .L_888)


	//   ....[0]....
.L_888:
        /*016c*/ 	.word	0x00000330


	//   ....[1]....
        /*0170*/ 	.word	0x000009d0


	//   ....[2]....
        /*0174*/ 	.word	0x00003820


	//   ....[3]....
        /*0178*/ 	.word	0x00003af0


	//   ....[4]....
        /*017c*/ 	.word	0x00003d40


	//   ....[5]....
        /*0180*/ 	.word	0x00003f90


	//   ....[6]....
        /*0184*/ 	.word	0x000040c0


	//   ....[7]....
        /*0188*/ 	.word	0x00004170


	//   ....[8]....
        /*018c*/ 	.word	0x000041b0


	//----- nvinfo : EIATTR_CTAIDZ_USED
	.align		4
.L_889:
        /*0190*/ 	.byte	0x01, 0x04
	.zero		2


	//----- nvinfo : EIATTR_CRS_STACK_SIZE
	.align		4
        /*0194*/ 	.byte	0x04, 0x1e
        /*0196*/ 	.short	(.L_891 - .L_890)
.L_890:
        /*0198*/ 	.word	0x00000000
.L_891:


//--------------------- .nv.info._Z23gemm_half_q_half_kernelILi4ELi6ELb1ELb0ELi64EEvPK6__halfPKjS4_S2_PS0_iiiiPKtS7_iiiiiibS2_i --------------------------
	.section	.nv.info._Z23gemm_half_q_half_kernelILi4ELi6ELb1ELb0ELi64EEvPK6__halfPKjS4_S2_PS0_iiiiPKtS7_iiiiiibS2_i,"",@"SHT_CUDA_INFO"
	.sectionflags	@""
	.align	4


	//----- nvinfo : EIATTR_CUDA_API_VERSION
	.align		4
        /*0000*/ 	.byte	0x04, 0x37
        /*0002*/ 	.short	(.L_893 - .L_892)
.L_892:
        /*0004*/ 	.word	0x00000082


	//----- nvinfo : EIATTR_SW2861232_WAR
	.align		4
.L_893:
        /*0008*/ 	.byte	0x01, 0x35
	.zero		2


	//----- nvinfo : EIATTR_PARAM_CBANK
	.align		4
        /*000c*/ 	.byte	0x04, 0x0a
        /*000e*/ 	.short	(.L_895 - .L_894)
	.align		4
.L_894:
        /*0010*/ 	.word	index@(.nv.constant0._Z23gemm_half_q_half_kernelILi4ELi6ELb1ELb0ELi64EEvPK6__halfPKjS4_S2_PS0_iiiiPKtS7_iiiiiibS2_i)
        /*0014*/ 	.short	0x0160
        /*0016*/ 	.short	0x0074


	//----- nvinfo : EIATTR_CBANK_PARAM_SIZE
	.align		4
.L_895:
        /*0018*/ 	.byte	0x03, 0x19
        /*001a*/ 	.short	0x0074


	//----- nvinfo : EIATTR_KPARAM_INFO
	.align		4
        /*001c*/ 	.byte	0x04, 0x17
        /*001e*/ 	.short	(.L_897 - .L_896)
.L_896:
        /*0020*/ 	.word	0x00000000
        /*0024*/ 	.short	0x0013
        /*0026*/ 	.short	0x0070
        /*0028*/ 	.byte	0x00, 0xf0, 0x11, 0x00


	//----- nvinfo : EIATTR_KPARAM_INFO
	.align		4
.L_897:
        /*002c*/ 	.byte	0x04, 0x17
        /*002e*/ 	.short	(.L_899 - .L_898)
.L_898:
        /*0030*/ 	.word	0x00000000
        /*0034*/ 	.short	0x0012
        /*0036*/ 	.short	0x0068
        /*0038*/ 	.byte	0x00, 0xf0, 0x21, 0x00


	//----- nvinfo : EIATTR_KPARAM_INFO
	.align		4
.L_899:
        /*003c*/ 	.byte	0x04, 0x17
        /*003e*/ 	.short	(.L_901 - .L_900)
.L_900:
        /*0040*/ 	.word	0x00000000
        /*0044*/ 	.short	0x0011
        /*0046*/ 	.short	0x0060
        /*0048*/ 	.byte	0x00, 0xf0, 0x05, 0x00


	//----- nvinfo : EIATTR_KPARAM_INFO
	.align		4
.L_901:
        /*004c*/ 	.byte	0x04, 0x17
        /*004e*/ 	.short	(.L_903 - .L_902)
.L_902:
        /*0050*/ 	.word	0x00000000
        /*0054*/ 	.short	0x0010
        /*0056*/ 	.short	0x005c
        /*0058*/ 	.byte	0x00, 0xf0, 0x11, 0x00


	//----- nvinfo : EIATTR_KPARAM_INFO
	.align		4
.L_903:
        /*005c*/ 	.byte	0x04, 0x17
        /*005e*/ 	.short	(.L_905 - .L_904)
.L_904:
        /*0060*/ 	.word	0x00000000
        /*0064*/ 	.short	0x000f
        /*0066*/ 	.short	0x0058
        /*0068*/ 	.byte	0x00, 0xf0, 0x11, 0x00


	//----- nvinfo : EIATTR_KPARAM_INFO
	.align		4
.L_905:
        /*006c*/ 	.byte	0x04, 0x17
        /*006e*/ 	.short	(.L_907 - .L_906)
.L_906:
        /*0070*/ 	.word	0x00000000
        /*0074*/ 	.short	0x000e
        /*0076*/ 	.short	0x0054
        /*0078*/ 	.byte	0x00, 0xf0, 0x11, 0x00


	//----- nvinfo : EIATTR_KPARAM_INFO
	.align		4
.L_907:
        /*007c*/ 	.byte	0x04, 0x17
        /*007e*/ 	.short	(.L_909 - .L_908)
.L_908:
        /*0080*/ 	.word	0x00000000
        /*0084*/ 	.short	0x000d
        /*0086*/ 	.short	0x0050
        /*0088*/ 	.byte	0x00, 0xf0, 0x11, 0x00


	//----- nvinfo : EIATTR_KPARAM_INFO
	.align		4
.L_909:
        /*008c*/ 	.byte	0x04, 0x17
        /*008e*/ 	.short	(.L_911 - .L_910)
.L_910:
        /*0090*/ 	.word	0x00000000
        /*0094*/ 	.short	0x000c
        /*0096*/ 	.short	0x004c
        /*0098*/ 	.byte	0x00, 0xf0, 0x11, 0x00


	//----- nvinfo : EIATTR_KPARAM_INFO
	.align		4
.L_911:
        /*009c*/ 	.byte	0x04, 0x17
        /*009e*/ 	.short	(.L_913 - .L_912)
.L_912:
        /*00a0*/ 	.word	0x00000000
        /*00a4*/ 	.short	0x000b
        /*00a6*/ 	.short	0x0048
        /*00a8*/ 	.byte	0x00, 0xf0, 0x11, 0x00


	//----- nvinfo : EIATTR_KPARAM_INFO
	.align		4
.L_913:
        /*00ac*/ 	.byte	0x04, 0x17
        /*00ae*/ 	.short	(.L_915 - .L_914)
.L_914:
        /*00b0*/ 	.word	0x00000000
        /*00b4*/ 	.short	0x000a
        /*00b6*/ 	.short	0x0040
        /*00b8*/ 	.byte	0x00, 0xf0, 0x21, 0x00


	//----- nvinfo : EIATTR_KPARAM_INFO
	.align		4
.L_915:
        /*00bc*/ 	.byte	0x04, 0x17
        /*00be*/ 	.short	(.L_917 - .L_916)
.L_916:
        /*00c0*/ 	.word	0x00000000
        /*00c4*/ 	.short	0x0009
        /*00c6*/ 	.short	0x0038
        /*00c8*/ 	.byte	0x00, 0xf0, 0x21, 0x00


	//----- nvinfo : EIATTR_KPARAM_INFO
	.align		4
.L_917:
        /*00cc*/ 	.byte	0x04, 0x17
        /*00ce*/ 	.short	(.L_919 - .L_918)
.L_918:
        /*00d0*/ 	.word	0x00000000
        /*00d4*/ 	.short	0x0008
        /*00d6*/ 	.short	0x0034
        /*00d8*/ 	.byte	0x00, 0xf0, 0x11, 0x00


	//----- nvinfo : EIATTR_KPARAM_INFO
	.align		4
.L_919:
        /*00dc*/ 	.byte	0x04, 0x17
        /*00de*/ 	.short	(.L_921 - .L_920)
.L_920:
        /*00e0*/ 	.word	0x00000000
        /*00e4*/ 	.short	0x0007
        /*00e6*/ 	.short	0x0030
        /*00e8*/ 	.byte	0x00, 0xf0, 0x11, 0x00


	//----- nvinfo : EIATTR_KPARAM_INFO
	.align		4
.L_921:
        /*00ec*/ 	.byte	0x04, 0x17
        /*00ee*/ 	.short	(.L_923 - .L_922)
.L_922:
        /*00f0*/ 	.word	0x00000000
        /*00f4*/ 	.short	0x0006
        /*00f6*/ 	.short	0x002c
        /*00f8*/ 	.byte	0x00, 0xf0, 0x11, 0x00


	//----- nvinfo : EIATTR_KPARAM_INFO
	.align		4
.L_923:
        /*00fc*/ 	.byte	0x04, 0x17
        /*00fe*/ 	.short	(.L_925 - .L_924)
.L_924:
        /*0100*/ 	.word	0x00000000
        /*0104*/ 	.short	0x0005
        /*0106*/ 	.short	0x0028
        /*0108*/ 	.byte	0x00, 0xf0, 0x11, 0x00


	//----- nvinfo : EIATTR_KPARAM_INFO
	.align		4
.L_925:
        /*010c*/ 	.byte	0x04, 0x17
        /*010e*/ 	.short	(.L_927 - .L_926)
.L_926:
        /*0110*/ 	.word	0x00000000
        /*0114*/ 	.short	0x0004
        /*0116*/ 	.short	0x0020
        /*0118*/ 	.byte	0x00, 0xf0, 0x21, 0x00


	//----- nvinfo : EIATTR_KPARAM_INFO
	.align		4
.L_927:
        /*011c*/ 	.byte	0x04, 0x17
        /*011e*/ 	.short	(.L_929 - .L_928)
.L_928:
        /*0120*/ 	.word	0x00000000
        /*0124*/ 	.short	0x0003
        /*0126*/ 	.short	0x0018
        /*0128*/ 	.byte	0x00, 0xf0, 0x21, 0x00


	//----- nvinfo : EIATTR_KPARAM_INFO
	.align		4
.L_929:
        /*012c*/ 	.byte	0x04, 0x17
        /*012e*/ 	.short	(.L_931 - .L_930)
.L_930:
        /*0130*/ 	.word	0x00000000
        /*0134*/ 	.short	0x0002
        /*0136*/ 	.short	0x0010
        /*0138*/ 	.byte	0x00, 0xf0, 0x21, 0x00


	//----- nvinfo : EIATTR_KPARAM_INFO
	.align		4
.L_931:
        /*013c*/ 	.byte	0x04, 0x17
        /*013e*/ 	.short	(.L_933 - .L_932)
.L_932:
        /*0140*/ 	.word	0x00000000
        /*0144*/ 	.short	0x0001
        /*0146*/ 	.short	0x0008
        /*0148*/ 	.byte	0x00, 0xf0, 0x21, 0x00


	//----- nvinfo : EIATTR_KPARAM_INFO
	.align		4
.L_933:
        /*014c*/ 	.byte	0x04, 0x17
        /*014e*/ 	.short	(.L_935 - .L_934)
.L_934:
        /*0150*/ 	.word	0x00000000
        /*0154*/ 	.short	0x0000
        /*0156*/ 	.short	0x0000
        /*0158*/ 	.byte	0x00, 0xf0, 0x21, 0x00


	//----- nvinfo : EIATTR_MAXREG_COUNT
	.align		4
.L_935:
        /*015c*/ 	.byte	0x03, 0x1b
        /*015e*/ 	.short	0x00ff


	//----- nvinfo : EIATTR_NUM_BARRIERS
	.align		4
        /*0160*/ 	.byte	0x02, 0x4c
        /*0162*/ 	.byte	0x01
	.zero		1


	//----- nvinfo : EIATTR_MERCURY_ISA_VERSION
	.align		4
        /*0164*/ 	.byte	0x03, 0x5f
        /*0166*/ 	.short	0x0000


	//----- nvinfo : EIATTR_EXIT_INSTR_OFFSETS
	.align		4
        /*0168*/ 	.byte	0x04, 0x1c
        /*016a*/ 	.short	(.L_937 - .L_936)


	//   ....[0]....
.L_936:
        /*016c*/ 	.word	0x00000330


	//   ....[1]....
        /*0170*/ 	.word	0x000009d0


	//   ....[2]....
        /*0174*/ 	.word	0x00004c70


	//   ....[3]....
        /*0178*/ 	.word	0x00004f40


	//   ....[4]....
        /*017c*/ 	.word	0x00005190


	//   ....[5]....
        /*0180*/ 	.word	0x000053e0


	//   ....[6]....
        /*0184*/ 	.word	0x00005510


	//   ....[7]....
        /*0188*/ 	.word	0x000055c0


	//   ....[8]....
        /*018c*/ 	.word	0x00005600


	//----- nvinfo : EIATTR_CTAIDZ_USED
	.align		4
.L_937:
        /*0190*/ 	.byte	0x01, 0x04
	.zero		2


	//----- nvinfo : EIATTR_CRS_STACK_SIZE
	.align		4
        /*0194*/ 	.byte	0x04, 0x1e
        /*0196*/ 	.short	(.L_939 - .L_938)
.L_938:
        /*0198*/ 	.word	0x00000000
.L_939:


//--------------------- .nv.info._Z23gemm_half_q_half_kernelILi4ELi2ELb1ELb0ELi64EEvPK6__halfPKjS4_S2_PS0_iiiiPKtS7_iiiiiibS2_i --------------------------
	.section	.nv.info._Z23gemm_half_q_half_kernelILi4ELi2ELb1ELb0ELi64EEvPK6__halfPKjS4_S2_PS0_iiiiPKtS7_iiiiiibS2_i,"",@"SHT_CUDA_INFO"
	.sectionflags	@""
	.align	4


	//----- nvinfo : EIATTR_CUDA_API_VERSION
	.align		4
        /*0000*/ 	.byte	0x04, 0x37
        /*0002*/ 	.short	(.L_941 - .L_940)
.L_940:
        /*0004*/ 	.word	0x00000082


	//----- nvinfo : EIATTR_SW2861232_WAR
	.align		4
.L_941:
        /*0008*/ 	.byte	0x01, 0x35
	.zero		2


	//----- nvinfo : EIATTR_PARAM_CBANK
	.align		4
        /*000c*/ 	.byte	0x04, 0x0a
        /*000e*/ 	.short	(.L_943 - .L_942)
	.align		4
.L_942:
        /*0010*/ 	.word	index@(.nv.constant0._Z23gemm_half_q_half_kernelILi4ELi2ELb1ELb0ELi64EEvPK6__halfPKjS4_S2_PS0_iiiiPKtS7_iiiiiibS2_i)
        /*0014*/ 	.short	0x0160
        /*0016*/ 	.short	0x0074


	//----- nvinfo : EIATTR_CBANK_PARAM_SIZE
	.align		4
.L_943:
        /*0018*/ 	.byte	0x03, 0x19
        /*001a*/ 	.short	0x0074


	//----- nvinfo : EIATTR_KPARAM_INFO
	.align		4
        /*001c*/ 	.byte	0x04, 0x17
        /*001e*/ 	.short	(.L_945 - .L_944)
.L_944:
        /*0020*/ 	.word	0x00000000
        /*0024*/ 	.short	0x0013
        /*0026*/ 	.short	0x0070
        /*0028*/ 	.byte	0x00, 0xf0, 0x11, 0x00


	//----- nvinfo : EIATTR_KPARAM_INFO
	.align		4
.L_945:
        /*002c*/ 	.byte	0x04, 0x17
        /*002e*/ 	.short	(.L_947 - .L_946)
.L_946:
        /*0030*/ 	.word	0x00000000
        /*0034*/ 	.short	0x0012
        /*0036*/ 	.short	0x0068
        /*0038*/ 	.byte	0x00, 0xf0, 0x21, 0x00


	//----- nvinfo : EIATTR_KPARAM_INFO
	.align		4
.L_947:
        /*003c*/ 	.byte	0x04, 0x17
        /*003e*/ 	.short	(.L_949 - .L_948)
.L_948:
        /*0040*/ 	.word	0x00000000
        /*0044*/ 	.short	0x0011
        /*0046*/ 	.short	0x0060
        /*0048*/ 	.byte	0x00, 0xf0, 0x05, 0x00


	//----- nvinfo : EIATTR_KPARAM_INFO
	.align		4
.L_949:
        /*004c*/ 	.byte	0x04, 0x17
        /*004e*/ 	.short	(.L_951 - .L_950)
.L_950:
        /*0050*/ 	.word	0x00000000
        /*0054*/ 	.short	0x0010
        /*0056*/ 	.short	0x005c
        /*0058*/ 	.byte	0x00, 0xf0, 0x11, 0x00


	//----- nvinfo : EIATTR_KPARAM_INFO
	.align		4
.L_951:
        /*005c*/ 	.byte	0x04, 0x17
        /*005e*/ 	.short	(.L_953 - .L_952)
.L_952:
        /*0060*/ 	.word	0x00000000
        /*0064*/ 	.short	0x000f
        /*0066*/ 	.short	0x0058
        /*0068*/ 	.byte	0x00, 0xf0, 0x11, 0x00


	//----- nvinfo : EIATTR_KPARAM_INFO
	.align		4
.L_953:
        /*006c*/ 	.byte	0x04, 0x17
        /*006e*/ 	.short	(.L_955 - .L_954)
.L_954:
        /*0070*/ 	.word	0x00000000
        /*0074*/ 	.short	0x000e
        /*0076*/ 	.short	0x0054
        /*0078*/ 	.byte	0x00, 0xf0, 0x11, 0x00


	//----- nvinfo : EIATTR_KPARAM_INFO
	.align		4
.L_955:
        /*007c*/ 	.byte	0x04, 0x17
        /*007e*/ 	.short	(.L_957 - .L_956)
.L_956:
        /*0080*/ 	.word	0x00000000
        /*0084*/ 	.short	0x000d
        /*0086*/ 	.short	0x0050
        /*0088*/ 	.byte	0x00, 0xf0, 0x11, 0x00


	//----- nvinfo : EIATTR_KPARAM_INFO
	.align		4
.L_957:
        /*008c*/ 	.byte	0x04, 0x17
        /*008e*/ 	.short	(.L_959 - .L_958)
.L_958:
        /*0090*/ 	.word	0x00000000
        /*0094*/ 	.short	0x000c
        /*0096*/ 	.short	0x004c
        /*0098*/ 	.byte	0x00, 0xf0, 0x11, 0x00


	//----- nvinfo : EIATTR_KPARAM_INFO
	.align		4
.L_959:
        /*009c*/ 	.byte	0x04, 0x17
        /*009e*/ 	.short	(.L_961 - .L_960)
.L_960:
        /*00a0*/ 	.word	0x00000000
        /*00a4*/ 	.short	0x000b
        /*00a6*/ 	.short	0x0048
        /*00a8*/ 	.byte	0x00, 0xf0, 0x11, 0x00


	//----- nvinfo : EIATTR_KPARAM_INFO
	.align		4
.L_961:
        /*00ac*/ 	.byte	0x04, 0x17
        /*00ae*/ 	.short	(.L_963 - .L_962)
.L_962:
        /*00b0*/ 	.word	0x00000000
        /*00b4*/ 	.short	0x000a
        /*00b6*/ 	.short	0x0040
        /*00b8*/ 	.byte	0x00, 0xf0, 0x21, 0x00


	//----- nvinfo : EIATTR_KPARAM_INFO
	.align		4
.L_963:
        /*00bc*/ 	.byte	0x04, 0x17
        /*00be*/ 	.short	(.L_965 - .L_964)
.L_964:
        /*00c0*/ 	.word	0x00000000
        /*00c4*/ 	.short	0x0009
        /*00c6*/ 	.short	0x0038
        /*00c8*/ 	.byte	0x00, 0xf0, 0x21, 0x00


	//----- nvinfo : EIATTR_KPARAM_INFO
	.align		4
.L_965:
        /*00cc*/ 	.byte	0x04, 0x17
        /*00ce*/ 	.short	(.L_967 - .L_966)
.L_966:
        /*00d0*/ 	.word	0x00000000
        /*00d4*/ 	.short	0x0008
        /*00d6*/ 	.short	0x0034
        /*00d8*/ 	.byte	0x00, 0xf0, 0x11, 0x00


	//----- nvinfo : EIATTR_KPARAM_INFO
	.align		4
.L_967:
        /*00dc*/ 	.byte	0x04, 0x17
        /*00de*/ 	.short	(.L_969 - .L_968)
.L_968:
        /*00e0*/ 	.word	0x00000000
        /*00e4*/ 	.short	0x0007
        /*00e6*/ 	.short	0x0030
        /*00e8*/ 	.byte	0x00, 0xf0, 0x11, 0x00


	//----- nvinfo : EIATTR_KPARAM_INFO
	.align		4
.L_969:
        /*00ec*/ 	.byte	0x04, 0x17
        /*00ee*/ 	.short	(.L_971 - .L_970)
.L_970:
        /*00f0*/ 	.word	0x00000000
        /*00f4*/ 	.short	0x0006
        /*00f6*/ 	.short	0x002c
        /*00f8*/ 	.byte	0x00, 0xf0, 0x11, 0x00


	//----- nvinfo : EIATTR_KPARAM_INFO
	.align		4
.L_971:
        /*00fc*/ 	.byte	0x04, 0x17
        /*00fe*/ 	.short	(.L_973 - .L_972)
.L_972:
        /*0100*/ 	.word	0x00000000
        /*0104*/ 	.short	0x0005
        /*0106*/ 	.short	0x0028
        /*0108*/ 	.byte	0x00, 0xf0, 0x11, 0x00


	//----- nvinfo : EIATTR_KPARAM_INFO
	.align		4
.L_973:
        /*010c*/ 	.byte	0x04, 0x17
        /*010e*/ 	.short	(.L_975 - .L_974)
.L_974:
        /*0110*/ 	.word	0x00000000
        /*0114*/ 	.short	0x0004
        /*0116*/ 	.short	0x0020
        /*0118*/ 	.byte	0x00, 0xf0, 0x21, 0x00


	//----- nvinfo : EIATTR_KPARAM_INFO
	.align		4
.L_975:
        /*011c*/ 	.byte	0x04, 0x17
        /*011e*/ 	.short	(.L_977 - .L_976)
.L_976:
        /*0120*/ 	.word	0x00000000
        /*0124*/ 	.short	0x0003
        /*0126*/ 	.short	0x0018
        /*0128*/ 	.byte	0x00, 0xf0, 0x21, 0x00


	//----- nvinfo : EIATTR_KPARAM_INFO
	.align		4
.L_977:
        /*012c*/ 	.byte	0x04, 0x17
        /*012e*/ 	.short	(.L_979 - .L_978)
.L_978:
        /*0130*/ 	.word	0x00000000
        /*0134*/ 	.short	0x0002
        /*0136*/ 	.short	0x0010
        /*0138*/ 	.byte	0x00, 0xf0, 0x21, 0x00


	//----- nvinfo : EIATTR_KPARAM_INFO
	.align		4
.L_979:
        /*013c*/ 	.byte	0x04, 0x17
        /*013e*/ 	.short	(.L_981 - .L_980)
.L_980:
        /*0140*/ 	.word	0x00000000
        /*0144*/ 	.short	0x0001
        /*0146*/ 	.short	0x0008
        /*0148*/ 	.byte	0x00, 0xf0, 0x21, 0x00


	//----- nvinfo : EIATTR_KPARAM_INFO
	.align		4
.L_981:
        /*014c*/ 	.byte	0x04, 0x17
        /*014e*/ 	.short	(.L_983 - .L_982)
.L_982:
        /*0150*/ 	.word	0x00000000
        /*0154*/ 	.short	0x0000
        /*0156*/ 	.short	0x0000
        /*0158*/ 	.byte	0x00, 0xf0, 0x21, 0x00


	//----- nvinfo : EIATTR_MAXREG_COUNT
	.align		4
.L_983:
        /*015c*/ 	.byte	0x03, 0x1b
        /*015e*/ 	.short	0x00ff


	//----- nvinfo : EIATTR_NUM_BARRIERS
	.align		4
        /*0160*/ 	.byte	0x02, 0x4c
        /*0162*/ 	.byte	0x01
	.zero		1


	//----- nvinfo : EIATTR_MERCURY_ISA_VERSION
	.align		4
        /*0164*/ 	.byte	0x03, 0x5f
        /*0166*/ 	.short	0x0000


	//----- nvinfo : EIATTR_EXIT_INSTR_OFFSETS
	.align		4
        /*0168*/ 	.byte	0x04, 0x1c
        /*016a*/ 	.short	(.L_985 - .L_984)


	//   ....[0]....
.L_984:
        /*016c*/ 	.word	0x00000330


	//   ....[1]....
        /*0170*/ 	.word	0x000009d0


	//   ....[2]....
        /*0174*/ 	.word	0x000027d0


	//   ....[3]....
        /*0178*/ 	.word	0x00002a90


	//   ....[4]....
        /*017c*/ 	.word	0x00002ce0


	//   ....[5]....
        /*0180*/ 	.word	0x00002f30


	//   ....[6]....
        /*0184*/ 	.word	0x00003060


	//   ....[7]....
        /*0188*/ 	.word	0x00003100


	//   ....[8]....
        /*018c*/ 	.word	0x00003140


	//----- nvinfo : EIATTR_CTAIDZ_USED
	.align		4
.L_985:
        /*0190*/ 	.byte	0x01, 0x04
	.zero		2


	//----- nvinfo : EIATTR_CRS_STACK_SIZE
	.align		4
        /*0194*/ 	.byte	0x04, 0x1e
        /*0196*/ 	.short	(.L_987 - .L_986)
.L_986:
        /*0198*/ 	.word	0x00000000
.L_987:


//--------------------- .nv.info._Z23gemm_half_q_half_kernelILi4ELi32ELb1ELb0ELi32EEvPK6__halfPKjS4_S2_PS0_iiiiPKtS7_iiiiiibS2_i --------------------------
	.section	.nv.info._Z23gemm_half_q_half_kernelILi4ELi32ELb1ELb0ELi32EEvPK6__halfPKjS4_S2_PS0_iiiiPKtS7_iiiiiibS2_i,"",@"SHT_CUDA_INFO"
	.sectionflags	@""
	.align	4


	//----- nvinfo : EIATTR_CUDA_API_VERSION
	.align		4
        /*0000*/ 	.byte	0x04, 0x37
        /*0002*/ 	.short	(.L_989 - .L_988)
.L_988:
        /*0004*/ 	.word	0x00000082


	//----- nvinfo : EIATTR_SW2861232_WAR
	.align		4
.L_989:
        /*0008*/ 	.byte	0x01, 0x35
	.zero		2


	//----- nvinfo : EIATTR_PARAM_CBANK
	.align		4
        /*000c*/ 	.byte	0x04, 0x0a
        /*000e*/ 	.short	(.L_991 - .L_990)
	.align		4
.L_990:
        /*0010*/ 	.word	index@(.nv.constant0._Z23gemm_half_q_half_kernelILi4ELi32ELb1ELb0ELi32EEvPK6__halfPKjS4_S2_PS0_iiiiPKtS7_iiiiiibS2_i)
        /*0014*/ 	.short	0x0160
        /*0016*/ 	.short	0x0074


	//----- nvinfo : EIATTR_CBANK_PARAM_SIZE
	.align		4
.L_991:
        /*0018*/ 	.byte	0x03, 0x19
        /*001a*/ 	.short	0x0074


	//----- nvinfo : EIATTR_KPARAM_INFO
	.align		4
        /*001c*/ 	.byte	0x04, 0x17
        /*001e*/ 	.short	(.L_993 - .L_992)
.L_992:
        /*0020*/ 	.word	0x00000000
        /*0024*/ 	.short	0x0013
        /*0026*/ 	.short	0x0070
        /*0028*/ 	.byte	0x00, 0xf0, 0x11, 0x00


	//----- nvinfo : EIATTR_KPARAM_INFO
	.align		4
.L_993:
        /*002c*/ 	.byte	0x04, 0x17
        /*002e*/ 	.short	(.L_995 - .L_994)
.L_994:
        /*0030*/ 	.word	0x00000000
        /*0034*/ 	.short	0x0012
        /*0036*/ 	.short	0x0068
        /*0038*/ 	.byte	0x00, 0xf0, 0x21, 0x00


	//----- nvinfo : EIATTR_KPARAM_INFO
	.align		4
.L_995:
        /*003c*/ 	.byte	0x04, 0x17
        /*003e*/ 	.short	(.L_997 - .L_996)
.L_996:
        /*0040*/ 	.word	0x00000000
        /*0044*/ 	.short	0x0011
        /*0046*/ 	.short	0x0060
        /*0048*/ 	.byte	0x00, 0xf0, 0x05, 0x00


	//----- nvinfo : EIATTR_KPARAM_INFO
	.align		4
.L_997:
        /*004c*/ 	.byte	0x04, 0x17
        /*004e*/ 	.short	(.L_999 - .L_998)
.L_998:
        /*0050*/ 	.word	0x00000000
        /*0054*/ 	.short	0x0010
        /*0056*/ 	.short	0x005c
        /*0058*/ 	.byte	0x00, 0xf0, 0x11, 0x00


	//----- nvinfo : EIATTR_KPARAM_INFO
	.align		4
.L_999:
        /*005c*/ 	.byte	0x04, 0x17
        /*005e*/ 	.short	(.L_1001 - .L_1000)
.L_1000:
        /*0060*/ 	.word	0x00000000
        /*0064*/ 	.short	0x000f
        /*0066*/ 	.short	0x0058
        /*0068*/ 	.byte	0x00, 0xf0, 0x11, 0x00


	//----- nvinfo : EIATTR_KPARAM_INFO
	.align		4
.L_1001:
        /*006c*/ 	.byte	0x04, 0x17
        /*006e*/ 	.short	(.L_1003 - .L_1002)
.L_1002:
        /*0070*/ 	.word	0x00000000
        /*0074*/ 	.short	0x000e
        /*0076*/ 	.short	0x0054
        /*0078*/ 	.byte	0x00, 0xf0, 0x11, 0x00


	//----- nvinfo : EIATTR_KPARAM_INFO
	.align		4
.L_1003:
        /*007c*/ 	.byte	0x04, 0x17
        /*007e*/ 	.short	(.L_1005 - .L_1004)
.L_1004:
        /*0080*/ 	.word	0x00000000
        /*0084*/ 	.short	0x000d
        /*0086*/ 	.short	0x0050
        /*0088*/ 	.byte	0x00, 0xf0, 0x11, 0x00


	//----- nvinfo : EIATTR_KPARAM_INFO
	.align		4
.L_1005:
        /*008c*/ 	.byte	0x04, 0x17
        /*008e*/ 	.short	(.L_1007 - .L_1006)
.L_1006:
        /*0090*/ 	.word	0x00000000
        /*0094*/ 	.short	0x000c
        /*0096*/ 	.short	0x004c
        /*0098*/ 	.byte	0x00, 0xf0, 0x11, 0x00


	//----- nvinfo : EIATTR_KPARAM_INFO
	.align		4
.L_1007:
        /*009c*/ 	.byte	0x04, 0x17
        /*009e*/ 	.short	(.L_1009 - .L_1008)
.L_1008:
        /*00a0*/ 	.word	0x00000000
        /*00a4*/ 	.short	0x000b
        /*00a6*/ 	.short	0x0048
        /*00a8*/ 	.byte	0x00, 0xf0, 0x11, 0x00


	//----- nvinfo : EIATTR_KPARAM_INFO
	.align		4
.L_1009:
        /*00ac*/ 	.byte	0x04, 0x17
        /*00ae*/ 	.short	(.L_1011 - .L_1010)
.L_1010:
        /*00b0*/ 	.word	0x00000000
        /*00b4*/ 	.short	0x000a
        /*00b6*/ 	.short	0x0040
        /*00b8*/ 	.byte	0x00, 0xf0, 0x21, 0x00


	//----- nvinfo : EIATTR_KPARAM_INFO
	.align		4
.L_1011:
        /*00bc*/ 	.byte	0x04, 0x17
        /*00be*/ 	.short	(.L_1013 - .L_1012)
.L_1012:
        /*00c0*/ 	.word	0x00000000
        /*00c4*/ 	.short	0x0009
        /*00c6*/ 	.short	0x0038
        /*00c8*/ 	.byte	0x00, 0xf0, 0x21, 0x00


	//----- nvinfo : EIATTR_KPARAM_INFO
	.align		4
.L_1013:
        /*00cc*/ 	.byte	0x04, 0x17
        /*00ce*/ 	.short	(.L_1015 - .L_1014)
.L_1014:
        /*00d0*/ 	.word	0x00000000
        /*00d4*/ 	.short	0x0008
        /*00d6*/ 	.short	0x0034
        /*00d8*/ 	.byte	0x00, 0xf0, 0x11, 0x00


	//----- nvinfo : EIATTR_KPARAM_INFO
	.align		4
.L_1015:
        /*00dc*/ 	.byte	0x04, 0x17
        /*00de*/ 	.short	(.L_1017 - .L_1016)
.L_1016:
        /*00e0*/ 	.word	0x00000000
        /*00e4*/ 	.short	0x0007
        /*00e6*/ 	.short	0x0030
        /*00e8*/ 	.byte	0x00, 0xf0, 0x11, 0x00


	//----- nvinfo : EIATTR_KPARAM_INFO
	.align		4
.L_1017:
        /*00ec*/ 	.byte	0x04, 0x17
        /*00ee*/ 	.short	(.L_1019 - .L_1018)
.L_1018:
        /*00f0*/ 	.word	0x00000000
        /*00f4*/ 	.short	0x0006
        /*00f6*/ 	.short	0x002c
        /*00f8*/ 	.byte	0x00, 0xf0, 0x11, 0x00


	//----- nvinfo : EIATTR_KPARAM_INFO
	.align		4
.L_1019:
        /*00fc*/ 	.byte	0x04, 0x17
        /*00fe*/ 	.short	(.L_1021 - .L_1020)
.L_1020:
        /*0100*/ 	.word	0x00000000
        /*0104*/ 	.short	0x0005
        /*0106*/ 	.short	0x0028
        /*0108*/ 	.byte	0x00, 0xf0, 0x11, 0x00


	//----- nvinfo : EIATTR_KPARAM_INFO
	.align		4
.L_1021:
        /*010c*/ 	.byte	0x04, 0x17
        /*010e*/ 	.short	(.L_1023 - .L_1022)
.L_1022:
        /*0110*/ 	.word	0x00000000
        /*0114*/ 	.short	0x0004
        /*0116*/ 	.short	0x0020
        /*0118*/ 	.byte	0x00, 0xf0, 0x21, 0x00


	//----- nvinfo : EIATTR_KPARAM_INFO
	.align		4
.L_1023:
        /*011c*/ 	.byte	0x04, 0x17
        /*011e*/ 	.short	(.L_1025 - .L_1024)
.L_1024:
        /*0120*/ 	.word	0x00000000
        /*0124*/ 	.short	0x0003
        /*0126*/ 	.short	0x0018
        /*0128*/ 	.byte	0x00, 0xf0, 0x21, 0x00


	//----- nvinfo : EIATTR_KPARAM_INFO
	.align		4
.L_1025:
        /*012c*/ 	.byte	0x04, 0x17
        /*012e*/ 	.short	(.L_1027 - .L_1026)
.L_1026:
        /*0130*/ 	.word	0x00000000
        /*0134*/ 	.short	0x0002
        /*0136*/ 	.short	0x0010
        /*0138*/ 	.byte	0x00, 0xf0, 0x21, 0x00


	//----- nvinfo : EIATTR_KPARAM_INFO
	.align		4
.L_1027:
        /*013c*/ 	.byte	0x04, 0x17
        /*013e*/ 	.short	(.L_1029 - .L_1028)
.L_1028:
        /*0140*/ 	.word	0x00000000
        /*0144*/ 	.short	0x0001
        /*0146*/ 	.short	0x0008
        /*0148*/ 	.byte	0x00, 0xf0, 0x21, 0x00


	//----- nvinfo : EIATTR_KPARAM_INFO
	.align		4
.L_1029:
        /*014c*/ 	.byte	0x04, 0x17
        /*014e*/ 	.short	(.L_1031 - .L_1030)
.L_1030:
        /*0150*/ 	.word	0x00000000
        /*0154*/ 	.short	0x0000
        /*0156*/ 	.short	0x0000
        /*0158*/ 	.byte	0x00, 0xf0, 0x21, 0x00


	//----- nvinfo : EIATTR_MAXREG_COUNT
	.align		4
.L_1031:
        /*015c*/ 	.byte	0x03, 0x1b
        /*015e*/ 	.short	0x00ff


	//----- nvinfo : EIATTR_NUM_BARRIERS
	.align		4
        /*0160*/ 	.byte	0x02, 0x4c
        /*0162*/ 	.byte	0x01
	.zero		1


	//----- nvinfo : EIATTR_MERCURY_ISA_VERSION
	.align		4
        /*0164*/ 	.byte	0x03, 0x5f
        /*0166*/ 	.short	0x0000


	//----- nvinfo : EIATTR_EXIT_INSTR_OFFSETS
	.align		4
        /*0168*/ 	.byte	0x04, 0x1c
        /*016a*/ 	.short	(.L_1033 - .L_1032)


	//   ....[0]....
.L_1032:
        /*016c*/ 	.word	0x00000320


	//   ....[1]....
        /*0170*/ 	.word	0x000009c0


	//   ....[2]....
        /*0174*/ 	.word	0x00003dc0


	//   ....[3]....
        /*0178*/ 	.word	0x00004090


	//   ....[4]....
        /*017c*/ 	.word	0x000042e0


	//   ....[5]....
        /*0180*/ 	.word	0x00004520


	//   ....[6]....
        /*0184*/ 	.word	0x00004650


	//   ....[7]....
        /*0188*/ 	.word	0x000046f0


	//   ....[8]....
        /*018c*/ 	.word	0x00004730


	//----- nvinfo : EIATTR_CTAIDZ_USED
	.align		4
.L_1033:
        /*0190*/ 	.byte	0x01, 0x04
	.zero		2


	//----- nvinfo : EIATTR_CRS_STACK_SIZE
	.align		4
        /*0194*/ 	.byte	0x04, 0x1e
        /*0196*/ 	.short	(.L_1035 - .L_1034)
.L_1034:
        /*0198*/ 	.word	0x00000000
.L_1035:


//--------------------- .nv.info._Z23gemm_half_q_half_kernelILi4ELi48ELb1ELb0ELi32EEvPK6__halfPKjS4_S2_PS0_iiiiPKtS7_iiiiiibS2_i --------------------------
	.section	.nv.info._Z23gemm_half_q_half_kernelILi4ELi48ELb1ELb0ELi32EEvPK6__halfPKjS4_S2_PS0_iiiiPKtS7_iiiiiibS2_i,"",@"SHT_CUDA_INFO"
	.sectionflags	@""
	.align	4


	//----- nvinfo : EIATTR_CUDA_API_VERSION
	.align		4
        /*0000*/ 	.byte	0x04, 0x37
        /*0002*/ 	.short	(.L_1037 - .L_1036)
.L_1036:
        /*0004*/ 	.word	0x00000082


	//----- nvinfo : EIATTR_SW2861232_WAR
	.align		4
.L_1037:
        /*0008*/ 	.byte	0x01, 0x35
	.zero		2


	//----- nvinfo : EIATTR_PARAM_CBANK
	.align		4
        /*000c*/ 	.byte	0x04, 0x0a
        /*000e*/ 	.short	(.L_1039 - .L_1038)
	.align		4
.L_1038:
        /*0010*/ 	.word	index@(.nv.constant0._Z23gemm_half_q_half_kernelILi4ELi48ELb1ELb0ELi32EEvPK6__halfPKjS4_S2_PS0_iiiiPKtS7_iiiiiibS2_i)
        /*0014*/ 	.short	0x0160
        /*0016*/ 	.short	0x0074


	//----- nvinfo : EIATTR_CBANK_PARAM_SIZE
	.align		4
.L_1039:
        /*0018*/ 	.byte	0x03, 0x19
        /*001a*/ 	.short	0x0074


	//----- nvinfo : EIATTR_KPARAM_INFO
	.align		4
        /*001c*/ 	.byte	0x04, 0x17
        /*001e*/ 	.short	(.L_1041 - .L_1040)
.L_1040:
        /*0020*/ 	.word	0x00000000
        /*0024*/ 	.short	0x0013
        /*0026*/ 	.short	0x0070
        /*0028*/ 	.byte	0x00, 0xf0, 0x11, 0x00


	//----- nvinfo : EIATTR_KPARAM_INFO
	.align		4
.L_1041:
        /*002c*/ 	.byte	0x04, 0x17
        /*002e*/ 	.short	(.L_1043 - .L_1042)
.L_1042:
        /*0030*/ 	.word	0x00000000
        /*0034*/ 	.short	0x0012
        /*0036*/ 	.short	0x0068
        /*0038*/ 	.byte	0x00, 0xf0, 0x21, 0x00


	//----- nvinfo : EIATTR_KPARAM_INFO
	.align		4
.L_1043:
        /*003c*/ 	.byte	0x04, 0x17
        /*003e*/ 	.short	(.L_1045 - .L_1044)
.L_1044:
        /*0040*/ 	.word	0x00000000
        /*0044*/ 	.short	0x0011
        /*0046*/ 	.short	0x0060
        /*0048*/ 	.byte	0x00, 0xf0, 0x05, 0x00


	//----- nvinfo : EIATTR_KPARAM_INFO
	.align		4
.L_1045:
        /*004c*/ 	.byte	0x04, 0x17
        /*004e*/ 	.short	(.L_1047 - .L_1046)
.L_1046:
        /*0050*/ 	.word	0x00000000
        /*0054*/ 	.short	0x0010
        /*0056*/ 	.short	0x005c
        /*0058*/ 	.byte	0x00, 0xf0, 0x11, 0x00


	//----- nvinfo : EIATTR_KPARAM_INFO
	.align		4
.L_1047:
        /*005c*/ 	.byte	0x04, 0x17
        /*005e*/ 	.short	(.L_1049 - .L_1048)
.L_1048:
        /*0060*/ 	.word	0x00000000
        /*0064*/ 	.short	0x000f
        /*0066*/ 	.short	0x0058
        /*0068*/ 	.byte	0x00, 0xf0, 0x11, 0x00


	//----- nvinfo : EIATTR_KPARAM_INFO
	.align		4
.L_1049:
        /*006c*/ 	.byte	0x04, 0x17
        /*006e*/ 	.short	(.L_1051 - .L_1050)
.L_1050:
        /*0070*/ 	.word	0x00000000
        /*0074*/ 	.short	0x000e
        /*0076*/ 	.short	0x0054
        /*0078*/ 	.byte	0x00, 0xf0, 0x11, 0x00


	//----- nvinfo : EIATTR_KPARAM_INFO
	.align		4
.L_1051:
        /*007c*/ 	.byte	0x04, 0x17
        /*007e*/ 	.short	(.L_1053 - .L_1052)
.L_1052:
        /*0080*/ 	.word	0x00000000
        /*0084*/ 	.short	0x000d
        /*0086*/ 	.short	0x0050
        /*0088*/ 	.byte	0x00, 0xf0, 0x11, 0x00


	//----- nvinfo : EIATTR_KPARAM_INFO
	.align		4
.L_1053:
        /*008c*/ 	.byte	0x04, 0x17
        /*008e*/ 	.short	(.L_1055 - .L_1054)
.L_1054:
        /*0090*/ 	.word	0x00000000
        /*0094*/ 	.short	0x000c
        /*0096*/ 	.short	0x004c
        /*0098*/ 	.byte	0x00, 0xf0, 0x11, 0x00


	//----- nvinfo : EIATTR_KPARAM_INFO
	.align		4
.L_1055:
        /*009c*/ 	.byte	0x04, 0x17
        /*009e*/ 	.short	(.L_1057 - .L_1056)
.L_1056:
        /*00a0*/ 	.word	0x00000000
        /*00a4*/ 	.short	0x000b
        /*00a6*/ 	.short	0x0048
        /*00a8*/ 	.byte	0x00, 0xf0, 0x11, 0x00


	//----- nvinfo : EIATTR_KPARAM_INFO
	.align		4
.L_1057:
        /*00ac*/ 	.byte	0x04, 0x17
        /*00ae*/ 	.short	(.L_1059 - .L_1058)
.L_1058:
        /*00b0*/ 	.word	0x00000000
        /*00b4*/ 	.short	0x000a
        /*00b6*/ 	.short	0x0040
        /*00b8*/ 	.byte	0x00, 0xf0, 0x21, 0x00


	//----- nvinfo : EIATTR_KPARAM_INFO
	.align		4
.L_1059:
        /*00bc*/ 	.byte	0x04, 0x17
        /*00be*/ 	.short	(.L_1061 - .L_1060)
.L_1060:
        /*00c0*/ 	.word	0x00000000
        /*00c4*/ 	.short	0x0009
        /*00c6*/ 	.short	0x0038
        /*00c8*/ 	.byte	0x00, 0xf0, 0x21, 0x00


	//----- nvinfo : EIATTR_KPARAM_INFO
	.align		4
.L_1061:
        /*00cc*/ 	.byte	0x04, 0x17
        /*00ce*/ 	.short	(.L_1063 - .L_1062)
.L_1062:
        /*00d0*/ 	.word	0x00000000
        /*00d4*/ 	.short	0x0008
        /*00d6*/ 	.short	0x0034
        /*00d8*/ 	.byte	0x00, 0xf0, 0x11, 0x00


	//----- nvinfo : EIATTR_KPARAM_INFO
	.align		4
.L_1063:
        /*00dc*/ 	.byte	0x04, 0x17
        /*00de*/ 	.short	(.L_1065 - .L_1064)
.L_1064:
        /*00e0*/ 	.word	0x00000000
        /*00e4*/ 	.short	0x0007
        /*00e6*/ 	.short	0x0030
        /*00e8*/ 	.byte	0x00, 0xf0, 0x11, 0x00


	//----- nvinfo : EIATTR_KPARAM_INFO
	.align		4
.L_1065:
        /*00ec*/ 	.byte	0x04, 0x17
        /*00ee*/ 	.short	(.L_1067 - .L_1066)
.L_1066:
        /*00f0*/ 	.word	0x00000000
        /*00f4*/ 	.short	0x0006
        /*00f6*/ 	.short	0x002c
        /*00f8*/ 	.byte	0x00, 0xf0, 0x11, 0x00


	//----- nvinfo : EIATTR_KPARAM_INFO
	.align		4
.L_1067:
        /*00fc*/ 	.byte	0x04, 0x17
        /*00fe*/ 	.short	(.L_1069 - .L_1068)
.L_1068:
        /*0100*/ 	.word	0x00000000
        /*0104*/ 	.short	0x0005
        /*0106*/ 	.short	0x0028
        /*0108*/ 	.byte	0x00, 0xf0, 0x11, 0x00


	//----- nvinfo : EIATTR_KPARAM_INFO
	.align		4
.L_1069:
        /*010c*/ 	.byte	0x04, 0x17
        /*010e*/ 	.short	(.L_1071 - .L_1070)
.L_1070:
        /*0110*/ 	.word	0x00000000
        /*0114*/ 	.short	0x0004
        /*0116*/ 	.short	0x0020
        /*0118*/ 	.byte	0x00, 0xf0, 0x21, 0x00


	//----- nvinfo : EIATTR_KPARAM_INFO
	.align		4
.L_1071:
        /*011c*/ 	.byte	0x04, 0x17
        /*011e*/ 	.short	(.L_1073 - .L_1072)
.L_1072:
        /*0120*/ 	.word	0x00000000
        /*0124*/ 	.short	0x0003
        /*0126*/ 	.short	0x0018
        /*0128*/ 	.byte	0x00, 0xf0, 0x21, 0x00


	//----- nvinfo : EIATTR_KPARAM_INFO
	.align		4
.L_1073:
        /*012c*/ 	.byte	0x04, 0x17
        /*012e*/ 	.short	(.L_1075 - .L_1074)
.L_1074:
        /*0130*/ 	.word	0x00000000
        /*0134*/ 	.short	0x0002
        /*0136*/ 	.short	0x0010
        /*0138*/ 	.byte	0x00, 0xf0, 0x21, 0x00


	//----- nvinfo : EIATTR_KPARAM_INFO
	.align		4
.L_1075:
        /*013c*/ 	.byte	0x04, 0x17
        /*013e*/ 	.short	(.L_1077 - .L_1076)
.L_1076:
        /*0140*/ 	.word	0x00000000
        /*0144*/ 	.short	0x0001
        /*0146*/ 	.short	0x0008
        /*0148*/ 	.byte	0x00, 0xf0, 0x21, 0x00


	//----- nvinfo : EIATTR_KPARAM_INFO
	.align		4
.L_1077:
        /*014c*/ 	.byte	0x04, 0x17
        /*014e*/ 	.short	(.L_1079 - .L_1078)
.L_1078:
        /*0150*/ 	.word	0x00000000
        /*0154*/ 	.short	0x0000
        /*0156*/ 	.short	0x0000
        /*0158*/ 	.byte	0x00, 0xf0, 0x21, 0x00


	//----- nvinfo : EIATTR_MAXREG_COUNT
	.align		4
.L_1079:
        /*015c*/ 	.byte	0x03, 0x1b
        /*015e*/ 	.short	0x00ff


	//----- nvinfo : EIATTR_NUM_BARRIERS
	.align		4
        /*0160*/ 	.byte	0x02, 0x4c
        /*0162*/ 	.byte	0x01
	.zero		1


	//----- nvinfo : EIATTR_MERCURY_ISA_VERSION
	.align		4
        /*0164*/ 	.byte	0x03, 0x5f
        /*0166*/ 	.short	0x0000


	//----- nvinfo : EIATTR_EXIT_INSTR_OFFSETS
	.align		4
        /*0168*/ 	.byte	0x04, 0x1c
        /*016a*/ 	.short	(.L_1081 - .L_1080)


	//   ....[0]....
.L_1080:
        /*016c*/ 	.word	0x00000320


	//   ....[1]....
        /*0170*/ 	.word	0x00000d90


	//   ....[2]....
        /*0174*/ 	.word	0x00006800


	//   ....[3]....
        /*0178*/ 	.word	0x00006ac0


	//   ....[4]....
        /*017c*/ 	.word	0x00006d10


	//   ....[5]....
        /*0180*/ 	.word	0x00006f50


	//   ....[6]....
        /*0184*/ 	.word	0x00007080


	//   ....[7]....
        /*0188*/ 	.word	0x00007120


	//   ....[8]....
        /*018c*/ 	.word	0x00007160


	//----- nvinfo : EIATTR_CTAIDZ_USED
	.align		4
.L_1081:
        /*0190*/ 	.byte	0x01, 0x04
	.zero		2


	//----- nvinfo : EIATTR_CRS_STACK_SIZE
	.align		4
        /*0194*/ 	.byte	0x04, 0x1e
        /*0196*/ 	.short	(.L_1083 - .L_1082)
.L_1082:
        /*0198*/ 	.word	0x00000000
.L_1083:


//--------------------- .nv.info._Z23gemm_half_q_half_kernelILi4ELi16ELb1ELb0ELi32EEvPK6__halfPKjS4_S2_PS0_iiiiPKtS7_iiiiiibS2_i --------------------------
	.section	.nv.info._Z23gemm_half_q_half_kernelILi4ELi16ELb1ELb0ELi32EEvPK6__halfPKjS4_S2_PS0_iiiiPKtS7_iiiiiibS2_i,"",@"SHT_CUDA_INFO"
	.sectionflags	@""
	.align	4


	//----- nvinfo : EIATTR_CUDA_API_VERSION
	.align		4
        /*0000*/ 	.byte	0x04, 0x37
        /*0002*/ 	.short	(.L_1085 - .L_1084)
.L_1084:
        /*0004*/ 	.word	0x00000082


	//----- nvinfo : EIATTR_SW2861232_WAR
	.align		4
.L_1085:
        /*0008*/ 	.byte	0x01, 0x35
	.zero		2


	//----- nvinfo : EIATTR_PARAM_CBANK
	.align		4
        /*000c*/ 	.byte	0x04, 0x0a
        /*000e*/ 	.short	(.L_1087 - .L_1086)
	.align		4
.L_1086:
        /*0010*/ 	.word	index@(.nv.constant0._Z23gemm_half_q_half_kernelILi4ELi16ELb1ELb0ELi32EEvPK6__halfPKjS4_S2_PS0_iiiiPKtS7_iiiiiibS2_i)
        /*0014*/ 	.short	0x0160
        /*0016*/ 	.short	0x0074


	//----- nvinfo : EIATTR_CBANK_PARAM_SIZE
	.align		4
.L_1087:
        /*0018*/ 	.byte	0x03, 0x19
        /*001a*/ 	.short	0x0074


	//----- nvinfo : EIATTR_KPARAM_INFO
	.align		4
        /*001c*/ 	.byte	0x04, 0x17
        /*001e*/ 	.short	(.L_1089 - .L_1088)
.L_1088:
        /*0020*/ 	.word	0x00000000
        /*0024*/ 	.short	0x0013
        /*0026*/ 	.short	0x0070
        /*0028*/ 	.byte	0x00, 0xf0, 0x11, 0x00


	//----- nvinfo : EIATTR_KPARAM_INFO
	.align		4
.L_1089:
        /*002c*/ 	.byte	0x04, 0x17
        /*002e*/ 	.short	(.L_1091 - .L_1090)
.L_1090:
        /*0030*/ 	.word	0x00000000
        /*0034*/ 	.short	0x0012
        /*0036*/ 	.short	0x0068
        /*0038*/ 	.byte	0x00, 0xf0, 0x21, 0x00


	//----- nvinfo : EIATTR_KPARAM_INFO
	.align		4
.L_1091:
        /*003c*/ 	.byte	0x04, 0x17
        /*003e*/ 	.short	(.L_1093 - .L_1092)
.L_1092:
        /*0040*/ 	.word	0x00000000
        /*0044*/ 	.short	0x0011
        /*0046*/ 	.short	0x0060
        /*0048*/ 	.byte	0x00, 0xf0, 0x05, 0x00


	//----- nvinfo : EIATTR_KPARAM_INFO
	.align		4
.L_1093:
        /*004c*/ 	.byte	0x04, 0x17
        /*004e*/ 	.short	(.L_1095 - .L_1094)
.L_1094:
        /*0050*/ 	.word	0x00000000
        /*0054*/ 	.short	0x0010
        /*0056*/ 	.short	0x005c
        /*0058*/ 	.byte	0x00, 0xf0, 0x11, 0x00


	//----- nvinfo : EIATTR_KPARAM_INFO
	.align		4
.L_1095:
        /*005c*/ 	.byte	0x04, 0x17
        /*005e*/ 	.short	(.L_1097 - .L_1096)
.L_1096:
        /*0060*/ 	.word	0x00000000
        /*0064*/ 	.short	0x000f
        /*0066*/ 	.short	0x0058
        /*0068*/ 	.byte	0x00, 0xf0, 0x11, 0x00


	//----- nvinfo : EIATTR_KPARAM_INFO
	.align		4
.L_1097:
        /*006c*/ 	.byte	0x04, 0x17
        /*006e*/ 	.short	(.L_1099 - .L_1098)
.L_1098:
        /*0070*/ 	.word	0x00000000
        /*0074*/ 	.short	0x000e
        /*0076*/ 	.short	0x0054
        /*0078*/ 	.byte	0x00, 0xf0, 0x11, 0x00


	//----- nvinfo : EIATTR_KPARAM_INFO
	.align		4
.L_1099:
        /*007c*/ 	.byte	0x04, 0x17
        /*007e*/ 	.short	(.L_1101 - .L_1100)
.L_1100:
        /*0080*/ 	.word	0x00000000
        /*0084*/ 	.short	0x000d
        /*0086*/ 	.short	0x0050
        /*0088*/ 	.byte	0x00, 0xf0, 0x11, 0x00


	//----- nvinfo : EIATTR_KPARAM_INFO
	.align		4
.L_1101:
        /*008c*/ 	.byte	0x04, 0x17
        /*008e*/ 	.short	(.L_1103 - .L_1102)
.L_1102:
        /*0090*/ 	.word	0x00000000
        /*0094*/ 	.short	0x000c
        /*0096*/ 	.short	0x004c
        /*0098*/ 	.byte	0x00, 0xf0, 0x11, 0x00


	//----- nvinfo : EIATTR_KPARAM_INFO
	.align		4
.L_1103:
        /*009c*/ 	.byte	0x04, 0x17
        /*009e*/ 	.short	(.L_1105 - .L_1104)
.L_1104:
        /*00a0*/ 	.word	0x00000000
        /*00a4*/ 	.short	0x000b
        /*00a6*/ 	.short	0x0048
        /*00a8*/ 	.byte	0x00, 0xf0, 0x11, 0x00


	//----- nvinfo : EIATTR_KPARAM_INFO
	.align		4
.L_1105:
        /*00ac*/ 	.byte	0x04, 0x17
        /*00ae*/ 	.short	(.L_1107 - .L_1106)
.L_1106:
        /*00b0*/ 	.word	0x00000000
        /*00b4*/ 	.short	0x000a
        /*00b6*/ 	.short	0x0040
        /*00b8*/ 	.byte	0x00, 0xf0, 0x21, 0x00


	//----- nvinfo : EIATTR_KPARAM_INFO
	.align		4
.L_1107:
        /*00bc*/ 	.byte	0x04, 0x17
        /*00be*/ 	.short	(.L_1109 - .L_1108)
.L_1108:
        /*00c0*/ 	.word	0x00000000
        /*00c4*/ 	.short	0x0009
        /*00c6*/ 	.short	0x0038
        /*00c8*/ 	.byte	0x00, 0xf0, 0x21, 0x00


	//----- nvinfo : EIATTR_KPARAM_INFO
	.align		4
.L_1109:
        /*00cc*/ 	.byte	0x04, 0x17
        /*00ce*/ 	.short	(.L_1111 - .L_1110)
.L_1110:
        /*00d0*/ 	.word	0x00000000
        /*00d4*/ 	.short	0x0008
        /*00d6*/ 	.short	0x0034
        /*00d8*/ 	.byte	0x00, 0xf0, 0x11, 0x00


	//----- nvinfo : EIATTR_KPARAM_INFO
	.align		4
.L_1111:
        /*00dc*/ 	.byte	0x04, 0x17
        /*00de*/ 	.short	(.L_1113 - .L_1112)
.L_1112:
        /*00e0*/ 	.word	0x00000000
        /*00e4*/ 	.short	0x0007
        /*00e6*/ 	.short	0x0030
        /*00e8*/ 	.byte	0x00, 0xf0, 0x11, 0x00


	//----- nvinfo : EIATTR_KPARAM_INFO
	.align		4
.L_1113:
        /*00ec*/ 	.byte	0x04, 0x17
        /*00ee*/ 	.short	(.L_1115 - .L_1114)
.L_1114:
        /*00f0*/ 	.word	0x00000000
        /*00f4*/ 	.short	0x0006
        /*00f6*/ 	.short	0x002c
        /*00f8*/ 	.byte	0x00, 0xf0, 0x11, 0x00


	//----- nvinfo : EIATTR_KPARAM_INFO
	.align		4
.L_1115:
        /*00fc*/ 	.byte	0x04, 0x17
        /*00fe*/ 	.short	(.L_1117 - .L_1116)
.L_1116:
        /*0100*/ 	.word	0x00000000
        /*0104*/ 	.short	0x0005
        /*0106*/ 	.short	0x0028
        /*0108*/ 	.byte	0x00, 0xf0, 0x11, 0x00


	//----- nvinfo : EIATTR_KPARAM_INFO
	.align		4
.L_1117:
        /*010c*/ 	.byte	0x04, 0x17
        /*010e*/ 	.short	(.L_1119 - .L_1118)
.L_1118:
        /*0110*/ 	.word	0x00000000
        /*0114*/ 	.short	0x0004
        /*0116*/ 	.short	0x0020
        /*0118*/ 	.byte	0x00, 0xf0, 0x21, 0x00


	//----- nvinfo : EIATTR_KPARAM_INFO
	.align		4
.L_1119:
        /*011c*/ 	.byte	0x04, 0x17
        /*011e*/ 	.short	(.L_1121 - .L_1120)
.L_1120:
        /*0120*/ 	.word	0x00000000
        /*0124*/ 	.short	0x0003
        /*0126*/ 	.short	0x0018
        /*0128*/ 	.byte	0x00, 0xf0, 0x21, 0x00


	//----- nvinfo : EIATTR_KPARAM_INFO
	.align		4
.L_1121:
        /*012c*/ 	.byte	0x04, 0x17
        /*012e*/ 	.short	(.L_1123 - .L_1122)
.L_1122:
        /*0130*/ 	.word	0x00000000
        /*0134*/ 	.short	0x0002
        /*0136*/ 	.short	0x0010
        /*0138*/ 	.byte	0x00, 0xf0, 0x21, 0x00


	//----- nvinfo : EIATTR_KPARAM_INFO
	.align		4
.L_1123:
        /*013c*/ 	.byte	0x04, 0x17
        /*013e*/ 	.short	(.L_1125 - .L_1124)
.L_1124:
        /*0140*/ 	.word	0x00000000
        /*0144*/ 	.short	0x0001
        /*0146*/ 	.short	0x0008
        /*0148*/ 	.byte	0x00, 0xf0, 0x21, 0x00


	//----- nvinfo : EIATTR_KPARAM_INFO
	.align		4
.L_1125:
        /*014c*/ 	.byte	0x04, 0x17
        /*014e*/ 	.short	(.L_1127 - .L_1126)
.L_1126:
        /*0150*/ 	.word	0x00000000
        /*0154*/ 	.short	0x0000
        /*0156*/ 	.short	0x0000
        /*0158*/ 	.byte	0x00, 0xf0, 0x21, 0x00


	//----- nvinfo : EIATTR_MAXREG_COUNT
	.align		4
.L_1127:
        /*015c*/ 	.byte	0x03, 0x1b
        /*015e*/ 	.short	0x00ff


	//----- nvinfo : EIATTR_NUM_BARRIERS
	.align		4
        /*0160*/ 	.byte	0x02, 0x4c
        /*0162*/ 	.byte	0x01
	.zero		1


	//----- nvinfo : EIATTR_MERCURY_ISA_VERSION
	.align		4
        /*0164*/ 	.byte	0x03, 0x5f
        /*0166*/ 	.short	0x0000


	//----- nvinfo : EIATTR_EXIT_INSTR_OFFSETS
	.align		4
        /*0168*/ 	.byte	0x04, 0x1c
        /*016a*/ 	.short	(.L_1129 - .L_1128)


	//   ....[0]....
.L_1128:
        /*016c*/ 	.word	0x00000320


	//   ....[1]....
        /*0170*/ 	.word	0x000009c0


	//   ....[2]....
        /*0174*/ 	.word	0x00003920


	//   ....[3]....
        /*0178*/ 	.word	0x00003be0


	//   ....[4]....
        /*017c*/ 	.word	0x00003e20


	//   ....[5]....
        /*0180*/ 	.word	0x00004060


	//   ....[6]....
        /*0184*/ 	.word	0x00004190


	//   ....[7]....
        /*0188*/ 	.word	0x00004230


	//   ....[8]....
        /*018c*/ 	.word	0x00004270


	//----- nvinfo : EIATTR_CTAIDZ_USED
	.align		4
.L_1129:
        /*0190*/ 	.byte	0x01, 0x04
	.zero		2


	//----- nvinfo : EIATTR_CRS_STACK_SIZE
	.align		4
        /*0194*/ 	.byte	0x04, 0x1e
        /*0196*/ 	.short	(.L_1131 - .L_1130)
.L_1130:
        /*0198*/ 	.word	0x00000000
.L_1131:


//--------------------- .nv.info._Z23gemm_half_q_half_kernelILi4ELi24ELb1ELb0ELi32EEvPK6__halfPKjS4_S2_PS0_iiiiPKtS7_iiiiiibS2_i --------------------------
	.section	.nv.info._Z23gemm_half_q_half_kernelILi4ELi24ELb1ELb0ELi32EEvPK6__halfPKjS4_S2_PS0_iiiiPKtS7_iiiiiibS2_i,"",@"SHT_CUDA_INFO"
	.sectionflags	@""
	.align	4


	//----- nvinfo : EIATTR_CUDA_API_VERSION
	.align		4
        /*0000*/ 	.byte	0x04, 0x37
        /*0002*/ 	.short	(.L_1133 - .L_1132)
.L_1132:
        /*0004*/ 	.word	0x00000082


	//----- nvinfo : EIATTR_SW2861232_WAR
	.align		4
.L_1133:
        /*0008*/ 	.byte	0x01, 0x35
	.zero		2


	//----- nvinfo : EIATTR_PARAM_CBANK
	.align		4
        /*000c*/ 	.byte	0x04, 0x0a
        /*000e*/ 	.short	(.L_1135 - .L_1134)
	.align		4
.L_1134:
        /*0010*/ 	.word	index@(.nv.constant0._Z23gemm_half_q_half_kernelILi4ELi24ELb1ELb0ELi32EEvPK6__halfPKjS4_S2_PS0_iiiiPKtS7_iiiiiibS2_i)
        /*0014*/ 	.short	0x0160
        /*0016*/ 	.short	0x0074


	//----- nvinfo : EIATTR_CBANK_PARAM_SIZE
	.align		4
.L_1135:
        /*0018*/ 	.byte	0x03, 0x19
        /*001a*/ 	.short	0x0074


	//----- nvinfo : EIATTR_KPARAM_INFO
	.align		4
        /*001c*/ 	.byte	0x04, 0x17
        /*001e*/ 	.short	(.L_1137 - .L_1136)
.L_1136:
        /*0020*/ 	.word	0x00000000
        /*0024*/ 	.short	0x0013
        /*0026*/ 	.short	0x0070
        /*0028*/ 	.byte	0x00, 0xf0, 0x11, 0x00


	//----- nvinfo : EIATTR_KPARAM_INFO
	.align		4
.L_1137:
        /*002c*/ 	.byte	0x04, 0x17
        /*002e*/ 	.short	(.L_1139 - .L_1138)
.L_1138:
        /*0030*/ 	.word	0x00000000
        /*0034*/ 	.short	0x0012
        /*0036*/ 	.short	0x0068
        /*0038*/ 	.byte	0x00, 0xf0, 0x21, 0x00


	//----- nvinfo : EIATTR_KPARAM_INFO
	.align		4
.L_1139:
        /*003c*/ 	.byte	0x04, 0x17
        /*003e*/ 	.short	(.L_1141 - .L_1140)
.L_1140:
        /*0040*/ 	.word	0x00000000
        /*0044*/ 	.short	0x0011
        /*0046*/ 	.short	0x0060
        /*0048*/ 	.byte	0x00, 0xf0, 0x05, 0x00


	//----- nvinfo : EIATTR_KPARAM_INFO
	.align		4
.L_1141:
        /*004c*/ 	.byte	0x04, 0x17
        /*004e*/ 	.short	(.L_1143 - .L_1142)
.L_1142:
        /*0050*/ 	.word	0x00000000
        /*0054*/ 	.short	0x0010
        /*0056*/ 	.short	0x005c
        /*0058*/ 	.byte	0x00, 0xf0, 0x11, 0x00


	//----- nvinfo : EIATTR_KPARAM_INFO
	.align		4
.L_1143:
        /*005c*/ 	.byte	0x04, 0x17
        /*005e*/ 	.short	(.L_1145 - .L_1144)
.L_1144:
        /*0060*/ 	.word	0x00000000
        /*0064*/ 	.short	0x000f
        /*0066*/ 	.short	0x0058
        /*0068*/ 	.byte	0x00, 0xf0, 0x11, 0x00


	//----- nvinfo : EIATTR_KPARAM_INFO
	.align		4
.L_1145:
        /*006c*/ 	.byte	0x04, 0x17
        /*006e*/ 	.short	(.L_1147 - .L_1146)
.L_1146:
        /*0070*/ 	.word	0x00000000
        /*0074*/ 	.short	0x000e
        /*0076*/ 	.short	0x0054
        /*0078*/ 	.byte	0x00, 0xf0, 0x11, 0x00


	//----- nvinfo : EIATTR_KPARAM_INFO
	.align		4
.L_1147:
        /*007c*/ 	.byte	0x04, 0x17
        /*007e*/ 	.short	(.L_1149 - .L_1148)
.L_1148:
        /*0080*/ 	.word	0x00000000
        /*0084*/ 	.short	0x000d
        /*0086*/ 	.short	0x0050
        /*0088*/ 	.byte	0x00, 0xf0, 0x11, 0x00


	//----- nvinfo : EIATTR_KPARAM_INFO
	.align		4
.L_1149:
        /*008c*/ 	.byte	0x04, 0x17
        /*008e*/ 	.short	(.L_1151 - .L_1150)
.L_1150:
        /*0090*/ 	.word	0x00000000
        /*0094*/ 	.short	0x000c
        /*0096*/ 	.short	0x004c
        /*0098*/ 	.byte	0x00, 0xf0, 0x11, 0x00


	//----- nvinfo : EIATTR_KPARAM_INFO
	.align		4
.L_1151:
        /*009c*/ 	.byte	0x04, 0x17
        /*009e*/ 	.short	(.L_1153 - .L_1152)
.L_1152:
        /*00a0*/ 	.word	0x00000000
        /*00a4*/ 	.short	0x000b
        /*00a6*/ 	.short	0x0048
        /*00a8*/ 	.byte	0x00, 0xf0, 0x11, 0x00


	//----- nvinfo : EIATTR_KPARAM_INFO
	.align		4
.L_1153:
        /*00ac*/ 	.byte	0x04, 0x17
        /*00ae*/ 	.short	(.L_1155 - .L_1154)
.L_1154:
        /*00b0*/ 	.word	0x00000000
        /*00b4*/ 	.short	0x000a
        /*00b6*/ 	.short	0x0040
        /*00b8*/ 	.byte	0x00, 0xf0, 0x21, 0x00


	//----- nvinfo : EIATTR_KPARAM_INFO
	.align		4
.L_1155:
        /*00bc*/ 	.byte	0x04, 0x17
        /*00be*/ 	.short	(.L_1157 - .L_1156)
.L_1156:
        /*00c0*/ 	.word	0x00000000
        /*00c4*/ 	.short	0x0009
        /*00c6*/ 	.short	0x0038
        /*00c8*/ 	.byte	0x00, 0xf0, 0x21, 0x00


	//----- nvinfo : EIATTR_KPARAM_INFO
	.align		4
.L_1157:
        /*00cc*/ 	.byte	0x04, 0x17
        /*00ce*/ 	.short	(.L_1159 - .L_1158)
.L_1158:
        /*00d0*/ 	.word	0x00000000
        /*00d4*/ 	.short	0x0008
        /*00d6*/ 	.short	0x0034
        /*00d8*/ 	.byte	0x00, 0xf0, 0x11, 0x00


	//----- nvinfo : EIATTR_KPARAM_INFO
	.align		4
.L_1159:
        /*00dc*/ 	.byte	0x04, 0x17
        /*00de*/ 	.short	(.L_1161 - .L_1160)
.L_1160:
        /*00e0*/ 	.word	0x00000000
        /*00e4*/ 	.short	0x0007
        /*00e6*/ 	.short	0x0030
        /*00e8*/ 	.byte	0x00, 0xf0, 0x11, 0x00


	//----- nvinfo : EIATTR_KPARAM_INFO
	.align		4
.L_1161:
        /*00ec*/ 	.byte	0x04, 0x17
        /*00ee*/ 	.short	(.L_1163 - .L_1162)
.L_1162:
        /*00f0*/ 	.word	0x00000000
        /*00f4*/ 	.short	0x0006
        /*00f6*/ 	.short	0x002c
        /*00f8*/ 	.byte	0x00, 0xf0, 0x11, 0x00


	//----- nvinfo : EIATTR_KPARAM_INFO
	.align		4
.L_1163:
        /*00fc*/ 	.byte	0x04, 0x17
        /*00fe*/ 	.short	(.L_1165 - .L_1164)
.L_1164:
        /*0100*/ 	.word	0x00000000
        /*0104*/ 	.short	0x0005
        /*0106*/ 	.short	0x0028
        /*0108*/ 	.byte	0x00, 0xf0, 0x11, 0x00


	//----- nvinfo : EIATTR_KPARAM_INFO
	.align		4
.L_1165:
        /*010c*/ 	.byte	0x04, 0x17
        /*010e*/ 	.short	(.L_1167 - .L_1166)
.L_1166:
        /*0110*/ 	.word	0x00000000
        /*0114*/ 	.short	0x0004
        /*0116*/ 	.short	0x0020
        /*0118*/ 	.byte	0x00, 0xf0, 0x21, 0x00


	//----- nvinfo : EIATTR_KPARAM_INFO
	.align		4
.L_1167:
        /*011c*/ 	.byte	0x04, 0x17
        /*011e*/ 	.short	(.L_1169 - .L_1168)
.L_1168:
        /*0120*/ 	.word	0x00000000
        /*0124*/ 	.short	0x0003
        /*0126*/ 	.short	0x0018
        /*0128*/ 	.byte	0x00, 0xf0, 0x21, 0x00


	//----- nvinfo : EIATTR_KPARAM_INFO
	.align		4
.L_1169:
        /*012c*/ 	.byte	0x04, 0x17
        /*012e*/ 	.short	(.L_1171 - .L_1170)
.L_1170:
        /*0130*/ 	.word	0x00000000
        /*0134*/ 	.short	0x0002
        /*0136*/ 	.short	0x0010
        /*0138*/ 	.byte	0x00, 0xf0, 0x21, 0x00


	//----- nvinfo : EIATTR_KPARAM_INFO
	.align		4
.L_1171:
        /*013c*/ 	.byte	0x04, 0x17
        /*013e*/ 	.short	(.L_1173 - .L_1172)
.L_1172:
        /*0140*/ 	.word	0x00000000
        /*0144*/ 	.short	0x0001
        /*0146*/ 	.short	0x0008
        /*0148*/ 	.byte	0x00, 0xf0, 0x21, 0x00


	//----- nvinfo : EIATTR_KPARAM_INFO
	.align		4
.L_1173:
        /*014c*/ 	.byte	0x04, 0x17
        /*014e*/ 	.short	(.L_1175 - .L_1174)
.L_1174:
        /*0150*/ 	.word	0x00000000
        /*0154*/ 	.short	0x0000
        /*0156*/ 	.short	0x0000
        /*0158*/ 	.byte	0x00, 0xf0, 0x21, 0x00


	//----- nvinfo : EIATTR_MAXREG_COUNT
	.align		4
.L_1175:
        /*015c*/ 	.byte	0x03, 0x1b
        /*015e*/ 	.short	0x00ff


	//----- nvinfo : EIATTR_NUM_BARRIERS
	.align		4
        /*0160*/ 	.byte	0x02, 0x4c
        /*0162*/ 	.byte	0x01
	.zero		1


	//----- nvinfo : EIATTR_MERCURY_ISA_VERSION
	.align		4
        /*0164*/ 	.byte	0x03, 0x5f
        /*0166*/ 	.short	0x0000


	//----- nvinfo : EIATTR_EXIT_INSTR_OFFSETS
	.align		4
        /*0168*/ 	.byte	0x04, 0x1c
        /*016a*/ 	.short	(.L_1177 - .L_1176)


	//   ....[0]....
.L_1176:
        /*016c*/ 	.word	0x00000320


	//   ....[1]....
        /*0170*/ 	.word	0x00000d90


	//   ....[2]....
        /*0174*/ 	.word	0x0000a540


	//   ....[3]....
        /*0178*/ 	.word	0x0000a800


	//   ....[4]....
        /*017c*/ 	.word	0x0000aa50


	//   ....[5]....
        /*0180*/ 	.word	0x0000ac90


	//   ....[6]....
        /*0184*/ 	.word	0x0000adc0


	//   ....[7]....
        /*0188*/ 	.word	0x0000ae60


	//   ....[8]....
        /*018c*/ 	.word	0x0000aea0


	//----- nvinfo : EIATTR_CTAIDZ_USED
	.align		4
.L_1177:
        /*0190*/ 	.byte	0x01, 0x04
	.zero		2


	//----- nvinfo : EIATTR_CRS_STACK_SIZE
	.align		4
        /*0194*/ 	.byte	0x04, 0x1e
        /*0196*/ 	.short	(.L_1179 - .L_1178)
.L_1178:
        /*0198*/ 	.word	0x00000000
.L_1179:


//--------------------- .nv.info._Z23gemm_half_q_half_kernelILi4ELi8ELb1ELb0ELi32EEvPK6__halfPKjS4_S2_PS0_iiiiPKtS7_iiiiiibS2_i --------------------------
	.section	.nv.info._Z23gemm_half_q_half_kernelILi4ELi8ELb1ELb0ELi32EEvPK6__halfPKjS4_S2_PS0_iiiiPKtS7_iiiiiibS2_i,"",@"SHT_CUDA_INFO"
	.sectionflags	@""
	.align	4


	//----- nvinfo : EIATTR_CUDA_API_VERSION
	.align		4
        /*0000*/ 	.byte	0x04, 0x37
        /*0002*/ 	.short	(.L_1181 - .L_1180)
.L_1180:
        /*0004*/ 	.word	0x00000082


	//----- nvinfo : EIATTR_SW2861232_WAR
	.align		4
.L_1181:
        /*0008*/ 	.byte	0x01, 0x35
	.zero		2


	//----- nvinfo : EIATTR_PARAM_CBANK
	.align		4
        /*000c*/ 	.byte	0x04, 0x0a
        /*000e*/ 	.short	(.L_1183 - .L_1182)
	.align		4
.L_1182:
        /*0010*/ 	.word	index@(.nv.constant0._Z23gemm_half_q_half_kernelILi4ELi8ELb1ELb0ELi32EEvPK6__halfPKjS4_S2_PS0_iiiiPKtS7_iiiiiibS2_i)
        /*0014*/ 	.short	0x0160
        /*0016*/ 	.short	0x0074


	//----- nvinfo : EIATTR_CBANK_PARAM_SIZE
	.align		4
.L_1183:
        /*0018*/ 	.byte	0x03, 0x19
        /*001a*/ 	.short	0x0074


	//----- nvinfo : EIATTR_KPARAM_INFO
	.align		4
        /*001c*/ 	.byte	0x04, 0x17
        /*001e*/ 	.short	(.L_1185 - .L_1184)
.L_1184:
        /*0020*/ 	.word	0x00000000
        /*0024*/ 	.short	0x0013
        /*0026*/ 	.short	0x0070
        /*0028*/ 	.byte	0x00, 0xf0, 0x11, 0x00


	//----- nvinfo : EIATTR_KPARAM_INFO
	.align		4
.L_1185:
        /*002c*/ 	.byte	0x04, 0x17
        /*002e*/ 	.short	(.L_1187 - .L_1186)
.L_1186:
        /*0030*/ 	.word	0x00000000
        /*0034*/ 	.short	0x0012
        /*0036*/ 	.short	0x0068
        /*0038*/ 	.byte	0x00, 0xf0, 0x21, 0x00


	//----- nvinfo : EIATTR_KPARAM_INFO
	.align		4
.L_1187:
        /*003c*/ 	.byte	0x04, 0x17
        /*003e*/ 	.short	(.L_1189 - .L_1188)
.L_1188:
        /*0040*/ 	.word	0x00000000
        /*0044*/ 	.short	0x0011
        /*0046*/ 	.short	0x0060
        /*0048*/ 	.byte	0x00, 0xf0, 0x05, 0x00


	//----- nvinfo : EIATTR_KPARAM_INFO
	.align		4
.L_1189:
        /*004c*/ 	.byte	0x04, 0x17
        /*004e*/ 	.short	(.L_1191 - .L_1190)
.L_1190:
        /*0050*/ 	.word	0x00000000
        /*0054*/ 	.short	0x0010
        /*0056*/ 	.short	0x005c
        /*0058*/ 	.byte	0x00, 0xf0, 0x11, 0x00


	//----- nvinfo : EIATTR_KPARAM_INFO
	.align		4
.L_1191:
        /*005c*/ 	.byte	0x04, 0x17
        /*005e*/ 	.short	(.L_1193 - .L_1192)
.L_1192:
        /*0060*/ 	.word	0x00000000
        /*0064*/ 	.short	0x000f
        /*0066*/ 	.short	0x0058
        /*0068*/ 	.byte	0x00, 0xf0, 0x11, 0x00


	//----- nvinfo : EIATTR_KPARAM_INFO
	.align		4
.L_1193:
        /*006c*/ 	.byte	0x04, 0x17
        /*006e*/ 	.short	(.L_1195 - .L_1194)
.L_1194:
        /*0070*/ 	.word	0x00000000
        /*0074*/ 	.short	0x000e
        /*0076*/ 	.short	0x0054
        /*0078*/ 	.byte	0x00, 0xf0, 0x11, 0x00


	//----- nvinfo : EIATTR_KPARAM_INFO
	.align		4
.L_1195:
        /*007c*/ 	.byte	0x04, 0x17
        /*007e*/ 	.short	(.L_1197 - .L_1196)
.L_1196:
        /*0080*/ 	.word	0x00000000
        /*0084*/ 	.short	0x000d
        /*0086*/ 	.short	0x0050
        /*0088*/ 	.byte	0x00, 0xf0, 0x11, 0x00


	//----- nvinfo : EIATTR_KPARAM_INFO
	.align		4
.L_1197:
        /*008c*/ 	.byte	0x04, 0x17
        /*008e*/ 	.short	(.L_1199 - .L_1198)
.L_1198:
        /*0090*/ 	.word	0x00000000
        /*0094*/ 	.short	0x000c
        /*0096*/ 	.short	0x004c
        /*0098*/ 	.byte	0x00, 0xf0, 0x11, 0x00


	//----- nvinfo : EIATTR_KPARAM_INFO
	.align		4
.L_1199:
        /*009c*/ 	.byte	0x04, 0x17
        /*009e*/ 	.short	(.L_1201 - .L_1200)
.L_1200:
        /*00a0*/ 	.word	0x00000000
        /*00a4*/ 	.short	0x000b
        /*00a6*/ 	.short	0x0048
        /*00a8*/ 	.byte	0x00, 0xf0, 0x11, 0x00


	//----- nvinfo : EIATTR_KPARAM_INFO
	.align		4
.L_1201:
        /*00ac*/ 	.byte	0x04, 0x17
        /*00ae*/ 	.short	(.L_1203 - .L_1202)
.L_1202:
        /*00b0*/ 	.word	0x00000000
        /*00b4*/ 	.short	0x000a
        /*00b6*/ 	.short	0x0040
        /*00b8*/ 	.byte	0x00, 0xf0, 0x21, 0x00


	//----- nvinfo : EIATTR_KPARAM_INFO
	.align		4
.L_1203:
        /*00bc*/ 	.byte	0x04, 0x17
        /*00be*/ 	.short	(.L_1205 - .L_1204)
.L_1204:
        /*00c0*/ 	.word	0x00000000
        /*00c4*/ 	.short	0x0009
        /*00c6*/ 	.short	0x0038
        /*00c8*/ 	.byte	0x00, 0xf0, 0x21, 0x00


	//----- nvinfo : EIATTR_KPARAM_INFO
	.align		4
.L_1205:
        /*00cc*/ 	.byte	0x04, 0x17
        /*00ce*/ 	.short	(.L_1207 - .L_1206)
.L_1206:
        /*00d0*/ 	.word	0x00000000
        /*00d4*/ 	.short	0x0008
        /*00d6*/ 	.short	0x0034
        /*00d8*/ 	.byte	0x00, 0xf0, 0x11, 0x00


	//----- nvinfo : EIATTR_KPARAM_INFO
	.align		4
.L_1207:
        /*00dc*/ 	.byte	0x04, 0x17
        /*00de*/ 	.short	(.L_1209 - .L_1208)
.L_1208:
        /*00e0*/ 	.word	0x00000000
        /*00e4*/ 	.short	0x0007
        /*00e6*/ 	.short	0x0030
        /*00e8*/ 	.byte	0x00, 0xf0, 0x11, 0x00


	//----- nvinfo : EIATTR_KPARAM_INFO
	.align		4
.L_1209:
        /*00ec*/ 	.byte	0x04, 0x17
        /*00ee*/ 	.short	(.L_1211 - .L_1210)
.L_1210:
        /*00f0*/ 	.word	0x00000000
        /*00f4*/ 	.short	0x0006
        /*00f6*/ 	.short	0x002c
        /*00f8*/ 	.byte	0x00, 0xf0, 0x11, 0x00


	//----- nvinfo : EIATTR_KPARAM_INFO
	.align		4
.L_1211:
        /*00fc*/ 	.byte	0x04, 0x17
        /*00fe*/ 	.short	(.L_1213 - .L_1212)
.L_1212:
        /*0100*/ 	.word	0x00000000
        /*0104*/ 	.short	0x0005
        /*0106*/ 	.short	0x0028
        /*0108*/ 	.byte	0x00, 0xf0, 0x11, 0x00


	//----- nvinfo : EIATTR_KPARAM_INFO
	.align		4
.L_1213:
        /*010c*/ 	.byte	0x04, 0x17
        /*010e*/ 	.short	(.L_1215 - .L_1214)
.L_1214:
        /*0110*/ 	.word	0x00000000
        /*0114*/ 	.short	0x0004
        /*0116*/ 	.short	0x0020
        /*0118*/ 	.byte	0x00, 0xf0, 0x21, 0x00


	//----- nvinfo : EIATTR_KPARAM_INFO
	.align		4
.L_1215:
        /*011c*/ 	.byte	0x04, 0x17
        /*011e*/ 	.short	(.L_1217 - .L_1216)
.L_1216:
        /*0120*/ 	.word	0x00000000
        /*0124*/ 	.short	0x0003
        /*0126*/ 	.short	0x0018
        /*0128*/ 	.byte	0x00, 0xf0, 0x21, 0x00


	//----- nvinfo : EIATTR_KPARAM_INFO
	.align		4
.L_1217:
        /*012c*/ 	.byte	0x04, 0x17
        /*012e*/ 	.short	(.L_1219 - .L_1218)
.L_1218:
        /*0130*/ 	.word	0x00000000
        /*0134*/ 	.short	0x0002
        /*0136*/ 	.short	0x0010
        /*0138*/ 	.byte	0x00, 0xf0, 0x21, 0x00


	//----- nvinfo : EIATTR_KPARAM_INFO
	.align		4
.L_1219:
        /*013c*/ 	.byte	0x04, 0x17
        /*013e*/ 	.short	(.L_1221 - .L_1220)
.L_1220:
        /*0140*/ 	.word	0x00000000
        /*0144*/ 	.short	0x0001
        /*0146*/ 	.short	0x0008
        /*0148*/ 	.byte	0x00, 0xf0, 0x21, 0x00


	//----- nvinfo : EIATTR_KPARAM_INFO
	.align		4
.L_1221:
        /*014c*/ 	.byte	0x04, 0x17
        /*014e*/ 	.short	(.L_1223 - .L_1222)
.L_1222:
        /*0150*/ 	.word	0x00000000
        /*0154*/ 	.short	0x0000
        /*0156*/ 	.short	0x0000
        /*0158*/ 	.byte	0x00, 0xf0, 0x21, 0x00


	//----- nvinfo : EIATTR_MAXREG_COUNT
	.align		4
.L_1223:
        /*015c*/ 	.byte	0x03, 0x1b
        /*015e*/ 	.short	0x00ff


	//----- nvinfo : EIATTR_NUM_BARRIERS
	.align		4
        /*0160*/ 	.byte	0x02, 0x4c
        /*0162*/ 	.byte	0x01
	.zero		1


	//----- nvinfo : EIATTR_MERCURY_ISA_VERSION
	.align		4
        /*0164*/ 	.byte	0x03, 0x5f
        /*0166*/ 	.short	0x0000


	//----- nvinfo : EIATTR_EXIT_INSTR_OFFSETS
	.align		4
        /*0168*/ 	.byte	0x04, 0x1c
        /*016a*/ 	.short	(.L_1225 - .L_1224)


	//   ....[0]....
.L_1224:
        /*016c*/ 	.word	0x00000330


	//   ....[1]....
        /*0170*/ 	.word	0x000009d0


	//   ....[2]....
        /*0174*/ 	.word	0x00007b30


	//   ....[3]....
        /*0178*/ 	.word	0x00007df0


	//   ....[4]....
        /*017c*/ 	.word	0x00008050


	//   ....[5]....
        /*0180*/ 	.word	0x000082a0


	//   ....[6]....
        /*0184*/ 	.word	0x000083d0


	//   ....[7]....
        /*0188*/ 	.word	0x00008470


	//   ....[8]....
        /*018c*/ 	.word	0x000084b0


	//----- nvinfo : EIATTR_CTAIDZ_USED
	.align		4
.L_1225:
        /*0190*/ 	.byte	0x01, 0x04
	.zero		2


	//----- nvinfo : EIATTR_CRS_STACK_SIZE
	.align		4
        /*0194*/ 	.byte	0x04, 0x1e
        /*0196*/ 	.short	(.L_1227 - .L_1226)
.L_1226:
        /*0198*/ 	.word	0x00000000
.L_1227:


//--------------------- .nv.info._Z23gemm_half_q_half_kernelILi4ELi12ELb1ELb0ELi32EEvPK6__halfPKjS4_S2_PS0_iiiiPKtS7_iiiiiibS2_i --------------------------
	.section	.nv.info._Z23gemm_half_q_half_kernelILi4ELi12ELb1ELb0ELi32EEvPK6__halfPKjS4_S2_PS0_iiiiPKtS7_iiiiiibS2_i,"",@"SHT_CUDA_INFO"
	.sectionflags	@""
	.align	4


	//----- nvinfo : EIATTR_CUDA_API_VERSION
	.align		4
        /*0000*/ 	.byte	0x04, 0x37
        /*0002*/ 	.short	(.L_1229 - .L_1228)
.L_1228:
        /*0004*/ 	.word	0x00000082


	//----- nvinfo : EIATTR_SW2861232_WAR
	.align		4
.L_1229:
        /*0008*/ 	.byte	0x01, 0x35
	.zero		2


	//----- nvinfo : EIATTR_PARAM_CBANK
	.align		4
        /*000c*/ 	.byte	0x04, 0x0a
        /*000e*/ 	.short	(.L_1231 - .L_1230)
	.align		4
.L_1230:
        /*0010*/ 	.word	index@(.nv.constant0._Z23gemm_half_q_half_kernelILi4ELi12ELb1ELb0ELi32EEvPK6__halfPKjS4_S2_PS0_iiiiPKtS7_iiiiiibS2_i)
        /*0014*/ 	.short	0x0160
        /*0016*/ 	.short	0x0074


	//----- nvinfo : EIATTR_CBANK_PARAM_SIZE
	.align		4
.L_1231:
        /*0018*/ 	.byte	0x03, 0x19
        /*001a*/ 	.short	0x0074


	//----- nvinfo : EIATTR_KPARAM_INFO
	.align		4
        /*001c*/ 	.byte	0x04, 0x17
        /*001e*/ 	.short	(.L_1233 - .L_1232)
.L_1232:
        /*0020*/ 	.word	0x00000000
        /*0024*/ 	.short	0x0013
        /*0026*/ 	.short	0x0070
        /*0028*/ 	.byte	0x00, 0xf0, 0x11, 0x00


	//----- nvinfo : EIATTR_KPARAM_INFO
	.align		4
.L_1233:
        /*002c*/ 	.byte	0x04, 0x17
        /*002e*/ 	.short	(.L_1235 - .L_1234)
.L_1234:
        /*0030*/ 	.word	0x00000000
        /*0034*/ 	.short	0x0012
        /*0036*/ 	.short	0x0068
        /*0038*/ 	.byte	0x00, 0xf0, 0x21, 0x00


	//----- nvinfo : EIATTR_KPARAM_INFO
	.align		4
.L_1235:
        /*003c*/ 	.byte	0x04, 0x17
        /*003e*/ 	.short	(.L_1237 - .L_1236)
.L_1236:
        /*0040*/ 	.word	0x00000000
        /*0044*/ 	.short	0x0011
        /*0046*/ 	.short	0x0060
        /*0048*/ 	.byte	0x00, 0xf0, 0x05, 0x00


	//----- nvinfo : EIATTR_KPARAM_INFO
	.align		4
.L_1237:
        /*004c*/ 	.byte	0x04, 0x17
        /*004e*/ 	.short	(.L_1239 - .L_1238)
.L_1238:
        /*0050*/ 	.word	0x00000000
        /*0054*/ 	.short	0x0010
        /*0056*/ 	.short	0x005c
        /*0058*/ 	.byte	0x00, 0xf0, 0x11, 0x00


	//----- nvinfo : EIATTR_KPARAM_INFO
	.align		4
.L_1239:
        /*005c*/ 	.byte	0x04, 0x17
        /*005e*/ 	.short	(.L_1241 - .L_1240)
.L_1240:
        /*0060*/ 	.word	0x00000000
        /*0064*/ 	.short	0x000f
        /*0066*/ 	.short	0x0058
        /*0068*/ 	.byte	0x00, 0xf0, 0x11, 0x00


	//----- nvinfo : EIATTR_KPARAM_INFO
	.align		4
.L_1241:
        /*006c*/ 	.byte	0x04, 0x17
        /*006e*/ 	.short	(.L_1243 - .L_1242)
.L_1242:
        /*0070*/ 	.word	0x00000000
        /*0074*/ 	.short	0x000e
        /*0076*/ 	.short	0x0054
        /*0078*/ 	.byte	0x00, 0xf0, 0x11, 0x00


	//----- nvinfo : EIATTR_KPARAM_INFO
	.align		4
.L_1243:
        /*007c*/ 	.byte	0x04, 0x17
        /*007e*/ 	.short	(.L_1245 - .L_1244)
.L_1244:
        /*0080*/ 	.word	0x00000000
        /*0084*/ 	.short	0x000d
        /*0086*/ 	.short	0x0050
        /*0088*/ 	.byte	0x00, 0xf0, 0x11, 0x00


	//----- nvinfo : EIATTR_KPARAM_INFO
	.align		4
.L_1245:
        /*008c*/ 	.byte	0x04, 0x17
        /*008e*/ 	.short	(.L_1247 - .L_1246)
.L_1246:
        /*0090*/ 	.word	0x00000000
        /*0094*/ 	.short	0x000c
        /*0096*/ 	.short	0x004c
        /*0098*/ 	.byte	0x00, 0xf0, 0x11, 0x00


	//----- nvinfo : EIATTR_KPARAM_INFO
	.align		4
.L_1247:
        /*009c*/ 	.byte	0x04, 0x17
        /*009e*/ 	.short	(.L_1249 - .L_1248)
.L_1248:
        /*00a0*/ 	.word	0x00000000
        /*00a4*/ 	.short	0x000b
        /*00a6*/ 	.short	0x0048
        /*00a8*/ 	.byte	0x00, 0xf0, 0x11, 0x00


	//----- nvinfo : EIATTR_KPARAM_INFO
	.align		4
.L_1249:
        /*00ac*/ 	.byte	0x04, 0x17
        /*00ae*/ 	.short	(.L_1251 - .L_1250)
.L_1250:
        /*00b0*/ 	.word	0x00000000
        /*00b4*/ 	.short	0x000a
        /*00b6*/ 	.short	0x0040
        /*00b8*/ 	.byte	0x00, 0xf0, 0x21, 0x00


	//----- nvinfo : EIATTR_KPARAM_INFO
	.align		4
.L_1251:
        /*00bc*/ 	.byte	0x04, 0x17
        /*00be*/ 	.short	(.L_1253 - .L_1252)
.L_1252:
        /*00c0*/ 	.word	0x00000000
        /*00c4*/ 	.short	0x0009
        /*00c6*/ 	.short	0x0038
        /*00c8*/ 	.byte	0x00, 0xf0, 0x21, 0x00


	//----- nvinfo : EIATTR_KPARAM_INFO
	.align		4
.L_1253:
        /*00cc*/ 	.byte	0x04, 0x17
        /*00ce*/ 	.short	(.L_1255 - .L_1254)
.L_1254:
        /*00d0*/ 	.word	0x00000000
        /*00d4*/ 	.short	0x0008
        /*00d6*/ 	.short	0x0034
        /*00d8*/ 	.byte	0x00, 0xf0, 0x11, 0x00


	//----- nvinfo : EIATTR_KPARAM_INFO
	.align		4
.L_1255:
        /*00dc*/ 	.byte	0x04, 0x17
        /*00de*/ 	.short	(.L_1257 - .L_1256)
.L_1256:
        /*00e0*/ 	.word	0x00000000
        /*00e4*/ 	.short	0x0007
        /*00e6*/ 	.short	0x0030
        /*00e8*/ 	.byte	0x00, 0xf0, 0x11, 0x00


	//----- nvinfo : EIATTR_KPARAM_INFO
	.align		4
.L_1257:
        /*00ec*/ 	.byte	0x04, 0x17
        /*00ee*/ 	.short	(.L_1259 - .L_1258)
.L_1258:
        /*00f0*/ 	.word	0x00000000
        /*00f4*/ 	.short	0x0006
        /*00f6*/ 	.short	0x002c
        /*00f8*/ 	.byte	0x00, 0xf0, 0x11, 0x00


	//----- nvinfo : EIATTR_KPARAM_INFO
	.align		4
.L_1259:
        /*00fc*/ 	.byte	0x04, 0x17
        /*00fe*/ 	.short	(.L_1261 - .L_1260)
.L_1260:
        /*0100*/ 	.word	0x00000000
        /*0104*/ 	.short	0x0005
        /*0106*/ 	.short	0x0028
        /*0108*/ 	.byte	0x00, 0xf0, 0x11, 0x00


	//----- nvinfo : EIATTR_KPARAM_INFO
	.align		4
.L_1261:
        /*010c*/ 	.byte	0x04, 0x17
        /*010e*/ 	.short	(.L_1263 - .L_1262)
.L_1262:
        /*0110*/ 	.word	0x00000000
        /*0114*/ 	.short	0x0004
        /*0116*/ 	.short	0x0020
        /*0118*/ 	.byte	0x00, 0xf0, 0x21, 0x00


	//----- nvinfo : EIATTR_KPARAM_INFO
	.align		4
.L_1263:
        /*011c*/ 	.byte	0x04, 0x17
        /*011e*/ 	.short	(.L_1265 - .L_1264)
.L_1264:
        /*0120*/ 	.word	0x00000000
        /*0124*/ 	.short	0x0003
        /*0126*/ 	.short	0x0018
        /*0128*/ 	.byte	0x00, 0xf0, 0x21, 0x00


	//----- nvinfo : EIATTR_KPARAM_INFO
	.align		4
.L_1265:
        /*012c*/ 	.byte	0x04, 0x17
        /*012e*/ 	.short	(.L_1267 - .L_1266)
.L_1266:
        /*0130*/ 	.word	0x00000000
        /*0134*/ 	.short	0x0002
        /*0136*/ 	.short	0x0010
        /*0138*/ 	.byte	0x00, 0xf0, 0x21, 0x00


	//----- nvinfo : EIATTR_KPARAM_INFO
	.align		4
.L_1267:
        /*013c*/ 	.byte	0x04, 0x17
        /*013e*/ 	.short	(.L_1269 - .L_1268)
.L_1268:
        /*0140*/ 	.word	0x00000000
        /*0144*/ 	.short	0x0001
        /*0146*/ 	.short	0x0008
        /*0148*/ 	.byte	0x00, 0xf0, 0x21, 0x00


	//----- nvinfo : EIATTR_KPARAM_INFO
	.align		4
.L_1269:
        /*014c*/ 	.byte	0x04, 0x17
        /*014e*/ 	.short	(.L_1271 - .L_1270)
.L_1270:
        /*0150*/ 	.word	0x00000000
        /*0154*/ 	.short	0x0000
        /*0156*/ 	.short	0x0000
        /*0158*/ 	.byte	0x00, 0xf0, 0x21, 0x00


	//----- nvinfo : EIATTR_MAXREG_COUNT
	.align		4
.L_1271:
        /*015c*/ 	.byte	0x03, 0x1b
        /*015e*/ 	.short	0x00ff


	//----- nvinfo : EIATTR_NUM_BARRIERS
	.align		4
        /*0160*/ 	.byte	0x02, 0x4c
        /*0162*/ 	.byte	0x01
	.zero		1


	//----- nvinfo : EIATTR_MERCURY_ISA_VERSION
	.align		4
        /*0164*/ 	.byte	0x03, 0x5f
        /*0166*/ 	.short	0x0000


	//----- nvinfo : EIATTR_EXIT_INSTR_OFFSETS
	.align		4
        /*0168*/ 	.byte	0x04, 0x1c
        /*016a*/ 	.short	(.L_1273 - .L_1272)


	//   ....[0]....
.L_1272:
        /*016c*/ 	.word	0x00000320


	//   ....[1]....
        /*0170*/ 	.word	0x00000d90


	//   ....[2]....
        /*0174*/ 	.word	0x0000a480


	//   ....[3]....
        /*0178*/ 	.word	0x0000a740


	//   ....[4]....
        /*017c*/ 	.word	0x0000a990


	//   ....[5]....
        /*0180*/ 	.word	0x0000abd0


	//   ....[6]....
        /*0184*/ 	.word	0x0000ad00


	//   ....[7]....
        /*0188*/ 	.word	0x0000ada0


	//   ....[8]....
        /*018c*/ 	.word	0x0000ade0


	//----- nvinfo : EIATTR_CTAIDZ_USED
	.align		4
.L_1273:
        /*0190*/ 	.byte	0x01, 0x04
	.zero		2


	//----- nvinfo : EIATTR_CRS_STACK_SIZE
	.align		4
        /*0194*/ 	.byte	0x04, 0x1e
        /*0196*/ 	.short	(.L_1275 - .L_1274)
.L_1274:
        /*0198*/ 	.word	0x00000000
.L_1275:


//--------------------- .nv.info._Z23gemm_half_q_half_kernelILi4ELi14ELb1ELb0ELi32EEvPK6__halfPKjS4_S2_PS0_iiiiPKtS7_iiiiiibS2_i --------------------------
	.section	.nv.info._Z23gemm_half_q_half_kernelILi4ELi14ELb1ELb0ELi32EEvPK6__halfPKjS4_S2_PS0_iiiiPKtS7_iiiiiibS2_i,"",@"SHT_CUDA_INFO"
	.sectionflags	@""
	.align	4


	//----- nvinfo : EIATTR_CUDA_API_VERSION
	.align		4
        /*0000*/ 	.byte	0x04, 0x37
        /*0002*/ 	.short	(.L_1277 - .L_1276)
.L_1276:
        /*0004*/ 	.word	0x00000082


	//----- nvinfo : EIATTR_SW2861232_WAR
	.align		4
.L_1277:
        /*0008*/ 	.byte	0x01, 0x35
	.zero		2


	//----- nvinfo : EIATTR_PARAM_CBANK
	.align		4
        /*000c*/ 	.byte	0x04, 0x0a
        /*000e*/ 	.short	(.L_1279 - .L_1278)
	.align		4
.L_1278:
        /*0010*/ 	.word	index@(.nv.constant0._Z23gemm_half_q_half_kernelILi4ELi14ELb1ELb0ELi32EEvPK6__halfPKjS4_S2_PS0_iiiiPKtS7_iiiiiibS2_i)
        /*0014*/ 	.short	0x0160
        /*0016*/ 	.short	0x0074


	//----- nvinfo : EIATTR_CBANK_PARAM_SIZE
	.align		4
.L_1279:
        /*0018*/ 	.byte	0x03, 0x19
        /*001a*/ 	.short	0x0074


	//----- nvinfo : EIATTR_KPARAM_INFO
	.align		4
        /*001c*/ 	.byte	0x04, 0x17
        /*001e*/ 	.short	(.L_1281 - .L_1280)
.L_1280:
        /*0020*/ 	.word	0x00000000
        /*0024*/ 	.short	0x0013
        /*0026*/ 	.short	0x0070
        /*0028*/ 	.byte	0x00, 0xf0, 0x11, 0x00


	//----- nvinfo : EIATTR_KPARAM_INFO
	.align		4
.L_1281:
        /*002c*/ 	.byte	0x04, 0x17
        /*002e*/ 	.short	(.L_1283 - .L_1282)
.L_1282:
        /*0030*/ 	.word	0x00000000
        /*0034*/ 	.short	0x0012
        /*0036*/ 	.short	0x0068
        /*0038*/ 	.byte	0x00, 0xf0, 0x21, 0x00


	//----- nvinfo : EIATTR_KPARAM_INFO
	.align		4
.L_1283:
        /*003c*/ 	.byte	0x04, 0x17
        /*003e*/ 	.short	(.L_1285 - .L_1284)
.L_1284:
        /*0040*/ 	.word	0x00000000
        /*0044*/ 	.short	0x0011
        /*0046*/ 	.short	0x0060
        /*0048*/ 	.byte	0x00, 0xf0, 0x05, 0x00


	//----- nvinfo : EIATTR_KPARAM_INFO
	.align		4
.L_1285:
        /*004c*/ 	.byte	0x04, 0x17
        /*004e*/ 	.short	(.L_1287 - .L_1286)
.L_1286:
        /*0050*/ 	.word	0x00000000
        /*0054*/ 	.short	0x0010
        /*0056*/ 	.short	0x005c
        /*0058*/ 	.byte	0x00, 0xf0, 0x11, 0x00


	//----- nvinfo : EIATTR_KPARAM_INFO
	.align		4
.L_1287:
        /*005c*/ 	.byte	0x04, 0x17
        /*005e*/ 	.short	(.L_1289 - .L_1288)
.L_1288:
        /*0060*/ 	.word	0x00000000
        /*0064*/ 	.short	0x000f
        /*0066*/ 	.short	0x0058
        /*0068*/ 	.byte	0x00, 0xf0, 0x11, 0x00


	//----- nvinfo : EIATTR_KPARAM_INFO
	.align		4
.L_1289:
        /*006c*/ 	.byte	0x04, 0x17
        /*006e*/ 	.short	(.L_1291 - .L_1290)
.L_1290:
        /*0070*/ 	.word	0x00000000
        /*0074*/ 	.short	0x000e
        /*0076*/ 	.short	0x0054
        /*0078*/ 	.byte	0x00, 0xf0, 0x11, 0x00


	//----- nvinfo : EIATTR_KPARAM_INFO
	.align		4
.L_1291:
        /*007c*/ 	.byte	0x04, 0x17
        /*007e*/ 	.short	(.L_1293 - .L_1292)
.L_1292:
        /*0080*/ 	.word	0x00000000
        /*0084*/ 	.short	0x000d
        /*0086*/ 	.short	0x0050
        /*0088*/ 	.byte	0x00, 0xf0, 0x11, 0x00


	//----- nvinfo : EIATTR_KPARAM_INFO
	.align		4
.L_1293:
        /*008c*/ 	.byte	0x04, 0x17
        /*008e*/ 	.short	(.L_1295 - .L_1294)
.L_1294:
        /*0090*/ 	.word	0x00000000
        /*0094*/ 	.short	0x000c
        /*0096*/ 	.short	0x004c
        /*0098*/ 	.byte	0x00, 0xf0, 0x11, 0x00


	//----- nvinfo : EIATTR_KPARAM_INFO
	.align		4
.L_1295:
        /*009c*/ 	.byte	0x04, 0x17
        /*009e*/ 	.short	(.L_1297 - .L_1296)
.L_1296:
        /*00a0*/ 	.word	0x00000000
        /*00a4*/ 	.short	0x000b
        /*00a6*/ 	.short	0x0048
        /*00a8*/ 	.byte	0x00, 0xf0, 0x11, 0x00


	//----- nvinfo : EIATTR_KPARAM_INFO
	.align		4
.L_1297:
        /*00ac*/ 	.byte	0x04, 0x17
        /*00ae*/ 	.short	(.L_1299 - .L_1298)
.L_1298:
        /*00b0*/ 	.word	0x00000000
        /*00b4*/ 	.short	0x000a
        /*00b6*/ 	.short	0x0040
        /*00b8*/ 	.byte	0x00, 0xf0, 0x21, 0x00


	//----- nvinfo : EIATTR_KPARAM_INFO
	.align		4
.L_1299:
        /*00bc*/ 	.byte	0x04, 0x17
        /*00be*/ 	.short	(.L_1301 - .L_1300)
.L_1300:
        /*00c0*/ 	.word	0x00000000
        /*00c4*/ 	.short	0x0009
        /*00c6*/ 	.short	0x0038
        /*00c8*/ 	.byte	0x00, 0xf0, 0x21, 0x00


	//----- nvinfo : EIATTR_KPARAM_INFO
	.align		4
.L_1301:
        /*00cc*/ 	.byte	0x04, 0x17
        /*00ce*/ 	.short	(.L_1303 - .L_1302)
.L_1302:
        /*00d0*/ 	.word	0x00000000
        /*00d4*/ 	.short	0x0008
        /*00d6*/ 	.short	0x0034
        /*00d8*/ 	.byte	0x00, 0xf0, 0x11, 0x00


	//----- nvinfo : EIATTR_KPARAM_INFO
	.align		4
.L_1303:
        /*00dc*/ 	.byte	0x04, 0x17
        /*00de*/ 	.short	(.L_1305 - .L_1304)
.L_1304:
        /*00e0*/ 	.word	0x00000000
        /*00e4*/ 	.short	0x0007
        /*00e6*/ 	.short	0x0030
        /*00e8*/ 	.byte	0x00, 0xf0, 0x11, 0x00


	//----- nvinfo : EIATTR_KPARAM_INFO
	.align		4
.L_1305:
        /*00ec*/ 	.byte	0x04, 0x17
        /*00ee*/ 	.short	(.L_1307 - .L_1306)
.L_1306:
        /*00f0*/ 	.word	0x00000000
        /*00f4*/ 	.short	0x0006
        /*00f6*/ 	.short	0x002c
        /*00f8*/ 	.byte	0x00, 0xf0, 0x11, 0x00


	//----- nvinfo : EIATTR_KPARAM_INFO
	.align		4
.L_1307:
        /*00fc*/ 	.byte	0x04, 0x17
        /*00fe*/ 	.short	(.L_1309 - .L_1308)
.L_1308:
        /*0100*/ 	.word	0x00000000
        /*0104*/ 	.short	0x0005
        /*0106*/ 	.short	0x0028
        /*0108*/ 	.byte	0x00, 0xf0, 0x11, 0x00


	//----- nvinfo : EIATTR_KPARAM_INFO
	.align		4
.L_1309:
        /*010c*/ 	.byte	0x04, 0x17
        /*010e*/ 	.short	(.L_1311 - .L_1310)
.L_1310:
        /*0110*/ 	.word	0x00000000
        /*0114*/ 	.short	0x0004
        /*0116*/ 	.short	0x0020
        /*0118*/ 	.byte	0x00, 0xf0, 0x21, 0x00


	//----- nvinfo : EIATTR_KPARAM_INFO
	.align		4
.L_1311:
        /*011c*/ 	.byte	0x04, 0x17
        /*011e*/ 	.short	(.L_1313 - .L_1312)
.L_1312:
        /*0120*/ 	.word	0x00000000
        /*0124*/ 	.short	0x0003
        /*0126*/ 	.short	0x0018
        /*0128*/ 	.byte	0x00, 0xf0, 0x21, 0x00


	//----- nvinfo : EIATTR_KPARAM_INFO
	.align		4
.L_1313:
        /*012c*/ 	.byte	0x04, 0x17
        /*012e*/ 	.short	(.L_1315 - .L_1314)
.L_1314:
        /*0130*/ 	.word	0x00000000
        /*0134*/ 	.short	0x0002
        /*0136*/ 	.short	0x0010
        /*0138*/ 	.byte	0x00, 0xf0, 0x21, 0x00


	//----- nvinfo : EIATTR_KPARAM_INFO
	.align		4
.L_1315:
        /*013c*/ 	.byte	0x04, 0x17
        /*013e*/ 	.short	(.L_1317 - .L_1316)
.L_1316:
        /*0140*/ 	.word	0x00000000
        /*0144*/ 	.short	0x0001
        /*0146*/ 	.short	0x0008
        /*0148*/ 	.byte	0x00, 0xf0, 0x21, 0x00


	//----- nvinfo : EIATTR_KPARAM_INFO
	.align		4
.L_1317:
        /*014c*/ 	.byte	0x04, 0x17
        /*014e*/ 	.short	(.L_1319 - .L_1318)
.L_1318:
        /*0150*/ 	.word	0x00000000
        /*0154*/ 	.short	0x0000
        /*0156*/ 	.short	0x0000
        /*0158*/ 	.byte	0x00, 0xf0, 0x21, 0x00


	//----- nvinfo : EIATTR_MAXREG_COUNT
	.align		4
.L_1319:
        /*015c*/ 	.byte	0x03, 0x1b
        /*015e*/ 	.short	0x00ff


	//----- nvinfo : EIATTR_NUM_BARRIERS
	.align		4
        /*0160*/ 	.byte	0x02, 0x4c
        /*0162*/ 	.byte	0x01
	.zero		1


	//----- nvinfo : EIATTR_MERCURY_ISA_VERSION
	.align		4
        /*0164*/ 	.byte	0x03, 0x5f
        /*0166*/ 	.short	0x0000


	//----- nvinfo : EIATTR_EXIT_INSTR_OFFSETS
	.align		4
        /*0168*/ 	.byte	0x04, 0x1c
        /*016a*/ 	.short	(.L_1321 - .L_1320)


	//   ....[0]....
.L_1320:
        /*016c*/ 	.word	0x00000320


	//   ....[1]....
        /*0170*/ 	.word	0x00000d90


	//   ....[2]....
        /*0174*/ 	.word	0x0000b7f0


	//   ....[3]....
        /*0178*/ 	.word	0x0000bab0


	//   ....[4]....
        /*017c*/ 	.word	0x0000bcf0


	//   ....[5]....
        /*0180*/ 	.word	0x0000bf30


	//   ....[6]....
        /*0184*/ 	.word	0x0000c060


	//   ....[7]....
        /*0188*/ 	.word	0x0000c100


	//   ....[8]....
        /*018c*/ 	.word	0x0000c140


	//----- nvinfo : EIATTR_CTAIDZ_USED
	.align		4
.L_1321:
        /*0190*/ 	.byte	0x01, 0x04
	.zero		2


	//----- nvinfo : EIATTR_CRS_STACK_SIZE
	.align		4
        /*0194*/ 	.byte	0x04, 0x1e
        /*0196*/ 	.short	(.L_1323 - .L_1322)
.L_1322:
        /*0198*/ 	.word	0x00000000
.L_1323:


//--------------------- .nv.info._Z23gemm_half_q_half_kernelILi4ELi4ELb1ELb0ELi32EEvPK6__halfPKjS4_S2_PS0_iiiiPKtS7_iiiiiibS2_i --------------------------
	.section	.nv.info._Z23gemm_half_q_half_kernelILi4ELi4ELb1ELb0ELi32EEvPK6__halfPKjS4_S2_PS0_iiiiPKtS7_iiiiiibS2_i,"",@"SHT_CUDA_INFO"
	.sectionflags	@""
	.align	4


	//----- nvinfo : EIATTR_CUDA_API_VERSION
	.align		4
        /*0000*/ 	.byte	0x04, 0x37
        /*0002*/ 	.short	(.L_1325 - .L_1324)
.L_1324:
        /*0004*/ 	.word	0x00000082


	//----- nvinfo : EIATTR_SW2861232_WAR
	.align		4
.L_1325:
        /*0008*/ 	.byte	0x01, 0x35
	.zero		2


	//----- nvinfo : EIATTR_PARAM_CBANK
	.align		4
        /*000c*/ 	.byte	0x04, 0x0a
        /*000e*/ 	.short	(.L_1327 - .L_1326)
	.align		4
.L_1326:
        /*0010*/ 	.word	index@(.nv.constant0._Z23gemm_half_q_half_kernelILi4ELi4ELb1ELb0ELi32EEvPK6__halfPKjS4_S2_PS0_iiiiPKtS7_iiiiiibS2_i)
        /*0014*/ 	.short	0x0160
        /*0016*/ 	.short	0x0074


	//----- nvinfo : EIATTR_CBANK_PARAM_SIZE
	.align		4
.L_1327:
        /*0018*/ 	.byte	0x03, 0x19
        /*001a*/ 	.short	0x0074


	//----- nvinfo : EIATTR_KPARAM_INFO
	.align		4
        /*001c*/ 	.byte	0x04, 0x17
        /*001e*/ 	.short	(.L_1329 - .L_1328)
.L_1328:
        /*0020*/ 	.word	0x00000000
        /*0024*/ 	.short	0x0013
        /*0026*/ 	.short	0x0070
        /*0028*/ 	.byte	0x00, 0xf0, 0x11, 0x00


	//----- nvinfo : EIATTR_KPARAM_INFO
	.align		4
.L_1329:
        /*002c*/ 	.byte	0x04, 0x17
        /*002e*/ 	.short	(.L_1331 - .L_1330)
.L_1330:
        /*0030*/ 	.word	0x00000000
        /*0034*/ 	.short	0x0012
        /*0036*/ 	.short	0x0068
        /*0038*/ 	.byte	0x00, 0xf0, 0x21, 0x00


	//----- nvinfo : EIATTR_KPARAM_INFO
	.align		4
.L_1331:
        /*003c*/ 	.byte	0x04, 0x17
        /*003e*/ 	.short	(.L_1333 - .L_1332)
.L_1332:
        /*0040*/ 	.word	0x00000000
        /*0044*/ 	.short	0x0011
        /*0046*/ 	.short	0x0060
        /*0048*/ 	.byte	0x00, 0xf0, 0x05, 0x00


	//----- nvinfo : EIATTR_KPARAM_INFO
	.align		4
.L_1333:
        /*004c*/ 	.byte	0x04, 0x17
        /*004e*/ 	.short	(.L_1335 - .L_1334)
.L_1334:
        /*0050*/ 	.word	0x00000000
        /*0054*/ 	.short	0x0010
        /*0056*/ 	.short	0x005c
        /*0058*/ 	.byte	0x00, 0xf0, 0x11, 0x00


	//----- nvinfo : EIATTR_KPARAM_INFO
	.align		4
.L_1335:
        /*005c*/ 	.byte	0x04, 0x17
        /*005e*/ 	.short	(.L_1337 - .L_1336)
.L_1336:
        /*0060*/ 	.word	0x00000000
        /*0064*/ 	.short	0x000f
        /*0066*/ 	.short	0x0058
        /*0068*/ 	.byte	0x00, 0xf0, 0x11, 0x00


	//----- nvinfo : EIATTR_KPARAM_INFO
	.align		4
.L_1337:
        /*006c*/ 	.byte	0x04, 0x17
        /*006e*/ 	.short	(.L_1339 - .L_1338)
.L_1338:
        /*0070*/ 	.word	0x00000000
        /*0074*/ 	.short	0x000e
        /*0076*/ 	.short	0x0054
        /*0078*/ 	.byte	0x00, 0xf0, 0x11, 0x00


	//----- nvinfo : EIATTR_KPARAM_INFO
	.align		4
.L_1339:
        /*007c*/ 	.byte	0x04, 0x17
        /*007e*/ 	.short	(.L_1341 - .L_1340)
.L_1340:
        /*0080*/ 	.word	0x00000000
        /*0084*/ 	.short	0x000d
        /*0086*/ 	.short	0x0050
        /*0088*/ 	.byte	0x00, 0xf0, 0x11, 0x00


	//----- nvinfo : EIATTR_KPARAM_INFO
	.align		4
.L_1341:
        /*008c*/ 	.byte	0x04, 0x17
        /*008e*/ 	.short	(.L_1343 - .L_1342)
.L_1342:
        /*0090*/ 	.word	0x00000000
        /*0094*/ 	.short	0x000c
        /*0096*/ 	.short	0x004c
        /*0098*/ 	.byte	0x00, 0xf0, 0x11, 0x00


	//----- nvinfo : EIATTR_KPARAM_INFO
	.align		4
.L_1343:
        /*009c*/ 	.byte	0x04, 0x17
        /*009e*/ 	.short	(.L_1345 - .L_1344)
.L_1344:
        /*00a0*/ 	.word	0x00000000
        /*00a4*/ 	.short	0x000b
        /*00a6*/ 	.short	0x0048
        /*00a8*/ 	.byte	0x00, 0xf0, 0x11, 0x00


	//----- nvinfo : EIATTR_KPARAM_INFO
	.align		4
.L_1345:
        /*00ac*/ 	.byte	0x04, 0x17
        /*00ae*/ 	.short	(.L_1347 - .L_1346)
.L_1346:
        /*00b0*/ 	.word	0x00000000
        /*00b4*/ 	.short	0x000a
        /*00b6*/ 	.short	0x0040
        /*00b8*/ 	.byte	0x00, 0xf0, 0x21, 0x00


	//----- nvinfo : EIATTR_KPARAM_INFO
	.align		4
.L_1347:
        /*00bc*/ 	.byte	0x04, 0x17
        /*00be*/ 	.short	(.L_1349 - .L_1348)
.L_1348:
        /*00c0*/ 	.word	0x00000000
        /*00c4*/ 	.short	0x0009
        /*00c6*/ 	.short	0x0038
        /*00c8*/ 	.byte	0x00, 0xf0, 0x21, 0x00


	//----- nvinfo : EIATTR_KPARAM_INFO
	.align		4
.L_1349:
        /*00cc*/ 	.byte	0x04, 0x17
        /*00ce*/ 	.short	(.L_1351 - .L_1350)
.L_1350:
        /*00d0*/ 	.word	0x00000000
        /*00d4*/ 	.short	0x0008
        /*00d6*/ 	.short	0x0034
        /*00d8*/ 	.byte	0x00, 0xf0, 0x11, 0x00


	//----- nvinfo : EIATTR_KPARAM_INFO
	.align		4
.L_1351:
        /*00dc*/ 	.byte	0x04, 0x17
        /*00de*/ 	.short	(.L_1353 - .L_1352)
.L_1352:
        /*00e0*/ 	.word	0x00000000
        /*00e4*/ 	.short	0x0007
        /*00e6*/ 	.short	0x0030
        /*00e8*/ 	.byte	0x00, 0xf0, 0x11, 0x00


	//----- nvinfo : EIATTR_KPARAM_INFO
	.align		4
.L_1353:
        /*00ec*/ 	.byte	0x04, 0x17
        /*00ee*/ 	.short	(.L_1355 - .L_1354)
.L_1354:
        /*00f0*/ 	.word	0x00000000
        /*00f4*/ 	.short	0x0006
        /*00f6*/ 	.short	0x002c
        /*00f8*/ 	.byte	0x00, 0xf0, 0x11, 0x00


	//----- nvinfo : EIATTR_KPARAM_INFO
	.align		4
.L_1355:
        /*00fc*/ 	.byte	0x04, 0x17
        /*00fe*/ 	.short	(.L_1357 - .L_1356)
.L_1356:
        /*0100*/ 	.word	0x00000000
        /*0104*/ 	.short	0x0005
        /*0106*/ 	.short	0x0028
        /*0108*/ 	.byte	0x00, 0xf0, 0x11, 0x00


	//----- nvinfo : EIATTR_KPARAM_INFO
	.align		4
.L_1357:
        /*010c*/ 	.byte	0x04, 0x17
        /*010e*/ 	.short	(.L_1359 - .L_1358)
.L_1358:
        /*0110*/ 	.word	0x00000000
        /*0114*/ 	.short	0x0004
        /*0116*/ 	.short	0x0020
        /*0118*/ 	.byte	0x00, 0xf0, 0x21, 0x00


	//----- nvinfo : EIATTR_KPARAM_INFO
	.align		4
.L_1359:
        /*011c*/ 	.byte	0x04, 0x17
        /*011e*/ 	.short	(.L_1361 - .L_1360)
.L_1360:
        /*0120*/ 	.word	0x00000000
        /*0124*/ 	.short	0x0003
        /*0126*/ 	.short	0x0018
        /*0128*/ 	.byte	0x00, 0xf0, 0x21, 0x00


	//----- nvinfo : EIATTR_KPARAM_INFO
	.align		4
.L_1361:
        /*012c*/ 	.byte	0x04, 0x17
        /*012e*/ 	.short	(.L_1363 - .L_1362)
.L_1362:
        /*0130*/ 	.word	0x00000000
        /*0134*/ 	.short	0x0002
        /*0136*/ 	.short	0x0010
        /*0138*/ 	.byte	0x00, 0xf0, 0x21, 0x00


	//----- nvinfo : EIATTR_KPARAM_INFO
	.align		4
.L_1363:
        /*013c*/ 	.byte	0x04, 0x17
        /*013e*/ 	.short	(.L_1365 - .L_1364)
.L_1364:
        /*0140*/ 	.word	0x00000000
        /*0144*/ 	.short	0x0001
        /*0146*/ 	.short	0x0008
        /*0148*/ 	.byte	0x00, 0xf0, 0x21, 0x00


	//----- nvinfo : EIATTR_KPARAM_INFO
	.align		4
.L_1365:
        /*014c*/ 	.byte	0x04, 0x17
        /*014e*/ 	.short	(.L_1367 - .L_1366)
.L_1366:
        /*0150*/ 	.word	0x00000000
        /*0154*/ 	.short	0x0000
        /*0156*/ 	.short	0x0000
        /*0158*/ 	.byte	0x00, 0xf0, 0x21, 0x00


	//----- nvinfo : EIATTR_MAXREG_COUNT
	.align		4
.L_1367:
        /*015c*/ 	.byte	0x03, 0x1b
        /*015e*/ 	.short	0x00ff


	//----- nvinfo : EIATTR_NUM_BARRIERS
	.align		4
        /*0160*/ 	.byte	0x02, 0x4c
        /*0162*/ 	.byte	0x01
	.zero		1


	//----- nvinfo : EIATTR_MERCURY_ISA_VERSION
	.align		4
        /*0164*/ 	.byte	0x03, 0x5f
        /*0166*/ 	.short	0x0000


	//----- nvinfo : EIATTR_EXIT_INSTR_OFFSETS
	.align		4
        /*0168*/ 	.byte	0x04, 0x1c
        /*016a*/ 	.short	(.L_1369 - .L_1368)


	//   ....[0]....
.L_1368:
        /*016c*/ 	.word	0x00000320


	//   ....[1]....
        /*0170*/ 	.word	0x000009c0


	//   ....[2]....
        /*0174*/ 	.word	0x00003760


	//   ....[3]....
        /*0178*/ 	.word	0x00003a20


	//   ....[4]....
        /*017c*/ 	.word	0x00003c60


	//   ....[5]....
        /*0180*/ 	.word	0x00003ea0


	//   ....[6]....
        /*0184*/ 	.word	0x00003fd0


	//   ....[7]....
        /*0188*/ 	.word	0x00004070


	//   ....[8]....
        /*018c*/ 	.word	0x000040b0


	//----- nvinfo : EIATTR_CTAIDZ_USED
	.align		4
.L_1369:
        /*0190*/ 	.byte	0x01, 0x04
	.zero		2


	//----- nvinfo : EIATTR_CRS_STACK_SIZE
	.align		4
        /*0194*/ 	.byte	0x04, 0x1e
        /*0196*/ 	.short	(.L_1371 - .L_1370)
.L_1370:
        /*0198*/ 	.word	0x00000000
.L_1371:


//--------------------- .nv.info._Z23gemm_half_q_half_kernelILi4ELi6ELb1ELb0ELi32EEvPK6__halfPKjS4_S2_PS0_iiiiPKtS7_iiiiiibS2_i --------------------------
	.section	.nv.info._Z23gemm_half_q_half_kernelILi4ELi6ELb1ELb0ELi32EEvPK6__halfPKjS4_S2_PS0_iiiiPKtS7_iiiiiibS2_i,"",@"SHT_CUDA_INFO"
	.sectionflags	@""
	.align	4


	//----- nvinfo : EIATTR_CUDA_API_VERSION
	.align		4
        /*0000*/ 	.byte	0x04, 0x37
        /*0002*/ 	.short	(.L_1373 - .L_1372)
.L_1372:
        /*0004*/ 	.word	0x00000082


	//----- nvinfo : EIATTR_SW2861232_WAR
	.align		4
.L_1373:
        /*0008*/ 	.byte	0x01, 0x35
	.zero		2


	//----- nvinfo : EIATTR_PARAM_CBANK
	.align		4
        /*000c*/ 	.byte	0x04, 0x0a
        /*000e*/ 	.short	(.L_1375 - .L_1374)
	.align		4
.L_1374:
        /*0010*/ 	.word	index@(.nv.constant0._Z23gemm_half_q_half_kernelILi4ELi6ELb1ELb0ELi32EEvPK6__halfPKjS4_S2_PS0_iiiiPKtS7_iiiiiibS2_i)
        /*0014*/ 	.short	0x0160
        /*0016*/ 	.short	0x0074


	//----- nvinfo : EIATTR_CBANK_PARAM_SIZE
	.align		4
.L_1375:
        /*0018*/ 	.byte	0x03, 0x19
        /*001a*/ 	.short	0x0074


	//----- nvinfo : EIATTR_KPARAM_INFO
	.align		4
        /*001c*/ 	.byte	0x04, 0x17
        /*001e*/ 	.short	(.L_1377 - .L_1376)
.L_1376:
        /*0020*/ 	.word	0x00000000
        /*0024*/ 	.short	0x0013
        /*0026*/ 	.short	0x0070
        /*0028*/ 	.byte	0x00, 0xf0, 0x11, 0x00


	//----- nvinfo : EIATTR_KPARAM_INFO
	.align		4
.L_1377:
        /*002c*/ 	.byte	0x04, 0x17
        /*002e*/ 	.short	(.L_1379 - .L_1378)
.L_1378:
        /*0030*/ 	.word	0x00000000
        /*0034*/ 	.short	0x0012
        /*0036*/ 	.short	0x0068
        /*0038*/ 	.byte	0x00, 0xf0, 0x21, 0x00


	//----- nvinfo : EIATTR_KPARAM_INFO
	.align		4
.L_1379:
        /*003c*/ 	.byte	0x04, 0x17
        /*003e*/ 	.short	(.L_1381 - .L_1380)
.L_1380:
        /*0040*/ 	.word	0x00000000
        /*0044*/ 	.short	0x0011
        /*0046*/ 	.short	0x0060
        /*0048*/ 	.byte	0x00, 0xf0, 0x05, 0x00


	//----- nvinfo : EIATTR_KPARAM_INFO
	.align		4
.L_1381:
        /*004c*/ 	.byte	0x04, 0x17
        /*004e*/ 	.short	(.L_1383 - .L_1382)
.L_1382:
        /*0050*/ 	.word	0x00000000
        /*0054*/ 	.short	0x0010
        /*0056*/ 	.short	0x005c
        /*0058*/ 	.byte	0x00, 0xf0, 0x11, 0x00


	//----- nvinfo : EIATTR_KPARAM_INFO
	.align		4
.L_1383:
        /*005c*/ 	.byte	0x04, 0x17
        /*005e*/ 	.short	(.L_1385 - .L_1384)
.L_1384:
        /*0060*/ 	.word	0x00000000
        /*0064*/ 	.short	0x000f
        /*0066*/ 	.short	0x0058
        /*0068*/ 	.byte	0x00, 0xf0, 0x11, 0x00


	//----- nvinfo : EIATTR_KPARAM_INFO
	.align		4
.L_1385:
        /*006c*/ 	.byte	0x04, 0x17
        /*006e*/ 	.short	(.L_1387 - .L_1386)
.L_1386:
        /*0070*/ 	.word	0x00000000
        /*0074*/ 	.short	0x000e
        /*0076*/ 	.short	0x0054
        /*0078*/ 	.byte	0x00, 0xf0, 0x11, 0x00


	//----- nvinfo : EIATTR_KPARAM_INFO
	.align		4
.L_1387:
        /*007c*/ 	.byte	0x04, 0x17
        /*007e*/ 	.short	(.L_1389 - .L_1388)
.L_1388:
        /*0080*/ 	.word	0x00000000
        /*0084*/ 	.short	0x000d
        /*0086*/ 	.short	0x0050
        /*0088*/ 	.byte	0x00, 0xf0, 0x11, 0x00


	//----- nvinfo : EIATTR_KPARAM_INFO
	.align		4
.L_1389:
        /*008c*/ 	.byte	0x04, 0x17
        /*008e*/ 	.short	(.L_1391 - .L_1390)
.L_1390:
        /*0090*/ 	.word	0x00000000
        /*0094*/ 	.short	0x000c
        /*0096*/ 	.short	0x004c
        /*0098*/ 	.byte	0x00, 0xf0, 0x11, 0x00


	//----- nvinfo : EIATTR_KPARAM_INFO
	.align		4
.L_1391:
        /*009c*/ 	.byte	0x04, 0x17
        /*009e*/ 	.short	(.L_1393 - .L_1392)
.L_1392:
        /*00a0*/ 	.word	0x00000000
        /*00a4*/ 	.short	0x000b
        /*00a6*/ 	.short	0x0048
        /*00a8*/ 	.byte	0x00, 0xf0, 0x11, 0x00


	//----- nvinfo : EIATTR_KPARAM_INFO
	.align		4
.L_1393:
        /*00ac*/ 	.byte	0x04, 0x17
        /*00ae*/ 	.short	(.L_1395 - .L_1394)
.L_1394:
        /*00b0*/ 	.word	0x00000000
        /*00b4*/ 	.short	0x000a
        /*00b6*/ 	.short	0x0040
        /*00b8*/ 	.byte	0x00, 0xf0, 0x21, 0x00


	//----- nvinfo : EIATTR_KPARAM_INFO
	.align		4
.L_1395:
        /*00bc*/ 	.byte	0x04, 0x17
        /*00be*/ 	.short	(.L_1397 - .L_1396)
.L_1396:
        /*00c0*/ 	.word	0x00000000
        /*00c4*/ 	.short	0x0009
        /*00c6*/ 	.short	0x0038
        /*00c8*/ 	.byte	0x00, 0xf0, 0x21, 0x00


	//----- nvinfo : EIATTR_KPARAM_INFO
	.align		4
.L_1397:
        /*00cc*/ 	.byte	0x04, 0x17
        /*00ce*/ 	.short	(.L_1399 - .L_1398)
.L_1398:
        /*00d0*/ 	.word	0x00000000
        /*00d4*/ 	.short	0x0008
        /*00d6*/ 	.short	0x0034
        /*00d8*/ 	.byte	0x00, 0xf0, 0x11, 0x00


	//----- nvinfo : EIATTR_KPARAM_INFO
	.align		4
.L_1399:
        /*00dc*/ 	.byte	0x04, 0x17
        /*00de*/ 	.short	(.L_1401 - .L_1400)
.L_1400:
        /*00e0*/ 	.word	0x00000000
        /*00e4*/ 	.short	0x0007
        /*00e6*/ 	.short	0x0030
        /*00e8*/ 	.byte	0x00, 0xf0, 0x11, 0x00


	//----- nvinfo : EIATTR_KPARAM_INFO
	.align		4
.L_1401:
        /*00ec*/ 	.byte	0x04, 0x17
        /*00ee*/ 	.short	(.L_1403 - .L_1402)
.L_1402:
        /*00f0*/ 	.word	0x00000000
        /*00f4*/ 	.short	0x0006
        /*00f6*/ 	.short	0x002c
        /*00f8*/ 	.byte	0x00, 0xf0, 0x11, 0x00


	//----- nvinfo : EIATTR_KPARAM_INFO
	.align		4
.L_1403:
        /*00fc*/ 	.byte	0x04, 0x17
        /*00fe*/ 	.short	(.L_1405 - .L_1404)
.L_1404:
        /*0100*/ 	.word	0x00000000
        /*0104*/ 	.short	0x0005
        /*0106*/ 	.short	0x0028
        /*0108*/ 	.byte	0x00, 0xf0, 0x11, 0x00


	//----- nvinfo : EIATTR_KPARAM_INFO
	.align		4
.L_1405:
        /*010c*/ 	.byte	0x04, 0x17
        /*010e*/ 	.short	(.L_1407 - .L_1406)
.L_1406:
        /*0110*/ 	.word	0x00000000
        /*0114*/ 	.short	0x0004
        /*0116*/ 	.short	0x0020
        /*0118*/ 	.byte	0x00, 0xf0, 0x21, 0x00


	//----- nvinfo : EIATTR_KPARAM_INFO
	.align		4
.L_1407:
        /*011c*/ 	.byte	0x04, 0x17
        /*011e*/ 	.short	(.L_1409 - .L_1408)
.L_1408:
        /*0120*/ 	.word	0x00000000
        /*0124*/ 	.short	0x0003
        /*0126*/ 	.short	0x0018
        /*0128*/ 	.byte	0x00, 0xf0, 0x21, 0x00


	//----- nvinfo : EIATTR_KPARAM_INFO
	.align		4
.L_1409:
        /*012c*/ 	.byte	0x04, 0x17
        /*012e*/ 	.short	(.L_1411 - .L_1410)
.L_1410:
        /*0130*/ 	.word	0x00000000
        /*0134*/ 	.short	0x0002
        /*0136*/ 	.short	0x0010
        /*0138*/ 	.byte	0x00, 0xf0, 0x21, 0x00


	//----- nvinfo : EIATTR_KPARAM_INFO
	.align		4
.L_1411:
        /*013c*/ 	.byte	0x04, 0x17
        /*013e*/ 	.short	(.L_1413 - .L_1412)
.L_1412:
        /*0140*/ 	.word	0x00000000
        /*0144*/ 	.short	0x0001
        /*0146*/ 	.short	0x0008
        /*0148*/ 	.byte	0x00, 0xf0, 0x21, 0x00


	//----- nvinfo : EIATTR_KPARAM_INFO
	.align		4
.L_1413:
        /*014c*/ 	.byte	0x04, 0x17
        /*014e*/ 	.short	(.L_1415 - .L_1414)
.L_1414:
        /*0150*/ 	.word	0x00000000
        /*0154*/ 	.short	0x0000
        /*0156*/ 	.short	0x0000
        /*0158*/ 	.byte	0x00, 0xf0, 0x21, 0x00


	//----- nvinfo : EIATTR_MAXREG_COUNT
	.align		4
.L_1415:
        /*015c*/ 	.byte	0x03, 0x1b
        /*015e*/ 	.short	0x00ff


	//----- nvinfo : EIATTR_NUM_BARRIERS
	.align		4
        /*0160*/ 	.byte	0x02, 0x4c
        /*0162*/ 	.byte	0x01
	.zero		1


	//----- nvinfo : EIATTR_MERCURY_ISA_VERSION
	.align		4
        /*0164*/ 	.byte	0x03, 0x5f
        /*0166*/ 	.short	0x0000


	//----- nvinfo : EIATTR_EXIT_INSTR_OFFSETS
	.align		4
        /*0168*/ 	.byte	0x04, 0x1c
        /*016a*/ 	.short	(.L_1417 - .L_1416)


	//   ....[0]....
.L_1416:
        /*016c*/ 	.word	0x00000320


	//   ....[1]....
        /*0170*/ 	.word	0x000009c0


	//   ....[2]....
        /*0174*/ 	.word	0x00004b30


	//   ....[3]....
        /*0178*/ 	.word	0x00004df0


	//   ....[4]....
        /*017c*/ 	.word	0x00005030


	//   ....[5]....
        /*0180*/ 	.word	0x00005270


	//   ....[6]....
        /*0184*/ 	.word	0x000053a0


	//   ....[7]....
        /*0188*/ 	.word	0x00005440


	//   ....[8]....
        /*018c*/ 	.word	0x00005480


	//----- nvinfo : EIATTR_CTAIDZ_USED
	.align		4
.L_1417:
        /*0190*/ 	.byte	0x01, 0x04
	.zero		2


	//----- nvinfo : EIATTR_CRS_STACK_SIZE
	.align		4
        /*0194*/ 	.byte	0x04, 0x1e
        /*0196*/ 	.short	(.L_1419 - .L_1418)
.L_1418:
        /*0198*/ 	.word	0x00000000
.L_1419:


//--------------------- .nv.info._Z23gemm_half_q_half_kernelILi4ELi2ELb1ELb0ELi32EEvPK6__halfPKjS4_S2_PS0_iiiiPKtS7_iiiiiibS2_i --------------------------
	.section	.nv.info._Z23gemm_half_q_half_kernelILi4ELi2ELb1ELb0ELi32EEvPK6__halfPKjS4_S2_PS0_iiiiPKtS7_iiiiiibS2_i,"",@"SHT_CUDA_INFO"
	.sectionflags	@""
	.align	4


	//----- nvinfo : EIATTR_CUDA_API_VERSION
	.align		4
        /*0000*/ 	.byte	0x04, 0x37
        /*0002*/ 	.short	(.L_1421 - .L_1420)
.L_1420:
        /*0004*/ 	.word	0x00000082


	//----- nvinfo : EIATTR_SW2861232_WAR
	.align		4
.L_1421:
        /*0008*/ 	.byte	0x01, 0x35
	.zero		2


	//----- nvinfo : EIATTR_PARAM_CBANK
	.align		4
        /*000c*/ 	.byte	0x04, 0x0a
        /*000e*/ 	.short	(.L_1423 - .L_1422)
	.align		4
.L_1422:
        /*0010*/ 	.word	index@(.nv.constant0._Z23gemm_half_q_half_kernelILi4ELi2ELb1ELb0ELi32EEvPK6__halfPKjS4_S2_PS0_iiiiPKtS7_iiiiiibS2_i)
        /*0014*/ 	.short	0x0160
        /*0016*/ 	.short	0x0074


	//----- nvinfo : EIATTR_CBANK_PARAM_SIZE
	.align		4
.L_1423:
        /*0018*/ 	.byte	0x03, 0x19
        /*001a*/ 	.short	0x0074


	//----- nvinfo : EIATTR_KPARAM_INFO
	.align		4
        /*001c*/ 	.byte	0x04, 0x17
        /*001e*/ 	.short	(.L_1425 - .L_1424)
.L_1424:
        /*0020*/ 	.word	0x00000000
        /*0024*/ 	.short	0x0013
        /*0026*/ 	.short	0x0070
        /*0028*/ 	.byte	0x00, 0xf0, 0x11, 0x00


	//----- nvinfo : EIATTR_KPARAM_INFO
	.align		4
.L_1425:
        /*002c*/ 	.byte	0x04, 0x17
        /*002e*/ 	.short	(.L_1427 - .L_1426)
.L_1426:
        /*0030*/ 	.word	0x00000000
        /*0034*/ 	.short	0x0012
        /*0036*/ 	.short	0x0068
        /*0038*/ 	.byte	0x00, 0xf0, 0x21, 0x00


	//----- nvinfo : EIATTR_KPARAM_INFO
	.align		4
.L_1427:
        /*003c*/ 	.byte	0x04, 0x17
        /*003e*/ 	.short	(.L_1429 - .L_1428)
.L_1428:
        /*0040*/ 	.word	0x00000000
        /*0044*/ 	.short	0x0011
        /*0046*/ 	.short	0x0060
        /*0048*/ 	.byte	0x00, 0xf0, 0x05, 0x00


	//----- nvinfo : EIATTR_KPARAM_INFO
	.align		4
.L_1429:
        /*004c*/ 	.byte	0x04, 0x17
        /*004e*/ 	.short	(.L_1431 - .L_1430)
.L_1430:
        /*0050*/ 	.word	0x00000000
        /*0054*/ 	.short	0x0010
        /*0056*/ 	.short	0x005c
        /*0058*/ 	.byte	0x00, 0xf0, 0x11, 0x00


	//----- nvinfo : EIATTR_KPARAM_INFO
	.align		4
.L_1431:
        /*005c*/ 	.byte	0x04, 0x17
        /*005e*/ 	.short	(.L_1433 - .L_1432)
.L_1432:
        /*0060*/ 	.word	0x00000000
        /*0064*/ 	.short	0x000f
        /*0066*/ 	.short	0x0058
        /*0068*/ 	.byte	0x00, 0xf0, 0x11, 0x00


	//----- nvinfo : EIATTR_KPARAM_INFO
	.align		4
.L_1433:
        /*006c*/ 	.byte	0x04, 0x17
        /*006e*/ 	.short	(.L_1435 - .L_1434)
.L_1434:
        /*0070*/ 	.word	0x00000000
        /*0074*/ 	.short	0x000e
        /*0076*/ 	.short	0x0054
        /*0078*/ 	.byte	0x00, 0xf0, 0x11, 0x00


	//----- nvinfo : EIATTR_KPARAM_INFO
	.align		4
.L_1435:
        /*007c*/ 	.byte	0x04, 0x17
        /*007e*/ 	.short	(.L_1437 - .L_1436)
.L_1436:
        /*0080*/ 	.word	0x00000000
        /*0084*/ 	.short	0x000d
        /*0086*/ 	.short	0x0050
        /*0088*/ 	.byte	0x00, 0xf0, 0x11, 0x00


	//----- nvinfo : EIATTR_KPARAM_INFO
	.align		4
.L_1437:
        /*008c*/ 	.byte	0x04, 0x17
        /*008e*/ 	.short	(.L_1439 - .L_1438)
.L_1438:
        /*0090*/ 	.word	0x00000000
        /*0094*/ 	.short	0x000c
        /*0096*/ 	.short	0x004c
        /*0098*/ 	.byte	0x00, 0xf0, 0x11, 0x00


	//----- nvinfo : EIATTR_KPARAM_INFO
	.align		4
.L_1439:
        /*009c*/ 	.byte	0x04, 0x17
        /*009e*/ 	.short	(.L_1441 - .L_1440)
.L_1440:
        /*00a0*/ 	.word	0x00000000
        /*00a4*/ 	.short	0x000b
        /*00a6*/ 	.short	0x0048
        /*00a8*/ 	.byte	0x00, 0xf0, 0x11, 0x00


	//----- nvinfo : EIATTR_KPARAM_INFO
	.align		4
.L_1441:
        /*00ac*/ 	.byte	0x04, 0x17
        /*00ae*/ 	.short	(.L_1443 - .L_1442)
.L_1442:
        /*00b0*/ 	.word	0x00000000
        /*00b4*/ 	.short	0x000a
        /*00b6*/ 	.short	0x0040
        /*00b8*/ 	.byte	0x00, 0xf0, 0x21, 0x00


	//----- nvinfo : EIATTR_KPARAM_INFO
	.align		4
.L_1443:
        /*00bc*/ 	.byte	0x04, 0x17
        /*00be*/ 	.short	(.L_1445 - .L_1444)
.L_1444:
        /*00c0*/ 	.word	0x00000000
        /*00c4*/ 	.short	0x0009
        /*00c6*/ 	.short	0x0038
        /*00c8*/ 	.byte	0x00, 0xf0, 0x21, 0x00


	//----- nvinfo : EIATTR_KPARAM_INFO
	.align		4
.L_1445:
        /*00cc*/ 	.byte	0x04, 0x17
        /*00ce*/ 	.short	(.L_1447 - .L_1446)
.L_1446:
        /*00d0*/ 	.word	0x00000000
        /*00d4*/ 	.short	0x0008
        /*00d6*/ 	.short	0x0034
        /*00d8*/ 	.byte	0x00, 0xf0, 0x11, 0x00


	//----- nvinfo : EIATTR_KPARAM_INFO
	.align		4
.L_1447:
        /*00dc*/ 	.byte	0x04, 0x17
        /*00de*/ 	.short	(.L_1449 - .L_1448)
.L_1448:
        /*00e0*/ 	.word	0x00000000
        /*00e4*/ 	.short	0x0007
        /*00e6*/ 	.short	0x0030
        /*00e8*/ 	.byte	0x00, 0xf0, 0x11, 0x00


	//----- nvinfo : EIATTR_KPARAM_INFO
	.align		4
.L_1449:
        /*00ec*/ 	.byte	0x04, 0x17
        /*00ee*/ 	.short	(.L_1451 - .L_1450)
.L_1450:
        /*00f0*/ 	.word	0x00000000
        /*00f4*/ 	.short	0x0006
        /*00f6*/ 	.short	0x002c
        /*00f8*/ 	.byte	0x00, 0xf0, 0x11, 0x00


	//----- nvinfo : EIATTR_KPARAM_INFO
	.align		4
.L_1451:
        /*00fc*/ 	.byte	0x04, 0x17
        /*00fe*/ 	.short	(.L_1453 - .L_1452)
.L_1452:
        /*0100*/ 	.word	0x00000000
        /*0104*/ 	.short	0x0005
        /*0106*/ 	.short	0x0028
        /*0108*/ 	.byte	0x00, 0xf0, 0x11, 0x00


	//----- nvinfo : EIATTR_KPARAM_INFO
	.align		4
.L_1453:
        /*010c*/ 	.byte	0x04, 0x17
        /*010e*/ 	.short	(.L_1455 - .L_1454)
.L_1454:
        /*0110*/ 	.word	0x00000000
        /*0114*/ 	.short	0x0004
        /*0116*/ 	.short	0x0020
        /*0118*/ 	.byte	0x00, 0xf0, 0x21, 0x00


	//----- nvinfo : EIATTR_KPARAM_INFO
	.align		4
.L_1455:
        /*011c*/ 	.byte	0x04, 0x17
        /*011e*/ 	.short	(.L_1457 - .L_1456)
.L_1456:
        /*0120*/ 	.word	0x00000000
        /*0124*/ 	.short	0x0003
        /*0126*/ 	.short	0x0018
        /*0128*/ 	.byte	0x00, 0xf0, 0x21, 0x00


	//----- nvinfo : EIATTR_KPARAM_INFO
	.align		4
.L_1457:
        /*012c*/ 	.byte	0x04, 0x17
        /*012e*/ 	.short	(.L_1459 - .L_1458)
.L_1458:
        /*0130*/ 	.word	0x00000000
        /*0134*/ 	.short	0x0002
        /*0136*/ 	.short	0x0010
        /*0138*/ 	.byte	0x00, 0xf0, 0x21, 0x00


	//----- nvinfo : EIATTR_KPARAM_INFO
	.align		4
.L_1459:
        /*013c*/ 	.byte	0x04, 0x17
        /*013e*/ 	.short	(.L_1461 - .L_1460)
.L_1460:
        /*0140*/ 	.word	0x00000000
        /*0144*/ 	.short	0x0001
        /*0146*/ 	.short	0x0008
        /*0148*/ 	.byte	0x00, 0xf0, 0x21, 0x00


	//----- nvinfo : EIATTR_KPARAM_INFO
	.align		4
.L_1461:
        /*014c*/ 	.byte	0x04, 0x17
        /*014e*/ 	.short	(.L_1463 - .L_1462)
.L_1462:
        /*0150*/ 	.word	0x00000000
        /*0154*/ 	.short	0x0000
        /*0156*/ 	.short	0x0000
        /*0158*/ 	.byte	0x00, 0xf0, 0x21, 0x00


	//----- nvinfo : EIATTR_MAXREG_COUNT
	.align		4
.L_1463:
        /*015c*/ 	.byte	0x03, 0x1b
        /*015e*/ 	.short	0x00ff


	//----- nvinfo : EIATTR_NUM_BARRIERS
	.align		4
        /*0160*/ 	.byte	0x02, 0x4c
        /*0162*/ 	.byte	0x01
	.zero		1


	//----- nvinfo : EIATTR_MERCURY_ISA_VERSION
	.align		4
        /*0164*/ 	.byte	0x03, 0x5f
        /*0166*/ 	.short	0x0000


	//----- nvinfo : EIATTR_EXIT_INSTR_OFFSETS
	.align		4
        /*0168*/ 	.byte	0x04, 0x1c
        /*016a*/ 	.short	(.L_1465 - .L_1464)


	//   ....[0]....
.L_1464:
        /*016c*/ 	.word	0x00000320


	//   ....[1]....
        /*0170*/ 	.word	0x000009c0


	//   ....[2]....
        /*0174*/ 	.word	0x00002710


	//   ....[3]....
        /*0178*/ 	.word	0x000029d0


	//   ....[4]....
        /*017c*/ 	.word	0x00002c10


	//   ....[5]....
        /*0180*/ 	.word	0x00002e50


	//   ....[6]....
        /*0184*/ 	.word	0x00002f80


	//   ....[7]....
        /*0188*/ 	.word	0x00003020


	//   ....[8]....
        /*018c*/ 	.word	0x00003060


	//----- nvinfo : EIATTR_CTAIDZ_USED
	.align		4
.L_1465:
        /*0190*/ 	.byte	0x01, 0x04
	.zero		2


	//----- nvinfo : EIATTR_CRS_STACK_SIZE
	.align		4
        /*0194*/ 	.byte	0x04, 0x1e
        /*0196*/ 	.short	(.L_1467 - .L_1466)
.L_1466:
        /*0198*/ 	.word	0x00000000
.L_1467:


//--------------------- .nv.info._Z23gemm_half_q_half_kernelILi3ELi32ELb1ELb0ELi64EEvPK6__halfPKjS4_S2_PS0_iiiiPKtS7_iiiiiibS2_i --------------------------
	.section	.nv.info._Z23gemm_half_q_half_kernelILi3ELi32ELb1ELb0ELi64EEvPK6__halfPKjS4_S2_PS0_iiiiPKtS7_iiiiiibS2_i,"",@"SHT_CUDA_INFO"
	.sectionflags	@""
	.align	4


	//----- nvinfo : EIATTR_CUDA_API_VERSION
	.align		4
        /*0000*/ 	.byte	0x04, 0x37
        /*0002*/ 	.short	(.L_1469 - .L_1468)
.L_1468:
        /*0004*/ 	.word	0x00000082


	//----- nvinfo : EIATTR_SW2861232_WAR
	.align		4
.L_1469:
        /*0008*/ 	.byte	0x01, 0x35
	.zero		2


	//----- nvinfo : EIATTR_PARAM_CBANK
	.align		4
        /*000c*/ 	.byte	0x04, 0x0a
        /*000e*/ 	.short	(.L_1471 - .L_1470)
	.align		4
.L_1470:
        /*0010*/ 	.word	index@(.nv.constant0._Z23gemm_half_q_half_kernelILi3ELi32ELb1ELb0ELi64EEvPK6__halfPKjS4_S2_PS0_iiiiPKtS7_iiiiiibS2_i)
        /*0014*/ 	.short	0x0160
        /*0016*/ 	.short	0x0074


	//----- nvinfo : EIATTR_CBANK_PARAM_SIZE
	.align		4
.L_1471:
        /*0018*/ 	.byte	0x03, 0x19
        /*001a*/ 	.short	0x0074


	//----- nvinfo : EIATTR_KPARAM_INFO
	.align		4
        /*001c*/ 	.byte	0x04, 0x17
        /*001e*/ 	.short	(.L_1473 - .L_1472)
.L_1472:
        /*0020*/ 	.word	0x00000000
        /*0024*/ 	.short	0x0013
        /*0026*/ 	.short	0x0070
        /*0028*/ 	.byte	0x00, 0xf0, 0x11, 0x00


	//----- nvinfo : EIATTR_KPARAM_INFO
	.align		4
.L_1473:
        /*002c*/ 	.byte	0x04, 0x17
        /*002e*/ 	.short	(.L_1475 - .L_1474)
.L_1474:
        /*0030*/ 	.word	0x00000000
        /*0034*/ 	.short	0x0012
        /*0036*/ 	.short	0x0068
        /*0038*/ 	.byte	0x00, 0xf0, 0x21, 0x00


	//----- nvinfo : EIATTR_KPARAM_INFO
	.align		4
.L_1475:
        /*003c*/ 	.byte	0x04, 0x17
        /*003e*/ 	.short	(.L_1477 - .L_1476)
.L_1476:
        /*0040*/ 	.word	0x00000000
        /*0044*/ 	.short	0x0011
        /*0046*/ 	.short	0x0060
        /*0048*/ 	.byte	0x00, 0xf0, 0x05, 0x00


	//----- nvinfo : EIATTR_KPARAM_INFO
	.align		4
.L_1477:
        /*004c*/ 	.byte	0x04, 0x17
        /*004e*/ 	.short	(.L_1479 - .L_1478)
.L_1478:
        /*0050*/ 	.word	0x00000000
        /*0054*/ 	.short	0x0010
        /*0056*/ 	.short	0x005c
        /*0058*/ 	.byte	0x00, 0xf0, 0x11, 0x00


	//----- nvinfo : EIATTR_KPARAM_INFO
	.align		4
.L_1479:
        /*005c*/ 	.byte	0x04, 0x17
        /*005e*/ 	.short	(.L_1481 - .L_1480)
.L_1480:
        /*0060*/ 	.word	0x00000000
        /*0064*/ 	.short	0x000f
        /*0066*/ 	.short	0x0058
        /*0068*/ 	.byte	0x00, 0xf0, 0x11, 0x00


	//----- nvinfo : EIATTR_KPARAM_INFO
	.align		4
.L_1481:
        /*006c*/ 	.byte	0x04, 0x17
        /*006e*/ 	.short	(.L_1483 - .L_1482)
.L_1482:
        /*0070*/ 	.word	0x00000000
        /*0074*/ 	.short	0x000e
        /*0076*/ 	.short	0x0054
        /*0078*/ 	.byte	0x00, 0xf0, 0x11, 0x00


	//----- nvinfo : EIATTR_KPARAM_INFO
	.align		4
.L_1483:
        /*007c*/ 	.byte	0x04, 0x17
        /*007e*/ 	.short	(.L_1485 - .L_1484)
.L_1484:
        /*0080*/ 	.word	0x00000000
        /*0084*/ 	.short	0x000d
        /*0086*/ 	.short	0x0050
        /*0088*/ 	.byte	0x00, 0xf0, 0x11, 0x00


	//----- nvinfo : EIATTR_KPARAM_INFO
	.align		4
.L_1485:
        /*008c*/ 	.byte	0x04, 0x17
        /*008e*/ 	.short	(.L_1487 - .L_1486)
.L_1486:
        /*0090*/ 	.word	0x00000000
        /*0094*/ 	.short	0x000c
        /*0096*/ 	.short	0x004c
        /*0098*/ 	.byte	0x00, 0xf0, 0x11, 0x00


	//----- nvinfo : EIATTR_KPARAM_INFO
	.align		4
.L_1487:
        /*009c*/ 	.byte	0x04, 0x17
        /*009e*/ 	.short	(.L_1489 - .L_1488)
.L_1488:
        /*00a0*/ 	.word	0x00000000
        /*00a4*/ 	.short	0x000b
        /*00a6*/ 	.short	0x0048
        /*00a8*/ 	.byte	0x00, 0xf0, 0x11, 0x00


	//----- nvinfo : EIATTR_KPARAM_INFO
	.align		4
.L_1489:
        /*00ac*/ 	.byte	0x04, 0x17
        /*00ae*/ 	.short	(.L_1491 - .L_1490)
.L_1490:
        /*00b0*/ 	.word	0x00000000
        /*00b4*/ 	.short	0x000a
        /*00b6*/ 	.short	0x0040
        /*00b8*/ 	.byte	0x00, 0xf0, 0x21, 0x00


	//----- nvinfo : EIATTR_KPARAM_INFO
	.align		4
.L_1491:
        /*00bc*/ 	.byte	0x04, 0x17
        /*00be*/ 	.short	(.L_1493 - .L_1492)
.L_1492:
        /*00c0*/ 	.word	0x00000000
        /*00c4*/ 	.short	0x0009
        /*00c6*/ 	.short	0x0038
        /*00c8*/ 	.byte	0x00, 0xf0, 0x21, 0x00


	//----- nvinfo : EIATTR_KPARAM_INFO
	.align		4
.L_1493:
        /*00cc*/ 	.byte	0x04, 0x17
        /*00ce*/ 	.short	(.L_1495 - .L_1494)
.L_1494:
        /*00d0*/ 	.word	0x00000000
        /*00d4*/ 	.short	0x0008
        /*00d6*/ 	.short	0x0034
        /*00d8*/ 	.byte	0x00, 0xf0, 0x11, 0x00


	//----- nvinfo : EIATTR_KPARAM_INFO
	.align		4
.L_1495:
        /*00dc*/ 	.byte	0x04, 0x17
        /*00de*/ 	.short	(.L_1497 - .L_1496)
.L_1496:
        /*00e0*/ 	.word	0x00000000
        /*00e4*/ 	.short	0x0007
        /*00e6*/ 	.short	0x0030
        /*00e8*/ 	.byte	0x00, 0xf0, 0x11, 0x00


	//----- nvinfo : EIATTR_KPARAM_INFO
	.align		4
.L_1497:
        /*00ec*/ 	.byte	0x04, 0x17
        /*00ee*/ 	.short	(.L_1499 - .L_1498)
.L_1498:
        /*00f0*/ 	.word	0x00000000
        /*00f4*/ 	.short	0x0006
        /*00f6*/ 	.short	0x002c
        /*00f8*/ 	.byte	0x00, 0xf0, 0x11, 0x00


	//----- nvinfo : EIATTR_KPARAM_INFO
	.align		4
.L_1499:
        /*00fc*/ 	.byte	0x04, 0x17
        /*00fe*/ 	.short	(.L_1501 - .L_1500)
.L_1500:
        /*0100*/ 	.word	0x00000000
        /*0104*/ 	.short	0x0005
        /*0106*/ 	.short	0x0028
        /*0108*/ 	.byte	0x00, 0xf0, 0x11, 0x00


	//----- nvinfo : EIATTR_KPARAM_INFO
	.align		4
.L_1501:
        /*010c*/ 	.byte	0x04, 0x17
        /*010e*/ 	.short	(.L_1503 - .L_1502)
.L_1502:
        /*0110*/ 	.word	0x00000000
        /*0114*/ 	.short	0x0004
        /*0116*/ 	.short	0x0020
        /*0118*/ 	.byte	0x00, 0xf0, 0x21, 0x00


	//----- nvinfo : EIATTR_KPARAM_INFO
	.align		4
.L_1503:
        /*011c*/ 	.byte	0x04, 0x17
        /*011e*/ 	.short	(.L_1505 - .L_1504)
.L_1504:
        /*0120*/ 	.word	0x00000000
        /*0124*/ 	.short	0x0003
        /*0126*/ 	.short	0x0018
        /*0128*/ 	.byte	0x00, 0xf0, 0x21, 0x00


	//----- nvinfo : EIATTR_KPARAM_INFO
	.align		4
.L_1505:
        /*012c*/ 	.byte	0x04, 0x17
        /*012e*/ 	.short	(.L_1507 - .L_1506)
.L_1506:
        /*0130*/ 	.word	0x00000000
        /*0134*/ 	.short	0x0002
        /*0136*/ 	.short	0x0010
        /*0138*/ 	.byte	0x00, 0xf0, 0x21, 0x00


	//----- nvinfo : EIATTR_KPARAM_INFO
	.align		4
.L_1507:
        /*013c*/ 	.byte	0x04, 0x17
        /*013e*/ 	.short	(.L_1509 - .L_1508)
.L_1508:
        /*0140*/ 	.word	0x00000000
        /*0144*/ 	.short	0x0001
        /*0146*/ 	.short	0x0008
        /*0148*/ 	.byte	0x00, 0xf0, 0x21, 0x00


	//----- nvinfo : EIATTR_KPARAM_INFO
	.align		4
.L_1509:
        /*014c*/ 	.byte	0x04, 0x17
        /*014e*/ 	.short	(.L_1511 - .L_1510)
.L_1510:
        /*0150*/ 	.word	0x00000000
        /*0154*/ 	.short	0x0000
        /*0156*/ 	.short	0x0000
        /*0158*/ 	.byte	0x00, 0xf0, 0x21, 0x00


	//----- nvinfo : EIATTR_MAXREG_COUNT
	.align		4
.L_1511:
        /*015c*/ 	.byte	0x03, 0x1b
        /*015e*/ 	.short	0x00ff


	//----- nvinfo : EIATTR_NUM_BARRIERS
	.align		4
        /*0160*/ 	.byte	0x02, 0x4c
        /*0162*/ 	.byte	0x01
	.zero		1


	//----- nvinfo : EIATTR_MERCURY_ISA_VERSION
	.align		4
        /*0164*/ 	.byte	0x03, 0x5f
        /*0166*/ 	.short	0x0000


	//----- nvinfo : EIATTR_EXIT_INSTR_OFFSETS
	.align		4
        /*0168*/ 	.byte	0x04, 0x1c
        /*016a*/ 	.short	(.L_1513 - .L_1512)


	//   ....[0]....
.L_1512:
        /*016c*/ 	.word	0x00000290


	//   ....[1]....
        /*0170*/ 	.word	0x00000950


	//   ....[2]....
        /*0174*/ 	.word	0x00003780


	//   ....[3]....
        /*0178*/ 	.word	0x00003a40


	//   ....[4]....
        /*017c*/ 	.word	0x00003c90


	//   ....[5]....
        /*0180*/ 	.word	0x00003dd0


	//   ....[6]....
        /*0184*/ 	.word	0x00003e70


	//   ....[7]....
        /*0188*/ 	.word	0x00003eb0


	//----- nvinfo : EIATTR_CTAIDZ_USED
	.align		4
.L_1513:
        /*018c*/ 	.byte	0x01, 0x04
	.zero		2


	//----- nvinfo : EIATTR_CRS_STACK_SIZE
	.align		4
        /*0190*/ 	.byte	0x04, 0x1e
        /*0192*/ 	.short	(.L_1515 - .L_1514)
.L_1514:
        /*0194*/ 	.word	0x00000000
.L_1515:


//--------------------- .nv.info._Z23gemm_half_q_half_kernelILi3ELi48ELb1ELb0ELi64EEvPK6__halfPKjS4_S2_PS0_iiiiPKtS7_iiiiiibS2_i --------------------------
	.section	.nv.info._Z23gemm_half_q_half_kernelILi3ELi48ELb1ELb0ELi64EEvPK6__halfPKjS4_S2_PS0_iiiiPKtS7_iiiiiibS2_i,"",@"SHT_CUDA_INFO"
	.sectionflags	@""
	.align	4


	//----- nvinfo : EIATTR_CUDA_API_VERSION
	.align		4
        /*0000*/ 	.byte	0x04, 0x37
        /*0002*/ 	.short	(.L_1517 - .L_1516)
.L_1516:
        /*0004*/ 	.word	0x00000082


	//----- nvinfo : EIATTR_SW2861232_WAR
	.align		4
.L_1517:
        /*0008*/ 	.byte	0x01, 0x35
	.zero		2


	//----- nvinfo : EIATTR_PARAM_CBANK
	.align		4
        /*000c*/ 	.byte	0x04, 0x0a
        /*000e*/ 	.short	(.L_1519 - .L_1518)
	.align		4
.L_1518:
        /*0010*/ 	.word	index@(.nv.constant0._Z23gemm_half_q_half_kernelILi3ELi48ELb1ELb0ELi64EEvPK6__halfPKjS4_S2_PS0_iiiiPKtS7_iiiiiibS2_i)
        /*0014*/ 	.short	0x0160
        /*0016*/ 	.short	0x0074


	//----- nvinfo : EIATTR_CBANK_PARAM_SIZE
	.align		4
.L_1519:
        /*0018*/ 	.byte	0x03, 0x19
        /*001a*/ 	.short	0x0074


	//----- nvinfo : EIATTR_KPARAM_INFO
	.align		4
        /*001c*/ 	.byte	0x04, 0x17
        /*001e*/ 	.short	(.L_1521 - .L_1520)
.L_1520:
        /*0020*/ 	.word	0x00000000
        /*0024*/ 	.short	0x0013
        /*0026*/ 	.short	0x0070
        /*0028*/ 	.byte	0x00, 0xf0, 0x11, 0x00


	//----- nvinfo : EIATTR_KPARAM_INFO
	.align		4
.L_1521:
        /*002c*/ 	.byte	0x04, 0x17
        /*002e*/ 	.short	(.L_1523 - .L_1522)
.L_1522:
        /*0030*/ 	.word	0x00000000
        /*0034*/ 	.short	0x0012
        /*0036*/ 	.short	0x0068
        /*0038*/ 	.byte	0x00, 0xf0, 0x21, 0x00


	//----- nvinfo : EIATTR_KPARAM_INFO
	.align		4
.L_1523:
        /*003c*/ 	.byte	0x04, 0x17
        /*003e*/ 	.short	(.L_1525 - .L_1524)
.L_1524:
        /*0040*/ 	.word	0x00000000
        /*0044*/ 	.short	0x0011
        /*0046*/ 	.short	0x0060
        /*0048*/ 	.byte	0x00, 0xf0, 0x05, 0x00


	//----- nvinfo : EIATTR_KPARAM_INFO
	.align		4
.L_1525:
        /*004c*/ 	.byte	0x04, 0x17
        /*004e*/ 	.short	(.L_1527 - .L_1526)
.L_1526:
        /*0050*/ 	.word	0x00000000
        /*0054*/ 	.short	0x0010
        /*0056*/ 	.short	0x005c
        /*0058*/ 	.byte	0x00, 0xf0, 0x11, 0x00


	//----- nvinfo : EIATTR_KPARAM_INFO
	.align		4
.L_1527:
        /*005c*/ 	.byte	0x04, 0x17
        /*005e*/ 	.short	(.L_1529 - .L_1528)
.L_1528:
        /*0060*/ 	.word	0x00000000
        /*0064*/ 	.short	0x000f
        /*0066*/ 	.short	0x0058
        /*0068*/ 	.byte	0x00, 0xf0, 0x11, 0x00


	//----- nvinfo : EIATTR_KPARAM_INFO
	.align		4
.L_1529:
        /*006c*/ 	.byte	0x04, 0x17
        /*006e*/ 	.short	(.L_1531 - .L_1530)
.L_1530:
        /*0070*/ 	.word	0x00000000
        /*0074*/ 	.short	0x000e
        /*0076*/ 	.short	0x0054
        /*0078*/ 	.byte	0x00, 0xf0, 0x11, 0x00


	//----- nvinfo : EIATTR_KPARAM_INFO
	.align		4
.L_1531:
        /*007c*/ 	.byte	0x04, 0x17
        /*007e*/ 	.short	(.L_1533 - .L_1532)
.L_1532:
        /*0080*/ 	.word	0x00000000
        /*0084*/ 	.short	0x000d
        /*0086*/ 	.short	0x0050
        /*0088*/ 	.byte	0x00, 0xf0, 0x11, 0x00


	//----- nvinfo : EIATTR_KPARAM_INFO
	.align		4
.L_1533:
        /*008c*/ 	.byte	0x04, 0x17
        /*008e*/ 	.short	(.L_1535 - .L_1534)
.L_1534:
        /*0090*/ 	.word	0x00000000
        /*0094*/ 	.short	0x000c
        /*0096*/ 	.short	0x004c
        /*0098*/ 	.byte	0x00, 0xf0, 0x11, 0x00


	//----- nvinfo : EIATTR_KPARAM_INFO
	.align		4
.L_1535:
        /*009c*/ 	.byte	0x04, 0x17
        /*009e*/ 	.short	(.L_1537 - .L_1536)
.L_1536:
        /*00a0*/ 	.word	0x00000000
        /*00a4*/ 	.short	0x000b
        /*00a6*/ 	.short	0x0048
        /*00a8*/ 	.byte	0x00, 0xf0, 0x11, 0x00


	//----- nvinfo : EIATTR_KPARAM_INFO
	.align		4
.L_1537:
        /*00ac*/ 	.byte	0x04, 0x17
        /*00ae*/ 	.short	(.L_1539 - .L_1538)
.L_1538:
        /*00b0*/ 	.word	0x00000000
        /*00b4*/ 	.short	0x000a
        /*00b6*/ 	.short	0x0040
        /*00b8*/ 	.byte	0x00, 0xf0, 0x21, 0x00


	//----- nvinfo : EIATTR_KPARAM_INFO
	.align		4
.L_1539:
        /*00bc*/ 	.byte	0x04, 0x17
        /*00be*/ 	.short	(.L_1541 - .L_1540)
.L_1540:
        /*00c0*/ 	.word	0x00000000
        /*00c4*/ 	.short	0x0009
        /*00c6*/ 	.short	0x0038
        /*00c8*/ 	.byte	0x00, 0xf0, 0x21, 0x00


	//----- nvinfo : EIATTR_KPARAM_INFO
	.align		4
.L_1541:
        /*00cc*/ 	.byte	0x04, 0x17
        /*00ce*/ 	.short	(.L_1543 - .L_1542)
.L_1542:
        /*00d0*/ 	.word	0x00000000
        /*00d4*/ 	.short	0x0008
        /*00d6*/ 	.short	0x0034
        /*00d8*/ 	.byte	0x00, 0xf0, 0x11, 0x00


	//----- nvinfo : EIATTR_KPARAM_INFO
	.align		4
.L_1543:
        /*00dc*/ 	.byte	0x04, 0x17
        /*00de*/ 	.short	(.L_1545 - .L_1544)
.L_1544:
        /*00e0*/ 	.word	0x00000000
        /*00e4*/ 	.short	0x0007
        /*00e6*/ 	.short	0x0030
        /*00e8*/ 	.byte	0x00, 0xf0, 0x11, 0x00


	//----- nvinfo : EIATTR_KPARAM_INFO
	.align		4
.L_1545:
        /*00ec*/ 	.byte	0x04, 0x17
        /*00ee*/ 	.short	(.L_1547 - .L_1546)
.L_1546:
        /*00f0*/ 	.word	0x00000000
        /*00f4*/ 	.short	0x0006
        /*00f6*/ 	.short	0x002c
        /*00f8*/ 	.byte	0x00, 0xf0, 0x11, 0x00


	//----- nvinfo : EIATTR_KPARAM_INFO
	.align		4
.L_1547:
        /*00fc*/ 	.byte	0x04, 0x17
        /*00fe*/ 	.short	(.L_1549 - .L_1548)
.L_1548:
        /*0100*/ 	.word	0x00000000
        /*0104*/ 	.short	0x0005
        /*0106*/ 	.short	0x0028
        /*0108*/ 	.byte	0x00, 0xf0, 0x11, 0x00


	//----- nvinfo : EIATTR_KPARAM_INFO
	.align		4
.L_1549:
        /*010c*/ 	.byte	0x04, 0x17
        /*010e*/ 	.short	(.L_1551 - .L_1550)
.L_1550:
        /*0110*/ 	.word	0x00000000
        /*0114*/ 	.short	0x0004
        /*0116*/ 	.short	0x0020
        /*0118*/ 	.byte	0x00, 0xf0, 0x21, 0x00


	//----- nvinfo : EIATTR_KPARAM_INFO
	.align		4
.L_1551:
        /*011c*/ 	.byte	0x04, 0x17
        /*011e*/ 	.short	(.L_1553 - .L_1552)
.L_1552:
        /*0120*/ 	.word	0x00000000
        /*0124*/ 	.short	0x0003
        /*0126*/ 	.short	0x0018
        /*0128*/ 	.byte	0x00, 0xf0, 0x21, 0x00


	//----- nvinfo : EIATTR_KPARAM_INFO
	.align		4
.L_1553:
        /*012c*/ 	.byte	0x04, 0x17
        /*012e*/ 	.short	(.L_1555 - .L_1554)
.L_1554:
        /*0130*/ 	.word	0x00000000
        /*0134*/ 	.short	0x0002
        /*0136*/ 	.short	0x0010
        /*0138*/ 	.byte	0x00, 0xf0, 0x21, 0x00


	//----- nvinfo : EIATTR_KPARAM_INFO
	.align		4
.L_1555:
        /*013c*/ 	.byte	0x04, 0x17
        /*013e*/ 	.short	(.L_1557 - .L_1556)
.L_1556:
        /*0140*/ 	.word	0x00000000
        /*0144*/ 	.short	0x0001
        /*0146*/ 	.short	0x0008
        /*0148*/ 	.byte	0x00, 0xf0, 0x21, 0x00


	//----- nvinfo : EIATTR_KPARAM_INFO
	.align		4
.L_1557:
        /*014c*/ 	.byte	0x04, 0x17
        /*014e*/ 	.short	(.L_1559 - .L_1558)
.L_1558:
        /*0150*/ 	.word	0x00000000
        /*0154*/ 	.short	0x0000
        /*0156*/ 	.short	0x0000
        /*0158*/ 	.byte	0x00, 0xf0, 0x21, 0x00


	//----- nvinfo : EIATTR_MAXREG_COUNT
	.align		4
.L_1559:
        /*015c*/ 	.byte	0x03, 0x1b
        /*015e*/ 	.short	0x00ff


	//----- nvinfo : EIATTR_NUM_BARRIERS
	.align		4
        /*0160*/ 	.byte	0x02, 0x4c
        /*0162*/ 	.byte	0x01
	.zero		1


	//----- nvinfo : EIATTR_MERCURY_ISA_VERSION
	.align		4
        /*0164*/ 	.byte	0x03, 0x5f
        /*0166*/ 	.short	0x0000


	//----- nvinfo : EIATTR_EXIT_INSTR_OFFSETS
	.align		4
        /*0168*/ 	.byte	0x04, 0x1c
        /*016a*/ 	.short	(.L_1561 - .L_1560)


	//   ....[0]....
.L_1560:
        /*016c*/ 	.word	0x00000290


	//   ....[1]....
        /*0170*/ 	.word	0x00000950


	//   ....[2]....
        /*0174*/ 	.word	0x000058e0


	//   ....[3]....
        /*0178*/ 	.word	0x00005ba0


	//   ....[4]....
        /*017c*/ 	.word	0x00005df0


	//   ....[5]....
        /*0180*/ 	.word	0x00005f30


	//   ....[6]....
        /*0184*/ 	.word	0x00005fd0


	//   ....[7]....
        /*0188*/ 	.word	0x00006010


	//----- nvinfo : EIATTR_CTAIDZ_USED
	.align		4
.L_1561:
        /*018c*/ 	.byte	0x01, 0x04
	.zero		2


	//----- nvinfo : EIATTR_CRS_STACK_SIZE
	.align		4
        /*0190*/ 	.byte	0x04, 0x1e
        /*0192*/ 	.short	(.L_1563 - .L_1562)
.L_1562:
        /*0194*/ 	.word	0x00000000
.L_1563:


//--------------------- .nv.info._Z23gemm_half_q_half_kernelILi3ELi16ELb1ELb0ELi64EEvPK6__halfPKjS4_S2_PS0_iiiiPKtS7_iiiiiibS2_i --------------------------
	.section	.nv.info._Z23gemm_half_q_half_kernelILi3ELi16ELb1ELb0ELi64EEvPK6__halfPKjS4_S2_PS0_iiiiPKtS7_iiiiiibS2_i,"",@"SHT_CUDA_INFO"
	.sectionflags	@""
	.align	4


	//----- nvinfo : EIATTR_CUDA_API_VERSION
	.align		4
        /*0000*/ 	.byte	0x04, 0x37
        /*0002*/ 	.short	(.L_1565 - .L_1564)
.L_1564:
        /*0004*/ 	.word	0x00000082


	//----- nvinfo : EIATTR_SW2861232_WAR
	.align		4
.L_1565:
        /*0008*/ 	.byte	0x01, 0x35
	.zero		2


	//----- nvinfo : EIATTR_PARAM_CBANK
	.align		4
        /*000c*/ 	.byte	0x04, 0x0a
        /*000e*/ 	.short	(.L_1567 - .L_1566)
	.align		4
.L_1566:
        /*0010*/ 	.word	index@(.nv.constant0._Z23gemm_half_q_half_kernelILi3ELi16ELb1ELb0ELi64EEvPK6__halfPKjS4_S2_PS0_iiiiPKtS7_iiiiiibS2_i)
        /*0014*/ 	.short	0x0160
        /*0016*/ 	.short	0x0074


	//----- nvinfo : EIATTR_CBANK_PARAM_SIZE
	.align		4
.L_1567:
        /*0018*/ 	.byte	0x03, 0x19
        /*001a*/ 	.short	0x0074


	//----- nvinfo : EIATTR_KPARAM_INFO
	.align		4
        /*001c*/ 	.byte	0x04, 0x17
        /*001e*/ 	.short	(.L_1569 - .L_1568)
.L_1568:
        /*0020*/ 	.word	0x00000000
        /*0024*/ 	.short	0x0013
        /*0026*/ 	.short	0x0070
        /*0028*/ 	.byte	0x00, 0xf0, 0x11, 0x00


	//----- nvinfo : EIATTR_KPARAM_INFO
	.align		4
.L_1569:
        /*002c*/ 	.byte	0x04, 0x17
        /*002e*/ 	.short	(.L_1571 - .L_1570)
.L_1570:
        /*0030*/ 	.word	0x00000000
        /*0034*/ 	.short	0x0012
        /*0036*/ 	.short	0x0068
        /*0038*/ 	.byte	0x00, 0xf0, 0x21, 0x00


	//----- nvinfo : EIATTR_KPARAM_INFO
	.align		4
.L_1571:
        /*003c*/ 	.byte	0x04, 0x17
        /*003e*/ 	.short	(.L_1573 - .L_1572)
.L_1572:
        /*0040*/ 	.word	0x00000000
        /*0044*/ 	.short	0x0011
        /*0046*/ 	.short	0x0060
        /*0048*/ 	.byte	0x00, 0xf0, 0x05, 0x00


	//----- nvinfo : EIATTR_KPARAM_INFO
	.align		4
.L_1573:
        /*004c*/ 	.byte	0x04, 0x17
        /*004e*/ 	.short	(.L_1575 - .L_1574)
.L_1574:
        /*0050*/ 	.word	0x00000000
        /*0054*/ 	.short	0x0010
        /*0056*/ 	.short	0x005c
        /*0058*/ 	.byte	0x00, 0xf0, 0x11, 0x00


	//----- nvinfo : EIATTR_KPARAM_INFO
	.align		4
.L_1575:
        /*005c*/ 	.byte	0x04, 0x17
        /*005e*/ 	.short	(.L_1577 - .L_1576)
.L_1576:
        /*0060*/ 	.word	0x00000000
        /*0064*/ 	.short	0x000f
        /*0066*/ 	.short	0x0058
        /*0068*/ 	.byte	0x00, 0xf0, 0x11, 0x00


	//----- nvinfo : EIATTR_KPARAM_INFO
	.align		4
.L_1577:
        /*006c*/ 	.byte	0x04, 0x17
        /*006e*/ 	.short	(.L_1579 - .L_1578)
.L_1578:
        /*0070*/ 	.word	0x00000000
        /*0074*/ 	.short	0x000e
        /*0076*/ 	.short	0x0054
        /*0078*/ 	.byte	0x00, 0xf0, 0x11, 0x00


	//----- nvinfo : EIATTR_KPARAM_INFO
	.align		4
.L_1579:
        /*007c*/ 	.byte	0x04, 0x17
        /*007e*/ 	.short	(.L_1581 - .L_1580)
.L_1580:
        /*0080*/ 	.word	0x00000000
        /*0084*/ 	.short	0x000d
        /*0086*/ 	.short	0x0050
        /*0088*/ 	.byte	0x00, 0xf0, 0x11, 0x00


	//----- nvinfo : EIATTR_KPARAM_INFO
	.align		4
.L_1581:
        /*008c*/ 	.byte	0x04, 0x17
        /*008e*/ 	.short	(.L_1583 - .L_1582)
.L_1582:
        /*0090*/ 	.word	0x00000000
        /*0094*/ 	.short	0x000c
        /*0096*/ 	.short	0x004c
        /*0098*/ 	.byte	0x00, 0xf0, 0x11, 0x00


	//----- nvinfo : EIATTR_KPARAM_INFO
	.align		4
.L_1583:
        /*009c*/ 	.byte	0x04, 0x17
        /*009e*/ 	.short	(.L_1585 - .L_1584)
.L_1584:
        /*00a0*/ 	.word	0x00000000
        /*00a4*/ 	.short	0x000b
        /*00a6*/ 	.short	0x0048
        /*00a8*/ 	.byte	0x00, 0xf0, 0x11, 0x00


	//----- nvinfo : EIATTR_KPARAM_INFO
	.align		4
.L_1585:
        /*00ac*/ 	.byte	0x04, 0x17
        /*00ae*/ 	.short	(.L_1587 - .L_1586)
.L_1586:
        /*00b0*/ 	.word	0x00000000
        /*00b4*/ 	.short	0x000a
        /*00b6*/ 	.short	0x0040
        /*00b8*/ 	.byte	0x00, 0xf0, 0x21, 0x00


	//----- nvinfo : EIATTR_KPARAM_INFO
	.align		4
.L_1587:
        /*00bc*/ 	.byte	0x04, 0x17
        /*00be*/ 	.short	(.L_1589 - .L_1588)
.L_1588:
        /*00c0*/ 	.word	0x00000000
        /*00c4*/ 	.short	0x0009
        /*00c6*/ 	.short	0x0038
        /*00c8*/ 	.byte	0x00, 0xf0, 0x21, 0x00


	//----- nvinfo : EIATTR_KPARAM_INFO
	.align		4
.L_1589:
        /*00cc*/ 	.byte	0x04, 0x17
        /*00ce*/ 	.short	(.L_1591 - .L_1590)
.L_1590:
        /*00d0*/ 	.word	0x00000000
        /*00d4*/ 	.short	0x0008
        /*00d6*/ 	.short	0x0034
        /*00d8*/ 	.byte	0x00, 0xf0, 0x11, 0x00


	//----- nvinfo : EIATTR_KPARAM_INFO
	.align		4
.L_1591:
        /*00dc*/ 	.byte	0x04, 0x17
        /*00de*/ 	.short	(.L_1593 - .L_1592)
.L_1592:
        /*00e0*/ 	.word	0x00000000
        /*00e4*/ 	.short	0x0007
        /*00e6*/ 	.short	0x0030
        /*00e8*/ 	.byte	0x00, 0xf0, 0x11, 0x00


	//----- nvinfo : EIATTR_KPARAM_INFO
	.align		4
.L_1593:
        /*00ec*/ 	.byte	0x04, 0x17
        /*00ee*/ 	.short	(.L_1595 - .L_1594)
.L_1594:
        /*00f0*/ 	.word	0x00000000
        /*00f4*/ 	.short	0x0006
        /*00f6*/ 	.short	0x002c
        /*00f8*/ 	.byte	0x00, 0xf0, 0x11, 0x00


	//----- nvinfo : EIATTR_KPARAM_INFO
	.align		4
.L_1595:
        /*00fc*/ 	.byte	0x04, 0x17
        /*00fe*/ 	.short	(.L_1597 - .L_1596)
.L_1596:
        /*0100*/ 	.word	0x00000000
        /*0104*/ 	.short	0x0005
        /*0106*/ 	.short	0x0028
        /*0108*/ 	.byte	0x00, 0xf0, 0x11, 0x00


	//----- nvinfo : EIATTR_KPARAM_INFO
	.align		4
.L_1597:
        /*010c*/ 	.byte	0x04, 0x17
        /*010e*/ 	.short	(.L_1599 - .L_1598)
.L_1598:
        /*0110*/ 	.word	0x00000000
        /*0114*/ 	.short	0x0004
        /*0116*/ 	.short	0x0020
        /*0118*/ 	.byte	0x00, 0xf0, 0x21, 0x00


	//----- nvinfo : EIATTR_KPARAM_INFO
	.align		4
.L_1599:
        /*011c*/ 	.byte	0x04, 0x17
        /*011e*/ 	.short	(.L_1601 - .L_1600)
.L_1600:
        /*0120*/ 	.word	0x00000000
        /*0124*/ 	.short	0x0003
        /*0126*/ 	.short	0x0018
        /*0128*/ 	.byte	0x00, 0xf0, 0x21, 0x00


	//----- nvinfo : EIATTR_KPARAM_INFO
	.align		4
.L_1601:
        /*012c*/ 	.byte	0x04, 0x17
        /*012e*/ 	.short	(.L_1603 - .L_1602)
.L_1602:
        /*0130*/ 	.word	0x00000000
        /*0134*/ 	.short	0x0002
        /*0136*/ 	.short	0x0010
        /*0138*/ 	.byte	0x00, 0xf0, 0x21, 0x00


	//----- nvinfo : EIATTR_KPARAM_INFO
	.align		4
.L_1603:
        /*013c*/ 	.byte	0x04, 0x17
        /*013e*/ 	.short	(.L_1605 - .L_1604)
.L_1604:
        /*0140*/ 	.word	0x00000000
        /*0144*/ 	.short	0x0001
        /*0146*/ 	.short	0x0008
        /*0148*/ 	.byte	0x00, 0xf0, 0x21, 0x00


	//----- nvinfo : EIATTR_KPARAM_INFO
	.align		4
.L_1605:
        /*014c*/ 	.byte	0x04, 0x17
        /*014e*/ 	.short	(.L_1607 - .L_1606)
.L_1606:
        /*0150*/ 	.word	0x00000000
        /*0154*/ 	.short	0x0000
        /*0156*/ 	.short	0x0000
        /*0158*/ 	.byte	0x00, 0xf0, 0x21, 0x00


	//----- nvinfo : EIATTR_MAXREG_COUNT
	.align		4
.L_1607:
        /*015c*/ 	.byte	0x03, 0x1b
        /*015e*/ 	.short	0x00ff


	//----- nvinfo : EIATTR_NUM_BARRIERS
	.align		4
        /*0160*/ 	.byte	0x02, 0x4c
        /*0162*/ 	.byte	0x01
	.zero		1


	//----- nvinfo : EIATTR_MERCURY_ISA_VERSION
	.align		4
        /*0164*/ 	.byte	0x03, 0x5f
        /*0166*/ 	.short	0x0000


	//----- nvinfo : EIATTR_EXIT_INSTR_OFFSETS
	.align		4
        /*0168*/ 	.byte	0x04, 0x1c
        /*016a*/ 	.short	(.L_1609 - .L_1608)


	//   ....[0]....
.L_1608:
        /*016c*/ 	.word	0x00000290


	//   ....[1]....
        /*0170*/ 	.word	0x00000950


	//   ....[2]....
        /*0174*/ 	.word	0x00003430


	//   ....[3]....
        /*0178*/ 	.word	0x000036f0


	//   ....[4]....
        /*017c*/ 	.word	0x00003940


	//   ....[5]....
        /*0180*/ 	.word	0x00003a80


	//   ....[6]....
        /*0184*/ 	.word	0x00003b20


	//   ....[7]....
        /*0188*/ 	.word	0x00003b60


	//----- nvinfo : EIATTR_CTAIDZ_USED
	.align		4
.L_1609:
        /*018c*/ 	.byte	0x01, 0x04
	.zero		2


	//----- nvinfo : EIATTR_CRS_STACK_SIZE
	.align		4
        /*0190*/ 	.byte	0x04, 0x1e
        /*0192*/ 	.short	(.L_1611 - .L_1610)
.L_1610:
        /*0194*/ 	.word	0x00000000
.L_1611:


//--------------------- .nv.info._Z23gemm_half_q_half_kernelILi3ELi24ELb1ELb0ELi64EEvPK6__halfPKjS4_S2_PS0_iiiiPKtS7_iiiiiibS2_i --------------------------
	.section	.nv.info._Z23gemm_half_q_half_kernelILi3ELi24ELb1ELb0ELi64EEvPK6__halfPKjS4_S2_PS0_iiiiPKtS7_iiiiiibS2_i,"",@"SHT_CUDA_INFO"
	.sectionflags	@""
	.align	4


	//----- nvinfo : EIATTR_CUDA_API_VERSION
	.align		4
        /*0000*/ 	.byte	0x04, 0x37
        /*0002*/ 	.short	(.L_1613 - .L_1612)
.L_1612:
        /*0004*/ 	.word	0x00000082


	//----- nvinfo : EIATTR_SW2861232_WAR
	.align		4
.L_1613:
        /*0008*/ 	.byte	0x01, 0x35
	.zero		2


	//----- nvinfo : EIATTR_PARAM_CBANK
	.align		4
        /*000c*/ 	.byte	0x04, 0x0a
        /*000e*/ 	.short	(.L_1615 - .L_1614)
	.align		4
.L_1614:
        /*0010*/ 	.word	index@(.nv.constant0._Z23gemm_half_q_half_kernelILi3ELi24ELb1ELb0ELi64EEvPK6__halfPKjS4_S2_PS0_iiiiPKtS7_iiiiiibS2_i)
        /*0014*/ 	.short	0x0160
        /*0016*/ 	.short	0x0074


	//----- nvinfo : EIATTR_CBANK_PARAM_SIZE
	.align		4
.L_1615:
        /*0018*/ 	.byte	0x03, 0x19
        /*001a*/ 	.short	0x0074


	//----- nvinfo : EIATTR_KPARAM_INFO
	.align		4
        /*001c*/ 	.byte	0x04, 0x17
        /*001e*/ 	.short	(.L_1617 - .L_1616)
.L_1616:
        /*0020*/ 	.word	0x00000000
        /*0024*/ 	.short	0x0013
        /*0026*/ 	.short	0x0070
        /*0028*/ 	.byte	0x00, 0xf0, 0x11, 0x00


	//----- nvinfo : EIATTR_KPARAM_INFO
	.align		4
.L_1617:
        /*002c*/ 	.byte	0x04, 0x17
        /*002e*/ 	.short	(.L_1619 - .L_1618)
.L_1618:
        /*0030*/ 	.word	0x00000000
        /*0034*/ 	.short	0x0012
        /*0036*/ 	.short	0x0068
        /*0038*/ 	.byte	0x00, 0xf0, 0x21, 0x00


	//----- nvinfo : EIATTR_KPARAM_INFO
	.align		4
.L_1619:
        /*003c*/ 	.byte	0x04, 0x17
        /*003e*/ 	.short	(.L_1621 - .L_1620)
.L_1620:
        /*0040*/ 	.word	0x00000000
        /*0044*/ 	.short	0x0011
        /*0046*/ 	.short	0x0060
        /*0048*/ 	.byte	0x00, 0xf0, 0x05, 0x00


	//----- nvinfo : EIATTR_KPARAM_INFO
	.align		4
.L_1621:
        /*004c*/ 	.byte	0x04, 0x17
        /*004e*/ 	.short	(.L_1623 - .L_1622)
.L_1622:
        /*0050*/ 	.word	0x00000000
        /*0054*/ 	.short	0x0010
        /*0056*/ 	.short	0x005c
        /*0058*/ 	.byte	0x00, 0xf0, 0x11, 0x00


	//----- nvinfo : EIATTR_KPARAM_INFO
	.align		4
.L_1623:
        /*005c*/ 	.byte	0x04, 0x17
        /*005e*/ 	.short	(.L_1625 - .L_1624)
.L_1624:
        /*0060*/ 	.word	0x00000000
        /*0064*/ 	.short	0x000f
        /*0066*/ 	.short	0x0058
        /*0068*/ 	.byte	0x00, 0xf0, 0x11, 0x00


	//----- nvinfo : EIATTR_KPARAM_INFO
	.align		4
.L_1625:
        /*006c*/ 	.byte	0x04, 0x17
        /*006e*/ 	.short	(.L_1627 - .L_1626)
.L_1626:
        /*0070*/ 	.word	0x00000000
        /*0074*/ 	.short	0x000e
        /*0076*/ 	.short	0x0054
        /*0078*/ 	.byte	0x00, 0xf0, 0x11, 0x00


	//----- nvinfo : EIATTR_KPARAM_INFO
	.align		4
.L_1627:
        /*007c*/ 	.byte	0x04, 0x17
        /*007e*/ 	.short	(.L_1629 - .L_1628)
.L_1628:
        /*0080*/ 	.word	0x00000000
        /*0084*/ 	.short	0x000d
        /*0086*/ 	.short	0x0050
        /*0088*/ 	.byte	0x00, 0xf0, 0x11, 0x00


	//----- nvinfo : EIATTR_KPARAM_INFO
	.align		4
.L_1629:
        /*008c*/ 	.byte	0x04, 0x17
        /*008e*/ 	.short	(.L_1631 - .L_1630)
.L_1630:
        /*0090*/ 	.word	0x00000000
        /*0094*/ 	.short	0x000c
        /*0096*/ 	.short	0x004c
        /*0098*/ 	.byte	0x00, 0xf0, 0x11, 0x00


	//----- nvinfo : EIATTR_KPARAM_INFO
	.align		4
.L_1631:
        /*009c*/ 	.byte	0x04, 0x17
        /*009e*/ 	.short	(.L_1633 - .L_1632)
.L_1632:
        /*00a0*/ 	.word	0x00000000
        /*00a4*/ 	.short	0x000b
        /*00a6*/ 	.short	0x0048
        /*00a8*/ 	.byte	0x00, 0xf0, 0x11, 0x00


	//----- nvinfo : EIATTR_KPARAM_INFO
	.align		4
.L_1633:
        /*00ac*/ 	.byte	0x04, 0x17
        /*00ae*/ 	.short	(.L_1635 - .L_1634)
.L_1634:
        /*00b0*/ 	.word	0x00000000
        /*00b4*/ 	.short	0x000a
        /*00b6*/ 	.short	0x0040
        /*00b8*/ 	.byte	0x00, 0xf0, 0x21, 0x00


	//----- nvinfo : EIATTR_KPARAM_INFO
	.align		4
.L_1635:
        /*00bc*/ 	.byte	0x04, 0x17
        /*00be*/ 	.short	(.L_1637 - .L_1636)
.L_1636:
        /*00c0*/ 	.word	0x00000000
        /*00c4*/ 	.short	0x0009
        /*00c6*/ 	.short	0x0038
        /*00c8*/ 	.byte	0x00, 0xf0, 0x21, 0x00


	//----- nvinfo : EIATTR_KPARAM_INFO
	.align		4
.L_1637:
        /*00cc*/ 	.byte	0x04, 0x17
        /*00ce*/ 	.short	(.L_1639 - .L_1638)
.L_1638:
        /*00d0*/ 	.word	0x00000000
        /*00d4*/ 	.short	0x0008
        /*00d6*/ 	.short	0x0034
        /*00d8*/ 	.byte	0x00, 0xf0, 0x11, 0x00


	//----- nvinfo : EIATTR_KPARAM_INFO
	.align		4
.L_1639:
        /*00dc*/ 	.byte	0x04, 0x17
        /*00de*/ 	.short	(.L_1641 - .L_1640)
.L_1640:
        /*00e0*/ 	.word	0x00000000
        /*00e4*/ 	.short	0x0007
        /*00e6*/ 	.short	0x0030
        /*00e8*/ 	.byte	0x00, 0xf0, 0x11, 0x00


	//----- nvinfo : EIATTR_KPARAM_INFO
	.align		4
.L_1641:
        /*00ec*/ 	.byte	0x04, 0x17
        /*00ee*/ 	.short	(.L_1643 - .L_1642)
.L_1642:
        /*00f0*/ 	.word	0x00000000
        /*00f4*/ 	.short	0x0006
        /*00f6*/ 	.short	0x002c
        /*00f8*/ 	.byte	0x00, 0xf0, 0x11, 0x00


	//----- nvinfo : EIATTR_KPARAM_INFO
	.align		4
.L_1643:
        /*00fc*/ 	.byte	0x04, 0x17
        /*00fe*/ 	.short	(.L_1645 - .L_1644)
.L_1644:
        /*0100*/ 	.word	0x00000000
        /*0104*/ 	.short	0x0005
        /*0106*/ 	.short	0x0028
        /*0108*/ 	.byte	0x00, 0xf0, 0x11, 0x00


	//----- nvinfo : EIATTR_KPARAM_INFO
	.align		4
.L_1645:
        /*010c*/ 	.byte	0x04, 0x17
        /*010e*/ 	.short	(.L_1647 - .L_1646)
.L_1646:
        /*0110*/ 	.word	0x00000000
        /*0114*/ 	.short	0x0004
        /*0116*/ 	.short	0x0020
        /*0118*/ 	.byte	0x00, 0xf0, 0x21, 0x00


	//----- nvinfo : EIATTR_KPARAM_INFO
	.align		4
.L_1647:
        /*011c*/ 	.byte	0x04, 0x17
        /*011e*/ 	.short	(.L_1649 - .L_1648)
.L_1648:
        /*0120*/ 	.word	0x00000000
        /*0124*/ 	.short	0x0003
        /*0126*/ 	.short	0x0018
        /*0128*/ 	.byte	0x00, 0xf0, 0x21, 0x00


	//----- nvinfo : EIATTR_KPARAM_INFO
	.align		4
.L_1649:
        /*012c*/ 	.byte	0x04, 0x17
        /*012e*/ 	.short	(.L_1651 - .L_1650)
.L_1650:
        /*0130*/ 	.word	0x00000000
        /*0134*/ 	.short	0x0002
        /*0136*/ 	.short	0x0010
        /*0138*/ 	.byte	0x00, 0xf0, 0x21, 0x00


	//----- nvinfo : EIATTR_KPARAM_INFO
	.align		4
.L_1651:
        /*013c*/ 	.byte	0x04, 0x17
        /*013e*/ 	.short	(.L_1653 - .L_1652)
.L_1652:
        /*0140*/ 	.word	0x00000000
        /*0144*/ 	.short	0x0001
        /*0146*/ 	.short	0x0008
        /*0148*/ 	.byte	0x00, 0xf0, 0x21, 0x00


	//----- nvinfo : EIATTR_KPARAM_INFO
	.align		4
.L_1653:
        /*014c*/ 	.byte	0x04, 0x17
        /*014e*/ 	.short	(.L_1655 - .L_1654)
.L_1654:
        /*0150*/ 	.word	0x00000000
        /*0154*/ 	.short	0x0000
        /*0156*/ 	.short	0x0000
        /*0158*/ 	.byte	0x00, 0xf0, 0x21, 0x00


	//----- nvinfo : EIATTR_MAXREG_COUNT
	.align		4
.L_1655:
        /*015c*/ 	.byte	0x03, 0x1b
        /*015e*/ 	.short	0x00ff


	//----- nvinfo : EIATTR_NUM_BARRIERS
	.align		4
        /*0160*/ 	.byte	0x02, 0x4c
        /*0162*/ 	.byte	0x01
	.zero		1


	//----- nvinfo : EIATTR_MERCURY_ISA_VERSION
	.align		4
        /*0164*/ 	.byte	0x03, 0x5f
        /*0166*/ 	.short	0x0000


	//----- nvinfo : EIATTR_EXIT_INSTR_OFFSETS
	.align		4
        /*0168*/ 	.byte	0x04, 0x1c
        /*016a*/ 	.short	(.L_1657 - .L_1656)


	//   ....[0]....
.L_1656:
        /*016c*/ 	.word	0x00000290


	//   ....[1]....
        /*0170*/ 	.word	0x00000950


	//   ....[2]....
        /*0174*/ 	.word	0x000088a0


	//   ....[3]....
        /*0178*/ 	.word	0x00008b60


	//   ....[4]....
        /*017c*/ 	.word	0x00008db0


	//   ....[5]....
        /*0180*/ 	.word	0x00008ef0


	//   ....[6]....
        /*0184*/ 	.word	0x00008f90


	//   ....[7]....
        /*0188*/ 	.word	0x00008fd0


	//----- nvinfo : EIATTR_CTAIDZ_USED
	.align		4
.L_1657:
        /*018c*/ 	.byte	0x01, 0x04
	.zero		2


	//----- nvinfo : EIATTR_CRS_STACK_SIZE
	.align		4
        /*0190*/ 	.byte	0x04, 0x1e
        /*0192*/ 	.short	(.L_1659 - .L_1658)
.L_1658:
        /*0194*/ 	.word	0x00000000
.L_1659:


//--------------------- .nv.info._Z23gemm_half_q_half_kernelILi3ELi8ELb1ELb0ELi64EEvPK6__halfPKjS4_S2_PS0_iiiiPKtS7_iiiiiibS2_i --------------------------
	.section	.nv.info._Z23gemm_half_q_half_kernelILi3ELi8ELb1ELb0ELi64EEvPK6__halfPKjS4_S2_PS0_iiiiPKtS7_iiiiiibS2_i,"",@"SHT_CUDA_INFO"
	.sectionflags	@""
	.align	4


	//----- nvinfo : EIATTR_CUDA_API_VERSION
	.align		4
        /*0000*/ 	.byte	0x04, 0x37
        /*0002*/ 	.short	(.L_1661 - .L_1660)
.L_1660:
        /*0004*/ 	.word	0x00000082


	//----- nvinfo : EIATTR_SW2861232_WAR
	.align		4
.L_1661:
        /*0008*/ 	.byte	0x01, 0x35
	.zero		2


	//----- nvinfo : EIATTR_PARAM_CBANK
	.align		4
        /*000c*/ 	.byte	0x04, 0x0a
        /*000e*/ 	.short	(.L_1663 - .L_1662)
	.align		4
.L_1662:
        /*0010*/ 	.word	index@(.nv.constant0._Z23gemm_half_q_half_kernelILi3ELi8ELb1ELb0ELi64EEvPK6__halfPKjS4_S2_PS0_iiiiPKtS7_iiiiiibS2_i)
        /*0014*/ 	.short	0x0160
        /*0016*/ 	.short	0x0074


	//----- nvinfo : EIATTR_CBANK_PARAM_SIZE
	.align		4
.L_1663:
        /*0018*/ 	.byte	0x03, 0x19
        /*001a*/ 	.short	0x0074


	//----- nvinfo : EIATTR_KPARAM_INFO
	.align		4
        /*001c*/ 	.byte	0x04, 0x17
        /*001e*/ 	.short	(.L_1665 - .L_1664)
.L_1664:
        /*0020*/ 	.word	0x00000000
        /*0024*/ 	.short	0x0013
        /*0026*/ 	.short	0x0070
        /*0028*/ 	.byte	0x00, 0xf0, 0x11, 0x00


	//----- nvinfo : EIATTR_KPARAM_INFO
	.align		4
.L_1665:
        /*002c*/ 	.byte	0x04, 0x17
        /*002e*/ 	.short	(.L_1667 - .L_1666)
.L_1666:
        /*0030*/ 	.word	0x00000000
        /*0034*/ 	.short	0x0012
        /*0036*/ 	.short	0x0068
        /*0038*/ 	.byte	0x00, 0xf0, 0x21, 0x00


	//----- nvinfo : EIATTR_KPARAM_INFO
	.align		4
.L_1667:
        /*003c*/ 	.byte	0x04, 0x17
        /*003e*/ 	.short	(.L_1669 - .L_1668)
.L_1668:
        /*0040*/ 	.word	0x00000000
        /*0044*/ 	.short	0x0011
        /*0046*/ 	.short	0x0060
        /*0048*/ 	.byte	0x00, 0xf0, 0x05, 0x00


	//----- nvinfo : EIATTR_KPARAM_INFO
	.align		4
.L_1669:
        /*004c*/ 	.byte	0x04, 0x17
        /*004e*/ 	.short	(.L_1671 - .L_1670)
.L_1670:
        /*0050*/ 	.word	0x00000000
        /*0054*/ 	.short	0x0010
        /*0056*/ 	.short	0x005c
        /*0058*/ 	.byte	0x00, 0xf0, 0x11, 0x00


	//----- nvinfo : EIATTR_KPARAM_INFO
	.align		4
.L_1671:
        /*005c*/ 	.byte	0x04, 0x17
        /*005e*/ 	.short	(.L_1673 - .L_1672)
.L_1672:
        /*0060*/ 	.word	0x00000000
        /*0064*/ 	.short	0x000f
        /*0066*/ 	.short	0x0058
        /*0068*/ 	.byte	0x00, 0xf0, 0x11, 0x00


	//----- nvinfo : EIATTR_KPARAM_INFO
	.align		4
.L_1673:
        /*006c*/ 	.byte	0x04, 0x17
        /*006e*/ 	.short	(.L_1675 - .L_1674)
.L_1674:
        /*0070*/ 	.word	0x00000000
        /*0074*/ 	.short	0x000e
        /*0076*/ 	.short	0x0054
        /*0078*/ 	.byte	0x00, 0xf0, 0x11, 0x00


	//----- nvinfo : EIATTR_KPARAM_INFO
	.align		4
.L_1675:
        /*007c*/ 	.byte	0x04, 0x17
        /*007e*/ 	.short	(.L_1677 - .L_1676)
.L_1676:
        /*0080*/ 	.word	0x00000000
        /*0084*/ 	.short	0x000d
        /*0086*/ 	.short	0x0050
        /*0088*/ 	.byte	0x00, 0xf0, 0x11, 0x00


	//----- nvinfo : EIATTR_KPARAM_INFO
	.align		4
.L_1677:
        /*008c*/ 	.byte	0x04, 0x17
        /*008e*/ 	.short	(.L_1679 - .L_1678)
.L_1678:
        /*0090*/ 	.word	0x00000000
        /*0094*/ 	.short	0x000c
        /*0096*/ 	.short	0x004c
        /*0098*/ 	.byte	0x00, 0xf0, 0x11, 0x00


	//----- nvinfo : EIATTR_KPARAM_INFO
	.align		4
.L_1679:
        /*009c*/ 	.byte	0x04, 0x17
        /*009e*/ 	.short	(.L_1681 - .L_1680)
.L_1680:
        /*00a0*/ 	.word	0x00000000
        /*00a4*/ 	.short	0x000b
        /*00a6*/ 	.short	0x0048
        /*00a8*/ 	.byte	0x00, 0xf0, 0x11, 0x00


	//----- nvinfo : EIATTR_KPARAM_INFO
	.align		4
.L_1681:
        /*00ac*/ 	.byte	0x04, 0x17
        /*00ae*/ 	.short	(.L_1683 - .L_1682)
.L_1682:
        /*00b0*/ 	.word	0x00000000
        /*00b4*/ 	.short	0x000a
        /*00b6*/ 	.short	0x0040
        /*00b8*/ 	.byte	0x00, 0xf0, 0x21, 0x00


	//----- nvinfo : EIATTR_KPARAM_INFO
	.align		4
.L_1683:
        /*00bc*/ 	.byte	0x04, 0x17
        /*00be*/ 	.short	(.L_1685 - .L_1684)
.L_1684:
        /*00c0*/ 	.word	0x00000000
        /*00c4*/ 	.short	0x0009
        /*00c6*/ 	.short	0x0038
        /*00c8*/ 	.byte	0x00, 0xf0, 0x21, 0x00


	//----- nvinfo : EIATTR_KPARAM_INFO
	.align		4
.L_1685:
        /*00cc*/ 	.byte	0x04, 0x17
        /*00ce*/ 	.short	(.L_1687 - .L_1686)
.L_1686:
        /*00d0*/ 	.word	0x00000000
        /*00d4*/ 	.short	0x0008
        /*00d6*/ 	.short	0x0034
        /*00d8*/ 	.byte	0x00, 0xf0, 0x11, 0x00


	//----- nvinfo : EIATTR_KPARAM_INFO
	.align		4
.L_1687:
        /*00dc*/ 	.byte	0x04, 0x17
        /*00de*/ 	.short	(.L_1689 - .L_1688)
.L_1688:
        /*00e0*/ 	.word	0x00000000
        /*00e4*/ 	.short	0x0007
        /*00e6*/ 	.short	0x0030
        /*00e8*/ 	.byte	0x00, 0xf0, 0x11, 0x00


	//----- nvinfo : EIATTR_KPARAM_INFO
	.align		4
.L_1689:
        /*00ec*/ 	.byte	0x04, 0x17
        /*00ee*/ 	.short	(.L_1691 - .L_1690)
.L_1690:
        /*00f0*/ 	.word	0x00000000
        /*00f4*/ 	.short	0x0006
        /*00f6*/ 	.short	0x002c
        /*00f8*/ 	.byte	0x00, 0xf0, 0x11, 0x00


	//----- nvinfo : EIATTR_KPARAM_INFO
	.align		4
.L_1691:
        /*00fc*/ 	.byte	0x04, 0x17
        /*00fe*/ 	.short	(.L_1693 - .L_1692)
.L_1692:
        /*0100*/ 	.word	0x00000000
        /*0104*/ 	.short	0x0005
        /*0106*/ 	.short	0x0028
        /*0108*/ 	.byte	0x00, 0xf0, 0x11, 0x00


	//----- nvinfo : EIATTR_KPARAM_INFO
	.align		4
.L_1693:
        /*010c*/ 	.byte	0x04, 0x17
        /*010e*/ 	.short	(.L_1695 - .L_1694)
.L_1694:
        /*0110*/ 	.word	0x00000000
        /*0114*/ 	.short	0x0004
        /*0116*/ 	.short	0x0020
        /*0118*/ 	.byte	0x00, 0xf0, 0x21, 0x00


	//----- nvinfo : EIATTR_KPARAM_INFO
	.align		4
.L_1695:
        /*011c*/ 	.byte	0x04, 0x17
        /*011e*/ 	.short	(.L_1697 - .L_1696)
.L_1696:
        /*0120*/ 	.word	0x00000000
        /*0124*/ 	.short	0x0003
        /*0126*/ 	.short	0x0018
        /*0128*/ 	.byte	0x00, 0xf0, 0x21, 0x00


	//----- nvinfo : EIATTR_KPARAM_INFO
	.align		4
.L_1697:
        /*012c*/ 	.byte	0x04, 0x17
        /*012e*/ 	.short	(.L_1699 - .L_1698)
.L_1698:
        /*0130*/ 	.word	0x00000000
        /*0134*/ 	.short	0x0002
        /*0136*/ 	.short	0x0010
        /*0138*/ 	.byte	0x00, 0xf0, 0x21, 0x00


	//----- nvinfo : EIATTR_KPARAM_INFO
	.align		4
.L_1699:
        /*013c*/ 	.byte	0x04, 0x17
        /*013e*/ 	.short	(.L_1701 - .L_1700)
.L_1700:
        /*0140*/ 	.word	0x00000000
        /*0144*/ 	.short	0x0001
        /*0146*/ 	.short	0x0008
        /*0148*/ 	.byte	0x00, 0xf0, 0x21, 0x00


	//----- nvinfo : EIATTR_KPARAM_INFO
	.align		4
.L_1701:
        /*014c*/ 	.byte	0x04, 0x17
        /*014e*/ 	.short	(.L_1703 - .L_1702)
.L_1702:
        /*0150*/ 	.word	0x00000000
        /*0154*/ 	.short	0x0000
        /*0156*/ 	.short	0x0000
        /*0158*/ 	.byte	0x00, 0xf0, 0x21, 0x00


	//----- nvinfo : EIATTR_MAXREG_COUNT
	.align		4
.L_1703:
        /*015c*/ 	.byte	0x03, 0x1b
        /*015e*/ 	.short	0x00ff


	//----- nvinfo : EIATTR_NUM_BARRIERS
	.align		4
        /*0160*/ 	.byte	0x02, 0x4c
        /*0162*/ 	.byte	0x01
	.zero		1


	//----- nvinfo : EIATTR_MERCURY_ISA_VERSION
	.align		4
        /*0164*/ 	.byte	0x03, 0x5f
        /*0166*/ 	.short	0x0000


	//----- nvinfo : EIATTR_EXIT_INSTR_OFFSETS
	.align		4
        /*0168*/ 	.byte	0x04, 0x1c
        /*016a*/ 	.short	(.L_1705 - .L_1704)


	//   ....[0]....
.L_1704:
        /*016c*/ 	.word	0x00000290


	//   ....[1]....
        /*0170*/ 	.word	0x00000950


	//   ....[2]....
        /*0174*/ 	.word	0x000067c0


	//   ....[3]....
        /*0178*/ 	.word	0x00006a80


	//   ....[4]....
        /*017c*/ 	.word	0x00006cd0


	//   ....[5]....
        /*0180*/ 	.word	0x00006e10


	//   ....[6]....
        /*0184*/ 	.word	0x00006eb0


	//   ....[7]....
        /*0188*/ 	.word	0x00006ef0


	//----- nvinfo : EIATTR_CTAIDZ_USED
	.align		4
.L_1705:
        /*018c*/ 	.byte	0x01, 0x04
	.zero		2


	//----- nvinfo : EIATTR_CRS_STACK_SIZE
	.align		4
        /*0190*/ 	.byte	0x04, 0x1e
        /*0192*/ 	.short	(.L_1707 - .L_1706)
.L_1706:
        /*0194*/ 	.word	0x00000000
.L_1707:


//--------------------- .nv.info._Z23gemm_half_q_half_kernelILi3ELi12ELb1ELb0ELi64EEvPK6__halfPKjS4_S2_PS0_iiiiPKtS7_iiiiiibS2_i --------------------------
	.section	.nv.info._Z23gemm_half_q_half_kernelILi3ELi12ELb1ELb0ELi64EEvPK6__halfPKjS4_S2_PS0_iiiiPKtS7_iiiiiibS2_i,"",@"SHT_CUDA_INFO"
	.sectionflags	@""
	.align	4


	//----- nvinfo : EIATTR_CUDA_API_VERSION
	.align		4
        /*0000*/ 	.byte	0x04, 0x37
        /*0002*/ 	.short	(.L_1709 - .L_1708)
.L_1708:
        /*0004*/ 	.word	0x00000082


	//----- nvinfo : EIATTR_SW2861232_WAR
	.align		4
.L_1709:
        /*0008*/ 	.byte	0x01, 0x35
	.zero		2


	//----- nvinfo : EIATTR_PARAM_CBANK
	.align		4
        /*000c*/ 	.byte	0x04, 0x0a
        /*000e*/ 	.short	(.L_1711 - .L_1710)
	.align		4
.L_1710:
        /*0010*/ 	.word	index@(.nv.constant0._Z23gemm_half_q_half_kernelILi3ELi12ELb1ELb0ELi64EEvPK6__halfPKjS4_S2_PS0_iiiiPKtS7_iiiiiibS2_i)
        /*0014*/ 	.short	0x0160
        /*0016*/ 	.short	0x0074


	//----- nvinfo : EIATTR_CBANK_PARAM_SIZE
	.align		4
.L_1711:
        /*0018*/ 	.byte	0x03, 0x19
        /*001a*/ 	.short	0x0074


	//----- nvinfo : EIATTR_KPARAM_INFO
	.align		4
        /*001c*/ 	.byte	0x04, 0x17
        /*001e*/ 	.short	(.L_1713 - .L_1712)
.L_1712:
        /*0020*/ 	.word	0x00000000
        /*0024*/ 	.short	0x0013
        /*0026*/ 	.short	0x0070
        /*0028*/ 	.byte	0x00, 0xf0, 0x11, 0x00


	//----- nvinfo : EIATTR_KPARAM_INFO
	.align		4
.L_1713:
        /*002c*/ 	.byte	0x04, 0x17
        /*002e*/ 	.short	(.L_1715 - .L_1714)
.L_1714:
        /*0030*/ 	.word	0x00000000
        /*0034*/ 	.short	0x0012
        /*0036*/ 	.short	0x0068
        /*0038*/ 	.byte	0x00, 0xf0, 0x21, 0x00


	//----- nvinfo : EIATTR_KPARAM_INFO
	.align		4
.L_1715:
        /*003c*/ 	.byte	0x04, 0x17
        /*003e*/ 	.short	(.L_1717 - .L_1716)
.L_1716:
        /*0040*/ 	.word	0x00000000
        /*0044*/ 	.short	0x0011
        /*0046*/ 	.short	0x0060
        /*0048*/ 	.byte	0x00, 0xf0, 0x05, 0x00


	//----- nvinfo : EIATTR_KPARAM_INFO
	.align		4
.L_1717:
        /*004c*/ 	.byte	0x04, 0x17
        /*004e*/ 	.short	(.L_1719 - .L_1718)
.L_1718:
        /*0050*/ 	.word	0x00000000
        /*0054*/ 	.short	0x0010
        /*0056*/ 	.short	0x005c
        /*0058*/ 	.byte	0x00, 0xf0, 0x11, 0x00


	//----- nvinfo : EIATTR_KPARAM_INFO
	.align		4
.L_1719:
        /*005c*/ 	.byte	0x04, 0x17
        /*005e*/ 	.short	(.L_1721 - .L_1720)
.L_1720:
        /*0060*/ 	.word	0x00000000
        /*0064*/ 	.short	0x000f
        /*0066*/ 	.short	0x0058
        /*0068*/ 	.byte	0x00, 0xf0, 0x11, 0x00


	//----- nvinfo : EIATTR_KPARAM_INFO
	.align		4
.L_1721:
        /*006c*/ 	.byte	0x04, 0x17
        /*006e*/ 	.short	(.L_1723 - .L_1722)
.L_1722:
        /*0070*/ 	.word	0x00000000
        /*0074*/ 	.short	0x000e
        /*0076*/ 	.short	0x0054
        /*0078*/ 	.byte	0x00, 0xf0, 0x11, 0x00


	//----- nvinfo : EIATTR_KPARAM_INFO
	.align		4
.L_1723:
        /*007c*/ 	.byte	0x04, 0x17
        /*007e*/ 	.short	(.L_1725 - .L_1724)
.L_1724:
        /*0080*/ 	.word	0x00000000
        /*0084*/ 	.short	0x000d
        /*0086*/ 	.short	0x0050
        /*0088*/ 	.byte	0x00, 0xf0, 0x11, 0x00


	//----- nvinfo : EIATTR_KPARAM_INFO
	.align		4
.L_1725:
        /*008c*/ 	.byte	0x04, 0x17
        /*008e*/ 	.short	(.L_1727 - .L_1726)
.L_1726:
        /*0090*/ 	.word	0x00000000
        /*0094*/ 	.short	0x000c
        /*0096*/ 	.short	0x004c
        /*0098*/ 	.byte	0x00, 0xf0, 0x11, 0x00


	//----- nvinfo : EIATTR_KPARAM_INFO
	.align		4
.L_1727:
        /*009c*/ 	.byte	0x04, 0x17
        /*009e*/ 	.short	(.L_1729 - .L_1728)
.L_1728:
        /*00a0*/ 	.word	0x00000000
        /*00a4*/ 	.short	0x000b
        /*00a6*/ 	.short	0x0048
        /*00a8*/ 	.byte	0x00, 0xf0, 0x11, 0x00


	//----- nvinfo : EIATTR_KPARAM_INFO
	.align		4
.L_1729:
        /*00ac*/ 	.byte	0x04, 0x17
        /*00ae*/ 	.short	(.L_1731 - .L_1730)
.L_1730:
        /*00b0*/ 	.word	0x00000000
        /*00b4*/ 	.short	0x000a
        /*00b6*/ 	.short	0x0040
        /*00b8*/ 	.byte	0x00, 0xf0, 0x21, 0x00


	//----- nvinfo : EIATTR_KPARAM_INFO
	.align		4
.L_1731:
        /*00bc*/ 	.byte	0x04, 0x17
        /*00be*/ 	.short	(.L_1733 - .L_1732)
.L_1732:
        /*00c0*/ 	.word	0x00000000
        /*00c4*/ 	.short	0x0009
        /*00c6*/ 	.short	0x0038
        /*00c8*/ 	.byte	0x00, 0xf0, 0x21, 0x00


	//----- nvinfo : EIATTR_KPARAM_INFO
	.align		4
.L_1733:
        /*00cc*/ 	.byte	0x04, 0x17
        /*00ce*/ 	.short	(.L_1735 - .L_1734)
.L_1734:
        /*00d0*/ 	.word	0x00000000
        /*00d4*/ 	.short	0x0008
        /*00d6*/ 	.short	0x0034
        /*00d8*/ 	.byte	0x00, 0xf0, 0x11, 0x00


	//----- nvinfo : EIATTR_KPARAM_INFO
	.align		4
.L_1735:
        /*00dc*/ 	.byte	0x04, 0x17
        /*00de*/ 	.short	(.L_1737 - .L_1736)
.L_1736:
        /*00e0*/ 	.word	0x00000000
        /*00e4*/ 	.short	0x0007
        /*00e6*/ 	.short	0x0030
        /*00e8*/ 	.byte	0x00, 0xf0, 0x11, 0x00


	//----- nvinfo : EIATTR_KPARAM_INFO
	.align		4
.L_1737:
        /*00ec*/ 	.byte	0x04, 0x17
        /*00ee*/ 	.short	(.L_1739 - .L_1738)
.L_1738:
        /*00f0*/ 	.word	0x00000000
        /*00f4*/ 	.short	0x0006
        /*00f6*/ 	.short	0x002c
        /*00f8*/ 	.byte	0x00, 0xf0, 0x11, 0x00


	//----- nvinfo : EIATTR_KPARAM_INFO
	.align		4
.L_1739:
        /*00fc*/ 	.byte	0x04, 0x17
        /*00fe*/ 	.short	(.L_1741 - .L_1740)
.L_1740:
        /*0100*/ 	.word	0x00000000
        /*0104*/ 	.short	0x0005
        /*0106*/ 	.short	0x0028
        /*0108*/ 	.byte	0x00, 0xf0, 0x11, 0x00


	//----- nvinfo : EIATTR_KPARAM_INFO
	.align		4
.L_1741:
        /*010c*/ 	.byte	0x04, 0x17
        /*010e*/ 	.short	(.L_1743 - .L_1742)
.L_1742:
        /*0110*/ 	.word	0x00000000
        /*0114*/ 	.short	0x0004
        /*0116*/ 	.short	0x0020
        /*0118*/ 	.byte	0x00, 0xf0, 0x21, 0x00


	//----- nvinfo : EIATTR_KPARAM_INFO
	.align		4
.L_1743:
        /*011c*/ 	.byte	0x04, 0x17
        /*011e*/ 	.short	(.L_1745 - .L_1744)
.L_1744:
        /*0120*/ 	.word	0x00000000
        /*0124*/ 	.short	0x0003
        /*0126*/ 	.short	0x0018
        /*0128*/ 	.byte	0x00, 0xf0, 0x21, 0x00


	//----- nvinfo : EIATTR_KPARAM_INFO
	.align		4
.L_1745:
        /*012c*/ 	.byte	0x04, 0x17
        /*012e*/ 	.short	(.L_1747 - .L_1746)
.L_1746:
        /*0130*/ 	.word	0x00000000
        /*0134*/ 	.short	0x0002
        /*0136*/ 	.short	0x0010
        /*0138*/ 	.byte	0x00, 0xf0, 0x21, 0x00


	//----- nvinfo : EIATTR_KPARAM_INFO
	.align		4
.L_1747:
        /*013c*/ 	.byte	0x04, 0x17
        /*013e*/ 	.short	(.L_1749 - .L_1748)
.L_1748:
        /*0140*/ 	.word	0x00000000
        /*0144*/ 	.short	0x0001
        /*0146*/ 	.short	0x0008
        /*0148*/ 	.byte	0x00, 0xf0, 0x21, 0x00


	//----- nvinfo : EIATTR_KPARAM_INFO
	.align		4
.L_1749:
        /*014c*/ 	.byte	0x04, 0x17
        /*014e*/ 	.short	(.L_1751 - .L_1750)
.L_1750:
        /*0150*/ 	.word	0x00000000
        /*0154*/ 	.short	0x0000
        /*0156*/ 	.short	0x0000
        /*0158*/ 	.byte	0x00, 0xf0, 0x21, 0x00


	//----- nvinfo : EIATTR_MAXREG_COUNT
	.align		4
.L_1751:
        /*015c*/ 	.byte	0x03, 0x1b
        /*015e*/ 	.short	0x00ff


	//----- nvinfo : EIATTR_NUM_BARRIERS
	.align		4
        /*0160*/ 	.byte	0x02, 0x4c
        /*0162*/ 	.byte	0x01
	.zero		1


	//----- nvinfo : EIATTR_MERCURY_ISA_VERSION
	.align		4
        /*0164*/ 	.byte	0x03, 0x5f
        /*0166*/ 	.short	0x0000


	//----- nvinfo : EIATTR_EXIT_INSTR_OFFSETS
	.align		4
        /*0168*/ 	.byte	0x04, 0x1c
        /*016a*/ 	.short	(.L_1753 - .L_1752)


	//   ....[0]....
.L_1752:
        /*016c*/ 	.word	0x00000290


	//   ....[1]....
        /*0170*/ 	.word	0x00000950


	//   ....[2]....
        /*0174*/ 	.word	0x00008720


	//   ....[3]....
        /*0178*/ 	.word	0x000089e0


	//   ....[4]....
        /*017c*/ 	.word	0x00008c30


	//   ....[5]....
        /*0180*/ 	.word	0x00008d70


	//   ....[6]....
        /*0184*/ 	.word	0x00008e10


	//   ....[7]....
        /*0188*/ 	.word	0x00008e50


	//----- nvinfo : EIATTR_CTAIDZ_USED
	.align		4
.L_1753:
        /*018c*/ 	.byte	0x01, 0x04
	.zero		2


	//----- nvinfo : EIATTR_CRS_STACK_SIZE
	.align		4
        /*0190*/ 	.byte	0x04, 0x1e
        /*0192*/ 	.short	(.L_1755 - .L_1754)
.L_1754:
        /*0194*/ 	.word	0x00000000
.L_1755:


//--------------------- .nv.info._Z23gemm_half_q_half_kernelILi3ELi14ELb1ELb0ELi64EEvPK6__halfPKjS4_S2_PS0_iiiiPKtS7_iiiiiibS2_i --------------------------
	.section	.nv.info._Z23gemm_half_q_half_kernelILi3ELi14ELb1ELb0ELi64EEvPK6__halfPKjS4_S2_PS0_iiiiPKtS7_iiiiiibS2_i,"",@"SHT_CUDA_INFO"
	.sectionflags	@""
	.align	4


	//----- nvinfo : EIATTR_CUDA_API_VERSION
	.align		4
        /*0000*/ 	.byte	0x04, 0x37
        /*0002*/ 	.short	(.L_1757 - .L_1756)
.L_1756:
        /*0004*/ 	.word	0x00000082


	//----- nvinfo : EIATTR_SW2861232_WAR
	.align		4
.L_1757:
        /*0008*/ 	.byte	0x01, 0x35
	.zero		2


	//----- nvinfo : EIATTR_PARAM_CBANK
	.align		4
        /*000c*/ 	.byte	0x04, 0x0a
        /*000e*/ 	.short	(.L_1759 - .L_1758)
	.align		4
.L_1758:
        /*0010*/ 	.word	index@(.nv.constant0._Z23gemm_half_q_half_kernelILi3ELi14ELb1ELb0ELi64EEvPK6__halfPKjS4_S2_PS0_iiiiPKtS7_iiiiiibS2_i)
        /*0014*/ 	.short	0x0160
        /*0016*/ 	.short	0x0074


	//----- nvinfo : EIATTR_CBANK_PARAM_SIZE
	.align		4
.L_1759:
        /*0018*/ 	.byte	0x03, 0x19
        /*001a*/ 	.short	0x0074


	//----- nvinfo : EIATTR_KPARAM_INFO
	.align		4
        /*001c*/ 	.byte	0x04, 0x17
        /*001e*/ 	.short	(.L_1761 - .L_1760)
.L_1760:
        /*0020*/ 	.word	0x00000000
        /*0024*/ 	.short	0x0013
        /*0026*/ 	.short	0x0070
        /*0028*/ 	.byte	0x00, 0xf0, 0x11, 0x00


	//----- nvinfo : EIATTR_KPARAM_INFO
	.align		4
.L_1761:
        /*002c*/ 	.byte	0x04, 0x17
        /*002e*/ 	.short	(.L_1763 - .L_1762)
.L_1762:
        /*0030*/ 	.word	0x00000000
        /*0034*/ 	.short	0x0012
        /*0036*/ 	.short	0x0068
        /*0038*/ 	.byte	0x00, 0xf0, 0x21, 0x00


	//----- nvinfo : EIATTR_KPARAM_INFO
	.align		4
.L_1763:
        /*003c*/ 	.byte	0x04, 0x17
        /*003e*/ 	.short	(.L_1765 - .L_1764)
.L_1764:
        /*0040*/ 	.word	0x00000000
        /*0044*/ 	.short	0x0011
        /*0046*/ 	.short	0x0060
        /*0048*/ 	.byte	0x00, 0xf0, 0x05, 0x00


	//----- nvinfo : EIATTR_KPARAM_INFO
	.align		4
.L_1765:
        /*004c*/ 	.byte	0x04, 0x17
        /*004e*/ 	.short	(.L_1767 - .L_1766)
.L_1766:
        /*0050*/ 	.word	0x00000000
        /*0054*/ 	.short	0x0010
        /*0056*/ 	.short	0x005c
        /*0058*/ 	.byte	0x00, 0xf0, 0x11, 0x00


	//----- nvinfo : EIATTR_KPARAM_INFO
	.align		4
.L_1767:
        /*005c*/ 	.byte	0x04, 0x17
        /*005e*/ 	.short	(.L_1769 - .L_1768)
.L_1768:
        /*0060*/ 	.word	0x00000000
        /*0064*/ 	.short	0x000f
        /*0066*/ 	.short	0x0058
        /*0068*/ 	.byte	0x00, 0xf0, 0x11, 0x00


	//----- nvinfo : EIATTR_KPARAM_INFO
	.align		4
.L_1769:
        /*006c*/ 	.byte	0x04, 0x17
        /*006e*/ 	.short	(.L_1771 - .L_1770)
.L_1770:
        /*0070*/ 	.word	0x00000000
        /*0074*/ 	.short	0x000e
        /*0076*/ 	.short	0x0054
        /*0078*/ 	.byte	0x00, 0xf0, 0x11, 0x00


	//----- nvinfo : EIATTR_KPARAM_INFO
	.align		4
.L_1771:
        /*007c*/ 	.byte	0x04, 0x17
        /*007e*/ 	.short	(.L_1773 - .L_1772)
.L_1772:
        /*0080*/ 	.word	0x00000000
        /*0084*/ 	.short	0x000d
        /*0086*/ 	.short	0x0050
        /*0088*/ 	.byte	0x00, 0xf0, 0x11, 0x00


	//----- nvinfo : EIATTR_KPARAM_INFO
	.align		4
.L_1773:
        /*008c*/ 	.byte	0x04, 0x17
        /*008e*/ 	.short	(.L_1775 - .L_1774)
.L_1774:
        /*0090*/ 	.word	0x00000000
        /*0094*/ 	.short	0x000c
        /*0096*/ 	.short	0x004c
        /*0098*/ 	.byte	0x00, 0xf0, 0x11, 0x00


	//----- nvinfo : EIATTR_KPARAM_INFO
	.align		4
.L_1775:
        /*009c*/ 	.byte	0x04, 0x17
        /*009e*/ 	.short	(.L_1777 - .L_1776)
.L_1776:
        /*00a0*/ 	.word	0x00000000
        /*00a4*/ 	.short	0x000b
        /*00a6*/ 	.short	0x0048
        /*00a8*/ 	.byte	0x00, 0xf0, 0x11, 0x00


	//----- nvinfo : EIATTR_KPARAM_INFO
	.align		4
.L_1777:
        /*00ac*/ 	.byte	0x04, 0x17
        /*00ae*/ 	.short	(.L_1779 - .L_1778)
.L_1778:
        /*00b0*/ 	.word	0x00000000
        /*00b4*/ 	.short	0x000a
        /*00b6*/ 	.short	0x0040
        /*00b8*/ 	.byte	0x00, 0xf0, 0x21, 0x00


	//----- nvinfo : EIATTR_KPARAM_INFO
	.align		4
.L_1779:
        /*00bc*/ 	.byte	0x04, 0x17
        /*00be*/ 	.short	(.L_1781 - .L_1780)
.L_1780:
        /*00c0*/ 	.word	0x00000000
        /*00c4*/ 	.short	0x0009
        /*00c6*/ 	.short	0x0038
        /*00c8*/ 	.byte	0x00, 0xf0, 0x21, 0x00


	//----- nvinfo : EIATTR_KPARAM_INFO
	.align		4
.L_1781:
        /*00cc*/ 	.byte	0x04, 0x17
        /*00ce*/ 	.short	(.L_1783 - .L_1782)
.L_1782:
        /*00d0*/ 	.word	0x00000000
        /*00d4*/ 	.short	0x0008
        /*00d6*/ 	.short	0x0034
        /*00d8*/ 	.byte	0x00, 0xf0, 0x11, 0x00


	//----- nvinfo : EIATTR_KPARAM_INFO
	.align		4
.L_1783:
        /*00dc*/ 	.byte	0x04, 0x17
        /*00de*/ 	.short	(.L_1785 - .L_1784)
.L_1784:
        /*00e0*/ 	.word	0x00000000
        /*00e4*/ 	.short	0x0007
        /*00e6*/ 	.short	0x0030
        /*00e8*/ 	.byte	0x00, 0xf0, 0x11, 0x00


	//----- nvinfo : EIATTR_KPARAM_INFO
	.align		4
.L_1785:
        /*00ec*/ 	.byte	0x04, 0x17
        /*00ee*/ 	.short	(.L_1787 - .L_1786)
.L_1786:
        /*00f0*/ 	.word	0x00000000
        /*00f4*/ 	.short	0x0006
        /*00f6*/ 	.short	0x002c
        /*00f8*/ 	.byte	0x00, 0xf0, 0x11, 0x00


	//----- nvinfo : EIATTR_KPARAM_INFO
	.align		4
.L_1787:
        /*00fc*/ 	.byte	0x04, 0x17
        /*00fe*/ 	.short	(.L_1789 - .L_1788)
.L_1788:
        /*0100*/ 	.word	0x00000000
        /*0104*/ 	.short	0x0005
        /*0106*/ 	.short	0x0028
        /*0108*/ 	.byte	0x00, 0xf0, 0x11, 0x00


	//----- nvinfo : EIATTR_KPARAM_INFO
	.align		4
.L_1789:
        /*010c*/ 	.byte	0x04, 0x17
        /*010e*/ 	.short	(.L_1791 - .L_1790)
.L_1790:
        /*0110*/ 	.word	0x00000000
        /*0114*/ 	.short	0x0004
        /*0116*/ 	.short	0x0020
        /*0118*/ 	.byte	0x00, 0xf0, 0x21, 0x00


	//----- nvinfo : EIATTR_KPARAM_INFO
	.align		4
.L_1791:
        /*011c*/ 	.byte	0x04, 0x17
        /*011e*/ 	.short	(.L_1793 - .L_1792)
.L_1792:
        /*0120*/ 	.word	0x00000000
        /*0124*/ 	.short	0x0003
        /*0126*/ 	.short	0x0018
        /*0128*/ 	.byte	0x00, 0xf0, 0x21, 0x00


	//----- nvinfo : EIATTR_KPARAM_INFO
	.align		4
.L_1793:
        /*012c*/ 	.byte	0x04, 0x17
        /*012e*/ 	.short	(.L_1795 - .L_1794)
.L_1794:
        /*0130*/ 	.word	0x00000000
        /*0134*/ 	.short	0x0002
        /*0136*/ 	.short	0x0010
        /*0138*/ 	.byte	0x00, 0xf0, 0x21, 0x00


	//----- nvinfo : EIATTR_KPARAM_INFO
	.align		4
.L_1795:
        /*013c*/ 	.byte	0x04, 0x17
        /*013e*/ 	.short	(.L_1797 - .L_1796)
.L_1796:
        /*0140*/ 	.word	0x00000000
        /*0144*/ 	.short	0x0001
        /*0146*/ 	.short	0x0008
        /*0148*/ 	.byte	0x00, 0xf0, 0x21, 0x00


	//----- nvinfo : EIATTR_KPARAM_INFO
	.align		4
.L_1797:
        /*014c*/ 	.byte	0x04, 0x17
        /*014e*/ 	.short	(.L_1799 - .L_1798)
.L_1798:
        /*0150*/ 	.word	0x00000000
        /*0154*/ 	.short	0x0000
        /*0156*/ 	.short	0x0000
        /*0158*/ 	.byte	0x00, 0xf0, 0x21, 0x00


	//----- nvinfo : EIATTR_MAXREG_COUNT
	.align		4
.L_1799:
        /*015c*/ 	.byte	0x03, 0x1b
        /*015e*/ 	.short	0x00ff


	//----- nvinfo : EIATTR_NUM_BARRIERS
	.align		4
        /*0160*/ 	.byte	0x02, 0x4c
        /*0162*/ 	.byte	0x01
	.zero		1


	//----- nvinfo : EIATTR_MERCURY_ISA_VERSION
	.align		4
        /*0164*/ 	.byte	0x03, 0x5f
        /*0166*/ 	.short	0x0000


	//----- nvinfo : EIATTR_EXIT_INSTR_OFFSETS
	.align		4
        /*0168*/ 	.byte	0x04, 0x1c
        /*016a*/ 	.short	(.L_1801 - .L_1800)


	//   ....[0]....
.L_1800:
        /*016c*/ 	.word	0x00000290


	//   ....[1]....
        /*0170*/ 	.word	0x00000d20


	//   ....[2]....
        /*0174*/ 	.word	0x00009e80


	//   ....[3]....
        /*0178*/ 	.word	0x0000a140


	//   ....[4]....
        /*017c*/ 	.word	0x0000a390


	//   ....[5]....
        /*0180*/ 	.word	0x0000a4d0


	//   ....[6]....
        /*0184*/ 	.word	0x0000a570


	//   ....[7]....
        /*0188*/ 	.word	0x0000a5b0


	//----- nvinfo : EIATTR_CTAIDZ_USED
	.align		4
.L_1801:
        /*018c*/ 	.byte	0x01, 0x04
	.zero		2


	//----- nvinfo : EIATTR_CRS_STACK_SIZE
	.align		4
        /*0190*/ 	.byte	0x04, 0x1e
        /*0192*/ 	.short	(.L_1803 - .L_1802)
.L_1802:
        /*0194*/ 	.word	0x00000000
.L_1803:


//--------------------- .nv.info._Z23gemm_half_q_half_kernelILi3ELi4ELb1ELb0ELi64EEvPK6__halfPKjS4_S2_PS0_iiiiPKtS7_iiiiiibS2_i --------------------------
	.section	.nv.info._Z23gemm_half_q_half_kernelILi3ELi4ELb1ELb0ELi64EEvPK6__halfPKjS4_S2_PS0_iiiiPKtS7_iiiiiibS2_i,"",@"SHT_CUDA_INFO"
	.sectionflags	@""
	.align	4


	//----- nvinfo : EIATTR_CUDA_API_VERSION
	.align		4
        /*0000*/ 	.byte	0x04, 0x37
        /*0002*/ 	.short	(.L_1805 - .L_1804)
.L_1804:
        /*0004*/ 	.word	0x00000082


	//----- nvinfo : EIATTR_SW2861232_WAR
	.align		4
.L_1805:
        /*0008*/ 	.byte	0x01, 0x35
	.zero		2


	//----- nvinfo : EIATTR_PARAM_CBANK
	.align		4
        /*000c*/ 	.byte	0x04, 0x0a
        /*000e*/ 	.short	(.L_1807 - .L_1806)
	.align		4
.L_1806:
        /*0010*/ 	.word	index@(.nv.constant0._Z23gemm_half_q_half_kernelILi3ELi4ELb1ELb0ELi64EEvPK6__halfPKjS4_S2_PS0_iiiiPKtS7_iiiiiibS2_i)
        /*0014*/ 	.short	0x0160
        /*0016*/ 	.short	0x0074


	//----- nvinfo : EIATTR_CBANK_PARAM_SIZE
	.align		4
.L_1807:
        /*0018*/ 	.byte	0x03, 0x19
        /*001a*/ 	.short	0x0074


	//----- nvinfo : EIATTR_KPARAM_INFO
	.align		4
        /*001c*/ 	.byte	0x04, 0x17
        /*001e*/ 	.short	(.L_1809 - .L_1808)
.L_1808:
        /*0020*/ 	.word	0x00000000
        /*0024*/ 	.short	0x0013
        /*0026*/ 	.short	0x0070
        /*0028*/ 	.byte	0x00, 0xf0, 0x11, 0x00


	//----- nvinfo : EIATTR_KPARAM_INFO
	.align		4
.L_1809:
        /*002c*/ 	.byte	0x04, 0x17
        /*002e*/ 	.short	(.L_1811 - .L_1810)
.L_1810:
        /*0030*/ 	.word	0x00000000
        /*0034*/ 	.short	0x0012
        /*0036*/ 	.short	0x0068
        /*0038*/ 	.byte	0x00, 0xf0, 0x21, 0x00


	//----- nvinfo : EIATTR_KPARAM_INFO
	.align		4
.L_1811:
        /*003c*/ 	.byte	0x04, 0x17
        /*003e*/ 	.short	(.L_1813 - .L_1812)
.L_1812:
        /*0040*/ 	.word	0x00000000
        /*0044*/ 	.short	0x0011
        /*0046*/ 	.short	0x0060
        /*0048*/ 	.byte	0x00, 0xf0, 0x05, 0x00


	//----- nvinfo : EIATTR_KPARAM_INFO
	.align		4
.L_1813:
        /*004c*/ 	.byte	0x04, 0x17
        /*004e*/ 	.short	(.L_1815 - .L_1814)
.L_1814:
        /*0050*/ 	.word	0x00000000
        /*0054*/ 	.short	0x0010
        /*0056*/ 	.short	0x005c
        /*0058*/ 	.byte	0x00, 0xf0, 0x11, 0x00


	//----- nvinfo : EIATTR_KPARAM_INFO
	.align		4
.L_1815:
        /*005c*/ 	.byte	0x04, 0x17
        /*005e*/ 	.short	(.L_1817 - .L_1816)
.L_1816:
        /*0060*/ 	.word	0x00000000
        /*0064*/ 	.short	0x000f
        /*0066*/ 	.short	0x0058
        /*0068*/ 	.byte	0x00, 0xf0, 0x11, 0x00


	//----- nvinfo : EIATTR_KPARAM_INFO
	.align		4
.L_1817:
        /*006c*/ 	.byte	0x04, 0x17
        /*006e*/ 	.short	(.L_1819 - .L_1818)
.L_1818:
        /*0070*/ 	.word	0x00000000
        /*0074*/ 	.short	0x000e
        /*0076*/ 	.short	0x0054
        /*0078*/ 	.byte	0x00, 0xf0, 0x11, 0x00


	//----- nvinfo : EIATTR_KPARAM_INFO
	.align		4
.L_1819:
        /*007c*/ 	.byte	0x04, 0x17
        /*007e*/ 	.short	(.L_1821 - .L_1820)
.L_1820:
        /*0080*/ 	.word	0x00000000
        /*0084*/ 	.short	0x000d
        /*0086*/ 	.short	0x0050
        /*0088*/ 	.byte	0x00, 0xf0, 0x11, 0x00


	//----- nvinfo : EIATTR_KPARAM_INFO
	.align		4
.L_1821:
        /*008c*/ 	.byte	0x04, 0x17
        /*008e*/ 	.short	(.L_1823 - .L_1822)
.L_1822:
        /*0090*/ 	.word	0x00000000
        /*0094*/ 	.short	0x000c
        /*0096*/ 	.short	0x004c
        /*0098*/ 	.byte	0x00, 0xf0, 0x11, 0x00


	//----- nvinfo : EIATTR_KPARAM_INFO
	.align		4
.L_1823:
        /*009c*/ 	.byte	0x04, 0x17
        /*009e*/ 	.short	(.L_1825 - .L_1824)
.L_1824:
        /*00a0*/ 	.word	0x00000000
        /*00a4*/ 	.short	0x000b
        /*00a6*/ 	.short	0x0048
        /*00a8*/ 	.byte	0x00, 0xf0, 0x11, 0x00


	//----- nvinfo : EIATTR_KPARAM_INFO
	.align		4
.L_1825:
        /*00ac*/ 	.byte	0x04, 0x17
        /*00ae*/ 	.short	(.L_1827 - .L_1826)
.L_1826:
        /*00b0*/ 	.word	0x00000000
        /*00b4*/ 	.short	0x000a
        /*00b6*/ 	.short	0x0040
        /*00b8*/ 	.byte	0x00, 0xf0, 0x21, 0x00


	//----- nvinfo : EIATTR_KPARAM_INFO
	.align		4
.L_1827:
        /*00bc*/ 	.byte	0x04, 0x17
        /*00be*/ 	.short	(.L_1829 - .L_1828)
.L_1828:
        /*00c0*/ 	.word	0x00000000
        /*00c4*/ 	.short	0x0009
        /*00c6*/ 	.short	0x0038
        /*00c8*/ 	.byte	0x00, 0xf0, 0x21, 0x00


	//----- nvinfo : EIATTR_KPARAM_INFO
	.align		4
.L_1829:
        /*00cc*/ 	.byte	0x04, 0x17
        /*00ce*/ 	.short	(.L_1831 - .L_1830)
.L_1830:
        /*00d0*/ 	.word	0x00000000
        /*00d4*/ 	.short	0x0008
        /*00d6*/ 	.short	0x0034
        /*00d8*/ 	.byte	0x00, 0xf0, 0x11, 0x00


	//----- nvinfo : EIATTR_KPARAM_INFO
	.align		4
.L_1831:
        /*00dc*/ 	.byte	0x04, 0x17
        /*00de*/ 	.short	(.L_1833 - .L_1832)
.L_1832:
        /*00e0*/ 	.word	0x00000000
        /*00e4*/ 	.short	0x0007
        /*00e6*/ 	.short	0x0030
        /*00e8*/ 	.byte	0x00, 0xf0, 0x11, 0x00


	//----- nvinfo : EIATTR_KPARAM_INFO
	.align		4
.L_1833:
        /*00ec*/ 	.byte	0x04, 0x17
        /*00ee*/ 	.short	(.L_1835 - .L_1834)
.L_1834:
        /*00f0*/ 	.word	0x00000000
        /*00f4*/ 	.short	0x0006
        /*00f6*/ 	.short	0x002c
        /*00f8*/ 	.byte	0x00, 0xf0, 0x11, 0x00


	//----- nvinfo : EIATTR_KPARAM_INFO
	.align		4
.L_1835:
        /*00fc*/ 	.byte	0x04, 0x17
        /*00fe*/ 	.short	(.L_1837 - .L_1836)
.L_1836:
        /*0100*/ 	.word	0x00000000
        /*0104*/ 	.short	0x0005
        /*0106*/ 	.short	0x0028
        /*0108*/ 	.byte	0x00, 0xf0, 0x11, 0x00


	//----- nvinfo : EIATTR_KPARAM_INFO
	.align		4
.L_1837:
        /*010c*/ 	.byte	0x04, 0x17
        /*010e*/ 	.short	(.L_1839 - .L_1838)
.L_1838:
        /*0110*/ 	.word	0x00000000
        /*0114*/ 	.short	0x0004
        /*0116*/ 	.short	0x0020
        /*0118*/ 	.byte	0x00, 0xf0, 0x21, 0x00


	//----- nvinfo : EIATTR_KPARAM_INFO
	.align		4
.L_1839:
        /*011c*/ 	.byte	0x04, 0x17
        /*011e*/ 	.short	(.L_1841 - .L_1840)
.L_1840:
        /*0120*/ 	.word	0x00000000
        /*0124*/ 	.short	0x0003
        /*0126*/ 	.short	0x0018
        /*0128*/ 	.byte	0x00, 0xf0, 0x21, 0x00


	//----- nvinfo : EIATTR_KPARAM_INFO
	.align		4
.L_1841:
        /*012c*/ 	.byte	0x04, 0x17
        /*012e*/ 	.short	(.L_1843 - .L_1842)
.L_1842:
        /*0130*/ 	.word	0x00000000
        /*0134*/ 	.short	0x0002
        /*0136*/ 	.short	0x0010
        /*0138*/ 	.byte	0x00, 0xf0, 0x21, 0x00


	//----- nvinfo : EIATTR_KPARAM_INFO
	.align		4
.L_1843:
        /*013c*/ 	.byte	0x04, 0x17
        /*013e*/ 	.short	(.L_1845 - .L_1844)
.L_1844:
        /*0140*/ 	.word	0x00000000
        /*0144*/ 	.short	0x0001
        /*0146*/ 	.short	0x0008
        /*0148*/ 	.byte	0x00, 0xf0, 0x21, 0x00


	//----- nvinfo : EIATTR_KPARAM_INFO
	.align		4
.L_1845:
        /*014c*/ 	.byte	0x04, 0x17
        /*014e*/ 	.short	(.L_1847 - .L_1846)
.L_1846:
        /*0150*/ 	.word	0x00000000
        /*0154*/ 	.short	0x0000
        /*0156*/ 	.short	0x0000
        /*0158*/ 	.byte	0x00, 0xf0, 0x21, 0x00


	//----- nvinfo : EIATTR_MAXREG_COUNT
	.align		4
.L_1847:
        /*015c*/ 	.byte	0x03, 0x1b
        /*015e*/ 	.short	0x00ff


	//----- nvinfo : EIATTR_NUM_BARRIERS
	.align		4
        /*0160*/ 	.byte	0x02, 0x4c
        /*0162*/ 	.byte	0x01
	.zero		1


	//----- nvinfo : EIATTR_MERCURY_ISA_VERSION
	.align		4
        /*0164*/ 	.byte	0x03, 0x5f
        /*0166*/ 	.short	0x0000


	//----- nvinfo : EIATTR_EXIT_INSTR_OFFSETS
	.align		4
        /*0168*/ 	.byte	0x04, 0x1c
        /*016a*/ 	.short	(.L_1849 - .L_1848)


	//   ....[0]....
.L_1848:
        /*016c*/ 	.word	0x00000290


	//   ....[1]....
        /*0170*/ 	.word	0x00000950


	//   ....[2]....
        /*0174*/ 	.word	0x000032a0


	//   ....[3]....
        /*0178*/ 	.word	0x00003560


	//   ....[4]....
        /*017c*/ 	.word	0x000037b0


	//   ....[5]....
        /*0180*/ 	.word	0x000038f0


	//   ....[6]....
        /*0184*/ 	.word	0x00003990


	//   ....[7]....
        /*0188*/ 	.word	0x000039d0


	//----- nvinfo : EIATTR_CTAIDZ_USED
	.align		4
.L_1849:
        /*018c*/ 	.byte	0x01, 0x04
	.zero		2


	//----- nvinfo : EIATTR_CRS_STACK_SIZE
	.align		4
        /*0190*/ 	.byte	0x04, 0x1e
        /*0192*/ 	.short	(.L_1851 - .L_1850)
.L_1850:
        /*0194*/ 	.word	0x00000000
.L_1851:


//--------------------- .nv.info._Z23gemm_half_q_half_kernelILi3ELi6ELb1ELb0ELi64EEvPK6__halfPKjS4_S2_PS0_iiiiPKtS7_iiiiiibS2_i --------------------------
	.section	.nv.info._Z23gemm_half_q_half_kernelILi3ELi6ELb1ELb0ELi64EEvPK6__halfPKjS4_S2_PS0_iiiiPKtS7_iiiiiibS2_i,"",@"SHT_CUDA_INFO"
	.sectionflags	@""
	.align	4


	//----- nvinfo : EIATTR_CUDA_API_VERSION
	.align		4
        /*0000*/ 	.byte	0x04, 0x37
        /*0002*/ 	.short	(.L_1853 - .L_1852)
.L_1852:
        /*0004*/ 	.word	0x00000082


	//----- nvinfo : EIATTR_SW2861232_WAR
	.align		4
.L_1853:
        /*0008*/ 	.byte	0x01, 0x35
	.zero		2


	//----- nvinfo : EIATTR_PARAM_CBANK
	.align		4
        /*000c*/ 	.byte	0x04, 0x0a
        /*000e*/ 	.short	(.L_1855 - .L_1854)
	.align		4
.L_1854:
        /*0010*/ 	.word	index@(.nv.constant0._Z23gemm_half_q_half_kernelILi3ELi6ELb1ELb0ELi64EEvPK6__halfPKjS4_S2_PS0_iiiiPKtS7_iiiiiibS2_i)
        /*0014*/ 	.short	0x0160
        /*0016*/ 	.short	0x0074


	//----- nvinfo : EIATTR_CBANK_PARAM_SIZE
	.align		4
.L_1855:
        /*0018*/ 	.byte	0x03, 0x19
        /*001a*/ 	.short	0x0074


	//----- nvinfo : EIATTR_KPARAM_INFO
	.align		4
        /*001c*/ 	.byte	0x04, 0x17
        /*001e*/ 	.short	(.L_1857 - .L_1856)
.L_1856:
        /*0020*/ 	.word	0x00000000
        /*0024*/ 	.short	0x0013
        /*0026*/ 	.short	0x0070
        /*0028*/ 	.byte	0x00, 0xf0, 0x11, 0x00


	//----- nvinfo : EIATTR_KPARAM_INFO
	.align		4
.L_1857:
        /*002c*/ 	.byte	0x04, 0x17
        /*002e*/ 	.short	(.L_1859 - .L_1858)
.L_1858:
        /*0030*/ 	.word	0x00000000
        /*0034*/ 	.short	0x0012
        /*0036*/ 	.short	0x0068
        /*0038*/ 	.byte	0x00, 0xf0, 0x21, 0x00


	//----- nvinfo : EIATTR_KPARAM_INFO
	.align		4
.L_1859:
        /*003c*/ 	.byte	0x04, 0x17
        /*003e*/ 	.short	(.L_1861 - .L_1860)
.L_1860:
        /*0040*/ 	.word	0x00000000
        /*0044*/ 	.short	0x0011
        /*0046*/ 	.short	0x0060
        /*0048*/ 	.byte	0x00, 0xf0, 0x05, 0x00


	//----- nvinfo : EIATTR_KPARAM_INFO
	.align		4
.L_1861:
        /*004c*/ 	.byte	0x04, 0x17
        /*004e*/ 	.short	(.L_1863 - .L_1862)
.L_1862:
        /*0050*/ 	.word	0x00000000
        /*0054*/ 	.short	0x0010
        /*0056*/ 	.short	0x005c
        /*0058*/ 	.byte	0x00, 0xf0, 0x11, 0x00


	//----- nvinfo : EIATTR_KPARAM_INFO
	.align		4
.L_1863:
        /*005c*/ 	.byte	0x04, 0x17
        /*005e*/ 	.short	(.L_1865 - .L_1864)
.L_1864:
        /*0060*/ 	.word	0x00000000
        /*0064*/ 	.short	0x000f
        /*0066*/ 	.short	0x0058
        /*0068*/ 	.byte	0x00, 0xf0, 0x11, 0x00


	//----- nvinfo : EIATTR_KPARAM_INFO
	.align		4
.L_1865:
        /*006c*/ 	.byte	0x04, 0x17
        /*006e*/ 	.short	(.L_1867 - .L_1866)
.L_1866:
        /*0070*/ 	.word	0x00000000
        /*0074*/ 	.short	0x000e
        /*0076*/ 	.short	0x0054
        /*0078*/ 	.byte	0x00, 0xf0, 0x11, 0x00


	//----- nvinfo : EIATTR_KPARAM_INFO
	.align		4
.L_1867:
        /*007c*/ 	.byte	0x04, 0x17
        /*007e*/ 	.short	(.L_1869 - .L_1868)
.L_1868:
        /*0080*/ 	.word	0x00000000
        /*0084*/ 	.short	0x000d
        /*0086*/ 	.short	0x0050
        /*0088*/ 	.byte	0x00, 0xf0, 0x11, 0x00


	//----- nvinfo : EIATTR_KPARAM_INFO
	.align		4
.L_1869:
        /*008c*/ 	.byte	0x04, 0x17
        /*008e*/ 	.short	(.L_1871 - .L_1870)
.L_1870:
        /*0090*/ 	.word	0x00000000
        /*0094*/ 	.short	0x000c
        /*0096*/ 	.short	0x004c
        /*0098*/ 	.byte	0x00, 0xf0, 0x11, 0x00


	//----- nvinfo : EIATTR_KPARAM_INFO
	.align		4
.L_1871:
        /*009c*/ 	.byte	0x04, 0x17
        /*009e*/ 	.short	(.L_1873 - .L_1872)
.L_1872:
        /*00a0*/ 	.word	0x00000000
        /*00a4*/ 	.short	0x000b
        /*00a6*/ 	.short	0x0048
        /*00a8*/ 	.byte	0x00, 0xf0, 0x11, 0x00


	//----- nvinfo : EIATTR_KPARAM_INFO
	.align		4
.L_1873:
        /*00ac*/ 	.byte	0x04, 0x17
        /*00ae*/ 	.short	(.L_1875 - .L_1874)
.L_1874:
        /*00b0*/ 	.word	0x00000000
        /*00b4*/ 	.short	0x000a
        /*00b6*/ 	.short	0x0040
        /*00b8*/ 	.byte	0x00, 0xf0, 0x21, 0x00


	//----- nvinfo : EIATTR_KPARAM_INFO
	.align		4
.L_1875:
        /*00bc*/ 	.byte	0x04, 0x17
        /*00be*/ 	.short	(.L_1877 - .L_1876)
.L_1876:
        /*00c0*/ 	.word	0x00000000
        /*00c4*/ 	.short	0x0009
        /*00c6*/ 	.short	0x0038
        /*00c8*/ 	.byte	0x00, 0xf0, 0x21, 0x00


	//----- nvinfo : EIATTR_KPARAM_INFO
	.align		4
.L_1877:
        /*00cc*/ 	.byte	0x04, 0x17
        /*00ce*/ 	.short	(.L_1879 - .L_1878)
.L_1878:
        /*00d0*/ 	.word	0x00000000
        /*00d4*/ 	.short	0x0008
        /*00d6*/ 	.short	0x0034
        /*00d8*/ 	.byte	0x00, 0xf0, 0x11, 0x00


	//----- nvinfo : EIATTR_KPARAM_INFO
	.align		4
.L_1879:
        /*00dc*/ 	.byte	0x04, 0x17
        /*00de*/ 	.short	(.L_1881 - .L_1880)
.L_1880:
        /*00e0*/ 	.word	0x00000000
        /*00e4*/ 	.short	0x0007
        /*00e6*/ 	.short	0x0030
        /*00e8*/ 	.byte	0x00, 0xf0, 0x11, 0x00


	//----- nvinfo : EIATTR_KPARAM_INFO
	.align		4
.L_1881:
        /*00ec*/ 	.byte	0x04, 0x17
        /*00ee*/ 	.short	(.L_1883 - .L_1882)
.L_1882:
        /*00f0*/ 	.word	0x00000000
        /*00f4*/ 	.short	0x0006
        /*00f6*/ 	.short	0x002c
        /*00f8*/ 	.byte	0x00, 0xf0, 0x11, 0x00


	//----- nvinfo : EIATTR_KPARAM_INFO
	.align		4
.L_1883:
        /*00fc*/ 	.byte	0x04, 0x17
        /*00fe*/ 	.short	(.L_1885 - .L_1884)
.L_1884:
        /*0100*/ 	.word	0x00000000
        /*0104*/ 	.short	0x0005
        /*0106*/ 	.short	0x0028
        /*0108*/ 	.byte	0x00, 0xf0, 0x11, 0x00


	//----- nvinfo : EIATTR_KPARAM_INFO
	.align		4
.L_1885:
        /*010c*/ 	.byte	0x04, 0x17
        /*010e*/ 	.short	(.L_1887 - .L_1886)
.L_1886:
        /*0110*/ 	.word	0x00000000
        /*0114*/ 	.short	0x0004
        /*0116*/ 	.short	0x0020
        /*0118*/ 	.byte	0x00, 0xf0, 0x21, 0x00


	//----- nvinfo : EIATTR_KPARAM_INFO
	.align		4
.L_1887:
        /*011c*/ 	.byte	0x04, 0x17
        /*011e*/ 	.short	(.L_1889 - .L_1888)
.L_1888:
        /*0120*/ 	.word	0x00000000
        /*0124*/ 	.short	0x0003
        /*0126*/ 	.short	0x0018
        /*0128*/ 	.byte	0x00, 0xf0, 0x21, 0x00


	//----- nvinfo : EIATTR_KPARAM_INFO
	.align		4
.L_1889:
        /*012c*/ 	.byte	0x04, 0x17
        /*012e*/ 	.short	(.L_1891 - .L_1890)
.L_1890:
        /*0130*/ 	.word	0x00000000
        /*0134*/ 	.short	0x0002
        /*0136*/ 	.short	0x0010
        /*0138*/ 	.byte	0x00, 0xf0, 0x21, 0x00


	//----- nvinfo : EIATTR_KPARAM_INFO
	.align		4
.L_1891:
        /*013c*/ 	.byte	0x04, 0x17
        /*013e*/ 	.short	(.L_1893 - .L_1892)
.L_1892:
        /*0140*/ 	.word	0x00000000
        /*0144*/ 	.short	0x0001
        /*0146*/ 	.short	0x0008
        /*0148*/ 	.byte	0x00, 0xf0, 0x21, 0x00


	//----- nvinfo : EIATTR_KPARAM_INFO
	.align		4
.L_1893:
        /*014c*/ 	.byte	0x04, 0x17
        /*014e*/ 	.short	(.L_1895 - .L_1894)
.L_1894:
        /*0150*/ 	.word	0x00000000
        /*0154*/ 	.short	0x0000
        /*0156*/ 	.short	0x0000
        /*0158*/ 	.byte	0x00, 0xf0, 0x21, 0x00


	//----- nvinfo : EIATTR_MAXREG_COUNT
	.align		4
.L_1895:
        /*015c*/ 	.byte	0x03, 0x1b
        /*015e*/ 	.short	0x00ff


	//----- nvinfo : EIATTR_NUM_BARRIERS
	.align		4
        /*0160*/ 	.byte	0x02, 0x4c
        /*0162*/ 	.byte	0x01
	.zero		1


	//----- nvinfo : EIATTR_MERCURY_ISA_VERSION
	.align		4
        /*0164*/ 	.byte	0x03, 0x5f
        /*0166*/ 	.short	0x0000


	//----- nvinfo : EIATTR_EXIT_INSTR_OFFSETS
	.align		4
        /*0168*/ 	.byte	0x04, 0x1c
        /*016a*/ 	.short	(.L_1897 - .L_1896)


	//   ....[0]....
.L_1896:
        /*016c*/ 	.word	0x00000290


	//   ....[1]....
        /*0170*/ 	.word	0x00000950


	//   ....[2]....
        /*0174*/ 	.word	0x00004370


	//   ....[3]....
        /*0178*/ 	.word	0x00004630


	//   ....[4]....
        /*017c*/ 	.word	0x00004880


	//   ....[5]....
        /*0180*/ 	.word	0x000049c0


	//   ....[6]....
        /*0184*/ 	.word	0x00004a60


	//   ....[7]....
        /*0188*/ 	.word	0x00004aa0


	//----- nvinfo : EIATTR_CTAIDZ_USED
	.align		4
.L_1897:
        /*018c*/ 	.byte	0x01, 0x04
	.zero		2


	//----- nvinfo : EIATTR_CRS_STACK_SIZE
	.align		4
        /*0190*/ 	.byte	0x04, 0x1e
        /*0192*/ 	.short	(.L_1899 - .L_1898)
.L_1898:
        /*0194*/ 	.word	0x00000000
.L_1899:


//--------------------- .nv.info._Z23gemm_half_q_half_kernelILi3ELi2ELb1ELb0ELi64EEvPK6__halfPKjS4_S2_PS0_iiiiPKtS7_iiiiiibS2_i --------------------------
	.section	.nv.info._Z23gemm_half_q_half_kernelILi3ELi2ELb1ELb0ELi64EEvPK6__halfPKjS4_S2_PS0_iiiiPKtS7_iiiiiibS2_i,"",@"SHT_CUDA_INFO"
	.sectionflags	@""
	.align	4


	//----- nvinfo : EIATTR_CUDA_API_VERSION
	.align		4
        /*0000*/ 	.byte	0x04, 0x37
        /*0002*/ 	.short	(.L_1901 - .L_1900)
.L_1900:
        /*0004*/ 	.word	0x00000082


	//----- nvinfo : EIATTR_SW2861232_WAR
	.align		4
.L_1901:
        /*0008*/ 	.byte	0x01, 0x35
	.zero		2


	//----- nvinfo : EIATTR_PARAM_CBANK
	.align		4
        /*000c*/ 	.byte	0x04, 0x0a
        /*000e*/ 	.short	(.L_1903 - .L_1902)
	.align		4
.L_1902:
        /*0010*/ 	.word	index@(.nv.constant0._Z23gemm_half_q_half_kernelILi3ELi2ELb1ELb0ELi64EEvPK6__halfPKjS4_S2_PS0_iiiiPKtS7_iiiiiibS2_i)
        /*0014*/ 	.short	0x0160
        /*0016*/ 	.short	0x0074


	//----- nvinfo : EIATTR_CBANK_PARAM_SIZE
	.align		4
.L_1903:
        /*0018*/ 	.byte	0x03, 0x19
        /*001a*/ 	.short	0x0074


	//----- nvinfo : EIATTR_KPARAM_INFO
	.align		4
        /*001c*/ 	.byte	0x04, 0x17
        /*001e*/ 	.short	(.L_1905 - .L_1904)
.L_1904:
        /*0020*/ 	.word	0x00000000
        /*0024*/ 	.short	0x0013
        /*0026*/ 	.short	0x0070
        /*0028*/ 	.byte	0x00, 0xf0, 0x11, 0x00


	//----- nvinfo : EIATTR_KPARAM_INFO
	.align		4
.L_1905:
        /*002c*/ 	.byte	0x04, 0x17
        /*002e*/ 	.short	(.L_1907 - .L_1906)
.L_1906:
        /*0030*/ 	.word	0x00000000
        /*0034*/ 	.short	0x0012
        /*0036*/ 	.short	0x0068
        /*0038*/ 	.byte	0x00, 0xf0, 0x21, 0x00


	//----- nvinfo : EIATTR_KPARAM_INFO
	.align		4
.L_1907:
        /*003c*/ 	.byte	0x04, 0x17
        /*003e*/ 	.short	(.L_1909 - .L_1908)
.L_1908:
        /*0040*/ 	.word	0x00000000
        /*0044*/ 	.short	0x0011
        /*0046*/ 	.short	0x0060
        /*0048*/ 	.byte	0x00, 0xf0, 0x05, 0x00


	//----- nvinfo : EIATTR_KPARAM_INFO
	.align		4
.L_1909:
        /*004c*/ 	.byte	0x04, 0x17
        /*004e*/ 	.short	(.L_1911 - .L_1910)
.L_1910:
        /*0050*/ 	.word	0x00000000
        /*0054*/ 	.short	0x0010
        /*0056*/ 	.short	0x005c
        /*0058*/ 	.byte	0x00, 0xf0, 0x11, 0x00


	//----- nvinfo : EIATTR_KPARAM_INFO
	.align		4
.L_1911:
        /*005c*/ 	.byte	0x04, 0x17
        /*005e*/ 	.short	(.L_1913 - .L_1912)
.L_1912:
        /*0060*/ 	.word	0x00000000
        /*0064*/ 	.short	0x000f
        /*0066*/ 	.short	0x0058
        /*0068*/ 	.byte	0x00, 0xf0, 0x11, 0x00


	//----- nvinfo : EIATTR_KPARAM_INFO
	.align		4
.L_1913:
        /*006c*/ 	.byte	0x04, 0x17
        /*006e*/ 	.short	(.L_1915 - .L_1914)
.L_1914:
        /*0070*/ 	.word	0x00000000
        /*0074*/ 	.short	0x000e
        /*0076*/ 	.short	0x0054
        /*0078*/ 	.byte	0x00, 0xf0, 0x11, 0x00


	//----- nvinfo : EIATTR_KPARAM_INFO
	.align		4
.L_1915:
        /*007c*/ 	.byte	0x04, 0x17
        /*007e*/ 	.short	(.L_1917 - .L_1916)
.L_1916:
        /*0080*/ 	.word	0x00000000
        /*0084*/ 	.short	0x000d
        /*0086*/ 	.short	0x0050
        /*0088*/ 	.byte	0x00, 0xf0, 0x11, 0x00


	//----- nvinfo : EIATTR_KPARAM_INFO
	.align		4
.L_1917:
        /*008c*/ 	.byte	0x04, 0x17
        /*008e*/ 	.short	(.L_1919 - .L_1918)
.L_1918:
        /*0090*/ 	.word	0x00000000
        /*0094*/ 	.short	0x000c
        /*0096*/ 	.short	0x004c
        /*0098*/ 	.byte	0x00, 0xf0, 0x11, 0x00


	//----- nvinfo : EIATTR_KPARAM_INFO
	.align		4
.L_1919:
        /*009c*/ 	.byte	0x04, 0x17
        /*009e*/ 	.short	(.L_1921 - .L_1920)
.L_1920:
        /*00a0*/ 	.word	0x00000000
        /*00a4*/ 	.short	0x000b
        /*00a6*/ 	.short	0x0048
        /*00a8*/ 	.byte	0x00, 0xf0, 0x11, 0x00


	//----- nvinfo : EIATTR_KPARAM_INFO
	.align		4
.L_1921:
        /*00ac*/ 	.byte	0x04, 0x17
        /*00ae*/ 	.short	(.L_1923 - .L_1922)
.L_1922:
        /*00b0*/ 	.word	0x00000000
        /*00b4*/ 	.short	0x000a
        /*00b6*/ 	.short	0x0040
        /*00b8*/ 	.byte	0x00, 0xf0, 0x21, 0x00


	//----- nvinfo : EIATTR_KPARAM_INFO
	.align		4
.L_1923:
        /*00bc*/ 	.byte	0x04, 0x17
        /*00be*/ 	.short	(.L_1925 - .L_1924)
.L_1924:
        /*00c0*/ 	.word	0x00000000
        /*00c4*/ 	.short	0x0009
        /*00c6*/ 	.short	0x0038
        /*00c8*/ 	.byte	0x00, 0xf0, 0x21, 0x00


	//----- nvinfo : EIATTR_KPARAM_INFO
	.align		4
.L_1925:
        /*00cc*/ 	.byte	0x04, 0x17
        /*00ce*/ 	.short	(.L_1927 - .L_1926)
.L_1926:
        /*00d0*/ 	.word	0x00000000
        /*00d4*/ 	.short	0x0008
        /*00d6*/ 	.short	0x0034
        /*00d8*/ 	.byte	0x00, 0xf0, 0x11, 0x00


	//----- nvinfo : EIATTR_KPARAM_INFO
	.align		4
.L_1927:
        /*00dc*/ 	.byte	0x04, 0x17
        /*00de*/ 	.short	(.L_1929 - .L_1928)
.L_1928:
        /*00e0*/ 	.word	0x00000000
        /*00e4*/ 	.short	0x0007
        /*00e6*/ 	.short	0x0030
        /*00e8*/ 	.byte	0x00, 0xf0, 0x11, 0x00


	//----- nvinfo : EIATTR_KPARAM_INFO
	.align		4
.L_1929:
        /*00ec*/ 	.byte	0x04, 0x17
        /*00ee*/ 	.short	(.L_1931 - .L_1930)
.L_1930:
        /*00f0*/ 	.word	0x00000000
        /*00f4*/ 	.short	0x0006
        /*00f6*/ 	.short	0x002c
        /*00f8*/ 	.byte	0x00, 0xf0, 0x11, 0x00


	//----- nvinfo : EIATTR_KPARAM_INFO
	.align		4
.L_1931:
        /*00fc*/ 	.byte	0x04, 0x17
        /*00fe*/ 	.short	(.L_1933 - .L_1932)
.L_1932:
        /*0100*/ 	.word	0x00000000
        /*0104*/ 	.short	0x0005
        /*0106*/ 	.short	0x0028
        /*0108*/ 	.byte	0x00, 0xf0, 0x11, 0x00


	//----- nvinfo : EIATTR_KPARAM_INFO
	.align		4
.L_1933:
        /*010c*/ 	.byte	0x04, 0x17
        /*010e*/ 	.short	(.L_1935 - .L_1934)
.L_1934:
        /*0110*/ 	.word	0x00000000
        /*0114*/ 	.short	0x0004
        /*0116*/ 	.short	0x0020
        /*0118*/ 	.byte	0x00, 0xf0, 0x21, 0x00


	//----- nvinfo : EIATTR_KPARAM_INFO
	.align		4
.L_1935:
        /*011c*/ 	.byte	0x04, 0x17
        /*011e*/ 	.short	(.L_1937 - .L_1936)
.L_1936:
        /*0120*/ 	.word	0x00000000
        /*0124*/ 	.short	0x0003
        /*0126*/ 	.short	0x0018
        /*0128*/ 	.byte	0x00, 0xf0, 0x21, 0x00


	//----- nvinfo : EIATTR_KPARAM_INFO
	.align		4
.L_1937:
        /*012c*/ 	.byte	0x04, 0x17
        /*012e*/ 	.short	(.L_1939 - .L_1938)
.L_1938:
        /*0130*/ 	.word	0x00000000
        /*0134*/ 	.short	0x0002
        /*0136*/ 	.short	0x0010
        /*0138*/ 	.byte	0x00, 0xf0, 0x21, 0x00


	//----- nvinfo : EIATTR_KPARAM_INFO
	.align		4
.L_1939:
        /*013c*/ 	.byte	0x04, 0x17
        /*013e*/ 	.short	(.L_1941 - .L_1940)
.L_1940:
        /*0140*/ 	.word	0x00000000
        /*0144*/ 	.short	0x0001
        /*0146*/ 	.short	0x0008
        /*0148*/ 	.byte	0x00, 0xf0, 0x21, 0x00


	//----- nvinfo : EIATTR_KPARAM_INFO
	.align		4
.L_1941:
        /*014c*/ 	.byte	0x04, 0x17
        /*014e*/ 	.short	(.L_1943 - .L_1942)
.L_1942:
        /*0150*/ 	.word	0x00000000
        /*0154*/ 	.short	0x0000
        /*0156*/ 	.short	0x0000
        /*0158*/ 	.byte	0x00, 0xf0, 0x21, 0x00


	//----- nvinfo : EIATTR_MAXREG_COUNT
	.align		4
.L_1943:
        /*015c*/ 	.byte	0x03, 0x1b
        /*015e*/ 	.short	0x00ff


	//----- nvinfo : EIATTR_NUM_BARRIERS
	.align		4
        /*0160*/ 	.byte	0x02, 0x4c
        /*0162*/ 	.byte	0x01
	.zero		1


	//----- nvinfo : EIATTR_MERCURY_ISA_VERSION
	.align		4
        /*0164*/ 	.byte	0x03, 0x5f
        /*0166*/ 	.short	0x0000


	//----- nvinfo : EIATTR_EXIT_INSTR_OFFSETS
	.align		4
        /*0168*/ 	.byte	0x04, 0x1c
        /*016a*/ 	.short	(.L_1945 - .L_1944)


	//   ....[0]....
.L_1944:
        /*016c*/ 	.word	0x00000290


	//   ....[1]....
        /*0170*/ 	.word	0x00000950


	//   ....[2]....
        /*0174*/ 	.word	0x00002430


	//   ....[3]....
        /*0178*/ 	.word	0x00002710


	//   ....[4]....
        /*017c*/ 	.word	0x00002980


	//   ....[5]....
        /*0180*/ 	.word	0x00002ac0


	//   ....[6]....
        /*0184*/ 	.word	0x00002b60


	//   ....[7]....
        /*0188*/ 	.word	0x00002ba0


	//----- nvinfo : EIATTR_CTAIDZ_USED
	.align		4
.L_1945:
        /*018c*/ 	.byte	0x01, 0x04
	.zero		2


	//----- nvinfo : EIATTR_CRS_STACK_SIZE
	.align		4
        /*0190*/ 	.byte	0x04, 0x1e
        /*0192*/ 	.short	(.L_1947 - .L_1946)
.L_1946:
        /*0194*/ 	.word	0x00000000
.L_1947:


//--------------------- .nv.info._Z23gemm_half_q_half_kernelILi3ELi32ELb1ELb0ELi32EEvPK6__halfPKjS4_S2_PS0_iiiiPKtS7_iiiiiibS2_i --------------------------
	.section	.nv.info._Z23gemm_half_q_half_kernelILi3ELi32ELb1ELb0ELi32EEvPK6__halfPKjS4_S2_PS0_iiiiPKtS7_iiiiiibS2_i,"",@"SHT_CUDA_INFO"
	.sectionflags	@""
	.align	4


	//----- nvinfo : EIATTR_CUDA_API_VERSION
	.align		4
        /*0000*/ 	.byte	0x04, 0x37
        /*0002*/ 	.short	(.L_1949 - .L_1948)
.L_1948:
        /*0004*/ 	.word	0x00000082


	//----- nvinfo : EIATTR_SW2861232_WAR
	.align		4
.L_1949:
        /*0008*/ 	.byte	0x01, 0x35
	.zero		2


	//----- nvinfo : EIATTR_PARAM_CBANK
	.align		4
        /*000c*/ 	.byte	0x04, 0x0a
        /*000e*/ 	.short	(.L_1951 - .L_1950)
	.align		4
.L_1950:
        /*0010*/ 	.word	index@(.nv.constant0._Z23gemm_half_q_half_kernelILi3ELi32ELb1ELb0ELi32EEvPK6__halfPKjS4_S2_PS0_iiiiPKtS7_iiiiiibS2_i)
        /*0014*/ 	.short	0x0160
        /*0016*/ 	.short	0x0074


	//----- nvinfo : EIATTR_CBANK_PARAM_SIZE
	.align		4
.L_1951:
        /*0018*/ 	.byte	0x03, 0x19
        /*001a*/ 	.short	0x0074


	//----- nvinfo : EIATTR_KPARAM_INFO
	.align		4
        /*001c*/ 	.byte	0x04, 0x17
        /*001e*/ 	.short	(.L_1953 - .L_1952)
.L_1952:
        /*0020*/ 	.word	0x00000000
        /*0024*/ 	.short	0x0013
        /*0026*/ 	.short	0x0070
        /*0028*/ 	.byte	0x00, 0xf0, 0x11, 0x00


	//----- nvinfo : EIATTR_KPARAM_INFO
	.align		4
.L_1953:
        /*002c*/ 	.byte	0x04, 0x17
        /*002e*/ 	.short	(.L_1955 - .L_1954)
.L_1954:
        /*0030*/ 	.word	0x00000000
        /*0034*/ 	.short	0x0012
        /*0036*/ 	.short	0x0068
        /*0038*/ 	.byte	0x00, 0xf0, 0x21, 0x00


	//----- nvinfo : EIATTR_KPARAM_INFO
	.align		4
.L_1955:
        /*003c*/ 	.byte	0x04, 0x17
        /*003e*/ 	.short	(.L_1957 - .L_1956)
.L_1956:
        /*0040*/ 	.word	0x00000000
        /*0044*/ 	.short	0x0011
        /*0046*/ 	.short	0x0060
        /*0048*/ 	.byte	0x00, 0xf0, 0x05, 0x00


	//----- nvinfo : EIATTR_KPARAM_INFO
	.align		4
.L_1957:
        /*004c*/ 	.byte	0x04, 0x17
        /*004e*/ 	.short	(.L_1959 - .L_1958)
.L_1958:
        /*0050*/ 	.word	0x00000000
        /*0054*/ 	.short	0x0010
        /*0056*/ 	.short	0x005c
        /*0058*/ 	.byte	0x00, 0xf0, 0x11, 0x00


	//----- nvinfo : EIATTR_KPARAM_INFO
	.align		4
.L_1959:
        /*005c*/ 	.byte	0x04, 0x17
        /*005e*/ 	.short	(.L_1961 - .L_1960)
.L_1960:
        /*0060*/ 	.word	0x00000000
        /*0064*/ 	.short	0x000f
        /*0066*/ 	.short	0x0058
        /*0068*/ 	.byte	0x00, 0xf0, 0x11, 0x00


	//----- nvinfo : EIATTR_KPARAM_INFO
	.align		4
.L_1961:
        /*006c*/ 	.byte	0x04, 0x17
        /*006e*/ 	.short	(.L_1963 - .L_1962)
.L_1962:
        /*0070*/ 	.word	0x00000000
        /*0074*/ 	.short	0x000e
        /*0076*/ 	.short	0x0054
        /*0078*/ 	.byte	0x00, 0xf0, 0x11, 0x00


	//----- nvinfo : EIATTR_KPARAM_INFO
	.align		4
.L_1963:
        /*007c*/ 	.byte	0x04, 0x17
        /*007e*/ 	.short	(.L_1965 - .L_1964)
.L_1964:
        /*0080*/ 	.word	0x00000000
        /*0084*/ 	.short	0x000d
        /*0086*/ 	.short	0x0050
        /*0088*/ 	.byte	0x00, 0xf0, 0x11, 0x00


	//----- nvinfo : EIATTR_KPARAM_INFO
	.align		4
.L_1965:
        /*008c*/ 	.byte	0x04, 0x17
        /*008e*/ 	.short	(.L_1967 - .L_1966)
.L_1966:
        /*0090*/ 	.word	0x00000000
        /*0094*/ 	.short	0x000c
        /*0096*/ 	.short	0x004c
        /*0098*/ 	.byte	0x00, 0xf0, 0x11, 0x00


	//----- nvinfo : EIATTR_KPARAM_INFO
	.align		4
.L_1967:
        /*009c*/ 	.byte	0x04, 0x17
        /*009e*/ 	.short	(.L_1969 - .L_1968)
.L_1968:
        /*00a0*/ 	.word	0x00000000
        /*00a4*/ 	.short	0x000b
        /*00a6*/ 	.short	0x0048
        /*00a8*/ 	.byte	0x00, 0xf0, 0x11, 0x00


	//----- nvinfo : EIATTR_KPARAM_INFO
	.align		4
.L_1969:
        /*00ac*/ 	.byte	0x04, 0x17
        /*00ae*/ 	.short	(.L_1971 - .L_1970)
.L_1970:
        /*00b0*/ 	.word	0x00000000
        /*00b4*/ 	.short	0x000a
        /*00b6*/ 	.short	0x0040
        /*00b8*/ 	.byte	0x00, 0xf0, 0x21, 0x00


	//----- nvinfo : EIATTR_KPARAM_INFO
	.align		4
.L_1971:
        /*00bc*/ 	.byte	0x04, 0x17
        /*00be*/ 	.short	(.L_1973 - .L_1972)
.L_1972:
        /*00c0*/ 	.word	0x00000000
        /*00c4*/ 	.short	0x0009
        /*00c6*/ 	.short	0x0038
        /*00c8*/ 	.byte	0x00, 0xf0, 0x21, 0x00


	//----- nvinfo : EIATTR_KPARAM_INFO
	.align		4
.L_1973:
        /*00cc*/ 	.byte	0x04, 0x17
        /*00ce*/ 	.short	(.L_1975 - .L_1974)
.L_1974:
        /*00d0*/ 	.word	0x00000000
        /*00d4*/ 	.short	0x0008
        /*00d6*/ 	.short	0x0034
        /*00d8*/ 	.byte	0x00, 0xf0, 0x11, 0x00


	//----- nvinfo : EIATTR_KPARAM_INFO
	.align		4
.L_1975:
        /*00dc*/ 	.byte	0x04, 0x17
        /*00de*/ 	.short	(.L_1977 - .L_1976)
.L_1976:
        /*00e0*/ 	.word	0x00000000
        /*00e4*/ 	.short	0x0007
        /*00e6*/ 	.short	0x0030
        /*00e8*/ 	.byte	0x00, 0xf0, 0x11, 0x00


	//----- nvinfo : EIATTR_KPARAM_INFO
	.align		4
.L_1977:
        /*00ec*/ 	.byte	0x04, 0x17
        /*00ee*/ 	.short	(.L_1979 - .L_1978)
.L_1978:
        /*00f0*/ 	.word	0x00000000
        /*00f4*/ 	.short	0x0006
        /*00f6*/ 	.short	0x002c
        /*00f8*/ 	.byte	0x00, 0xf0, 0x11, 0x00


	//----- nvinfo : EIATTR_KPARAM_INFO
	.align		4
.L_1979:
        /*00fc*/ 	.byte	0x04, 0x17
        /*00fe*/ 	.short	(.L_1981 - .L_1980)
.L_1980:
        /*0100*/ 	.word	0x00000000
        /*0104*/ 	.short	0x0005
        /*0106*/ 	.short	0x0028
        /*0108*/ 	.byte	0x00, 0xf0, 0x11, 0x00


	//----- nvinfo : EIATTR_KPARAM_INFO
	.align		4
.L_1981:
        /*010c*/ 	.byte	0x04, 0x17
        /*010e*/ 	.short	(.L_1983 - .L_1982)
.L_1982:
        /*0110*/ 	.word	0x00000000
        /*0114*/ 	.short	0x0004
        /*0116*/ 	.short	0x0020
        /*0118*/ 	.byte	0x00, 0xf0, 0x21, 0x00


	//----- nvinfo : EIATTR_KPARAM_INFO
	.align		4
.L_1983:
        /*011c*/ 	.byte	0x04, 0x17
        /*011e*/ 	.short	(.L_1985 - .L_1984)
.L_1984:
        /*0120*/ 	.word	0x00000000
        /*0124*/ 	.short	0x0003
        /*0126*/ 	.short	0x0018
        /*0128*/ 	.byte	0x00, 0xf0, 0x21, 0x00


	//----- nvinfo : EIATTR_KPARAM_INFO
	.align		4
.L_1985:
        /*012c*/ 	.byte	0x04, 0x17
        /*012e*/ 	.short	(.L_1987 - .L_1986)
.L_1986:
        /*0130*/ 	.word	0x00000000
        /*0134*/ 	.short	0x0002
        /*0136*/ 	.short	0x0010
        /*0138*/ 	.byte	0x00, 0xf0, 0x21, 0x00


	//----- nvinfo : EIATTR_KPARAM_INFO
	.align		4
.L_1987:
        /*013c*/ 	.byte	0x04, 0x17
        /*013e*/ 	.short	(.L_1989 - .L_1988)
.L_1988:
        /*0140*/ 	.word	0x00000000
        /*0144*/ 	.short	0x0001
        /*0146*/ 	.short	0x0008
        /*0148*/ 	.byte	0x00, 0xf0, 0x21, 0x00


	//----- nvinfo : EIATTR_KPARAM_INFO
	.align		4
.L_1989:
        /*014c*/ 	.byte	0x04, 0x17
        /*014e*/ 	.short	(.L_1991 - .L_1990)
.L_1990:
        /*0150*/ 	.word	0x00000000
        /*0154*/ 	.short	0x0000
        /*0156*/ 	.short	0x0000
        /*0158*/ 	.byte	0x00, 0xf0, 0x21, 0x00


	//----- nvinfo : EIATTR_MAXREG_COUNT
	.align		4
.L_1991:
        /*015c*/ 	.byte	0x03, 0x1b
        /*015e*/ 	.short	0x00ff


	//----- nvinfo : EIATTR_NUM_BARRIERS
	.align		4
        /*0160*/ 	.byte	0x02, 0x4c
        /*0162*/ 	.byte	0x01
	.zero		1


	//----- nvinfo : EIATTR_MERCURY_ISA_VERSION
	.align		4
        /*0164*/ 	.byte	0x03, 0x5f
        /*0166*/ 	.short	0x0000


	//----- nvinfo : EIATTR_EXIT_INSTR_OFFSETS
	.align		4
        /*0168*/ 	.byte	0x04, 0x1c
        /*016a*/ 	.short	(.L_1993 - .L_1992)


	//   ....[0]....
.L_1992:
        /*016c*/ 	.word	0x00000280


	//   ....[1]....
        /*0170*/ 	.word	0x00000940


	//   ....[2]....
        /*0174*/ 	.word	0x00003740


	//   ....[3]....
        /*0178*/ 	.word	0x00003a00


	//   ....[4]....
        /*017c*/ 	.word	0x00003c50


	//   ....[5]....
        /*0180*/ 	.word	0x00003d90


	//   ....[6]....
        /*0184*/ 	.word	0x00003e30


	//   ....[7]....
        /*0188*/ 	.word	0x00003e70


	//----- nvinfo : EIATTR_CTAIDZ_USED
	.align		4
.L_1993:
        /*018c*/ 	.byte	0x01, 0x04
	.zero		2


	//----- nvinfo : EIATTR_CRS_STACK_SIZE
	.align		4
        /*0190*/ 	.byte	0x04, 0x1e
        /*0192*/ 	.short	(.L_1995 - .L_1994)
.L_1994:
        /*0194*/ 	.word	0x00000000
.L_1995:


//--------------------- .nv.info._Z23gemm_half_q_half_kernelILi3ELi48ELb1ELb0ELi32EEvPK6__halfPKjS4_S2_PS0_iiiiPKtS7_iiiiiibS2_i --------------------------
	.section	.nv.info._Z23gemm_half_q_half_kernelILi3ELi48ELb1ELb0ELi32EEvPK6__halfPKjS4_S2_PS0_iiiiPKtS7_iiiiiibS2_i,"",@"SHT_CUDA_INFO"
	.sectionflags	@""
	.align	4


	//----- nvinfo : EIATTR_CUDA_API_VERSION
	.align		4
        /*0000*/ 	.byte	0x04, 0x37
        /*0002*/ 	.short	(.L_1997 - .L_1996)
.L_1996:
        /*0004*/ 	.word	0x00000082


	//----- nvinfo : EIATTR_SW2861232_WAR
	.align		4
.L_1997:
        /*0008*/ 	.byte	0x01, 0x35
	.zero		2


	//----- nvinfo : EIATTR_PARAM_CBANK
	.align		4
        /*000c*/ 	.byte	0x04, 0x0a
        /*000e*/ 	.short	(.L_1999 - .L_1998)
	.align		4
.L_1998:
        /*0010*/ 	.word	index@(.nv.constant0._Z23gemm_half_q_half_kernelILi3ELi48ELb1ELb0ELi32EEvPK6__halfPKjS4_S2_PS0_iiiiPKtS7_iiiiiibS2_i)
        /*0014*/ 	.short	0x0160
        /*0016*/ 	.short	0x0074


	//----- nvinfo : EIATTR_CBANK_PARAM_SIZE
	.align		4
.L_1999:
        /*0018*/ 	.byte	0x03, 0x19
        /*001a*/ 	.short	0x0074


	//----- nvinfo : EIATTR_KPARAM_INFO
	.align		4
        /*001c*/ 	.byte	0x04, 0x17
        /*001e*/ 	.short	(.L_2001 - .L_2000)
.L_2000:
        /*0020*/ 	.word	0x00000000
        /*0024*/ 	.short	0x0013
        /*0026*/ 	.short	0x0070
        /*0028*/ 	.byte	0x00, 0xf0, 0x11, 0x00


	//----- nvinfo : EIATTR_KPARAM_INFO
	.align		4
.L_2001:
        /*002c*/ 	.byte	0x04, 0x17
        /*002e*/ 	.short	(.L_2003 - .L_2002)
.L_2002:
        /*0030*/ 	.word	0x00000000
        /*0034*/ 	.short	0x0012
        /*0036*/ 	.short	0x0068
        /*0038*/ 	.byte	0x00, 0xf0, 0x21, 0x00


	//----- nvinfo : EIATTR_KPARAM_INFO
	.align		4
.L_2003:
        /*003c*/ 	.byte	0x04, 0x17
        /*003e*/ 	.short	(.L_2005 - .L_2004)
.L_2004:
        /*0040*/ 	.word	0x00000000
        /*0044*/ 	.short	0x0011
        /*0046*/ 	.short	0x0060
        /*0048*/ 	.byte	0x00, 0xf0, 0x05, 0x00


	//----- nvinfo : EIATTR_KPARAM_INFO
	.align		4
.L_2005:
        /*004c*/ 	.byte	0x04, 0x17
        /*004e*/ 	.short	(.L_2007 - .L_2006)
.L_2006:
        /*0050*/ 	.word	0x00000000
        /*0054*/ 	.short	0x0010
        /*0056*/ 	.short	0x005c
        /*0058*/ 	.byte	0x00, 0xf0, 0x11, 0x00


	//----- nvinfo : EIATTR_KPARAM_INFO
	.align		4
.L_2007:
        /*005c*/ 	.byte	0x04, 0x17
        /*005e*/ 	.short	(.L_2009 - .L_2008)
.L_2008:
        /*0060*/ 	.word	0x00000000
        /*0064*/ 	.short	0x000f
        /*0066*/ 	.short	0x0058
        /*0068*/ 	.byte	0x00, 0xf0, 0x11, 0x00


	//----- nvinfo : EIATTR_KPARAM_INFO
	.align		4
.L_2009:
        /*006c*/ 	.byte	0x04, 0x17
        /*006e*/ 	.short	(.L_2011 - .L_2010)
.L_2010:
        /*0070*/ 	.word	0x00000000
        /*0074*/ 	.short	0x000e
        /*0076*/ 	.short	0x0054
        /*0078*/ 	.byte	0x00, 0xf0, 0x11, 0x00


	//----- nvinfo : EIATTR_KPARAM_INFO
	.align		4
.L_2011:
        /*007c*/ 	.byte	0x04, 0x17
        /*007e*/ 	.short	(.L_2013 - .L_2012)
.L_2012:
        /*0080*/ 	.word	0x00000000
        /*0084*/ 	.short	0x000d
        /*0086*/ 	.short	0x0050
        /*0088*/ 	.byte	0x00, 0xf0, 0x11, 0x00


	//----- nvinfo : EIATTR_KPARAM_INFO
	.align		4
.L_2013:
        /*008c*/ 	.byte	0x04, 0x17
        /*008e*/ 	.short	(.L_2015 - .L_2014)
.L_2014:
        /*0090*/ 	.word	0x00000000
        /*0094*/ 	.short	0x000c
        /*0096*/ 	.short	0x004c
        /*0098*/ 	.byte	0x00, 0xf0, 0x11, 0x00


	//----- nvinfo : EIATTR_KPARAM_INFO
	.align		4
.L_2015:
        /*009c*/ 	.byte	0x04, 0x17
        /*009e*/ 	.short	(.L_2017 - .L_2016)
.L_2016:
        /*00a0*/ 	.word	0x00000000
        /*00a4*/ 	.short	0x000b
        /*00a6*/ 	.short	0x0048
        /*00a8*/ 	.byte	0x00, 0xf0, 0x11, 0x00


	//----- nvinfo : EIATTR_KPARAM_INFO
	.align		4
.L_2017:
        /*00ac*/ 	.byte	0x04, 0x17
        /*00ae*/ 	.short	(.L_2019 - .L_2018)
.L_2018:
        /*00b0*/ 	.word	0x00000000
        /*00b4*/ 	.short	0x000a
        /*00b6*/ 	.short	0x0040
        /*00b8*/ 	.byte	0x00, 0xf0, 0x21, 0x00


	//----- nvinfo : EIATTR_KPARAM_INFO
	.align		4
.L_2019:
        /*00bc*/ 	.byte	0x04, 0x17
        /*00be*/ 	.short	(.L_2021 - .L_2020)
.L_2020:
        /*00c0*/ 	.word	0x00000000
        /*00c4*/ 	.short	0x0009
        /*00c6*/ 	.short	0x0038
        /*00c8*/ 	.byte	0x00, 0xf0, 0x21, 0x00


	//----- nvinfo : EIATTR_KPARAM_INFO
	.align		4
.L_2021:
        /*00cc*/ 	.byte	0x04, 0x17
        /*00ce*/ 	.short	(.L_2023 - .L_2022)
.L_2022:
        /*00d0*/ 	.word	0x00000000
        /*00d4*/ 	.short	0x0008
        /*00d6*/ 	.short	0x0034
        /*00d8*/ 	.byte	0x00, 0xf0, 0x11, 0x00


	//----- nvinfo : EIATTR_KPARAM_INFO
	.align		4
.L_2023:
        /*00dc*/ 	.byte	0x04, 0x17
        /*00de*/ 	.short	(.L_2025 - .L_2024)
.L_2024:
        /*00e0*/ 	.word	0x00000000
        /*00e4*/ 	.short	0x0007
        /*00e6*/ 	.short	0x0030
        /*00e8*/ 	.byte	0x00, 0xf0, 0x11, 0x00


	//----- nvinfo : EIATTR_KPARAM_INFO
	.align		4
.L_2025:
        /*00ec*/ 	.byte	0x04, 0x17
        /*00ee*/ 	.short	(.L_2027 - .L_2026)
.L_2026:
        /*00f0*/ 	.word	0x00000000
        /*00f4*/ 	.short	0x0006
        /*00f6*/ 	.short	0x002c
        /*00f8*/ 	.byte	0x00, 0xf0, 0x11, 0x00


	//----- nvinfo : EIATTR_KPARAM_INFO
	.align		4
.L_2027:
        /*00fc*/ 	.byte	0x04, 0x17
        /*00fe*/ 	.short	(.L_2029 - .L_2028)
.L_2028:
        /*0100*/ 	.word	0x00000000
        /*0104*/ 	.short	0x0005
        /*0106*/ 	.short	0x0028
        /*0108*/ 	.byte	0x00, 0xf0, 0x11, 0x00


	//----- nvinfo : EIATTR_KPARAM_INFO
	.align		4
.L_2029:
        /*010c*/ 	.byte	0x04, 0x17
        /*010e*/ 	.short	(.L_2031 - .L_2030)
.L_2030:
        /*0110*/ 	.word	0x00000000
        /*0114*/ 	.short	0x0004
        /*0116*/ 	.short	0x0020
        /*0118*/ 	.byte	0x00, 0xf0, 0x21, 0x00


	//----- nvinfo : EIATTR_KPARAM_INFO
	.align		4
.L_2031:
        /*011c*/ 	.byte	0x04, 0x17
        /*011e*/ 	.short	(.L_2033 - .L_2032)
.L_2032:
        /*0120*/ 	.word	0x00000000
        /*0124*/ 	.short	0x0003
        /*0126*/ 	.short	0x0018
        /*0128*/ 	.byte	0x00, 0xf0, 0x21, 0x00


	//----- nvinfo : EIATTR_KPARAM_INFO
	.align		4
.L_2033:
        /*012c*/ 	.byte	0x04, 0x17
        /*012e*/ 	.short	(.L_2035 - .L_2034)
.L_2034:
        /*0130*/ 	.word	0x00000000
        /*0134*/ 	.short	0x0002
        /*0136*/ 	.short	0x0010
        /*0138*/ 	.byte	0x00, 0xf0, 0x21, 0x00


	//----- nvinfo : EIATTR_KPARAM_INFO
	.align		4
.L_2035:
        /*013c*/ 	.byte	0x04, 0x17
        /*013e*/ 	.short	(.L_2037 - .L_2036)
.L_2036:
        /*0140*/ 	.word	0x00000000
        /*0144*/ 	.short	0x0001
        /*0146*/ 	.short	0x0008
        /*0148*/ 	.byte	0x00, 0xf0, 0x21, 0x00


	//----- nvinfo : EIATTR_KPARAM_INFO
	.align		4
.L_2037:
        /*014c*/ 	.byte	0x04, 0x17
        /*014e*/ 	.short	(.L_2039 - .L_2038)
.L_2038:
        /*0150*/ 	.word	0x00000000
        /*0154*/ 	.short	0x0000
        /*0156*/ 	.short	0x0000
        /*0158*/ 	.byte	0x00, 0xf0, 0x21, 0x00


	//----- nvinfo : EIATTR_MAXREG_COUNT
	.align		4
.L_2039:
        /*015c*/ 	.byte	0x03, 0x1b
        /*015e*/ 	.short	0x00ff


	//----- nvinfo : EIATTR_NUM_BARRIERS
	.align		4
        /*0160*/ 	.byte	0x02, 0x4c
        /*0162*/ 	.byte	0x01
	.zero		1


	//----- nvinfo : EIATTR_MERCURY_ISA_VERSION
	.align		4
        /*0164*/ 	.byte	0x03, 0x5f
        /*0166*/ 	.short	0x0000


	//----- nvinfo : EIATTR_EXIT_INSTR_OFFSETS
	.align		4
        /*0168*/ 	.byte	0x04, 0x1c
        /*016a*/ 	.short	(.L_2041 - .L_2040)


	//   ....[0]....
.L_2040:
        /*016c*/ 	.word	0x00000280


	//   ....[1]....
        /*0170*/ 	.word	0x00000940


	//   ....[2]....
        /*0174*/ 	.word	0x000057c0


	//   ....[3]....
        /*0178*/ 	.word	0x00005a80


	//   ....[4]....
        /*017c*/ 	.word	0x00005cd0


	//   ....[5]....
        /*0180*/ 	.word	0x00005e10


	//   ....[6]....
        /*0184*/ 	.word	0x00005eb0


	//   ....[7]....
        /*0188*/ 	.word	0x00005ef0


	//----- nvinfo : EIATTR_CTAIDZ_USED
	.align		4
.L_2041:
        /*018c*/ 	.byte	0x01, 0x04
	.zero		2


	//----- nvinfo : EIATTR_CRS_STACK_SIZE
	.align		4
        /*0190*/ 	.byte	0x04, 0x1e
        /*0192*/ 	.short	(.L_2043 - .L_2042)
.L_2042:
        /*0194*/ 	.word	0x00000000
.L_2043:


//--------------------- .nv.info._Z23gemm_half_q_half_kernelILi3ELi16ELb1ELb0ELi32EEvPK6__halfPKjS4_S2_PS0_iiiiPKtS7_iiiiiibS2_i --------------------------
	.section	.nv.info._Z23gemm_half_q_half_kernelILi3ELi16ELb1ELb0ELi32EEvPK6__halfPKjS4_S2_PS0_iiiiPKtS7_iiiiiibS2_i,"",@"SHT_CUDA_INFO"
	.sectionflags	@""
	.align	4


	//----- nvinfo : EIATTR_CUDA_API_VERSION
	.align		4
        /*0000*/ 	.byte	0x04, 0x37
        /*0002*/ 	.short	(.L_2045 - .L_2044)
.L_2044:
        /*0004*/ 	.word	0x00000082


	//----- nvinfo : EIATTR_SW2861232_WAR
	.align		4
.L_2045:
        /*0008*/ 	.byte	0x01, 0x35
	.zero		2


	//----- nvinfo : EIATTR_PARAM_CBANK
	.align		4
        /*000c*/ 	.byte	0x04, 0x0a
        /*000e*/ 	.short	(.L_2047 - .L_2046)
	.align		4
.L_2046:
        /*0010*/ 	.word	index@(.nv.constant0._Z23gemm_half_q_half_kernelILi3ELi16ELb1ELb0ELi32EEvPK6__halfPKjS4_S2_PS0_iiiiPKtS7_iiiiiibS2_i)
        /*0014*/ 	.short	0x0160
        /*0016*/ 	.short	0x0074


	//----- nvinfo : EIATTR_CBANK_PARAM_SIZE
	.align		4
.L_2047:
        /*0018*/ 	.byte	0x03, 0x19
        /*001a*/ 	.short	0x0074


	//----- nvinfo : EIATTR_KPARAM_INFO
	.align		4
        /*001c*/ 	.byte	0x04, 0x17
        /*001e*/ 	.short	(.L_2049 - .L_2048)
.L_2048:
        /*0020*/ 	.word	0x00000000
        /*0024*/ 	.short	0x0013
        /*0026*/ 	.short	0x0070
        /*0028*/ 	.byte	0x00, 0xf0, 0x11, 0x00


	//----- nvinfo : EIATTR_KPARAM_INFO
	.align		4
.L_2049:
        /*002c*/ 	.byte	0x04, 0x17
        /*002e*/ 	.short	(.L_2051 - .L_2050)
.L_2050:
        /*0030*/ 	.word	0x00000000
        /*0034*/ 	.short	0x0012
        /*0036*/ 	.short	0x0068
        /*0038*/ 	.byte	0x00, 0xf0, 0x21, 0x00


	//----- nvinfo : EIATTR_KPARAM_INFO
	.align		4
.L_2051:
        /*003c*/ 	.byte	0x04, 0x17
        /*003e*/ 	.short	(.L_2053 - .L_2052)
.L_2052:
        /*0040*/ 	.word	0x00000000
        /*0044*/ 	.short	0x0011
        /*0046*/ 	.short	0x0060
        /*0048*/ 	.byte	0x00, 0xf0, 0x05, 0x00


	//----- nvinfo : EIATTR_KPARAM_INFO
	.align		4
.L_2053:
        /*004c*/ 	.byte	0x04, 0x17
        /*004e*/ 	.short	(.L_2055 - .L_2054)
.L_2054:
        /*0050*/ 	.word	0x00000000
        /*0054*/ 	.short	0x0010
        /*0056*/ 	.short	0x005c
        /*0058*/ 	.byte	0x00, 0xf0, 0x11, 0x00


	//----- nvinfo : EIATTR_KPARAM_INFO
	.align		4
.L_2055:
        /*005c*/ 	.byte	0x04, 0x17
        /*005e*/ 	.short	(.L_2057 - .L_2056)
.L_2056:
        /*0060*/ 	.word	0x00000000
        /*0064*/ 	.short	0x000f
        /*0066*/ 	.short	0x0058
        /*0068*/ 	.byte	0x00, 0xf0, 0x11, 0x00


	//----- nvinfo : EIATTR_KPARAM_INFO
	.align		4
.L_2057:
        /*006c*/ 	.byte	0x04, 0x17
        /*006e*/ 	.short	(.L_2059 - .L_2058)
.L_2058:
        /*0070*/ 	.word	0x00000000
        /*0074*/ 	.short	0x000e
        /*0076*/ 	.short	0x0054
        /*0078*/ 	.byte	0x00, 0xf0, 0x11, 0x00


	//----- nvinfo : EIATTR_KPARAM_INFO
	.align		4
.L_2059:
        /*007c*/ 	.byte	0x04, 0x17
        /*007e*/ 	.short	(.L_2061 - .L_2060)
.L_2060:
        /*0080*/ 	.word	0x00000000
        /*0084*/ 	.short	0x000d
        /*0086*/ 	.short	0x0050
        /*0088*/ 	.byte	0x00, 0xf0, 0x11, 0x00


	//----- nvinfo : EIATTR_KPARAM_INFO
	.align		4
.L_2061:
        /*008c*/ 	.byte	0x04, 0x17
        /*008e*/ 	.short	(.L_2063 - .L_2062)
.L_2062:
        /*0090*/ 	.word	0x00000000
        /*0094*/ 	.short	0x000c
        /*0096*/ 	.short	0x004c
        /*0098*/ 	.byte	0x00, 0xf0, 0x11, 0x00


	//----- nvinfo : EIATTR_KPARAM_INFO
	.align		4
.L_2063:
        /*009c*/ 	.byte	0x04, 0x17
        /*009e*/ 	.short	(.L_2065 - .L_2064)
.L_2064:
        /*00a0*/ 	.word	0x00000000
        /*00a4*/ 	.short	0x000b
        /*00a6*/ 	.short	0x0048
        /*00a8*/ 	.byte	0x00, 0xf0, 0x11, 0x00


	//----- nvinfo : EIATTR_KPARAM_INFO
	.align		4
.L_2065:
        /*00ac*/ 	.byte	0x04, 0x17
        /*00ae*/ 	.short	(.L_2067 - .L_2066)
.L_2066:
        /*00b0*/ 	.word	0x00000000
        /*00b4*/ 	.short	0x000a
        /*00b6*/ 	.short	0x0040
        /*00b8*/ 	.byte	0x00, 0xf0, 0x21, 0x00


	//----- nvinfo : EIATTR_KPARAM_INFO
	.align		4
.L_2067:
        /*00bc*/ 	.byte	0x04, 0x17
        /*00be*/ 	.short	(.L_2069 - .L_2068)
.L_2068:
        /*00c0*/ 	.word	0x00000000
        /*00c4*/ 	.short	0x0009
        /*00c6*/ 	.short	0x0038
        /*00c8*/ 	.byte	0x00, 0xf0, 0x21, 0x00


	//----- nvinfo : EIATTR_KPARAM_INFO
	.align		4
.L_2069:
        /*00cc*/ 	.byte	0x04, 0x17
        /*00ce*/ 	.short	(.L_2071 - .L_2070)
.L_2070:
        /*00d0*/ 	.word	0x00000000
        /*00d4*/ 	.short	0x0008
        /*00d6*/ 	.short	0x0034
        /*00d8*/ 	.byte	0x00, 0xf0, 0x11, 0x00


	//----- nvinfo : EIATTR_KPARAM_INFO
	.align		4
.L_2071:
        /*00dc*/ 	.byte	0x04, 0x17
        /*00de*/ 	.short	(.L_2073 - .L_2072)
.L_2072:
        /*00e0*/ 	.word	0x00000000
        /*00e4*/ 	.short	0x0007
        /*00e6*/ 	.short	0x0030
        /*00e8*/ 	.byte	0x00, 0xf0, 0x11, 0x00


	//----- nvinfo : EIATTR_KPARAM_INFO
	.align		4
.L_2073:
        /*00ec*/ 	.byte	0x04, 0x17
        /*00ee*/ 	.short	(.L_2075 - .L_2074)
.L_2074:
        /*00f0*/ 	.word	0x00000000
        /*00f4*/ 	.short	0x0006
        /*00f6*/ 	.short	0x002c
        /*00f8*/ 	.byte	0x00, 0xf0, 0x11, 0x00


	//----- nvinfo : EIATTR_KPARAM_INFO
	.align		4
.L_2075:
        /*00fc*/ 	.byte	0x04, 0x17
        /*00fe*/ 	.short	(.L_2077 - .L_2076)
.L_2076:
        /*0100*/ 	.word	0x00000000
        /*0104*/ 	.short	0x0005
        /*0106*/ 	.short	0x0028
        /*0108*/ 	.byte	0x00, 0xf0, 0x11, 0x00


	//----- nvinfo : EIATTR_KPARAM_INFO
	.align		4
.L_2077:
        /*010c*/ 	.byte	0x04, 0x17
        /*010e*/ 	.short	(.L_2079 - .L_2078)
.L_2078:
        /*0110*/ 	.word	0x00000000
        /*0114*/ 	.short	0x0004
        /*0116*/ 	.short	0x0020
        /*0118*/ 	.byte	0x00, 0xf0, 0x21, 0x00


	//----- nvinfo : EIATTR_KPARAM_INFO
	.align		4
.L_2079:
        /*011c*/ 	.byte	0x04, 0x17
        /*011e*/ 	.short	(.L_2081 - .L_2080)
.L_2080:
        /*0120*/ 	.word	0x00000000
        /*0124*/ 	.short	0x0003
        /*0126*/ 	.short	0x0018
        /*0128*/ 	.byte	0x00, 0xf0, 0x21, 0x00


	//----- nvinfo : EIATTR_KPARAM_INFO
	.align		4
.L_2081:
        /*012c*/ 	.byte	0x04, 0x17
        /*012e*/ 	.short	(.L_2083 - .L_2082)
.L_2082:
        /*0130*/ 	.word	0x00000000
        /*0134*/ 	.short	0x0002
        /*0136*/ 	.short	0x0010
        /*0138*/ 	.byte	0x00, 0xf0, 0x21, 0x00


	//----- nvinfo : EIATTR_KPARAM_INFO
	.align		4
.L_2083:
        /*013c*/ 	.byte	0x04, 0x17
        /*013e*/ 	.short	(.L_2085 - .L_2084)
.L_2084:
        /*0140*/ 	.word	0x00000000
        /*0144*/ 	.short	0x0001
        /*0146*/ 	.short	0x0008
        /*0148*/ 	.byte	0x00, 0xf0, 0x21, 0x00


	//----- nvinfo : EIATTR_KPARAM_INFO
	.align		4
.L_2085:
        /*014c*/ 	.byte	0x04, 0x17
        /*014e*/ 	.short	(.L_2087 - .L_2086)
.L_2086:
        /*0150*/ 	.word	0x00000000
        /*0154*/ 	.short	0x0000
        /*0156*/ 	.short	0x0000
        /*0158*/ 	.byte	0x00, 0xf0, 0x21, 0x00


	//----- nvinfo : EIATTR_MAXREG_COUNT
	.align		4
.L_2087:
        /*015c*/ 	.byte	0x03, 0x1b
        /*015e*/ 	.short	0x00ff


	//----- nvinfo : EIATTR_NUM_BARRIERS
	.align		4
        /*0160*/ 	.byte	0x02, 0x4c
        /*0162*/ 	.byte	0x01
	.zero		1


	//----- nvinfo : EIATTR_MERCURY_ISA_VERSION
	.align		4
        /*0164*/ 	.byte	0x03, 0x5f
        /*0166*/ 	.short	0x0000


	//----- nvinfo : EIATTR_EXIT_INSTR_OFFSETS
	.align		4
        /*0168*/ 	.byte	0x04, 0x1c
        /*016a*/ 	.short	(.L_2089 - .L_2088)


	//   ....[0]....
.L_2088:
        /*016c*/ 	.word	0x00000280


	//   ....[1]....
        /*0170*/ 	.word	0x00000940


	//   ....[2]....
        /*0174*/ 	.word	0x00003350


	//   ....[3]....
        /*0178*/ 	.word	0x00003610


	//   ....[4]....
        /*017c*/ 	.word	0x00003860


	//   ....[5]....
        /*0180*/ 	.word	0x000039a0


	//   ....[6]....
        /*0184*/ 	.word	0x00003a40


	//   ....[7]....
        /*0188*/ 	.word	0x00003a80


	//----- nvinfo : EIATTR_CTAIDZ_USED
	.align		4
.L_2089:
        /*018c*/ 	.byte	0x01, 0x04
	.zero		2


	//----- nvinfo : EIATTR_CRS_STACK_SIZE
	.align		4
        /*0190*/ 	.byte	0x04, 0x1e
        /*0192*/ 	.short	(.L_2091 - .L_2090)
.L_2090:
        /*0194*/ 	.word	0x00000000
.L_2091:


//--------------------- .nv.info._Z23gemm_half_q_half_kernelILi3ELi24ELb1ELb0ELi32EEvPK6__halfPKjS4_S2_PS0_iiiiPKtS7_iiiiiibS2_i --------------------------
	.section	.nv.info._Z23gemm_half_q_half_kernelILi3ELi24ELb1ELb0ELi32EEvPK6__halfPKjS4_S2_PS0_iiiiPKtS7_iiiiiibS2_i,"",@"SHT_CUDA_INFO"
	.sectionflags	@""
	.align	4


	//----- nvinfo : EIATTR_CUDA_API_VERSION
	.align		4
        /*0000*/ 	.byte	0x04, 0x37
        /*0002*/ 	.short	(.L_2093 - .L_2092)
.L_2092:
        /*0004*/ 	.word	0x00000082


	//----- nvinfo : EIATTR_SW2861232_WAR
	.align		4
.L_2093:
        /*0008*/ 	.byte	0x01, 0x35
	.zero		2


	//----- nvinfo : EIATTR_PARAM_CBANK
	.align		4
        /*000c*/ 	.byte	0x04, 0x0a
        /*000e*/ 	.short	(.L_2095 - .L_2094)
	.align		4
.L_2094:
        /*0010*/ 	.word	index@(.nv.constant0._Z23gemm_half_q_half_kernelILi3ELi24ELb1ELb0ELi32EEvPK6__halfPKjS4_S2_PS0_iiiiPKtS7_iiiiiibS2_i)
        /*0014*/ 	.short	0x0160
        /*0016*/ 	.short	0x0074


	//----- nvinfo : EIATTR_CBANK_PARAM_SIZE
	.align		4
.L_2095:
        /*0018*/ 	.byte	0x03, 0x19
        /*001a*/ 	.short	0x0074


	//----- nvinfo : EIATTR_KPARAM_INFO
	.align		4
        /*001c*/ 	.byte	0x04, 0x17
        /*001e*/ 	.short	(.L_2097 - .L_2096)
.L_2096:
        /*0020*/ 	.word	0x00000000
        /*0024*/ 	.short	0x0013
        /*0026*/ 	.short	0x0070
        /*0028*/ 	.byte	0x00, 0xf0, 0x11, 0x00


	//----- nvinfo : EIATTR_KPARAM_INFO
	.align		4
.L_2097:
        /*002c*/ 	.byte	0x04, 0x17
        /*002e*/ 	.short	(.L_2099 - .L_2098)
.L_2098:
        /*0030*/ 	.word	0x00000000
        /*0034*/ 	.short	0x0012
        /*0036*/ 	.short	0x0068
        /*0038*/ 	.byte	0x00, 0xf0, 0x21, 0x00


	//----- nvinfo : EIATTR_KPARAM_INFO
	.align		4
.L_2099:
        /*003c*/ 	.byte	0x04, 0x17
        /*003e*/ 	.short	(.L_2101 - .L_2100)
.L_2100:
        /*0040*/ 	.word	0x00000000
        /*0044*/ 	.short	0x0011
        /*0046*/ 	.short	0x0060
        /*0048*/ 	.byte	0x00, 0xf0, 0x05, 0x00


	//----- nvinfo : EIATTR_KPARAM_INFO
	.align		4
.L_2101:
        /*004c*/ 	.byte	0x04, 0x17
        /*004e*/ 	.short	(.L_2103 - .L_2102)
.L_2102:
        /*0050*/ 	.word	0x00000000
        /*0054*/ 	.short	0x0010
        /*0056*/ 	.short	0x005c
        /*0058*/ 	.byte	0x00, 0xf0, 0x11, 0x00


	//----- nvinfo : EIATTR_KPARAM_INFO
	.align		4
.L_2103:
        /*005c*/ 	.byte	0x04, 0x17
        /*005e*/ 	.short	(.L_2105 - .L_2104)
.L_2104:
        /*0060*/ 	.word	0x00000000
        /*0064*/ 	.short	0x000f
        /*0066*/ 	.short	0x0058
        /*0068*/ 	.byte	0x00, 0xf0, 0x11, 0x00


	//----- nvinfo : EIATTR_KPARAM_INFO
	.align		4
.L_2105:
        /*006c*/ 	.byte	0x04, 0x17
        /*006e*/ 	.short	(.L_2107 - .L_2106)
.L_2106:
        /*0070*/ 	.word	0x00000000
        /*0074*/ 	.short	0x000e
        /*0076*/ 	.short	0x0054
        /*0078*/ 	.byte	0x00, 0xf0, 0x11, 0x00


	//----- nvinfo : EIATTR_KPARAM_INFO
	.align		4
.L_2107:
        /*007c*/ 	.byte	0x04, 0x17
        /*007e*/ 	.short	(.L_2109 - .L_2108)
.L_2108:
        /*0080*/ 	.word	0x00000000
        /*0084*/ 	.short	0x000d
        /*0086*/ 	.short	0x0050
        /*0088*/ 	.byte	0x00, 0xf0, 0x11, 0x00


	//----- nvinfo : EIATTR_KPARAM_INFO
	.align		4
.L_2109:
        /*008c*/ 	.byte	0x04, 0x17
        /*008e*/ 	.short	(.L_2111 - .L_2110)
.L_2110:
        /*0090*/ 	.word	0x00000000
        /*0094*/ 	.short	0x000c
        /*0096*/ 	.short	0x004c
        /*0098*/ 	.byte	0x00, 0xf0, 0x11, 0x00


	//----- nvinfo : EIATTR_KPARAM_INFO
	.align		4
.L_2111:
        /*009c*/ 	.byte	0x04, 0x17
        /*009e*/ 	.short	(.L_2113 - .L_2112)
.L_2112:
        /*00a0*/ 	.word	0x00000000
        /*00a4*/ 	.short	0x000b
        /*00a6*/ 	.short	0x0048
        /*00a8*/ 	.byte	0x00, 0xf0, 0x11, 0x00


	//----- nvinfo : EIATTR_KPARAM_INFO
	.align		4
.L_2113:
        /*00ac*/ 	.byte	0x04, 0x17
        /*00ae*/ 	.short	(.L_2115 - .L_2114)
.L_2114:
        /*00b0*/ 	.word	0x00000000
        /*00b4*/ 	.short	0x000a
        /*00b6*/ 	.short	0x0040
        /*00b8*/ 	.byte	0x00, 0xf0, 0x21, 0x00


	//----- nvinfo : EIATTR_KPARAM_INFO
	.align		4
.L_2115:
        /*00bc*/ 	.byte	0x04, 0x17
        /*00be*/ 	.short	(.L_2117 - .L_2116)
.L_2116:
        /*00c0*/ 	.word	0x00000000
        /*00c4*/ 	.short	0x0009
        /*00c6*/ 	.short	0x0038
        /*00c8*/ 	.byte	0x00, 0xf0, 0x21, 0x00


	//----- nvinfo : EIATTR_KPARAM_INFO
	.align		4
.L_2117:
        /*00cc*/ 	.byte	0x04, 0x17
        /*00ce*/ 	.short	(.L_2119 - .L_2118)
.L_2118:
        /*00d0*/ 	.word	0x00000000
        /*00d4*/ 	.short	0x0008
        /*00d6*/ 	.short	0x0034
        /*00d8*/ 	.byte	0x00, 0xf0, 0x11, 0x00


	//----- nvinfo : EIATTR_KPARAM_INFO
	.align		4
.L_2119:
        /*00dc*/ 	.byte	0x04, 0x17
        /*00de*/ 	.short	(.L_2121 - .L_2120)
.L_2120:
        /*00e0*/ 	.word	0x00000000
        /*00e4*/ 	.short	0x0007
        /*00e6*/ 	.short	0x0030
        /*00e8*/ 	.byte	0x00, 0xf0, 0x11, 0x00


	//----- nvinfo : EIATTR_KPARAM_INFO
	.align		4
.L_2121:
        /*00ec*/ 	.byte	0x04, 0x17
        /*00ee*/ 	.short	(.L_2123 - .L_2122)
.L_2122:
        /*00f0*/ 	.word	0x00000000
        /*00f4*/ 	.short	0x0006
        /*00f6*/ 	.short	0x002c
        /*00f8*/ 	.byte	0x00, 0xf0, 0x11, 0x00


	//----- nvinfo : EIATTR_KPARAM_INFO
	.align		4
.L_2123:
        /*00fc*/ 	.byte	0x04, 0x17
        /*00fe*/ 	.short	(.L_2125 - .L_2124)
.L_2124:
        /*0100*/ 	.word	0x00000000
        /*0104*/ 	.short	0x0005
        /*0106*/ 	.short	0x0028
        /*0108*/ 	.byte	0x00, 0xf0, 0x11, 0x00


	//----- nvinfo : EIATTR_KPARAM_INFO
	.align		4
.L_2125:
        /*010c*/ 	.byte	0x04, 0x17
        /*010e*/ 	.short	(.L_2127 - .L_2126)
.L_2126:
        /*0110*/ 	.word	0x00000000
        /*0114*/ 	.short	0x0004
        /*0116*/ 	.short	0x0020
        /*0118*/ 	.byte	0x00, 0xf0, 0x21, 0x00


	//----- nvinfo : EIATTR_KPARAM_INFO
	.align		4
.L_2127:
        /*011c*/ 	.byte	0x04, 0x17
        /*011e*/ 	.short	(.L_2129 - .L_2128)
.L_2128:
        /*0120*/ 	.word	0x00000000
        /*0124*/ 	.short	0x0003
        /*0126*/ 	.short	0x0018
        /*0128*/ 	.byte	0x00, 0xf0, 0x21, 0x00


	//----- nvinfo : EIATTR_KPARAM_INFO
	.align		4
.L_2129:
        /*012c*/ 	.byte	0x04, 0x17
        /*012e*/ 	.short	(.L_2131 - .L_2130)
.L_2130:
        /*0130*/ 	.word	0x00000000
        /*0134*/ 	.short	0x0002
        /*0136*/ 	.short	0x0010
        /*0138*/ 	.byte	0x00, 0xf0, 0x21, 0x00


	//----- nvinfo : EIATTR_KPARAM_INFO
	.align		4
.L_2131:
        /*013c*/ 	.byte	0x04, 0x17
        /*013e*/ 	.short	(.L_2133 - .L_2132)
.L_2132:
        /*0140*/ 	.word	0x00000000
        /*0144*/ 	.short	0x0001
        /*0146*/ 	.short	0x0008
        /*0148*/ 	.byte	0x00, 0xf0, 0x21, 0x00


	//----- nvinfo : EIATTR_KPARAM_INFO
	.align		4
.L_2133:
        /*014c*/ 	.byte	0x04, 0x17
        /*014e*/ 	.short	(.L_2135 - .L_2134)
.L_2134:
        /*0150*/ 	.word	0x00000000
        /*0154*/ 	.short	0x0000
        /*0156*/ 	.short	0x0000
        /*0158*/ 	.byte	0x00, 0xf0, 0x21, 0x00


	//----- nvinfo : EIATTR_MAXREG_COUNT
	.align		4
.L_2135:
        /*015c*/ 	.byte	0x03, 0x1b
        /*015e*/ 	.short	0x00ff


	//----- nvinfo : EIATTR_NUM_BARRIERS
	.align		4
        /*0160*/ 	.byte	0x02, 0x4c
        /*0162*/ 	.byte	0x01
	.zero		1


	//----- nvinfo : EIATTR_MERCURY_ISA_VERSION
	.align		4
        /*0164*/ 	.byte	0x03, 0x5f
        /*0166*/ 	.short	0x0000


	//----- nvinfo : EIATTR_EXIT_INSTR_OFFSETS
	.align		4
        /*0168*/ 	.byte	0x04, 0x1c
        /*016a*/ 	.short	(.L_2137 - .L_2136)


	//   ....[0]....
.L_2136:
        /*016c*/ 	.word	0x00000280


	//   ....[1]....
        /*0170*/ 	.word	0x00000940


	//   ....[2]....
        /*0174*/ 	.word	0x000083f0


	//   ....[3]....
        /*0178*/ 	.word	0x000086b0


	//   ....[4]....
        /*017c*/ 	.word	0x00008900


	//   ....[5]....
        /*0180*/ 	.word	0x00008a40


	//   ....[6]....
        /*0184*/ 	.word	0x00008ae0


	//   ....[7]....
        /*0188*/ 	.word	0x00008b20


	//----- nvinfo : EIATTR_CTAIDZ_USED
	.align		4
.L_2137:
        /*018c*/ 	.byte	0x01, 0x04
	.zero		2


	//----- nvinfo : EIATTR_CRS_STACK_SIZE
	.align		4
        /*0190*/ 	.byte	0x04, 0x1e
        /*0192*/ 	.short	(.L_2139 - .L_2138)
.L_2138:
        /*0194*/ 	.word	0x00000000
.L_2139:


//--------------------- .nv.info._Z23gemm_half_q_half_kernelILi3ELi8ELb1ELb0ELi32EEvPK6__halfPKjS4_S2_PS0_iiiiPKtS7_iiiiiibS2_i --------------------------
	.section	.nv.info._Z23gemm_half_q_half_kernelILi3ELi8ELb1ELb0ELi32EEvPK6__halfPKjS4_S2_PS0_iiiiPKtS7_iiiiiibS2_i,"",@"SHT_CUDA_INFO"
	.sectionflags	@""
	.align	4


	//----- nvinfo : EIATTR_CUDA_API_VERSION
	.align		4
        /*0000*/ 	.byte	0x04, 0x37
        /*0002*/ 	.short	(.L_2141 - .L_2140)
.L_2140:
        /*0004*/ 	.word	0x00000082


	//----- nvinfo : EIATTR_SW2861232_WAR
	.align		4
.L_2141:
        /*0008*/ 	.byte	0x01, 0x35
	.zero		2


	//----- nvinfo : EIATTR_PARAM_CBANK
	.align		4
        /*000c*/ 	.byte	0x04, 0x0a
        /*000e*/ 	.short	(.L_2143 - .L_2142)
	.align		4
.L_2142:
        /*0010*/ 	.word	index@(.nv.constant0._Z23gemm_half_q_half_kernelILi3ELi8ELb1ELb0ELi32EEvPK6__halfPKjS4_S2_PS0_iiiiPKtS7_iiiiiibS2_i)
        /*0014*/ 	.short	0x0160
        /*0016*/ 	.short	0x0074


	//----- nvinfo : EIATTR_CBANK_PARAM_SIZE
	.align		4
.L_2143:
        /*0018*/ 	.byte	0x03, 0x19
        /*001a*/ 	.short	0x0074


	//----- nvinfo : EIATTR_KPARAM_INFO
	.align		4
        /*001c*/ 	.byte	0x04, 0x17
        /*001e*/ 	.short	(.L_2145 - .L_2144)
.L_2144:
        /*0020*/ 	.word	0x00000000
        /*0024*/ 	.short	0x0013
        /*0026*/ 	.short	0x0070
        /*0028*/ 	.byte	0x00, 0xf0, 0x11, 0x00


	//----- nvinfo : EIATTR_KPARAM_INFO
	.align		4
.L_2145:
        /*002c*/ 	.byte	0x04, 0x17
        /*002e*/ 	.short	(.L_2147 - .L_2146)
.L_2146:
        /*0030*/ 	.word	0x00000000
        /*0034*/ 	.short	0x0012
        /*0036*/ 	.short	0x0068
        /*0038*/ 	.byte	0x00, 0xf0, 0x21, 0x00


	//----- nvinfo : EIATTR_KPARAM_INFO
	.align		4
.L_2147:
        /*003c*/ 	.byte	0x04, 0x17
        /*003e*/ 	.short	(.L_2149 - .L_2148)
.L_2148:
        /*0040*/ 	.word	0x00000000
        /*0044*/ 	.short	0x0011
        /*0046*/ 	.short	0x0060
        /*0048*/ 	.byte	0x00, 0xf0, 0x05, 0x00


	//----- nvinfo : EIATTR_KPARAM_INFO
	.align		4
.L_2149:
        /*004c*/ 	.byte	0x04, 0x17
        /*004e*/ 	.short	(.L_2151 - .L_2150)
.L_2150:
        /*0050*/ 	.word	0x00000000
        /*0054*/ 	.short	0x0010
        /*0056*/ 	.short	0x005c
        /*0058*/ 	.byte	0x00, 0xf0, 0x11, 0x00


	//----- nvinfo : EIATTR_KPARAM_INFO
	.align		4
.L_2151:
        /*005c*/ 	.byte	0x04, 0x17
        /*005e*/ 	.short	(.L_2153 - .L_2152)
.L_2152:
        /*0060*/ 	.word	0x00000000
        /*0064*/ 	.short	0x000f
        /*0066*/ 	.short	0x0058
        /*0068*/ 	.byte	0x00, 0xf0, 0x11, 0x00


	//----- nvinfo : EIATTR_KPARAM_INFO
	.align		4
.L_2153:
        /*006c*/ 	.byte	0x04, 0x17
        /*006e*/ 	.short	(.L_2155 - .L_2154)
.L_2154:
        /*0070*/ 	.word	0x00000000
        /*0074*/ 	.short	0x000e
        /*0076*/ 	.short	0x0054
        /*0078*/ 	.byte	0x00, 0xf0, 0x11, 0x00


	//----- nvinfo : EIATTR_KPARAM_INFO
	.align		4
.L_2155:
        /*007c*/ 	.byte	0x04, 0x17
        /*007e*/ 	.short	(.L_2157 - .L_2156)
.L_2156:
        /*0080*/ 	.word	0x00000000
        /*0084*/ 	.short	0x000d
        /*0086*/ 	.short	0x0050
        /*0088*/ 	.byte	0x00, 0xf0, 0x11, 0x00


	//----- nvinfo : EIATTR_KPARAM_INFO
	.align		4
.L_2157:
        /*008c*/ 	.byte	0x04, 0x17
        /*008e*/ 	.short	(.L_2159 - .L_2158)
.L_2158:
        /*0090*/ 	.word	0x00000000
        /*0094*/ 	.short	0x000c
        /*0096*/ 	.short	0x004c
        /*0098*/ 	.byte	0x00, 0xf0, 0x11, 0x00


	//----- nvinfo : EIATTR_KPARAM_INFO
	.align		4
.L_2159:
        /*009c*/ 	.byte	0x04, 0x17
        /*009e*/ 	.short	(.L_2161 - .L_2160)
.L_2160:
        /*00a0*/ 	.word	0x00000000
        /*00a4*/ 	.short	0x000b
        /*00a6*/ 	.short	0x0048
        /*00a8*/ 	.byte	0x00, 0xf0, 0x11, 0x00


	//----- nvinfo : EIATTR_KPARAM_INFO
	.align		4
.L_2161:
        /*00ac*/ 	.byte	0x04, 0x17
        /*00ae*/ 	.short	(.L_2163 - .L_2162)
.L_2162:
        /*00b0*/ 	.word	0x00000000
        /*00b4*/ 	.short	0x000a
        /*00b6*/ 	.short	0x0040
        /*00b8*/ 	.byte	0x00, 0xf0, 0x21, 0x00


	//----- nvinfo : EIATTR_KPARAM_INFO
	.align		4
.L_2163:
        /*00bc*/ 	.byte	0x04, 0x17
        /*00be*/ 	.short	(.L_2165 - .L_2164)
.L_2164:
        /*00c0*/ 	.word	0x00000000
        /*00c4*/ 	.short	0x0009
        /*00c6*/ 	.short	0x0038
        /*00c8*/ 	.byte	0x00, 0xf0, 0x21, 0x00


	//----- nvinfo : EIATTR_KPARAM_INFO
	.align		4
.L_2165:
        /*00cc*/ 	.byte	0x04, 0x17
        /*00ce*/ 	.short	(.L_2167 - .L_2166)
.L_2166:
        /*00d0*/ 	.word	0x00000000
        /*00d4*/ 	.short	0x0008
        /*00d6*/ 	.short	0x0034
        /*00d8*/ 	.byte	0x00, 0xf0, 0x11, 0x00


	//----- nvinfo : EIATTR_KPARAM_INFO
	.align		4
.L_2167:
        /*00dc*/ 	.byte	0x04, 0x17
        /*00de*/ 	.short	(.L_2169 - .L_2168)
.L_2168:
        /*00e0*/ 	.word	0x00000000
        /*00e4*/ 	.short	0x0007
        /*00e6*/ 	.short	0x0030
        /*00e8*/ 	.byte	0x00, 0xf0, 0x11, 0x00


	//----- nvinfo : EIATTR_KPARAM_INFO
	.align		4
.L_2169:
        /*00ec*/ 	.byte	0x04, 0x17
        /*00ee*/ 	.short	(.L_2171 - .L_2170)
.L_2170:
        /*00f0*/ 	.word	0x00000000
        /*00f4*/ 	.short	0x0006
        /*00f6*/ 	.short	0x002c
        /*00f8*/ 	.byte	0x00, 0xf0, 0x11, 0x00


	//----- nvinfo : EIATTR_KPARAM_INFO
	.align		4
.L_2171:
        /*00fc*/ 	.byte	0x04, 0x17
        /*00fe*/ 	.short	(.L_2173 - .L_2172)
.L_2172:
        /*0100*/ 	.word	0x00000000
        /*0104*/ 	.short	0x0005
        /*0106*/ 	.short	0x0028
        /*0108*/ 	.byte	0x00, 0xf0, 0x11, 0x00


	//----- nvinfo : EIATTR_KPARAM_INFO
	.align		4
.L_2173:
        /*010c*/ 	.byte	0x04, 0x17
        /*010e*/ 	.short	(.L_2175 - .L_2174)
.L_2174:
        /*0110*/ 	.word	0x00000000
        /*0114*/ 	.short	0x0004
        /*0116*/ 	.short	0x0020
        /*0118*/ 	.byte	0x00, 0xf0, 0x21, 0x00


	//----- nvinfo : EIATTR_KPARAM_INFO
	.align		4
.L_2175:
        /*011c*/ 	.byte	0x04, 0x17
        /*011e*/ 	.short	(.L_2177 - .L_2176)
.L_2176:
        /*0120*/ 	.word	0x00000000
        /*0124*/ 	.short	0x0003
        /*0126*/ 	.short	0x0018
        /*0128*/ 	.byte	0x00, 0xf0, 0x21, 0x00


	//----- nvinfo : EIATTR_KPARAM_INFO
	.align		4
.L_2177:
        /*012c*/ 	.byte	0x04, 0x17
        /*012e*/ 	.short	(.L_2179 - .L_2178)
.L_2178:
        /*0130*/ 	.word	0x00000000
        /*0134*/ 	.short	0x0002
        /*0136*/ 	.short	0x0010
        /*0138*/ 	.byte	0x00, 0xf0, 0x21, 0x00


	//----- nvinfo : EIATTR_KPARAM_INFO
	.align		4
.L_2179:
        /*013c*/ 	.byte	0x04, 0x17
        /*013e*/ 	.short	(.L_2181 - .L_2180)
.L_2180:
        /*0140*/ 	.word	0x00000000
        /*0144*/ 	.short	0x0001
        /*0146*/ 	.short	0x0008
        /*0148*/ 	.byte	0x00, 0xf0, 0x21, 0x00


	//----- nvinfo : EIATTR_KPARAM_INFO
	.align		4
.L_2181:
        /*014c*/ 	.byte	0x04, 0x17
        /*014e*/ 	.short	(.L_2183 - .L_2182)
.L_2182:
        /*0150*/ 	.word	0x00000000
        /*0154*/ 	.short	0x0000
        /*0156*/ 	.short	0x0000
        /*0158*/ 	.byte	0x00, 0xf0, 0x21, 0x00


	//----- nvinfo : EIATTR_MAXREG_COUNT
	.align		4
.L_2183:
        /*015c*/ 	.byte	0x03, 0x1b
        /*015e*/ 	.short	0x00ff


	//----- nvinfo : EIATTR_NUM_BARRIERS
	.align		4
        /*0160*/ 	.byte	0x02, 0x4c
        /*0162*/ 	.byte	0x01
	.zero		1


	//----- nvinfo : EIATTR_MERCURY_ISA_VERSION
	.align		4
        /*0164*/ 	.byte	0x03, 0x5f
        /*0166*/ 	.short	0x0000


	//----- nvinfo : EIATTR_EXIT_INSTR_OFFSETS
	.align		4
        /*0168*/ 	.byte	0x04, 0x1c
        /*016a*/ 	.short	(.L_2185 - .L_2184)


	//   ....[0]....
.L_2184:
        /*016c*/ 	.word	0x00000280


	//   ....[1]....
        /*0170*/ 	.word	0x00000940


	//   ....[2]....
        /*0174*/ 	.word	0x000063d0


	//   ....[3]....
        /*0178*/ 	.word	0x00006690


	//   ....[4]....
        /*017c*/ 	.word	0x000068e0


	//   ....[5]....
        /*0180*/ 	.word	0x00006a20


	//   ....[6]....
        /*0184*/ 	.word	0x00006ac0


	//   ....[7]....
        /*0188*/ 	.word	0x00006b00


	//----- nvinfo : EIATTR_CTAIDZ_USED
	.align		4
.L_2185:
        /*018c*/ 	.byte	0x01, 0x04
	.zero		2


	//----- nvinfo : EIATTR_CRS_STACK_SIZE
	.align		4
        /*0190*/ 	.byte	0x04, 0x1e
        /*0192*/ 	.short	(.L_2187 - .L_2186)
.L_2186:
        /*0194*/ 	.word	0x00000000
.L_2187:


//--------------------- .nv.info._Z23gemm_half_q_half_kernelILi3ELi12ELb1ELb0ELi32EEvPK6__halfPKjS4_S2_PS0_iiiiPKtS7_iiiiiibS2_i --------------------------
	.section	.nv.info._Z23gemm_half_q_half_kernelILi3ELi12ELb1ELb0ELi32EEvPK6__halfPKjS4_S2_PS0_iiiiPKtS7_iiiiiibS2_i,"",@"SHT_CUDA_INFO"
	.sectionflags	@""
	.align	4


	//----- nvinfo : EIATTR_CUDA_API_VERSION
	.align		4
        /*0000*/ 	.byte	0x04, 0x37
        /*0002*/ 	.short	(.L_2189 - .L_2188)
.L_2188:
        /*0004*/ 	.word	0x00000082


	//----- nvinfo : EIATTR_SW2861232_WAR
	.align		4
.L_2189:
        /*0008*/ 	.byte	0x01, 0x35
	.zero		2


	//----- nvinfo : EIATTR_PARAM_CBANK
	.align		4
        /*000c*/ 	.byte	0x04, 0x0a
        /*000e*/ 	.short	(.L_2191 - .L_2190)
	.align		4
.L_2190:
        /*0010*/ 	.word	index@(.nv.constant0._Z23gemm_half_q_half_kernelILi3ELi12ELb1ELb0ELi32EEvPK6__halfPKjS4_S2_PS0_iiiiPKtS7_iiiiiibS2_i)
        /*0014*/ 	.short	0x0160
        /*0016*/ 	.short	0x0074


	//----- nvinfo : EIATTR_CBANK_PARAM_SIZE
	.align		4
.L_2191:
        /*0018*/ 	.byte	0x03, 0x19
        /*001a*/ 	.short	0x0074


	//----- nvinfo : EIATTR_KPARAM_INFO
	.align		4
        /*001c*/ 	.byte	0x04, 0x17
        /*001e*/ 	.short	(.L_2193 - .L_2192)
.L_2192:
        /*0020*/ 	.word	0x00000000
        /*0024*/ 	.short	0x0013
        /*0026*/ 	.short	0x0070
        /*0028*/ 	.byte	0x00, 0xf0, 0x11, 0x00


	//----- nvinfo : EIATTR_KPARAM_INFO
	.align		4
.L_2193:
        /*002c*/ 	.byte	0x04, 0x17
        /*002e*/ 	.short	(.L_2195 - .L_2194)
.L_2194:
        /*0030*/ 	.word	0x00000000
        /*0034*/ 	.short	0x0012
        /*0036*/ 	.short	0x0068
        /*0038*/ 	.byte	0x00, 0xf0, 0x21, 0x00


	//----- nvinfo : EIATTR_KPARAM_INFO
	.align		4
.L_2195:
        /*003c*/ 	.byte	0x04, 0x17
        /*003e*/ 	.short	(.L_2197 - .L_2196)
.L_2196:
        /*0040*/ 	.word	0x00000000
        /*0044*/ 	.short	0x0011
        /*0046*/ 	.short	0x0060
        /*0048*/ 	.byte	0x00, 0xf0, 0x05, 0x00


	//----- nvinfo : EIATTR_KPARAM_INFO
	.align		4
.L_2197:
        /*004c*/ 	.byte	0x04, 0x17
        /*004e*/ 	.short	(.L_2199 - .L_2198)
.L_2198:
        /*0050*/ 	.word	0x00000000
        /*0054*/ 	.short	0x0010
        /*0056*/ 	.short	0x005c
        /*0058*/ 	.byte	0x00, 0xf0, 0x11, 0x00


	//----- nvinfo : EIATTR_KPARAM_INFO
	.align		4
.L_2199:
        /*005c*/ 	.byte	0x04, 0x17
        /*005e*/ 	.short	(.L_2201 - .L_2200)
.L_2200:
        /*0060*/ 	.word	0x00000000
        /*0064*/ 	.short	0x000f
        /*0066*/ 	.short	0x0058
        /*0068*/ 	.byte	0x00, 0xf0, 0x11, 0x00


	//----- nvinfo : EIATTR_KPARAM_INFO
	.align		4
.L_2201:
        /*006c*/ 	.byte	0x04, 0x17
        /*006e*/ 	.short	(.L_2203 - .L_2202)
.L_2202:
        /*0070*/ 	.word	0x00000000
        /*0074*/ 	.short	0x000e
        /*0076*/ 	.short	0x0054
        /*0078*/ 	.byte	0x00, 0xf0, 0x11, 0x00


	//----- nvinfo : EIATTR_KPARAM_INFO
	.align		4
.L_2203:
        /*007c*/ 	.byte	0x04, 0x17
        /*007e*/ 	.short	(.L_2205 - .L_2204)
.L_2204:
        /*0080*/ 	.word	0x00000000
        /*0084*/ 	.short	0x000d
        /*0086*/ 	.short	0x0050
        /*0088*/ 	.byte	0x00, 0xf0, 0x11, 0x00


	//----- nvinfo : EIATTR_KPARAM_INFO
	.align		4
.L_2205:
        /*008c*/ 	.byte	0x04, 0x17
        /*008e*/ 	.short	(.L_2207 - .L_2206)
.L_2206:
        /*0090*/ 	.word	0x00000000
        /*0094*/ 	.short	0x000c
        /*0096*/ 	.short	0x004c
        /*0098*/ 	.byte	0x00, 0xf0, 0x11, 0x00


	//----- nvinfo : EIATTR_KPARAM_INFO
	.align		4
.L_2207:
        /*009c*/ 	.byte	0x04, 0x17
        /*009e*/ 	.short	(.L_2209 - .L_2208)
.L_2208:
        /*00a0*/ 	.word	0x00000000
        /*00a4*/ 	.short	0x000b
        /*00a6*/ 	.short	0x0048
        /*00a8*/ 	.byte	0x00, 0xf0, 0x11, 0x00


	//----- nvinfo : EIATTR_KPARAM_INFO
	.align		4
.L_2209:
        /*00ac*/ 	.byte	0x04, 0x17
        /*00ae*/ 	.short	(.L_2211 - .L_2210)
.L_2210:
        /*00b0*/ 	.word	0x00000000
        /*00b4*/ 	.short	0x000a
        /*00b6*/ 	.short	0x0040
        /*00b8*/ 	.byte	0x00, 0xf0, 0x21, 0x00


	//----- nvinfo : EIATTR_KPARAM_INFO
	.align		4
.L_2211:
        /*00bc*/ 	.byte	0x04, 0x17
        /*00be*/ 	.short	(.L_2213 - .L_2212)
.L_2212:
        /*00c0*/ 	.word	0x00000000
        /*00c4*/ 	.short	0x0009
        /*00c6*/ 	.short	0x0038
        /*00c8*/ 	.byte	0x00, 0xf0, 0x21, 0x00


	//----- nvinfo : EIATTR_KPARAM_INFO
	.align		4
.L_2213:
        /*00cc*/ 	.byte	0x04, 0x17
        /*00ce*/ 	.short	(.L_2215 - .L_2214)
.L_2214:
        /*00d0*/ 	.word	0x00000000
        /*00d4*/ 	.short	0x0008
        /*00d6*/ 	.short	0x0034
        /*00d8*/ 	.byte	0x00, 0xf0, 0x11, 0x00


	//----- nvinfo : EIATTR_KPARAM_INFO
	.align		4
.L_2215:
        /*00dc*/ 	.byte	0x04, 0x17
        /*00de*/ 	.short	(.L_2217 - .L_2216)
.L_2216:
        /*00e0*/ 	.word	0x00000000
        /*00e4*/ 	.short	0x0007
        /*00e6*/ 	.short	0x0030
        /*00e8*/ 	.byte	0x00, 0xf0, 0x11, 0x00


	//----- nvinfo : EIATTR_KPARAM_INFO
	.align		4
.L_2217:
        /*00ec*/ 	.byte	0x04, 0x17
        /*00ee*/ 	.short	(.L_2219 - .L_2218)
.L_2218:
        /*00f0*/ 	.word	0x00000000
        /*00f4*/ 	.short	0x0006
        /*00f6*/ 	.short	0x002c
        /*00f8*/ 	.byte	0x00, 0xf0, 0x11, 0x00


	//----- nvinfo : EIATTR_KPARAM_INFO
	.align		4
.L_2219:
        /*00fc*/ 	.byte	0x04, 0x17
        /*00fe*/ 	.short	(.L_2221 - .L_2220)
.L_2220:
        /*0100*/ 	.word	0x00000000
        /*0104*/ 	.short	0x0005
        /*0106*/ 	.short	0x0028
        /*0108*/ 	.byte	0x00, 0xf0, 0x11, 0x00


	//----- nvinfo : EIATTR_KPARAM_INFO
	.align		4
.L_2221:
        /*010c*/ 	.byte	0x04, 0x17
        /*010e*/ 	.short	(.L_2223 - .L_2222)
.L_2222:
        /*0110*/ 	.word	0x00000000
        /*0114*/ 	.short	0x0004
        /*0116*/ 	.short	0x0020
        /*0118*/ 	.byte	0x00, 0xf0, 0x21, 0x00


	//----- nvinfo : EIATTR_KPARAM_INFO
	.align		4
.L_2223:
        /*011c*/ 	.byte	0x04, 0x17
        /*011e*/ 	.short	(.L_2225 - .L_2224)
.L_2224:
        /*0120*/ 	.word	0x00000000
        /*0124*/ 	.short	0x0003
        /*0126*/ 	.short	0x0018
        /*0128*/ 	.byte	0x00, 0xf0, 0x21, 0x00


	//----- nvinfo : EIATTR_KPARAM_INFO
	.align		4
.L_2225:
        /*012c*/ 	.byte	0x04, 0x17
        /*012e*/ 	.short	(.L_2227 - .L_2226)
.L_2226:
        /*0130*/ 	.word	0x00000000
        /*0134*/ 	.short	0x0002
        /*0136*/ 	.short	0x0010
        /*0138*/ 	.byte	0x00, 0xf0, 0x21, 0x00


	//----- nvinfo : EIATTR_KPARAM_INFO
	.align		4
.L_2227:
        /*013c*/ 	.byte	0x04, 0x17
        /*013e*/ 	.short	(.L_2229 - .L_2228)
.L_2228:
        /*0140*/ 	.word	0x00000000
        /*0144*/ 	.short	0x0001
        /*0146*/ 	.short	0x0008
        /*0148*/ 	.byte	0x00, 0xf0, 0x21, 0x00


	//----- nvinfo : EIATTR_KPARAM_INFO
	.align		4
.L_2229:
        /*014c*/ 	.byte	0x04, 0x17
        /*014e*/ 	.short	(.L_2231 - .L_2230)
.L_2230:
        /*0150*/ 	.word	0x00000000
        /*0154*/ 	.short	0x0000
        /*0156*/ 	.short	0x0000
        /*0158*/ 	.byte	0x00, 0xf0, 0x21, 0x00


	//----- nvinfo : EIATTR_MAXREG_COUNT
	.align		4
.L_2231:
        /*015c*/ 	.byte	0x03, 0x1b
        /*015e*/ 	.short	0x00ff


	//----- nvinfo : EIATTR_NUM_BARRIERS
	.align		4
        /*0160*/ 	.byte	0x02, 0x4c
        /*0162*/ 	.byte	0x01
	.zero		1


	//----- nvinfo : EIATTR_MERCURY_ISA_VERSION
	.align		4
        /*0164*/ 	.byte	0x03, 0x5f
        /*0166*/ 	.short	0x0000


	//----- nvinfo : EIATTR_EXIT_INSTR_OFFSETS
	.align		4
        /*0168*/ 	.byte	0x04, 0x1c
        /*016a*/ 	.short	(.L_2233 - .L_2232)


	//   ....[0]....
.L_2232:
        /*016c*/ 	.word	0x00000280


	//   ....[1]....
        /*0170*/ 	.word	0x00000940


	//   ....[2]....
        /*0174*/ 	.word	0x000082a0


	//   ....[3]....
        /*0178*/ 	.word	0x00008560


	//   ....[4]....
        /*017c*/ 	.word	0x000087b0


	//   ....[5]....
        /*0180*/ 	.word	0x00008900


	//   ....[6]....
        /*0184*/ 	.word	0x000089a0


	//   ....[7]....
        /*0188*/ 	.word	0x000089e0


	//----- nvinfo : EIATTR_CTAIDZ_USED
	.align		4
.L_2233:
        /*018c*/ 	.byte	0x01, 0x04
	.zero		2


	//----- nvinfo : EIATTR_CRS_STACK_SIZE
	.align		4
        /*0190*/ 	.byte	0x04, 0x1e
        /*0192*/ 	.short	(.L_2235 - .L_2234)
.L_2234:
        /*0194*/ 	.word	0x00000000
.L_2235:


//--------------------- .nv.info._Z23gemm_half_q_half_kernelILi3ELi14ELb1ELb0ELi32EEvPK6__halfPKjS4_S2_PS0_iiiiPKtS7_iiiiiibS2_i --------------------------
	.section	.nv.info._Z23gemm_half_q_half_kernelILi3ELi14ELb1ELb0ELi32EEvPK6__halfPKjS4_S2_PS0_iiiiPKtS7_iiiiiibS2_i,"",@"SHT_CUDA_INFO"
	.sectionflags	@""
	.align	4


	//----- nvinfo : EIATTR_CUDA_API_VERSION
	.align		4
        /*0000*/ 	.byte	0x04, 0x37
        /*0002*/ 	.short	(.L_2237 - .L_2236)
.L_2236:
        /*0004*/ 	.word	0x00000082


	//----- nvinfo : EIATTR_SW2861232_WAR
	.align		4
.L_2237:
        /*0008*/ 	.byte	0x01, 0x35
	.zero		2


	//----- nvinfo : EIATTR_PARAM_CBANK
	.align		4
        /*000c*/ 	.byte	0x04, 0x0a
        /*000e*/ 	.short	(.L_2239 - .L_2238)
	.align		4
.L_2238:
        /*0010*/ 	.word	index@(.nv.constant0._Z23gemm_half_q_half_kernelILi3ELi14ELb1ELb0ELi32EEvPK6__halfPKjS4_S2_PS0_iiiiPKtS7_iiiiiibS2_i)
        /*0014*/ 	.short	0x0160
        /*0016*/ 	.short	0x0074


	//----- nvinfo : EIATTR_CBANK_PARAM_SIZE
	.align		4
.L_2239:
        /*0018*/ 	.byte	0x03, 0x19
        /*001a*/ 	.short	0x0074


	//----- nvinfo : EIATTR_KPARAM_INFO
	.align		4
        /*001c*/ 	.byte	0x04, 0x17
        /*001e*/ 	.short	(.L_2241 - .L_2240)
.L_2240:
        /*0020*/ 	.word	0x00000000
        /*0024*/ 	.short	0x0013
        /*0026*/ 	.short	0x0070
        /*0028*/ 	.byte	0x00, 0xf0, 0x11, 0x00


	//----- nvinfo : EIATTR_KPARAM_INFO
	.align		4
.L_2241:
        /*002c*/ 	.byte	0x04, 0x17
        /*002e*/ 	.short	(.L_2243 - .L_2242)
.L_2242:
        /*0030*/ 	.word	0x00000000
        /*0034*/ 	.short	0x0012
        /*0036*/ 	.short	0x0068
        /*0038*/ 	.byte	0x00, 0xf0, 0x21, 0x00


	//----- nvinfo : EIATTR_KPARAM_INFO
	.align		4
.L_2243:
        /*003c*/ 	.byte	0x04, 0x17
        /*003e*/ 	.short	(.L_2245 - .L_2244)
.L_2244:
        /*0040*/ 	.word	0x00000000
        /*0044*/ 	.short	0x0011
        /*0046*/ 	.short	0x0060
        /*0048*/ 	.byte	0x00, 0xf0, 0x05, 0x00


	//----- nvinfo : EIATTR_KPARAM_INFO
	.align		4
.L_2245:
        /*004c*/ 	.byte	0x04, 0x17
        /*004e*/ 	.short	(.L_2247 - .L_2246)
.L_2246:
        /*0050*/ 	.word	0x00000000
        /*0054*/ 	.short	0x0010
        /*0056*/ 	.short	0x005c
        /*0058*/ 	.byte	0x00, 0xf0, 0x11, 0x00


	//----- nvinfo : EIATTR_KPARAM_INFO
	.align		4
.L_2247:
        /*005c*/ 	.byte	0x04, 0x17
        /*005e*/ 	.short	(.L_2249 - .L_2248)
.L_2248:
        /*0060*/ 	.word	0x00000000
        /*0064*/ 	.short	0x000f
        /*0066*/ 	.short	0x0058
        /*0068*/ 	.byte	0x00, 0xf0, 0x11, 0x00


	//----- nvinfo : EIATTR_KPARAM_INFO
	.align		4
.L_2249:
        /*006c*/ 	.byte	0x04, 0x17
        /*006e*/ 	.short	(.L_2251 - .L_2250)
.L_2250:
        /*0070*/ 	.word	0x00000000
        /*0074*/ 	.short	0x000e
        /*0076*/ 	.short	0x0054
        /*0078*/ 	.byte	0x00, 0xf0, 0x11, 0x00


	//----- nvinfo : EIATTR_KPARAM_INFO
	.align		4
.L_2251:
        /*007c*/ 	.byte	0x04, 0x17
        /*007e*/ 	.short	(.L_2253 - .L_2252)
.L_2252:
        /*0080*/ 	.word	0x00000000
        /*0084*/ 	.short	0x000d
        /*0086*/ 	.short	0x0050
        /*0088*/ 	.byte	0x00, 0xf0, 0x11, 0x00


	//----- nvinfo : EIATTR_KPARAM_INFO
	.align		4
.L_2253:
        /*008c*/ 	.byte	0x04, 0x17
        /*008e*/ 	.short	(.L_2255 - .L_2254)
.L_2254:
        /*0090*/ 	.word	0x00000000
        /*0094*/ 	.short	0x000c
        /*0096*/ 	.short	0x004c
        /*0098*/ 	.byte	0x00, 0xf0, 0x11, 0x00


	//----- nvinfo : EIATTR_KPARAM_INFO
	.align		4
.L_2255:
        /*009c*/ 	.byte	0x04, 0x17
        /*009e*/ 	.short	(.L_2257 - .L_2256)
.L_2256:
        /*00a0*/ 	.word	0x00000000
        /*00a4*/ 	.short	0x000b
        /*00a6*/ 	.short	0x0048
        /*00a8*/ 	.byte	0x00, 0xf0, 0x11, 0x00


	//----- nvinfo : EIATTR_KPARAM_INFO
	.align		4
.L_2257:
        /*00ac*/ 	.byte	0x04, 0x17
        /*00ae*/ 	.short	(.L_2259 - .L_2258)
.L_2258:
        /*00b0*/ 	.word	0x00000000
        /*00b4*/ 	.short	0x000a
        /*00b6*/ 	.short	0x0040
        /*00b8*/ 	.byte	0x00, 0xf0, 0x21, 0x00


	//----- nvinfo : EIATTR_KPARAM_INFO
	.align		4
.L_2259:
        /*00bc*/ 	.byte	0x04, 0x17
        /*00be*/ 	.short	(.L_2261 - .L_2260)
.L_2260:
        /*00c0*/ 	.word	0x00000000
        /*00c4*/ 	.short	0x0009
        /*00c6*/ 	.short	0x0038
        /*00c8*/ 	.byte	0x00, 0xf0, 0x21, 0x00


	//----- nvinfo : EIATTR_KPARAM_INFO
	.align		4
.L_2261:
        /*00cc*/ 	.byte	0x04, 0x17
        /*00ce*/ 	.short	(.L_2263 - .L_2262)
.L_2262:
        /*00d0*/ 	.word	0x00000000
        /*00d4*/ 	.short	0x0008
        /*00d6*/ 	.short	0x0034
        /*00d8*/ 	.byte	0x00, 0xf0, 0x11, 0x00


	//----- nvinfo : EIATTR_KPARAM_INFO
	.align		4
.L_2263:
        /*00dc*/ 	.byte	0x04, 0x17
        /*00de*/ 	.short	(.L_2265 - .L_2264)
.L_2264:
        /*00e0*/ 	.word	0x00000000
        /*00e4*/ 	.short	0x0007
        /*00e6*/ 	.short	0x0030
        /*00e8*/ 	.byte	0x00, 0xf0, 0x11, 0x00


	//----- nvinfo : EIATTR_KPARAM_INFO
	.align		4
.L_2265:
        /*00ec*/ 	.byte	0x04, 0x17
        /*00ee*/ 	.short	(.L_2267 - .L_2266)
.L_2266:
        /*00f0*/ 	.word	0x00000000
        /*00f4*/ 	.short	0x0006
        /*00f6*/ 	.short	0x002c
        /*00f8*/ 	.byte	0x00, 0xf0, 0x11, 0x00


	//----- nvinfo : EIATTR_KPARAM_INFO
	.align		4
.L_2267:
        /*00fc*/ 	.byte	0x04, 0x17
        /*00fe*/ 	.short	(.L_2269 - .L_2268)
.L_2268:
        /*0100*/ 	.word	0x00000000
        /*0104*/ 	.short	0x0005
        /*0106*/ 	.short	0x0028
        /*0108*/ 	.byte	0x00, 0xf0, 0x11, 0x00


	//----- nvinfo : EIATTR_KPARAM_INFO
	.align		4
.L_2269:
        /*010c*/ 	.byte	0x04, 0x17
        /*010e*/ 	.short	(.L_2271 - .L_2270)
.L_2270:
        /*0110*/ 	.word	0x00000000
        /*0114*/ 	.short	0x0004
        /*0116*/ 	.short	0x0020
        /*0118*/ 	.byte	0x00, 0xf0, 0x21, 0x00


	//----- nvinfo : EIATTR_KPARAM_INFO
	.align		4
.L_2271:
        /*011c*/ 	.byte	0x04, 0x17
        /*011e*/ 	.short	(.L_2273 - .L_2272)
.L_2272:
        /*0120*/ 	.word	0x00000000
        /*0124*/ 	.short	0x0003
        /*0126*/ 	.short	0x0018
        /*0128*/ 	.byte	0x00, 0xf0, 0x21, 0x00


	//----- nvinfo : EIATTR_KPARAM_INFO
	.align		4
.L_2273:
        /*012c*/ 	.byte	0x04, 0x17
        /*012e*/ 	.short	(.L_2275 - .L_2274)
.L_2274:
        /*0130*/ 	.word	0x00000000
        /*0134*/ 	.short	0x0002
        /*0136*/ 	.short	0x0010
        /*0138*/ 	.byte	0x00, 0xf0, 0x21, 0x00


	//----- nvinfo : EIATTR_KPARAM_INFO
	.align		4
.L_2275:
        /*013c*/ 	.byte	0x04, 0x17
        /*013e*/ 	.short	(.L_2277 - .L_2276)
.L_2276:
        /*0140*/ 	.word	0x00000000
        /*0144*/ 	.short	0x0001
        /*0146*/ 	.short	0x0008
        /*0148*/ 	.byte	0x00, 0xf0, 0x21, 0x00


	//----- nvinfo : EIATTR_KPARAM_INFO
	.align		4
.L_2277:
        /*014c*/ 	.byte	0x04, 0x17
        /*014e*/ 	.short	(.L_2279 - .L_2278)
.L_2278:
        /*0150*/ 	.word	0x00000000
        /*0154*/ 	.short	0x0000
        /*0156*/ 	.short	0x0000
        /*0158*/ 	.byte	0x00, 0xf0, 0x21, 0x00


	//----- nvinfo : EIATTR_MAXREG_COUNT
	.align		4
.L_2279:
        /*015c*/ 	.byte	0x03, 0x1b
        /*015e*/ 	.short	0x00ff


	//----- nvinfo : EIATTR_NUM_BARRIERS
	.align		4
        /*0160*/ 	.byte	0x02, 0x4c
        /*0162*/ 	.byte	0x01
	.zero		1


	//----- nvinfo : EIATTR_MERCURY_ISA_VERSION
	.align		4
        /*0164*/ 	.byte	0x03, 0x5f
        /*0166*/ 	.short	0x0000


	//----- nvinfo : EIATTR_EXIT_INSTR_OFFSETS
	.align		4
        /*0168*/ 	.byte	0x04, 0x1c
        /*016a*/ 	.short	(.L_2281 - .L_2280)


	//   ....[0]....
.L_2280:
        /*016c*/ 	.word	0x00000280


	//   ....[1]....
        /*0170*/ 	.word	0x00000d10


	//   ....[2]....
        /*0174*/ 	.word	0x000098b0


	//   ....[3]....
        /*0178*/ 	.word	0x00009b70


	//   ....[4]....
        /*017c*/ 	.word	0x00009dc0


	//   ....[5]....
        /*0180*/ 	.word	0x00009f10


	//   ....[6]....
        /*0184*/ 	.word	0x00009fb0


	//   ....[7]....
        /*0188*/ 	.word	0x00009ff0


	//----- nvinfo : EIATTR_CTAIDZ_USED
	.align		4
.L_2281:
        /*018c*/ 	.byte	0x01, 0x04
	.zero		2


	//----- nvinfo : EIATTR_CRS_STACK_SIZE
	.align		4
        /*0190*/ 	.byte	0x04, 0x1e
        /*0192*/ 	.short	(.L_2283 - .L_2282)
.L_2282:
        /*0194*/ 	.word	0x00000000
.L_2283:


//--------------------- .nv.info._Z23gemm_half_q_half_kernelILi3ELi4ELb1ELb0ELi32EEvPK6__halfPKjS4_S2_PS0_iiiiPKtS7_iiiiiibS2_i --------------------------
	.section	.nv.info._Z23gemm_half_q_half_kernelILi3ELi4ELb1ELb0ELi32EEvPK6__halfPKjS4_S2_PS0_iiiiPKtS7_iiiiiibS2_i,"",@"SHT_CUDA_INFO"
	.sectionflags	@""
	.align	4


	//----- nvinfo : EIATTR_CUDA_API_VERSION
	.align		4
        /*0000*/ 	.byte	0x04, 0x37
        /*0002*/ 	.short	(.L_2285 - .L_2284)
.L_2284:
        /*0004*/ 	.word	0x00000082


	//----- nvinfo : EIATTR_SW2861232_WAR
	.align		4
.L_2285:
        /*0008*/ 	.byte	0x01, 0x35
	.zero		2


	//----- nvinfo : EIATTR_PARAM_CBANK
	.align		4
        /*000c*/ 	.byte	0x04, 0x0a
        /*000e*/ 	.short	(.L_2287 - .L_2286)
	.align		4
.L_2286:
        /*0010*/ 	.word	index@(.nv.constant0._Z23gemm_half_q_half_kernelILi3ELi4ELb1ELb0ELi32EEvPK6__halfPKjS4_S2_PS0_iiiiPKtS7_iiiiiibS2_i)
        /*0014*/ 	.short	0x0160
        /*0016*/ 	.short	0x0074


	//----- nvinfo : EIATTR_CBANK_PARAM_SIZE
	.align		4
.L_2287:
        /*0018*/ 	.byte	0x03, 0x19
        /*001a*/ 	.short	0x0074


	//----- nvinfo : EIATTR_KPARAM_INFO
	.align		4
        /*001c*/ 	.byte	0x04, 0x17
        /*001e*/ 	.short	(.L_2289 - .L_2288)
.L_2288:
        /*0020*/ 	.word	0x00000000
        /*0024*/ 	.short	0x0013
        /*0026*/ 	.short	0x0070
        /*0028*/ 	.byte	0x00, 0xf0, 0x11, 0x00


	//----- nvinfo : EIATTR_KPARAM_INFO
	.align		4
.L_2289:
        /*002c*/ 	.byte	0x04, 0x17
        /*002e*/ 	.short	(.L_2291 - .L_2290)
.L_2290:
        /*0030*/ 	.word	0x00000000
        /*0034*/ 	.short	0x0012
        /*0036*/ 	.short	0x0068
        /*0038*/ 	.byte	0x00, 0xf0, 0x21, 0x00


	//----- nvinfo : EIATTR_KPARAM_INFO
	.align		4
.L_2291:
        /*003c*/ 	.byte	0x04, 0x17
        /*003e*/ 	.short	(.L_2293 - .L_2292)
.L_2292:
        /*0040*/ 	.word	0x00000000
        /*0044*/ 	.short	0x0011
        /*0046*/ 	.short	0x0060
        /*0048*/ 	.byte	0x00, 0xf0, 0x05, 0x00


	//----- nvinfo : EIATTR_KPARAM_INFO
	.align		4
.L_2293:
        /*004c*/ 	.byte	0x04, 0x17
        /*004e*/ 	.short	(.L_2295 - .L_2294)
.L_2294:
        /*0050*/ 	.word	0x00000000
        /*0054*/ 	.short	0x0010
        /*0056*/ 	.short	0x005c
        /*0058*/ 	.byte	0x00, 0xf0, 0x11, 0x00


	//----- nvinfo : EIATTR_KPARAM_INFO
	.align		4
.L_2295:
        /*005c*/ 	.byte	0x04, 0x17
        /*005e*/ 	.short	(.L_2297 - .L_2296)
.L_2296:
        /*0060*/ 	.word	0x00000000
        /*0064*/ 	.short	0x000f
        /*0066*/ 	.short	0x0058
        /*0068*/ 	.byte	0x00, 0xf0, 0x11, 0x00


	//----- nvinfo : EIATTR_KPARAM_INFO
	.align		4
.L_2297:
        /*006c*/ 	.byte	0x04, 0x17
        /*006e*/ 	.short	(.L_2299 - .L_2298)
.L_2298:
        /*0070*/ 	.word	0x00000000
        /*0074*/ 	.short	0x000e
        /*0076*/ 	.short	0x0054
        /*0078*/ 	.byte	0x00, 0xf0, 0x11, 0x00


	//----- nvinfo : EIATTR_KPARAM_INFO
	.align		4
.L_2299:
        /*007c*/ 	.byte	0x04, 0x17
        /*007e*/ 	.short	(.L_2301 - .L_2300)
.L_2300:
        /*0080*/ 	.word	0x00000000
        /*0084*/ 	.short	0x000d
        /*0086*/ 	.short	0x0050
        /*0088*/ 	.byte	0x00, 0xf0, 0x11, 0x00


	//----- nvinfo : EIATTR_KPARAM_INFO
	.align		4
.L_2301:
        /*008c*/ 	.byte	0x04, 0x17
        /*008e*/ 	.short	(.L_2303 - .L_2302)
.L_2302:
        /*0090*/ 	.word	0x00000000
        /*0094*/ 	.short	0x000c
        /*0096*/ 	.short	0x004c
        /*0098*/ 	.byte	0x00, 0xf0, 0x11, 0x00


	//----- nvinfo : EIATTR_KPARAM_INFO
	.align		4
.L_2303:
        /*009c*/ 	.byte	0x04, 0x17
        /*009e*/ 	.short	(.L_2305 - .L_2304)
.L_2304:
        /*00a0*/ 	.word	0x00000000
        /*00a4*/ 	.short	0x000b
        /*00a6*/ 	.short	0x0048
        /*00a8*/ 	.byte	0x00, 0xf0, 0x11, 0x00


	//----- nvinfo : EIATTR_KPARAM_INFO
	.align		4
.L_2305:
        /*00ac*/ 	.byte	0x04, 0x17
        /*00ae*/ 	.short	(.L_2307 - .L_2306)
.L_2306:
        /*00b0*/ 	.word	0x00000000
        /*00b4*/ 	.short	0x000a
        /*00b6*/ 	.short	0x0040
        /*00b8*/ 	.byte	0x00, 0xf0, 0x21, 0x00


	//----- nvinfo : EIATTR_KPARAM_INFO
	.align		4
.L_2307:
        /*00bc*/ 	.byte	0x04, 0x17
        /*00be*/ 	.short	(.L_2309 - .L_2308)
.L_2308:
        /*00c0*/ 	.word	0x00000000
        /*00c4*/ 	.short	0x0009
        /*00c6*/ 	.short	0x0038
        /*00c8*/ 	.byte	0x00, 0xf0, 0x21, 0x00


	//----- nvinfo : EIATTR_KPARAM_INFO
	.align		4
.L_2309:
        /*00cc*/ 	.byte	0x04, 0x17
        /*00ce*/ 	.short	(.L_2311 - .L_2310)
.L_2310:
        /*00d0*/ 	.word	0x00000000
        /*00d4*/ 	.short	0x0008
        /*00d6*/ 	.short	0x0034
        /*00d8*/ 	.byte	0x00, 0xf0, 0x11, 0x00


	//----- nvinfo : EIATTR_KPARAM_INFO
	.align		4
.L_2311:
        /*00dc*/ 	.byte	0x04, 0x17
        /*00de*/ 	.short	(.L_2313 - .L_2312)
.L_2312:
        /*00e0*/ 	.word	0x00000000
        /*00e4*/ 	.short	0x0007
        /*00e6*/ 	.short	0x0030
        /*00e8*/ 	.byte	0x00, 0xf0, 0x11, 0x00


	//----- nvinfo : EIATTR_KPARAM_INFO
	.align		4
.L_2313:
        /*00ec*/ 	.byte	0x04, 0x17
        /*00ee*/ 	.short	(.L_2315 - .L_2314)
.L_2314:
        /*00f0*/ 	.word	0x00000000
        /*00f4*/ 	.short	0x0006
        /*00f6*/ 	.short	0x002c
        /*00f8*/ 	.byte	0x00, 0xf0, 0x11, 0x00


	//----- nvinfo : EIATTR_KPARAM_INFO
	.align		4
.L_2315:
        /*00fc*/ 	.byte	0x04, 0x17
        /*00fe*/ 	.short	(.L_2317 - .L_2316)
.L_2316:
        /*0100*/ 	.word	0x00000000
        /*0104*/ 	.short	0x0005
        /*0106*/ 	.short	0x0028
        /*0108*/ 	.byte	0x00, 0xf0, 0x11, 0x00


	//----- nvinfo : EIATTR_KPARAM_INFO
	.align		4
.L_2317:
        /*010c*/ 	.byte	0x04, 0x17
        /*010e*/ 	.short	(.L_2319 - .L_2318)
.L_2318:
        /*0110*/ 	.word	0x00000000
        /*0114*/ 	.short	0x0004
        /*0116*/ 	.short	0x0020
        /*0118*/ 	.byte	0x00, 0xf0, 0x21, 0x00


	//----- nvinfo : EIATTR_KPARAM_INFO
	.align		4
.L_2319:
        /*011c*/ 	.byte	0x04, 0x17
        /*011e*/ 	.short	(.L_2321 - .L_2320)
.L_2320:
        /*0120*/ 	.word	0x00000000
        /*0124*/ 	.short	0x0003
        /*0126*/ 	.short	0x0018
        /*0128*/ 	.byte	0x00, 0xf0, 0x21, 0x00


	//----- nvinfo : EIATTR_KPARAM_INFO
	.align		4
.L_2321:
        /*012c*/ 	.byte	0x04, 0x17
        /*012e*/ 	.short	(.L_2323 - .L_2322)
.L_2322:
        /*0130*/ 	.word	0x00000000
        /*0134*/ 	.short	0x0002
        /*0136*/ 	.short	0x0010
        /*0138*/ 	.byte	0x00, 0xf0, 0x21, 0x00


	//----- nvinfo : EIATTR_KPARAM_INFO
	.align		4
.L_2323:
        /*013c*/ 	.byte	0x04, 0x17
        /*013e*/ 	.short	(.L_2325 - .L_2324)
.L_2324:
        /*0140*/ 	.word	0x00000000
        /*0144*/ 	.short	0x0001
        /*0146*/ 	.short	0x0008
        /*0148*/ 	.byte	0x00, 0xf0, 0x21, 0x00


	//----- nvinfo : EIATTR_KPARAM_INFO
	.align		4
.L_2325:
        /*014c*/ 	.byte	0x04, 0x17
        /*014e*/ 	.short	(.L_2327 - .L_2326)
.L_2326:
        /*0150*/ 	.word	0x00000000
        /*0154*/ 	.short	0x0000
        /*0156*/ 	.short	0x0000
        /*0158*/ 	.byte	0x00, 0xf0, 0x21, 0x00


	//----- nvinfo : EIATTR_MAXREG_COUNT
	.align		4
.L_2327:
        /*015c*/ 	.byte	0x03, 0x1b
        /*015e*/ 	.short	0x00ff


	//----- nvinfo : EIATTR_NUM_BARRIERS
	.align		4
        /*0160*/ 	.byte	0x02, 0x4c
        /*0162*/ 	.byte	0x01
	.zero		1


	//----- nvinfo : EIATTR_MERCURY_ISA_VERSION
	.align		4
        /*0164*/ 	.byte	0x03, 0x5f
        /*0166*/ 	.short	0x0000


	//----- nvinfo : EIATTR_EXIT_INSTR_OFFSETS
	.align		4
        /*0168*/ 	.byte	0x04, 0x1c
        /*016a*/ 	.short	(.L_2329 - .L_2328)


	//   ....[0]....
.L_2328:
        /*016c*/ 	.word	0x00000280


	//   ....[1]....
        /*0170*/ 	.word	0x00000940


	//   ....[2]....
        /*0174*/ 	.word	0x00003190


	//   ....[3]....
        /*0178*/ 	.word	0x00003470


	//   ....[4]....
        /*017c*/ 	.word	0x000036e0


	//   ....[5]....
        /*0180*/ 	.word	0x00003840


	//   ....[6]....
        /*0184*/ 	.word	0x000038e0


	//   ....[7]....
        /*0188*/ 	.word	0x00003920


	//----- nvinfo : EIATTR_CTAIDZ_USED
	.align		4
.L_2329:
        /*018c*/ 	.byte	0x01, 0x04
	.zero		2


	//----- nvinfo : EIATTR_CRS_STACK_SIZE
	.align		4
        /*0190*/ 	.byte	0x04, 0x1e
        /*0192*/ 	.short	(.L_2331 - .L_2330)
.L_2330:
        /*0194*/ 	.word	0x00000000
.L_2331:


//--------------------- .nv.info._Z23gemm_half_q_half_kernelILi3ELi6ELb1ELb0ELi32EEvPK6__halfPKjS4_S2_PS0_iiiiPKtS7_iiiiiibS2_i --------------------------
	.section	.nv.info._Z23gemm_half_q_half_kernelILi3ELi6ELb1ELb0ELi32EEvPK6__halfPKjS4_S2_PS0_iiiiPKtS7_iiiiiibS2_i,"",@"SHT_CUDA_INFO"
	.sectionflags	@""
	.align	4


	//----- nvinfo : EIATTR_CUDA_API_VERSION
	.align		4
        /*0000*/ 	.byte	0x04, 0x37
        /*0002*/ 	.short	(.L_2333 - .L_2332)
.L_2332:
        /*0004*/ 	.word	0x00000082


	//----- nvinfo : EIATTR_SW2861232_WAR
	.align		4
.L_2333:
        /*0008*/ 	.byte	0x01, 0x35
	.zero		2


	//----- nvinfo : EIATTR_PARAM_CBANK
	.align		4
        /*000c*/ 	.byte	0x04, 0x0a
        /*000e*/ 	.short	(.L_2335 - .L_2334)
	.align		4
.L_2334:
        /*0010*/ 	.word	index@(.nv.constant0._Z23gemm_half_q_half_kernelILi3ELi6ELb1ELb0ELi32EEvPK6__halfPKjS4_S2_PS0_iiiiPKtS7_iiiiiibS2_i)
        /*0014*/ 	.short	0x0160
        /*0016*/ 	.short	0x0074


	//----- nvinfo : EIATTR_CBANK_PARAM_SIZE
	.align		4
.L_2335:
        /*0018*/ 	.byte	0x03, 0x19
        /*001a*/ 	.short	0x0074


	//----- nvinfo : EIATTR_KPARAM_INFO
	.align		4
        /*001c*/ 	.byte	0x04, 0x17
        /*001e*/ 	.short	(.L_2337 - .L_2336)
.L_2336:
        /*0020*/ 	.word	0x00000000
        /*0024*/ 	.short	0x0013
        /*0026*/ 	.short	0x0070
        /*0028*/ 	.byte	0x00, 0xf0, 0x11, 0x00


	//----- nvinfo : EIATTR_KPARAM_INFO
	.align		4
.L_2337:
        /*002c*/ 	.byte	0x04, 0x17
        /*002e*/ 	.short	(.L_2339 - .L_2338)
.L_2338:
        /*0030*/ 	.word	0x00000000
        /*0034*/ 	.short	0x0012
        /*0036*/ 	.short	0x0068
        /*0038*/ 	.byte	0x00, 0xf0, 0x21, 0x00


	//----- nvinfo : EIATTR_KPARAM_INFO
	.align		4
.L_2339:
        /*003c*/ 	.byte	0x04, 0x17
        /*003e*/ 	.short	(.L_2341 - .L_2340)
.L_2340:
        /*0040*/ 	.word	0x00000000
        /*0044*/ 	.short	0x0011
        /*0046*/ 	.short	0x0060
        /*0048*/ 	.byte	0x00, 0xf0, 0x05, 0x00


	//----- nvinfo : EIATTR_KPARAM_INFO
	.align		4
.L_2341:
        /*004c*/ 	.byte	0x04, 0x17
        /*004e*/ 	.short	(.L_2343 - .L_2342)
.L_2342:
        /*0050*/ 	.word	0x00000000
        /*0054*/ 	.short	0x0010
        /*0056*/ 	.short	0x005c
        /*0058*/ 	.byte	0x00, 0xf0, 0x11, 0x00


	//----- nvinfo : EIATTR_KPARAM_INFO
	.align		4
.L_2343:
        /*005c*/ 	.byte	0x04, 0x17
        /*005e*/ 	.short	(.L_2345 - .L_2344)
.L_2344:
        /*0060*/ 	.word	0x00000000
        /*0064*/ 	.short	0x000f
        /*0066*/ 	.short	0x0058
        /*0068*/ 	.byte	0x00, 0xf0, 0x11, 0x00


	//----- nvinfo : EIATTR_KPARAM_INFO
	.align		4
.L_2345:
        /*006c*/ 	.byte	0x04, 0x17
        /*006e*/ 	.short	(.L_2347 - .L_2346)
.L_2346:
        /*0070*/ 	.word	0x00000000
        /*0074*/ 	.short	0x000e
        /*0076*/ 	.short	0x0054
        /*0078*/ 	.byte	0x00, 0xf0, 0x11, 0x00


	//----- nvinfo : EIATTR_KPARAM_INFO
	.align		4
.L_2347:
        /*007c*/ 	.byte	0x04, 0x17
        /*007e*/ 	.short	(.L_2349 - .L_2348)
.L_2348:
        /*0080*/ 	.word	0x00000000
        /*0084*/ 	.short	0x000d
        /*0086*/ 	.short	0x0050
        /*0088*/ 	.byte	0x00, 0xf0, 0x11, 0x00


	//----- nvinfo : EIATTR_KPARAM_INFO
	.align		4
.L_2349:
        /*008c*/ 	.byte	0x04, 0x17
        /*008e*/ 	.short	(.L_2351 - .L_2350)
.L_2350:
        /*0090*/ 	.word	0x00000000
        /*0094*/ 	.short	0x000c
        /*0096*/ 	.short	0x004c
        /*0098*/ 	.byte	0x00, 0xf0, 0x11, 0x00


	//----- nvinfo : EIATTR_KPARAM_INFO
	.align		4
.L_2351:
        /*009c*/ 	.byte	0x04, 0x17
        /*009e*/ 	.short	(.L_2353 - .L_2352)
.L_2352:
        /*00a0*/ 	.word	0x00000000
        /*00a4*/ 	.short	0x000b
        /*00a6*/ 	.short	0x0048
        /*00a8*/ 	.byte	0x00, 0xf0, 0x11, 0x00


	//----- nvinfo : EIATTR_KPARAM_INFO
	.align		4
.L_2353:
        /*00ac*/ 	.byte	0x04, 0x17
        /*00ae*/ 	.short	(.L_2355 - .L_2354)
.L_2354:
        /*00b0*/ 	.word	0x00000000
        /*00b4*/ 	.short	0x000a
        /*00b6*/ 	.short	0x0040
        /*00b8*/ 	.byte	0x00, 0xf0, 0x21, 0x00


	//----- nvinfo : EIATTR_KPARAM_INFO
	.align		4
.L_2355:
        /*00bc*/ 	.byte	0x04, 0x17
        /*00be*/ 	.short	(.L_2357 - .L_2356)
.L_2356:
        /*00c0*/ 	.word	0x00000000
        /*00c4*/ 	.short	0x0009
        /*00c6*/ 	.short	0x0038
        /*00c8*/ 	.byte	0x00, 0xf0, 0x21, 0x00


	//----- nvinfo : EIATTR_KPARAM_INFO
	.align		4
.L_2357:
        /*00cc*/ 	.byte	0x04, 0x17
        /*00ce*/ 	.short	(.L_2359 - .L_2358)
.L_2358:
        /*00d0*/ 	.word	0x00000000
        /*00d4*/ 	.short	0x0008
        /*00d6*/ 	.short	0x0034
        /*00d8*/ 	.byte	0x00, 0xf0, 0x11, 0x00


	//----- nvinfo : EIATTR_KPARAM_INFO
	.align		4
.L_2359:
        /*00dc*/ 	.byte	0x04, 0x17
        /*00de*/ 	.short	(.L_2361 - .L_2360)
.L_2360:
        /*00e0*/ 	.word	0x00000000
        /*00e4*/ 	.short	0x0007
        /*00e6*/ 	.short	0x0030
        /*00e8*/ 	.byte	0x00, 0xf0, 0x11, 0x00


	//----- nvinfo : EIATTR_KPARAM_INFO
	.align		4
.L_2361:
        /*00ec*/ 	.byte	0x04, 0x17
        /*00ee*/ 	.short	(.L_2363 - .L_2362)
.L_2362:
        /*00f0*/ 	.word	0x00000000
        /*00f4*/ 	.short	0x0006
        /*00f6*/ 	.short	0x002c
        /*00f8*/ 	.byte	0x00, 0xf0, 0x11, 0x00


	//----- nvinfo : EIATTR_KPARAM_INFO
	.align		4
.L_2363:
        /*00fc*/ 	.byte	0x04, 0x17
        /*00fe*/ 	.short	(.L_2365 - .L_2364)
.L_2364:
        /*0100*/ 	.word	0x00000000
        /*0104*/ 	.short	0x0005
        /*0106*/ 	.short	0x0028
        /*0108*/ 	.byte	0x00, 0xf0, 0x11, 0x00


	//----- nvinfo : EIATTR_KPARAM_INFO
	.align		4
.L_2365:
        /*010c*/ 	.byte	0x04, 0x17
        /*010e*/ 	.short	(.L_2367 - .L_2366)
.L_2366:
        /*0110*/ 	.word	0x00000000
        /*0114*/ 	.short	0x0004
        /*0116*/ 	.short	0x0020
        /*0118*/ 	.byte	0x00, 0xf0, 0x21, 0x00


	//----- nvinfo : EIATTR_KPARAM_INFO
	.align		4
.L_2367:
        /*011c*/ 	.byte	0x04, 0x17
        /*011e*/ 	.short	(.L_2369 - .L_2368)
.L_2368:
        /*0120*/ 	.word	0x00000000
        /*0124*/ 	.short	0x0003
        /*0126*/ 	.short	0x0018
        /*0128*/ 	.byte	0x00, 0xf0, 0x21, 0x00


	//----- nvinfo : EIATTR_KPARAM_INFO
	.align		4
.L_2369:
        /*012c*/ 	.byte	0x04, 0x17
        /*012e*/ 	.short	(.L_2371 - .L_2370)
.L_2370:
        /*0130*/ 	.word	0x00000000
        /*0134*/ 	.short	0x0002
        /*0136*/ 	.short	0x0010
        /*0138*/ 	.byte	0x00, 0xf0, 0x21, 0x00


	//----- nvinfo : EIATTR_KPARAM_INFO
	.align		4
.L_2371:
        /*013c*/ 	.byte	0x04, 0x17
        /*013e*/ 	.short	(.L_2373 - .L_2372)
.L_2372:
        /*0140*/ 	.word	0x00000000
        /*0144*/ 	.short	0x0001
        /*0146*/ 	.short	0x0008
        /*0148*/ 	.byte	0x00, 0xf0, 0x21, 0x00


	//----- nvinfo : EIATTR_KPARAM_INFO
	.align		4
.L_2373:
        /*014c*/ 	.byte	0x04, 0x17
        /*014e*/ 	.short	(.L_2375 - .L_2374)
.L_2374:
        /*0150*/ 	.word	0x00000000
        /*0154*/ 	.short	0x0000
        /*0156*/ 	.short	0x0000
        /*0158*/ 	.byte	0x00, 0xf0, 0x21, 0x00


	//----- nvinfo : EIATTR_MAXREG_COUNT
	.align		4
.L_2375:
        /*015c*/ 	.byte	0x03, 0x1b
        /*015e*/ 	.short	0x00ff


	//----- nvinfo : EIATTR_NUM_BARRIERS
	.align		4
        /*0160*/ 	.byte	0x02, 0x4c
        /*0162*/ 	.byte	0x01
	.zero		1


	//----- nvinfo : EIATTR_MERCURY_ISA_VERSION
	.align		4
        /*0164*/ 	.byte	0x03, 0x5f
        /*0166*/ 	.short	0x0000


	//----- nvinfo : EIATTR_EXIT_INSTR_OFFSETS
	.align		4
        /*0168*/ 	.byte	0x04, 0x1c
        /*016a*/ 	.short	(.L_2377 - .L_2376)


	//   ....[0]....
.L_2376:
        /*016c*/ 	.word	0x00000280


	//   ....[1]....
        /*0170*/ 	.word	0x00000940


	//   ....[2]....
        /*0174*/ 	.word	0x00004290


	//   ....[3]....
        /*0178*/ 	.word	0x00004550


	//   ....[4]....
        /*017c*/ 	.word	0x000047a0


	//   ....[5]....
        /*0180*/ 	.word	0x000048e0


	//   ....[6]....
        /*0184*/ 	.word	0x00004980


	//   ....[7]....
        /*0188*/ 	.word	0x000049c0


	//----- nvinfo : EIATTR_CTAIDZ_USED
	.align		4
.L_2377:
        /*018c*/ 	.byte	0x01, 0x04
	.zero		2


	//----- nvinfo : EIATTR_CRS_STACK_SIZE
	.align		4
        /*0190*/ 	.byte	0x04, 0x1e
        /*0192*/ 	.short	(.L_2379 - .L_2378)
.L_2378:
        /*0194*/ 	.word	0x00000000
.L_2379:


//--------------------- .nv.info._Z23gemm_half_q_half_kernelILi3ELi2ELb1ELb0ELi32EEvPK6__halfPKjS4_S2_PS0_iiiiPKtS7_iiiiiibS2_i --------------------------
	.section	.nv.info._Z23gemm_half_q_half_kernelILi3ELi2ELb1ELb0ELi32EEvPK6__halfPKjS4_S2_PS0_iiiiPKtS7_iiiiiibS2_i,"",@"SHT_CUDA_INFO"
	.sectionflags	@""
	.align	4


	//----- nvinfo : EIATTR_CUDA_API_VERSION
	.align		4
        /*0000*/ 	.byte	0x04, 0x37
        /*0002*/ 	.short	(.L_2381 - .L_2380)
.L_2380:
        /*0004*/ 	.word	0x00000082


	//----- nvinfo : EIATTR_SW2861232_WAR
	.align		4
.L_2381:
        /*0008*/ 	.byte	0x01, 0x35
	.zero		2


	//----- nvinfo : EIATTR_PARAM_CBANK
	.align		4
        /*000c*/ 	.byte	0x04, 0x0a
        /*000e*/ 	.short	(.L_2383 - .L_2382)
	.align		4
.L_2382:
        /*0010*/ 	.word	index@(.nv.constant0._Z23gemm_half_q_half_kernelILi3ELi2ELb1ELb0ELi32EEvPK6__halfPKjS4_S2_PS0_iiiiPKtS7_iiiiiibS2_i)
        /*0014*/ 	.short	0x0160
        /*0016*/ 	.short	0x0074


	//----- nvinfo : EIATTR_CBANK_PARAM_SIZE
	.align		4
.L_2383:
        /*0018*/ 	.byte	0x03, 0x19
        /*001a*/ 	.short	0x0074


	//----- nvinfo : EIATTR_KPARAM_INFO
	.align		4
        /*001c*/ 	.byte	0x04, 0x17
        /*001e*/ 	.short	(.L_2385 - .L_2384)
.L_2384:
        /*0020*/ 	.word	0x00000000
        /*0024*/ 	.short	0x0013
        /*0026*/ 	.short	0x0070
        /*0028*/ 	.byte	0x00, 0xf0, 0x11, 0x00


	//----- nvinfo : EIATTR_KPARAM_INFO
	.align		4
.L_2385:
        /*002c*/ 	.byte	0x04, 0x17
        /*002e*/ 	.short	(.L_2387 - .L_2386)
.L_2386:
        /*0030*/ 	.word	0x00000000
        /*0034*/ 	.short	0x0012
        /*0036*/ 	.short	0x0068
        /*0038*/ 	.byte	0x00, 0xf0, 0x21, 0x00


	//----- nvinfo : EIATTR_KPARAM_INFO
	.align		4
.L_2387:
        /*003c*/ 	.byte	0x04, 0x17
        /*003e*/ 	.short	(.L_2389 - .L_2388)
.L_2388:
        /*0040*/ 	.word	0x00000000
        /*0044*/ 	.short	0x0011
        /*0046*/ 	.short	0x0060
        /*0048*/ 	.byte	0x00, 0xf0, 0x05, 0x00


	//----- nvinfo : EIATTR_KPARAM_INFO
	.align		4
.L_2389:
        /*004c*/ 	.byte	0x04, 0x17
        /*004e*/ 	.short	(.L_2391 - .L_2390)
.L_2390:
        /*0050*/ 	.word	0x00000000
        /*0054*/ 	.short	0x0010
        /*0056*/ 	.short	0x005c
        /*0058*/ 	.byte	0x00, 0xf0, 0x11, 0x00


	//----- nvinfo : EIATTR_KPARAM_INFO
	.align		4
.L_2391:
        /*005c*/ 	.byte	0x04, 0x17
        /*005e*/ 	.short	(.L_2393 - .L_2392)
.L_2392:
        /*0060*/ 	.word	0x00000000
        /*0064*/ 	.short	0x000f
        /*0066*/ 	.short	0x0058
        /*0068*/ 	.byte	0x00, 0xf0, 0x11, 0x00


	//----- nvinfo : EIATTR_KPARAM_INFO
	.align		4
.L_2393:
        /*006c*/ 	.byte	0x04, 0x17
        /*006e*/ 	.short	(.L_2395 - .L_2394)
.L_2394:
        /*0070*/ 	.word	0x00000000
        /*0074*/ 	.short	0x000e
        /*0076*/ 	.short	0x0054
        /*0078*/ 	.byte	0x00, 0xf0, 0x11, 0x00


	//----- nvinfo : EIATTR_KPARAM_INFO
	.align		4
.L_2395:
        /*007c*/ 	.byte	0x04, 0x17
        /*007e*/ 	.short	(.L_2397 - .L_2396)
.L_2396:
        /*0080*/ 	.word	0x00000000
        /*0084*/ 	.short	0x000d
        /*0086*/ 	.short	0x0050
        /*0088*/ 	.byte	0x00, 0xf0, 0x11, 0x00


	//----- nvinfo : EIATTR_KPARAM_INFO
	.align		4
.L_2397:
        /*008c*/ 	.byte	0x04, 0x17
        /*008e*/ 	.short	(.L_2399 - .L_2398)
.L_2398:
        /*0090*/ 	.word	0x00000000
        /*0094*/ 	.short	0x000c
        /*0096*/ 	.short	0x004c
        /*0098*/ 	.byte	0x00, 0xf0, 0x11, 0x00


	//----- nvinfo : EIATTR_KPARAM_INFO
	.align		4
.L_2399:
        /*009c*/ 	.byte	0x04, 0x17
        /*009e*/ 	.short	(.L_2401 - .L_2400)
.L_2400:
        /*00a0*/ 	.word	0x00000000
        /*00a4*/ 	.short	0x000b
        /*00a6*/ 	.short	0x0048
        /*00a8*/ 	.byte	0x00, 0xf0, 0x11, 0x00


	//----- nvinfo : EIATTR_KPARAM_INFO
	.align		4
.L_2401:
        /*00ac*/ 	.byte	0x04, 0x17
        /*00ae*/ 	.short	(.L_2403 - .L_2402)
.L_2402:
        /*00b0*/ 	.word	0x00000000
        /*00b4*/ 	.short	0x000a
        /*00b6*/ 	.short	0x0040
        /*00b8*/ 	.byte	0x00, 0xf0, 0x21, 0x00


	//----- nvinfo : EIATTR_KPARAM_INFO
	.align		4
.L_2403:
        /*00bc*/ 	.byte	0x04, 0x17
        /*00be*/ 	.short	(.L_2405 - .L_2404)
.L_2404:
        /*00c0*/ 	.word	0x00000000
        /*00c4*/ 	.short	0x0009
        /*00c6*/ 	.short	0x0038
        /*00c8*/ 	.byte	0x00, 0xf0, 0x21, 0x00


	//----- nvinfo : EIATTR_KPARAM_INFO
	.align		4
.L_2405:
        /*00cc*/ 	.byte	0x04, 0x17
        /*00ce*/ 	.short	(.L_2407 - .L_2406)
.L_2406:
        /*00d0*/ 	.word	0x00000000
        /*00d4*/ 	.short	0x0008
        /*00d6*/ 	.short	0x0034
        /*00d8*/ 	.byte	0x00, 0xf0, 0x11, 0x00


	//----- nvinfo : EIATTR_KPARAM_INFO
	.align		4
.L_2407:
        /*00dc*/ 	.byte	0x04, 0x17
        /*00de*/ 	.short	(.L_2409 - .L_2408)
.L_2408:
        /*00e0*/ 	.word	0x00000000
        /*00e4*/ 	.short	0x0007
        /*00e6*/ 	.short	0x0030
        /*00e8*/ 	.byte	0x00, 0xf0, 0x11, 0x00


	//----- nvinfo : EIATTR_KPARAM_INFO
	.align		4
.L_2409:
        /*00ec*/ 	.byte	0x04, 0x17
        /*00ee*/ 	.short	(.L_2411 - .L_2410)
.L_2410:
        /*00f0*/ 	.word	0x00000000
        /*00f4*/ 	.short	0x0006
        /*00f6*/ 	.short	0x002c
        /*00f8*/ 	.byte	0x00, 0xf0, 0x11, 0x00


	//----- nvinfo : EIATTR_KPARAM_INFO
	.align		4
.L_2411:
        /*00fc*/ 	.byte	0x04, 0x17
        /*00fe*/ 	.short	(.L_2413 - .L_2412)
.L_2412:
        /*0100*/ 	.word	0x00000000
        /*0104*/ 	.short	0x0005
        /*0106*/ 	.short	0x0028
        /*0108*/ 	.byte	0x00, 0xf0, 0x11, 0x00


	//----- nvinfo : EIATTR_KPARAM_INFO
	.align		4
.L_2413:
        /*010c*/ 	.byte	0x04, 0x17
        /*010e*/ 	.short	(.L_2415 - .L_2414)
.L_2414:
        /*0110*/ 	.word	0x00000000
        /*0114*/ 	.short	0x0004
        /*0116*/ 	.short	0x0020
        /*0118*/ 	.byte	0x00, 0xf0, 0x21, 0x00


	//----- nvinfo : EIATTR_KPARAM_INFO
	.align		4
.L_2415:
        /*011c*/ 	.byte	0x04, 0x17
        /*011e*/ 	.short	(.L_2417 - .L_2416)
.L_2416:
        /*0120*/ 	.word	0x00000000
        /*0124*/ 	.short	0x0003
        /*0126*/ 	.short	0x0018
        /*0128*/ 	.byte	0x00, 0xf0, 0x21, 0x00


	//----- nvinfo : EIATTR_KPARAM_INFO
	.align		4
.L_2417:
        /*012c*/ 	.byte	0x04, 0x17
        /*012e*/ 	.short	(.L_2419 - .L_2418)
.L_2418:
        /*0130*/ 	.word	0x00000000
        /*0134*/ 	.short	0x0002
        /*0136*/ 	.short	0x0010
        /*0138*/ 	.byte	0x00, 0xf0, 0x21, 0x00


	//----- nvinfo : EIATTR_KPARAM_INFO
	.align		4
.L_2419:
        /*013c*/ 	.byte	0x04, 0x17
        /*013e*/ 	.short	(.L_2421 - .L_2420)
.L_2420:
        /*0140*/ 	.word	0x00000000
        /*0144*/ 	.short	0x0001
        /*0146*/ 	.short	0x0008
        /*0148*/ 	.byte	0x00, 0xf0, 0x21, 0x00


	//----- nvinfo : EIATTR_KPARAM_INFO
	.align		4
.L_2421:
        /*014c*/ 	.byte	0x04, 0x17
        /*014e*/ 	.short	(.L_2423 - .L_2422)
.L_2422:
        /*0150*/ 	.word	0x00000000
        /*0154*/ 	.short	0x0000
        /*0156*/ 	.short	0x0000
        /*0158*/ 	.byte	0x00, 0xf0, 0x21, 0x00


	//----- nvinfo : EIATTR_MAXREG_COUNT
	.align		4
.L_2423:
        /*015c*/ 	.byte	0x03, 0x1b
        /*015e*/ 	.short	0x00ff


	//----- nvinfo : EIATTR_NUM_BARRIERS
	.align		4
        /*0160*/ 	.byte	0x02, 0x4c
        /*0162*/ 	.byte	0x01
	.zero		1


	//----- nvinfo : EIATTR_MERCURY_ISA_VERSION
	.align		4
        /*0164*/ 	.byte	0x03, 0x5f
        /*0166*/ 	.short	0x0000


	//----- nvinfo : EIATTR_EXIT_INSTR_OFFSETS
	.align		4
        /*0168*/ 	.byte	0x04, 0x1c
        /*016a*/ 	.short	(.L_2425 - .L_2424)


	//   ....[0]....
.L_2424:
        /*016c*/ 	.word	0x00000280


	//   ....[1]....
        /*0170*/ 	.word	0x00000940


	//   ....[2]....
        /*0174*/ 	.word	0x00002370


	//   ....[3]....
        /*0178*/ 	.word	0x00002630


	//   ....[4]....
        /*017c*/ 	.word	0x00002880


	//   ....[5]....
        /*0180*/ 	.word	0x000029c0


	//   ....[6]....
        /*0184*/ 	.word	0x00002a70


	//   ....[7]....
        /*0188*/ 	.word	0x00002ab0


	//----- nvinfo : EIATTR_CTAIDZ_USED
	.align		4
.L_2425:
        /*018c*/ 	.byte	0x01, 0x04
	.zero		2


	//----- nvinfo : EIATTR_CRS_STACK_SIZE
	.align		4
        /*0190*/ 	.byte	0x04, 0x1e
        /*0192*/ 	.short	(.L_2427 - .L_2426)
.L_2426:
        /*0194*/ 	.word	0x00000000
.L_2427:


//--------------------- .nv.info._Z23gemm_half_q_half_kernelILi2ELi32ELb1ELb0ELi64EEvPK6__halfPKjS4_S2_PS0_iiiiPKtS7_iiiiiibS2_i --------------------------
	.section	.nv.info._Z23gemm_half_q_half_kernelILi2ELi32ELb1ELb0ELi64EEvPK6__halfPKjS4_S2_PS0_iiiiPKtS7_iiiiiibS2_i,"",@"SHT_CUDA_INFO"
	.sectionflags	@""
	.align	4


	//----- nvinfo : EIATTR_CUDA_API_VERSION
	.align		4
        /*0000*/ 	.byte	0x04, 0x37
        /*0002*/ 	.short	(.L_2429 - .L_2428)
.L_2428:
        /*0004*/ 	.word	0x00000082


	//----- nvinfo : EIATTR_SW2861232_WAR
	.align		4
.L_2429:
        /*0008*/ 	.byte	0x01, 0x35
	.zero		2


	//----- nvinfo : EIATTR_PARAM_CBANK
	.align		4
        /*000c*/ 	.byte	0x04, 0x0a
        /*000e*/ 	.short	(.L_2431 - .L_2430)
	.align		4
.L_2430:
        /*0010*/ 	.word	index@(.nv.constant0._Z23gemm_half_q_half_kernelILi2ELi32ELb1ELb0ELi64EEvPK6__halfPKjS4_S2_PS0_iiiiPKtS7_iiiiiibS2_i)
        /*0014*/ 	.short	0x0160
        /*0016*/ 	.short	0x0074


	//----- nvinfo : EIATTR_CBANK_PARAM_SIZE
	.align		4
.L_2431:
        /*0018*/ 	.byte	0x03, 0x19
        /*001a*/ 	.short	0x0074


	//----- nvinfo : EIATTR_KPARAM_INFO
	.align		4
        /*001c*/ 	.byte	0x04, 0x17
        /*001e*/ 	.short	(.L_2433 - .L_2432)
.L_2432:
        /*0020*/ 	.word	0x00000000
        /*0024*/ 	.short	0x0013
        /*0026*/ 	.short	0x0070
        /*0028*/ 	.byte	0x00, 0xf0, 0x11, 0x00


	//----- nvinfo : EIATTR_KPARAM_INFO
	.align		4
.L_2433:
        /*002c*/ 	.byte	0x04, 0x17
        /*002e*/ 	.short	(.L_2435 - .L_2434)
.L_2434:
        /*0030*/ 	.word	0x00000000
        /*0034*/ 	.short	0x0012
        /*0036*/ 	.short	0x0068
        /*0038*/ 	.byte	0x00, 0xf0, 0x21, 0x00


	//----- nvinfo : EIATTR_KPARAM_INFO
	.align		4
.L_2435:
        /*003c*/ 	.byte	0x04, 0x17
        /*003e*/ 	.short	(.L_2437 - .L_2436)
.L_2436:
        /*0040*/ 	.word	0x00000000
        /*0044*/ 	.short	0x0011
        /*0046*/ 	.short	0x0060
        /*0048*/ 	.byte	0x00, 0xf0, 0x05, 0x00


	//----- nvinfo : EIATTR_KPARAM_INFO
	.align		4
.L_2437:
        /*004c*/ 	.byte	0x04, 0x17
        /*004e*/ 	.short	(.L_2439 - .L_2438)
.L_2438:
        /*0050*/ 	.word	0x00000000
        /*0054*/ 	.short	0x0010
        /*0056*/ 	.short	0x005c
        /*0058*/ 	.byte	0x00, 0xf0, 0x11, 0x00


	//----- nvinfo : EIATTR_KPARAM_INFO
	.align		4
.L_2439:
        /*005c*/ 	.byte	0x04, 0x17
        /*005e*/ 	.short	(.L_2441 - .L_2440)
.L_2440:
        /*0060*/ 	.word	0x00000000
        /*0064*/ 	.short	0x000f
        /*0066*/ 	.short	0x0058
        /*0068*/ 	.byte	0x00, 0xf0, 0x11, 0x00


	//----- nvinfo : EIATTR_KPARAM_INFO
	.align		4
.L_2441:
        /*006c*/ 	.byte	0x04, 0x17
        /*006e*/ 	.short	(.L_2443 - .L_2442)
.L_2442:
        /*0070*/ 	.word	0x00000000
        /*0074*/ 	.short	0x000e
        /*0076*/ 	.short	0x0054
        /*0078*/ 	.byte	0x00, 0xf0, 0x11, 0x00


	//----- nvinfo : EIATTR_KPARAM_INFO
	.align		4
.L_2443:
        /*007c*/ 	.byte	0x04, 0x17
        /*007e*/ 	.short	(.L_2445 - .L_2444)
.L_2444:
        /*0080*/ 	.word	0x00000000
        /*0084*/ 	.short	0x000d
        /*0086*/ 	.short	0x0050
        /*0088*/ 	.byte	0x00, 0xf0, 0x11, 0x00


	//----- nvinfo : EIATTR_KPARAM_INFO
	.align		4
.L_2445:
        /*008c*/ 	.byte	0x04, 0x17
        /*008e*/ 	.short	(.L_2447 - .L_2446)
.L_2446:
        /*0090*/ 	.word	0x00000000
        /*0094*/ 	.short	0x000c
        /*0096*/ 	.short	0x004c
        /*0098*/ 	.byte	0x00, 0xf0, 0x11, 0x00


	//----- nvinfo : EIATTR_KPARAM_INFO
	.align		4
.L_2447:
        /*009c*/ 	.byte	0x04, 0x17
        /*009e*/ 	.short	(.L_2449 - .L_2448)
.L_2448:
        /*00a0*/ 	.word	0x00000000
        /*00a4*/ 	.short	0x000b
        /*00a6*/ 	.short	0x0048
        /*00a8*/ 	.byte	0x00, 0xf0, 0x11, 0x00


	//----- nvinfo : EIATTR_KPARAM_INFO
	.align		4
.L_2449:
        /*00ac*/ 	.byte	0x04, 0x17
        /*00ae*/ 	.short	(.L_2451 - .L_2450)
.L_2450:
        /*00b0*/ 	.word	0x00000000
        /*00b4*/ 	.short	0x000a
        /*00b6*/ 	.short	0x0040
        /*00b8*/ 	.byte	0x00, 0xf0, 0x21, 0x00


	//----- nvinfo : EIATTR_KPARAM_INFO
	.align		4
.L_2451:
        /*00bc*/ 	.byte	0x04, 0x17
        /*00be*/ 	.short	(.L_2453 - .L_2452)
.L_2452:
        /*00c0*/ 	.word	0x00000000
        /*00c4*/ 	.short	0x0009
        /*00c6*/ 	.short	0x0038
        /*00c8*/ 	.byte	0x00, 0xf0, 0x21, 0x00


	//----- nvinfo : EIATTR_KPARAM_INFO
	.align		4
.L_2453:
        /*00cc*/ 	.byte	0x04, 0x17
        /*00ce*/ 	.short	(.L_2455 - .L_2454)
.L_2454:
        /*00d0*/ 	.word	0x00000000
        /*00d4*/ 	.short	0x0008
        /*00d6*/ 	.short	0x0034
        /*00d8*/ 	.byte	0x00, 0xf0, 0x11, 0x00


	//----- nvinfo : EIATTR_KPARAM_INFO
	.align		4
.L_2455:
        /*00dc*/ 	.byte	0x04, 0x17
        /*00de*/ 	.short	(.L_2457 - .L_2456)
.L_2456:
        /*00e0*/ 	.word	0x00000000
        /*00e4*/ 	.short	0x0007
        /*00e6*/ 	.short	0x0030
        /*00e8*/ 	.byte	0x00, 0xf0, 0x11, 0x00


	//----- nvinfo : EIATTR_KPARAM_INFO
	.align		4
.L_2457:
        /*00ec*/ 	.byte	0x04, 0x17
        /*00ee*/ 	.short	(.L_2459 - .L_2458)
.L_2458:
        /*00f0*/ 	.word	0x00000000
        /*00f4*/ 	.short	0x0006
        /*00f6*/ 	.short	0x002c
        /*00f8*/ 	.byte	0x00, 0xf0, 0x11, 0x00


	//----- nvinfo : EIATTR_KPARAM_INFO
	.align		4
.L_2459:
        /*00fc*/ 	.byte	0x04, 0x17
        /*00fe*/ 	.short	(.L_2461 - .L_2460)
.L_2460:
        /*0100*/ 	.word	0x00000000
        /*0104*/ 	.short	0x0005
        /*0106*/ 	.short	0x0028
        /*0108*/ 	.byte	0x00, 0xf0, 0x11, 0x00


	//----- nvinfo : EIATTR_KPARAM_INFO
	.align		4
.L_2461:
        /*010c*/ 	.byte	0x04, 0x17
        /*010e*/ 	.short	(.L_2463 - .L_2462)
.L_2462:
        /*0110*/ 	.word	0x00000000
        /*0114*/ 	.short	0x0004
        /*0116*/ 	.short	0x0020
        /*0118*/ 	.byte	0x00, 0xf0, 0x21, 0x00


	//----- nvinfo : EIATTR_KPARAM_INFO
	.align		4
.L_2463:
        /*011c*/ 	.byte	0x04, 0x17
        /*011e*/ 	.short	(.L_2465 - .L_2464)
.L_2464:
        /*0120*/ 	.word	0x00000000
        /*0124*/ 	.short	0x0003
        /*0126*/ 	.short	0x0018
        /*0128*/ 	.byte	0x00, 0xf0, 0x21, 0x00


	//----- nvinfo : EIATTR_KPARAM_INFO
	.align		4
.L_2465:
        /*012c*/ 	.byte	0x04, 0x17
        /*012e*/ 	.short	(.L_2467 - .L_2466)
.L_2466:
        /*0130*/ 	.word	0x00000000
        /*0134*/ 	.short	0x0002
        /*0136*/ 	.short	0x0010
        /*0138*/ 	.byte	0x00, 0xf0, 0x21, 0x00


	//----- nvinfo : EIATTR_KPARAM_INFO
	.align		4
.L_2467:
        /*013c*/ 	.byte	0x04, 0x17
        /*013e*/ 	.short	(.L_2469 - .L_2468)
.L_2468:
        /*0140*/ 	.word	0x00000000
        /*0144*/ 	.short	0x0001
        /*0146*/ 	.short	0x0008
        /*0148*/ 	.byte	0x00, 0xf0, 0x21, 0x00


	//----- nvinfo : EIATTR_KPARAM_INFO
	.align		4
.L_2469:
        /*014c*/ 	.byte	0x04, 0x17
        /*014e*/ 	.short	(.L_2471 - .L_2470)
.L_2470:
        /*0150*/ 	.word	0x00000000
        /*0154*/ 	.short	0x0000
        /*0156*/ 	.short	0x0000
        /*0158*/ 	.byte	0x00, 0xf0, 0x21, 0x00


	//----- nvinfo : EIATTR_MAXREG_COUNT
	.align		4
.L_2471:
        /*015c*/ 	.byte	0x03, 0x1b
        /*015e*/ 	.short	0x00ff


	//----- nvinfo : EIATTR_NUM_BARRIERS
	.align		4
        /*0160*/ 	.byte	0x02, 0x4c
        /*0162*/ 	.byte	0x01
	.zero		1


	//----- nvinfo : EIATTR_MERCURY_ISA_VERSION
	.align		4
        /*0164*/ 	.byte	0x03, 0x5f
        /*0166*/ 	.short	0x0000


	//----- nvinfo : EIATTR_EXIT_INSTR_OFFSETS
	.align		4
        /*0168*/ 	.byte	0x04, 0x1c
        /*016a*/ 	.short	(.L_2473 - .L_2472)


	//   ....[0]....
.L_2472:
        /*016c*/ 	.word	0x000001f0


	//   ....[1]....
        /*0170*/ 	.word	0x000008b0


	//   ....[2]....
        /*0174*/ 	.word	0x000031b0


	//   ....[3]....
        /*0178*/ 	.word	0x00003490


	//   ....[4]....
        /*017c*/ 	.word	0x000035d0


	//   ....[5]....
        /*0180*/ 	.word	0x00003670


	//   ....[6]....
        /*0184*/ 	.word	0x000036b0


	//----- nvinfo : EIATTR_CTAIDZ_USED
	.align		4
.L_2473:
        /*0188*/ 	.byte	0x01, 0x04
	.zero		2


	//----- nvinfo : EIATTR_CRS_STACK_SIZE
	.align		4
        /*018c*/ 	.byte	0x04, 0x1e
        /*018e*/ 	.short	(.L_2475 - .L_2474)
.L_2474:
        /*0190*/ 	.word	0x00000000
.L_2475:


//--------------------- .nv.info._Z23gemm_half_q_half_kernelILi2ELi48ELb1ELb0ELi64EEvPK6__halfPKjS4_S2_PS0_iiiiPKtS7_iiiiiibS2_i --------------------------
	.section	.nv.info._Z23gemm_half_q_half_kernelILi2ELi48ELb1ELb0ELi64EEvPK6__halfPKjS4_S2_PS0_iiiiPKtS7_iiiiiibS2_i,"",@"SHT_CUDA_INFO"
	.sectionflags	@""
	.align	4


	//----- nvinfo : EIATTR_CUDA_API_VERSION
	.align		4
        /*0000*/ 	.byte	0x04, 0x37
        /*0002*/ 	.short	(.L_2477 - .L_2476)
.L_2476:
        /*0004*/ 	.word	0x00000082


	//----- nvinfo : EIATTR_SW2861232_WAR
	.align		4
.L_2477:
        /*0008*/ 	.byte	0x01, 0x35
	.zero		2


	//----- nvinfo : EIATTR_PARAM_CBANK
	.align		4
        /*000c*/ 	.byte	0x04, 0x0a
        /*000e*/ 	.short	(.L_2479 - .L_2478)
	.align		4
.L_2478:
        /*0010*/ 	.word	index@(.nv.constant0._Z23gemm_half_q_half_kernelILi2ELi48ELb1ELb0ELi64EEvPK6__halfPKjS4_S2_PS0_iiiiPKtS7_iiiiiibS2_i)
        /*0014*/ 	.short	0x0160
        /*0016*/ 	.short	0x0074


	//----- nvinfo : EIATTR_CBANK_PARAM_SIZE
	.align		4
.L_2479:
        /*0018*/ 	.byte	0x03, 0x19
        /*001a*/ 	.short	0x0074


	//----- nvinfo : EIATTR_KPARAM_INFO
	.align		4
        /*001c*/ 	.byte	0x04, 0x17
        /*001e*/ 	.short	(.L_2481 - .L_2480)
.L_2480:
        /*0020*/ 	.word	0x00000000
        /*0024*/ 	.short	0x0013
        /*0026*/ 	.short	0x0070
        /*0028*/ 	.byte	0x00, 0xf0, 0x11, 0x00


	//----- nvinfo : EIATTR_KPARAM_INFO
	.align		4
.L_2481:
        /*002c*/ 	.byte	0x04, 0x17
        /*002e*/ 	.short	(.L_2483 - .L_2482)
.L_2482:
        /*0030*/ 	.word	0x00000000
        /*0034*/ 	.short	0x0012
        /*0036*/ 	.short	0x0068
        /*0038*/ 	.byte	0x00, 0xf0, 0x21, 0x00


	//----- nvinfo : EIATTR_KPARAM_INFO
	.align		4
.L_2483:
        /*003c*/ 	.byte	0x04, 0x17
        /*003e*/ 	.short	(.L_2485 - .L_2484)
.L_2484:
        /*0040*/ 	.word	0x00000000
        /*0044*/ 	.short	0x0011
        /*0046*/ 	.short	0x0060
        /*0048*/ 	.byte	0x00, 0xf0, 0x05, 0x00


	//----- nvinfo : EIATTR_KPARAM_INFO
	.align		4
.L_2485:
        /*004c*/ 	.byte	0x04, 0x17
        /*004e*/ 	.short	(.L_2487 - .L_2486)
.L_2486:
        /*0050*/ 	.word	0x00000000
        /*0054*/ 	.short	0x0010
        /*0056*/ 	.short	0x005c
        /*0058*/ 	.byte	0x00, 0xf0, 0x11, 0x00


	//----- nvinfo : EIATTR_KPARAM_INFO
	.align		4
.L_2487:
        /*005c*/ 	.byte	0x04, 0x17
        /*005e*/ 	.short	(.L_2489 - .L_2488)
.L_2488:
        /*0060*/ 	.word	0x00000000
        /*0064*/ 	.short	0x000f
        /*0066*/ 	.short	0x0058
        /*0068*/ 	.byte	0x00, 0xf0, 0x11, 0x00


	//----- nvinfo : EIATTR_KPARAM_INFO
	.align		4
.L_2489:
        /*006c*/ 	.byte	0x04, 0x17
        /*006e*/ 	.short	(.L_2491 - .L_2490)
.L_2490:
        /*0070*/ 	.word	0x00000000
        /*0074*/ 	.short	0x000e
        /*0076*/ 	.short	0x0054
        /*0078*/ 	.byte	0x00, 0xf0, 0x11, 0x00


	//----- nvinfo : EIATTR_KPARAM_INFO
	.align		4
.L_2491:
        /*007c*/ 	.byte	0x04, 0x17
        /*007e*/ 	.short	(.L_2493 - .L_2492)
.L_2492:
        /*0080*/ 	.word	0x00000000
        /*0084*/ 	.short	0x000d
        /*0086*/ 	.short	0x0050
        /*0088*/ 	.byte	0x00, 0xf0, 0x11, 0x00


	//----- nvinfo : EIATTR_KPARAM_INFO
	.align		4
.L_2493:
        /*008c*/ 	.byte	0x04, 0x17
        /*008e*/ 	.short	(.L_2495 - .L_2494)
.L_2494:
        /*0090*/ 	.word	0x00000000
        /*0094*/ 	.short	0x000c
        /*0096*/ 	.short	0x004c
        /*0098*/ 	.byte	0x00, 0xf0, 0x11, 0x00


	//----- nvinfo : EIATTR_KPARAM_INFO
	.align		4
.L_2495:
        /*009c*/ 	.byte	0x04, 0x17
        /*009e*/ 	.short	(.L_2497 - .L_2496)
.L_2496:
        /*00a0*/ 	.word	0x00000000
        /*00a4*/ 	.short	0x000b
        /*00a6*/ 	.short	0x0048
        /*00a8*/ 	.byte	0x00, 0xf0, 0x11, 0x00


	//----- nvinfo : EIATTR_KPARAM_INFO
	.align		4
.L_2497:
        /*00ac*/ 	.byte	0x04, 0x17
        /*00ae*/ 	.short	(.L_2499 - .L_2498)
.L_2498:
        /*00b0*/ 	.word	0x00000000
        /*00b4*/ 	.short	0x000a
        /*00b6*/ 	.short	0x0040
        /*00b8*/ 	.byte	0x00, 0xf0, 0x21, 0x00


	//----- nvinfo : EIATTR_KPARAM_INFO
	.align		4
.L_2499:
        /*00bc*/ 	.byte	0x04, 0x17
        /*00be*/ 	.short	(.L_2501 - .L_2500)
.L_2500:
        /*00c0*/ 	.word	0x00000000
        /*00c4*/ 	.short	0x0009
        /*00c6*/ 	.short	0x0038
        /*00c8*/ 	.byte	0x00, 0xf0, 0x21, 0x00


	//----- nvinfo : EIATTR_KPARAM_INFO
	.align		4
.L_2501:
        /*00cc*/ 	.byte	0x04, 0x17
        /*00ce*/ 	.short	(.L_2503 - .L_2502)
.L_2502:
        /*00d0*/ 	.word	0x00000000
        /*00d4*/ 	.short	0x0008
        /*00d6*/ 	.short	0x0034
        /*00d8*/ 	.byte	0x00, 0xf0, 0x11, 0x00


	//----- nvinfo : EIATTR_KPARAM_INFO
	.align		4
.L_2503:
        /*00dc*/ 	.byte	0x04, 0x17
        /*00de*/ 	.short	(.L_2505 - .L_2504)
.L_2504:
        /*00e0*/ 	.word	0x00000000
        /*00e4*/ 	.short	0x0007
        /*00e6*/ 	.short	0x0030
        /*00e8*/ 	.byte	0x00, 0xf0, 0x11, 0x00


	//----- nvinfo : EIATTR_KPARAM_INFO
	.align		4
.L_2505:
        /*00ec*/ 	.byte	0x04, 0x17
        /*00ee*/ 	.short	(.L_2507 - .L_2506)
.L_2506:
        /*00f0*/ 	.word	0x00000000
        /*00f4*/ 	.short	0x0006
        /*00f6*/ 	.short	0x002c
        /*00f8*/ 	.byte	0x00, 0xf0, 0x11, 0x00


	//----- nvinfo : EIATTR_KPARAM_INFO
	.align		4
.L_2507:
        /*00fc*/ 	.byte	0x04, 0x17
        /*00fe*/ 	.short	(.L_2509 - .L_2508)
.L_2508:
        /*0100*/ 	.word	0x00000000
        /*0104*/ 	.short	0x0005
        /*0106*/ 	.short	0x0028
        /*0108*/ 	.byte	0x00, 0xf0, 0x11, 0x00


	//----- nvinfo : EIATTR_KPARAM_INFO
	.align		4
.L_2509:
        /*010c*/ 	.byte	0x04, 0x17
        /*010e*/ 	.short	(.L_2511 - .L_2510)
.L_2510:
        /*0110*/ 	.word	0x00000000
        /*0114*/ 	.short	0x0004
        /*0116*/ 	.short	0x0020
        /*0118*/ 	.byte	0x00, 0xf0, 0x21, 0x00


	//----- nvinfo : EIATTR_KPARAM_INFO
	.align		4
.L_2511:
        /*011c*/ 	.byte	0x04, 0x17
        /*011e*/ 	.short	(.L_2513 - .L_2512)
.L_2512:
        /*0120*/ 	.word	0x00000000
        /*0124*/ 	.short	0x0003
        /*0126*/ 	.short	0x0018
        /*0128*/ 	.byte	0x00, 0xf0, 0x21, 0x00


	//----- nvinfo : EIATTR_KPARAM_INFO
	.align		4
.L_2513:
        /*012c*/ 	.byte	0x04, 0x17
        /*012e*/ 	.short	(.L_2515 - .L_2514)
.L_2514:
        /*0130*/ 	.word	0x00000000
        /*0134*/ 	.short	0x0002
        /*0136*/ 	.short	0x0010
        /*0138*/ 	.byte	0x00, 0xf0, 0x21, 0x00


	//----- nvinfo : EIATTR_KPARAM_INFO
	.align		4
.L_2515:
        /*013c*/ 	.byte	0x04, 0x17
        /*013e*/ 	.short	(.L_2517 - .L_2516)
.L_2516:
        /*0140*/ 	.word	0x00000000
        /*0144*/ 	.short	0x0001
        /*0146*/ 	.short	0x0008
        /*0148*/ 	.byte	0x00, 0xf0, 0x21, 0x00


	//----- nvinfo : EIATTR_KPARAM_INFO
	.align		4
.L_2517:
        /*014c*/ 	.byte	0x04, 0x17
        /*014e*/ 	.short	(.L_2519 - .L_2518)
.L_2518:
        /*0150*/ 	.word	0x00000000
        /*0154*/ 	.short	0x0000
        /*0156*/ 	.short	0x0000
        /*0158*/ 	.byte	0x00, 0xf0, 0x21, 0x00


	//----- nvinfo : EIATTR_MAXREG_COUNT
	.align		4
.L_2519:
        /*015c*/ 	.byte	0x03, 0x1b
        /*015e*/ 	.short	0x00ff


	//----- nvinfo : EIATTR_NUM_BARRIERS
	.align		4
        /*0160*/ 	.byte	0x02, 0x4c
        /*0162*/ 	.byte	0x01
	.zero		1


	//----- nvinfo : EIATTR_MERCURY_ISA_VERSION
	.align		4
        /*0164*/ 	.byte	0x03, 0x5f
        /*0166*/ 	.short	0x0000


	//----- nvinfo : EIATTR_EXIT_INSTR_OFFSETS
	.align		4
        /*0168*/ 	.byte	0x04, 0x1c
        /*016a*/ 	.short	(.L_2521 - .L_2520)


	//   ....[0]....
.L_2520:
        /*016c*/ 	.word	0x000001f0


	//   ....[1]....
        /*0170*/ 	.word	0x000008b0


	//   ....[2]....
        /*0174*/ 	.word	0x00004d50


	//   ....[3]....
        /*0178*/ 	.word	0x00005030


	//   ....[4]....
        /*017c*/ 	.word	0x00005170


	//   ....[5]....
        /*0180*/ 	.word	0x00005210


	//   ....[6]....
        /*0184*/ 	.word	0x00005250


	//----- nvinfo : EIATTR_CTAIDZ_USED
	.align		4
.L_2521:
        /*0188*/ 	.byte	0x01, 0x04
	.zero		2


	//----- nvinfo : EIATTR_CRS_STACK_SIZE
	.align		4
        /*018c*/ 	.byte	0x04, 0x1e
        /*018e*/ 	.short	(.L_2523 - .L_2522)
.L_2522:
        /*0190*/ 	.word	0x00000000
.L_2523:


//--------------------- .nv.info._Z23gemm_half_q_half_kernelILi2ELi16ELb1ELb0ELi64EEvPK6__halfPKjS4_S2_PS0_iiiiPKtS7_iiiiiibS2_i --------------------------
	.section	.nv.info._Z23gemm_half_q_half_kernelILi2ELi16ELb1ELb0ELi64EEvPK6__halfPKjS4_S2_PS0_iiiiPKtS7_iiiiiibS2_i,"",@"SHT_CUDA_INFO"
	.sectionflags	@""
	.align	4


	//----- nvinfo : EIATTR_CUDA_API_VERSION
	.align		4
        /*0000*/ 	.byte	0x04, 0x37
        /*0002*/ 	.short	(.L_2525 - .L_2524)
.L_2524:
        /*0004*/ 	.word	0x00000082


	//----- nvinfo : EIATTR_SW2861232_WAR
	.align		4
.L_2525:
        /*0008*/ 	.byte	0x01, 0x35
	.zero		2


	//----- nvinfo : EIATTR_PARAM_CBANK
	.align		4
        /*000c*/ 	.byte	0x04, 0x0a
        /*000e*/ 	.short	(.L_2527 - .L_2526)
	.align		4
.L_2526:
        /*0010*/ 	.word	index@(.nv.constant0._Z23gemm_half_q_half_kernelILi2ELi16ELb1ELb0ELi64EEvPK6__halfPKjS4_S2_PS0_iiiiPKtS7_iiiiiibS2_i)
        /*0014*/ 	.short	0x0160
        /*0016*/ 	.short	0x0074


	//----- nvinfo : EIATTR_CBANK_PARAM_SIZE
	.align		4
.L_2527:
        /*0018*/ 	.byte	0x03, 0x19
        /*001a*/ 	.short	0x0074


	//----- nvinfo : EIATTR_KPARAM_INFO
	.align		4
        /*001c*/ 	.byte	0x04, 0x17
        /*001e*/ 	.short	(.L_2529 - .L_2528)
.L_2528:
        /*0020*/ 	.word	0x00000000
        /*0024*/ 	.short	0x0013
        /*0026*/ 	.short	0x0070
        /*0028*/ 	.byte	0x00, 0xf0, 0x11, 0x00


	//----- nvinfo : EIATTR_KPARAM_INFO
	.align		4
.L_2529:
        /*002c*/ 	.byte	0x04, 0x17
        /*002e*/ 	.short	(.L_2531 - .L_2530)
.L_2530:
        /*0030*/ 	.word	0x00000000
        /*0034*/ 	.short	0x0012
        /*0036*/ 	.short	0x0068
        /*0038*/ 	.byte	0x00, 0xf0, 0x21, 0x00


	//----- nvinfo : EIATTR_KPARAM_INFO
	.align		4
.L_2531:
        /*003c*/ 	.byte	0x04, 0x17
        /*003e*/ 	.short	(.L_2533 - .L_2532)
.L_2532:
        /*0040*/ 	.word	0x00000000
        /*0044*/ 	.short	0x0011
        /*0046*/ 	.short	0x0060
        /*0048*/ 	.byte	0x00, 0xf0, 0x05, 0x00


	//----- nvinfo : EIATTR_KPARAM_INFO
	.align		4
.L_2533:
        /*004c*/ 	.byte	0x04, 0x17
        /*004e*/ 	.short	(.L_2535 - .L_2534)
.L_2534:
        /*0050*/ 	.word	0x00000000
        /*0054*/ 	.short	0x0010
        /*0056*/ 	.short	0x005c
        /*0058*/ 	.byte	0x00, 0xf0, 0x11, 0x00


	//----- nvinfo : EIATTR_KPARAM_INFO
	.align		4
.L_2535:
        /*005c*/ 	.byte	0x04, 0x17
        /*005e*/ 	.short	(.L_2537 - .L_2536)
.L_2536:
        /*0060*/ 	.word	0x00000000
        /*0064*/ 	.short	0x000f
        /*0066*/ 	.short	0x0058
        /*0068*/ 	.byte	0x00, 0xf0, 0x11, 0x00


	//----- nvinfo : EIATTR_KPARAM_INFO
	.align		4
.L_2537:
        /*006c*/ 	.byte	0x04, 0x17
        /*006e*/ 	.short	(.L_2539 - .L_2538)
.L_2538:
        /*0070*/ 	.word	0x00000000
        /*0074*/ 	.short	0x000e
        /*0076*/ 	.short	0x0054
        /*0078*/ 	.byte	0x00, 0xf0, 0x11, 0x00


	//----- nvinfo : EIATTR_KPARAM_INFO
	.align		4
.L_2539:
        /*007c*/ 	.byte	0x04, 0x17
        /*007e*/ 	.short	(.L_2541 - .L_2540)
.L_2540:
        /*0080*/ 	.word	0x00000000
        /*0084*/ 	.short	0x000d
        /*0086*/ 	.short	0x0050
        /*0088*/ 	.byte	0x00, 0xf0, 0x11, 0x00


	//----- nvinfo : EIATTR_KPARAM_INFO
	.align		4
.L_2541:
        /*008c*/ 	.byte	0x04, 0x17
        /*008e*/ 	.short	(.L_2543 - .L_2542)
.L_2542:
        /*0090*/ 	.word	0x00000000
        /*0094*/ 	.short	0x000c
        /*0096*/ 	.short	0x004c
        /*0098*/ 	.byte	0x00, 0xf0, 0x11, 0x00


	//----- nvinfo : EIATTR_KPARAM_INFO
	.align		4
.L_2543:
        /*009c*/ 	.byte	0x04, 0x17
        /*009e*/ 	.short	(.L_2545 - .L_2544)
.L_2544:
        /*00a0*/ 	.word	0x00000000
        /*00a4*/ 	.short	0x000b
        /*00a6*/ 	.short	0x0048
        /*00a8*/ 	.byte	0x00, 0xf0, 0x11, 0x00


	//----- nvinfo : EIATTR_KPARAM_INFO
	.align		4
.L_2545:
        /*00ac*/ 	.byte	0x04, 0x17
        /*00ae*/ 	.short	(.L_2547 - .L_2546)
.L_2546:
        /*00b0*/ 	.word	0x00000000
        /*00b4*/ 	.short	0x000a
        /*00b6*/ 	.short	0x0040
        /*00b8*/ 	.byte	0x00, 0xf0, 0x21, 0x00


	//----- nvinfo : EIATTR_KPARAM_INFO
	.align		4
.L_2547:
        /*00bc*/ 	.byte	0x04, 0x17
        /*00be*/ 	.short	(.L_2549 - .L_2548)
.L_2548:
        /*00c0*/ 	.word	0x00000000
        /*00c4*/ 	.short	0x0009
        /*00c6*/ 	.short	0x0038
        /*00c8*/ 	.byte	0x00, 0xf0, 0x21, 0x00


	//----- nvinfo : EIATTR_KPARAM_INFO
	.align		4
.L_2549:
        /*00cc*/ 	.byte	0x04, 0x17
        /*00ce*/ 	.short	(.L_2551 - .L_2550)
.L_2550:
        /*00d0*/ 	.word	0x00000000
        /*00d4*/ 	.short	0x0008
        /*00d6*/ 	.short	0x0034
        /*00d8*/ 	.byte	0x00, 0xf0, 0x11, 0x00


	//----- nvinfo : EIATTR_KPARAM_INFO
	.align		4
.L_2551:
        /*00dc*/ 	.byte	0x04, 0x17
        /*00de*/ 	.short	(.L_2553 - .L_2552)
.L_2552:
        /*00e0*/ 	.word	0x00000000
        /*00e4*/ 	.short	0x0007
        /*00e6*/ 	.short	0x0030
        /*00e8*/ 	.byte	0x00, 0xf0, 0x11, 0x00


	//----- nvinfo : EIATTR_KPARAM_INFO
	.align		4
.L_2553:
        /*00ec*/ 	.byte	0x04, 0x17
        /*00ee*/ 	.short	(.L_2555 - .L_2554)
.L_2554:
        /*00f0*/ 	.word	0x00000000
        /*00f4*/ 	.short	0x0006
        /*00f6*/ 	.short	0x002c
        /*00f8*/ 	.byte	0x00, 0xf0, 0x11, 0x00


	//----- nvinfo : EIATTR_KPARAM_INFO
	.align		4
.L_2555:
        /*00fc*/ 	.byte	0x04, 0x17
        /*00fe*/ 	.short	(.L_2557 - .L_2556)
.L_2556:
        /*0100*/ 	.word	0x00000000
        /*0104*/ 	.short	0x0005
        /*0106*/ 	.short	0x0028
        /*0108*/ 	.byte	0x00, 0xf0, 0x11, 0x00


	//----- nvinfo : EIATTR_KPARAM_INFO
	.align		4
.L_2557:
        /*010c*/ 	.byte	0x04, 0x17
        /*010e*/ 	.short	(.L_2559 - .L_2558)
.L_2558:
        /*0110*/ 	.word	0x00000000
        /*0114*/ 	.short	0x0004
        /*0116*/ 	.short	0x0020
        /*0118*/ 	.byte	0x00, 0xf0, 0x21, 0x00


	//----- nvinfo : EIATTR_KPARAM_INFO
	.align		4
.L_2559:
        /*011c*/ 	.byte	0x04, 0x17
        /*011e*/ 	.short	(.L_2561 - .L_2560)
.L_2560:
        /*0120*/ 	.word	0x00000000
        /*0124*/ 	.short	0x0003
        /*0126*/ 	.short	0x0018
        /*0128*/ 	.byte	0x00, 0xf0, 0x21, 0x00


	//----- nvinfo : EIATTR_KPARAM_INFO
	.align		4
.L_2561:
        /*012c*/ 	.byte	0x04, 0x17
        /*012e*/ 	.short	(.L_2563 - .L_2562)
.L_2562:
        /*0130*/ 	.word	0x00000000
        /*0134*/ 	.short	0x0002
        /*0136*/ 	.short	0x0010
        /*0138*/ 	.byte	0x00, 0xf0, 0x21, 0x00


	//----- nvinfo : EIATTR_KPARAM_INFO
	.align		4
.L_2563:
        /*013c*/ 	.byte	0x04, 0x17
        /*013e*/ 	.short	(.L_2565 - .L_2564)
.L_2564:
        /*0140*/ 	.word	0x00000000
        /*0144*/ 	.short	0x0001
        /*0146*/ 	.short	0x0008
        /*0148*/ 	.byte	0x00, 0xf0, 0x21, 0x00


	//----- nvinfo : EIATTR_KPARAM_INFO
	.align		4
.L_2565:
        /*014c*/ 	.byte	0x04, 0x17
        /*014e*/ 	.short	(.L_2567 - .L_2566)
.L_2566:
        /*0150*/ 	.word	0x00000000
        /*0154*/ 	.short	0x0000
        /*0156*/ 	.short	0x0000
        /*0158*/ 	.byte	0x00, 0xf0, 0x21, 0x00


	//----- nvinfo : EIATTR_MAXREG_COUNT
	.align		4
.L_2567:
        /*015c*/ 	.byte	0x03, 0x1b
        /*015e*/ 	.short	0x00ff


	//----- nvinfo : EIATTR_NUM_BARRIERS
	.align		4
        /*0160*/ 	.byte	0x02, 0x4c
        /*0162*/ 	.byte	0x01
	.zero		1


	//----- nvinfo : EIATTR_MERCURY_ISA_VERSION
	.align		4
        /*0164*/ 	.byte	0x03, 0x5f
        /*0166*/ 	.short	0x0000


	//----- nvinfo : EIATTR_EXIT_INSTR_OFFSETS
	.align		4
        /*0168*/ 	.byte	0x04, 0x1c
        /*016a*/ 	.short	(.L_2569 - .L_2568)


	//   ....[0]....
.L_2568:
        /*016c*/ 	.word	0x000001f0


	//   ....[1]....
        /*0170*/ 	.word	0x000008b0


	//   ....[2]....
        /*0174*/ 	.word	0x00002e50


	//   ....[3]....
        /*0178*/ 	.word	0x00003130


	//   ....[4]....
        /*017c*/ 	.word	0x00003270


	//   ....[5]....
        /*0180*/ 	.word	0x00003310


	//   ....[6]....
        /*0184*/ 	.word	0x00003350


	//----- nvinfo : EIATTR_CTAIDZ_USED
	.align		4
.L_2569:
        /*0188*/ 	.byte	0x01, 0x04
	.zero		2


	//----- nvinfo : EIATTR_CRS_STACK_SIZE
	.align		4
        /*018c*/ 	.byte	0x04, 0x1e
        /*018e*/ 	.short	(.L_2571 - .L_2570)
.L_2570:
        /*0190*/ 	.word	0x00000000
.L_2571:


//--------------------- .nv.info._Z23gemm_half_q_half_kernelILi2ELi24ELb1ELb0ELi64EEvPK6__halfPKjS4_S2_PS0_iiiiPKtS7_iiiiiibS2_i --------------------------
	.section	.nv.info._Z23gemm_half_q_half_kernelILi2ELi24ELb1ELb0ELi64EEvPK6__halfPKjS4_S2_PS0_iiiiPKtS7_iiiiiibS2_i,"",@"SHT_CUDA_INFO"
	.sectionflags	@""
	.align	4


	//----- nvinfo : EIATTR_CUDA_API_VERSION
	.align		4
        /*0000*/ 	.byte	0x04, 0x37
        /*0002*/ 	.short	(.L_2573 - .L_2572)
.L_2572:
        /*0004*/ 	.word	0x00000082


	//----- nvinfo : EIATTR_SW2861232_WAR
	.align		4
.L_2573:
        /*0008*/ 	.byte	0x01, 0x35
	.zero		2


	//----- nvinfo : EIATTR_PARAM_CBANK
	.align		4
        /*000c*/ 	.byte	0x04, 0x0a
        /*000e*/ 	.short	(.L_2575 - .L_2574)
	.align		4
.L_2574:
        /*0010*/ 	.word	index@(.nv.constant0._Z23gemm_half_q_half_kernelILi2ELi24ELb1ELb0ELi64EEvPK6__halfPKjS4_S2_PS0_iiiiPKtS7_iiiiiibS2_i)
        /*0014*/ 	.short	0x0160
        /*0016*/ 	.short	0x0074


	//----- nvinfo : EIATTR_CBANK_PARAM_SIZE
	.align		4
.L_2575:
        /*0018*/ 	.byte	0x03, 0x19
        /*001a*/ 	.short	0x0074


	//----- nvinfo : EIATTR_KPARAM_INFO
	.align		4
        /*001c*/ 	.byte	0x04, 0x17
        /*001e*/ 	.short	(.L_2577 - .L_2576)
.L_2576:
        /*0020*/ 	.word	0x00000000
        /*0024*/ 	.short	0x0013
        /*0026*/ 	.short	0x0070
        /*0028*/ 	.byte	0x00, 0xf0, 0x11, 0x00


	//----- nvinfo : EIATTR_KPARAM_INFO
	.align		4
.L_2577:
        /*002c*/ 	.byte	0x04, 0x17
        /*002e*/ 	.short	(.L_2579 - .L_2578)
.L_2578:
        /*0030*/ 	.word	0x00000000
        /*0034*/ 	.short	0x0012
        /*0036*/ 	.short	0x0068
        /*0038*/ 	.byte	0x00, 0xf0, 0x21, 0x00


	//----- nvinfo : EIATTR_KPARAM_INFO
	.align		4
.L_2579:
        /*003c*/ 	.byte	0x04, 0x17
        /*003e*/ 	.short	(.L_2581 - .L_2580)
.L_2580:
        /*0040*/ 	.word	0x00000000
        /*0044*/ 	.short	0x0011
        /*0046*/ 	.short	0x0060
        /*0048*/ 	.byte	0x00, 0xf0, 0x05, 0x00


	//----- nvinfo : EIATTR_KPARAM_INFO
	.align		4
.L_2581:
        /*004c*/ 	.byte	0x04, 0x17
        /*004e*/ 	.short	(.L_2583 - .L_2582)
.L_2582:
        /*0050*/ 	.word	0x00000000
        /*0054*/ 	.short	0x0010
        /*0056*/ 	.short	0x005c
        /*0058*/ 	.byte	0x00, 0xf0, 0x11, 0x00


	//----- nvinfo : EIATTR_KPARAM_INFO
	.align		4
.L_2583:
        /*005c*/ 	.byte	0x04, 0x17
        /*005e*/ 	.short	(.L_2585 - .L_2584)
.L_2584:
        /*0060*/ 	.word	0x00000000
        /*0064*/ 	.short	0x000f
        /*0066*/ 	.short	0x0058
        /*0068*/ 	.byte	0x00, 0xf0, 0x11, 0x00


	//----- nvinfo : EIATTR_KPARAM_INFO
	.align		4
.L_2585:
        /*006c*/ 	.byte	0x04, 0x17
        /*006e*/ 	.short	(.L_2587 - .L_2586)
.L_2586:
        /*0070*/ 	.word	0x00000000
        /*0074*/ 	.short	0x000e
        /*0076*/ 	.short	0x0054
        /*0078*/ 	.byte	0x00, 0xf0, 0x11, 0x00


	//----- nvinfo : EIATTR_KPARAM_INFO
	.align		4
.L_2587:
        /*007c*/ 	.byte	0x04, 0x17
        /*007e*/ 	.short	(.L_2589 - .L_2588)
.L_2588:
        /*0080*/ 	.word	0x00000000
        /*0084*/ 	.short	0x000d
        /*0086*/ 	.short	0x0050
        /*0088*/ 	.byte	0x00, 0xf0, 0x11, 0x00


	//----- nvinfo : EIATTR_KPARAM_INFO
	.align		4
.L_2589:
        /*008c*/ 	.byte	0x04, 0x17
        /*008e*/ 	.short	(.L_2591 - .L_2590)
.L_2590:
        /*0090*/ 	.word	0x00000000
        /*0094*/ 	.short	0x000c
        /*0096*/ 	.short	0x004c
        /*0098*/ 	.byte	0x00, 0xf0, 0x11, 0x00


	//----- nvinfo : EIATTR_KPARAM_INFO
	.align		4
.L_2591:
        /*009c*/ 	.byte	0x04, 0x17
        /*009e*/ 	.short	(.L_2593 - .L_2592)
.L_2592:
        /*00a0*/ 	.word	0x00000000
        /*00a4*/ 	.short	0x000b
        /*00a6*/ 	.short	0x0048
        /*00a8*/ 	.byte	0x00, 0xf0, 0x11, 0x00


	//----- nvinfo : EIATTR_KPARAM_INFO
	.align		4
.L_2593:
        /*00ac*/ 	.byte	0x04, 0x17
        /*00ae*/ 	.short	(.L_2595 - .L_2594)
.L_2594:
        /*00b0*/ 	.word	0x00000000
        /*00b4*/ 	.short	0x000a
        /*00b6*/ 	.short	0x0040
        /*00b8*/ 	.byte	0x00, 0xf0, 0x21, 0x00


	//----- nvinfo : EIATTR_KPARAM_INFO
	.align		4
.L_2595:
        /*00bc*/ 	.byte	0x04, 0x17
        /*00be*/ 	.short	(.L_2597 - .L_2596)
.L_2596:
        /*00c0*/ 	.word	0x00000000
        /*00c4*/ 	.short	0x0009
        /*00c6*/ 	.short	0x0038
        /*00c8*/ 	.byte	0x00, 0xf0, 0x21, 0x00


	//----- nvinfo : EIATTR_KPARAM_INFO
	.align		4
.L_2597:
        /*00cc*/ 	.byte	0x04, 0x17
        /*00ce*/ 	.short	(.L_2599 - .L_2598)
.L_2598:
        /*00d0*/ 	.word	0x00000000
        /*00d4*/ 	.short	0x0008
        /*00d6*/ 	.short	0x0034
        /*00d8*/ 	.byte	0x00, 0xf0, 0x11, 0x00


	//----- nvinfo : EIATTR_KPARAM_INFO
	.align		4
.L_2599:
        /*00dc*/ 	.byte	0x04, 0x17
        /*00de*/ 	.short	(.L_2601 - .L_2600)
.L_2600:
        /*00e0*/ 	.word	0x00000000
        /*00e4*/ 	.short	0x0007
        /*00e6*/ 	.short	0x0030
        /*00e8*/ 	.byte	0x00, 0xf0, 0x11, 0x00


	//----- nvinfo : EIATTR_KPARAM_INFO
	.align		4
.L_2601:
        /*00ec*/ 	.byte	0x04, 0x17
        /*00ee*/ 	.short	(.L_2603 - .L_2602)
.L_2602:
        /*00f0*/ 	.word	0x00000000
        /*00f4*/ 	.short	0x0006
        /*00f6*/ 	.short	0x002c
        /*00f8*/ 	.byte	0x00, 0xf0, 0x11, 0x00


	//----- nvinfo : EIATTR_KPARAM_INFO
	.align		4
.L_2603:
        /*00fc*/ 	.byte	0x04, 0x17
        /*00fe*/ 	.short	(.L_2605 - .L_2604)
.L_2604:
        /*0100*/ 	.word	0x00000000
        /*0104*/ 	.short	0x0005
        /*0106*/ 	.short	0x0028
        /*0108*/ 	.byte	0x00, 0xf0, 0x11, 0x00


	//----- nvinfo : EIATTR_KPARAM_INFO
	.align		4
.L_2605:
        /*010c*/ 	.byte	0x04, 0x17
        /*010e*/ 	.short	(.L_2607 - .L_2606)
.L_2606:
        /*0110*/ 	.word	0x00000000
        /*0114*/ 	.short	0x0004
        /*0116*/ 	.short	0x0020
        /*0118*/ 	.byte	0x00, 0xf0, 0x21, 0x00


	//----- nvinfo : EIATTR_KPARAM_INFO
	.align		4
.L_2607:
        /*011c*/ 	.byte	0x04, 0x17
        /*011e*/ 	.short	(.L_2609 - .L_2608)
.L_2608:
        /*0120*/ 	.word	0x00000000
        /*0124*/ 	.short	0x0003
        /*0126*/ 	.short	0x0018
        /*0128*/ 	.byte	0x00, 0xf0, 0x21, 0x00


	//----- nvinfo : EIATTR_KPARAM_INFO
	.align		4
.L_2609:
        /*012c*/ 	.byte	0x04, 0x17
        /*012e*/ 	.short	(.L_2611 - .L_2610)
.L_2610:
        /*0130*/ 	.word	0x00000000
        /*0134*/ 	.short	0x0002
        /*0136*/ 	.short	0x0010
        /*0138*/ 	.byte	0x00, 0xf0, 0x21, 0x00


	//----- nvinfo : EIATTR_KPARAM_INFO
	.align		4
.L_2611:
        /*013c*/ 	.byte	0x04, 0x17
        /*013e*/ 	.short	(.L_2613 - .L_2612)
.L_2612:
        /*0140*/ 	.word	0x00000000
        /*0144*/ 	.short	0x0001
        /*0146*/ 	.short	0x0008
        /*0148*/ 	.byte	0x00, 0xf0, 0x21, 0x00


	//----- nvinfo : EIATTR_KPARAM_INFO
	.align		4
.L_2613:
        /*014c*/ 	.byte	0x04, 0x17
        /*014e*/ 	.short	(.L_2615 - .L_2614)
.L_2614:
        /*0150*/ 	.word	0x00000000
        /*0154*/ 	.short	0x0000
        /*0156*/ 	.short	0x0000
        /*0158*/ 	.byte	0x00, 0xf0, 0x21, 0x00


	//----- nvinfo : EIATTR_MAXREG_COUNT
	.align		4
.L_2615:
        /*015c*/ 	.byte	0x03, 0x1b
        /*015e*/ 	.short	0x00ff


	//----- nvinfo : EIATTR_NUM_BARRIERS
	.align		4
        /*0160*/ 	.byte	0x02, 0x4c
        /*0162*/ 	.byte	0x01
	.zero		1


	//----- nvinfo : EIATTR_MERCURY_ISA_VERSION
	.align		4
        /*0164*/ 	.byte	0x03, 0x5f
        /*0166*/ 	.short	0x0000


	//----- nvinfo : EIATTR_EXIT_INSTR_OFFSETS
	.align		4
        /*0168*/ 	.byte	0x04, 0x1c
        /*016a*/ 	.short	(.L_2617 - .L_2616)


	//   ....[0]....
.L_2616:
        /*016c*/ 	.word	0x000001f0


	//   ....[1]....
        /*0170*/ 	.word	0x000008b0


	//   ....[2]....
        /*0174*/ 	.word	0x00006b60


	//   ....[3]....
        /*0178*/ 	.word	0x00006e40


	//   ....[4]....
        /*017c*/ 	.word	0x00006f80


	//   ....[5]....
        /*0180*/ 	.word	0x00007020


	//   ....[6]....
        /*0184*/ 	.word	0x00007060


	//----- nvinfo : EIATTR_CTAIDZ_USED
	.align		4
.L_2617:
        /*0188*/ 	.byte	0x01, 0x04
	.zero		2


	//----- nvinfo : EIATTR_CRS_STACK_SIZE
	.align		4
        /*018c*/ 	.byte	0x04, 0x1e
        /*018e*/ 	.short	(.L_2619 - .L_2618)
.L_2618:
        /*0190*/ 	.word	0x00000000
.L_2619:


//--------------------- .nv.info._Z23gemm_half_q_half_kernelILi2ELi8ELb1ELb0ELi64EEvPK6__halfPKjS4_S2_PS0_iiiiPKtS7_iiiiiibS2_i --------------------------
	.section	.nv.info._Z23gemm_half_q_half_kernelILi2ELi8ELb1ELb0ELi64EEvPK6__halfPKjS4_S2_PS0_iiiiPKtS7_iiiiiibS2_i,"",@"SHT_CUDA_INFO"
	.sectionflags	@""
	.align	4


	//----- nvinfo : EIATTR_CUDA_API_VERSION
	.align		4
        /*0000*/ 	.byte	0x04, 0x37
        /*0002*/ 	.short	(.L_2621 - .L_2620)
.L_2620:
        /*0004*/ 	.word	0x00000082


	//----- nvinfo : EIATTR_SW2861232_WAR
	.align		4
.L_2621:
        /*0008*/ 	.byte	0x01, 0x35
	.zero		2


	//----- nvinfo : EIATTR_PARAM_CBANK
	.align		4
        /*000c*/ 	.byte	0x04, 0x0a
        /*000e*/ 	.short	(.L_2623 - .L_2622)
	.align		4
.L_2622:
        /*0010*/ 	.word	index@(.nv.constant0._Z23gemm_half_q_half_kernelILi2ELi8ELb1ELb0ELi64EEvPK6__halfPKjS4_S2_PS0_iiiiPKtS7_iiiiiibS2_i)
        /*0014*/ 	.short	0x0160
        /*0016*/ 	.short	0x0074


	//----- nvinfo : EIATTR_CBANK_PARAM_SIZE
	.align		4
.L_2623:
        /*0018*/ 	.byte	0x03, 0x19
        /*001a*/ 	.short	0x0074


	//----- nvinfo : EIATTR_KPARAM_INFO
	.align		4
        /*001c*/ 	.byte	0x04, 0x17
        /*001e*/ 	.short	(.L_2625 - .L_2624)
.L_2624:
        /*0020*/ 	.word	0x00000000
        /*0024*/ 	.short	0x0013
        /*0026*/ 	.short	0x0070
        /*0028*/ 	.byte	0x00, 0xf0, 0x11, 0x00


	//----- nvinfo : EIATTR_KPARAM_INFO
	.align		4
.L_2625:
        /*002c*/ 	.byte	0x04, 0x17
        /*002e*/ 	.short	(.L_2627 - .L_2626)
.L_2626:
        /*0030*/ 	.word	0x00000000
        /*0034*/ 	.short	0x0012
        /*0036*/ 	.short	0x0068
        /*0038*/ 	.byte	0x00, 0xf0, 0x21, 0x00


	//----- nvinfo : EIATTR_KPARAM_INFO
	.align		4
.L_2627:
        /*003c*/ 	.byte	0x04, 0x17
        /*003e*/ 	.short	(.L_2629 - .L_2628)
.L_2628:
        /*0040*/ 	.word	0x00000000
        /*0044*/ 	.short	0x0011
        /*0046*/ 	.short	0x0060
        /*0048*/ 	.byte	0x00, 0xf0, 0x05, 0x00


	//----- nvinfo : EIATTR_KPARAM_INFO
	.align		4
.L_2629:
        /*004c*/ 	.byte	0x04, 0x17
        /*004e*/ 	.short	(.L_2631 - .L_2630)
.L_2630:
        /*0050*/ 	.word	0x00000000
        /*0054*/ 	.short	0x0010
        /*0056*/ 	.short	0x005c
        /*0058*/ 	.byte	0x00, 0xf0, 0x11, 0x00


	//----- nvinfo : EIATTR_KPARAM_INFO
	.align		4
.L_2631:
        /*005c*/ 	.byte	0x04, 0x17
        /*005e*/ 	.short	(.L_2633 - .L_2632)
.L_2632:
        /*0060*/ 	.word	0x00000000
        /*0064*/ 	.short	0x000f
        /*0066*/ 	.short	0x0058
        /*0068*/ 	.byte	0x00, 0xf0, 0x11, 0x00


	//----- nvinfo : EIATTR_KPARAM_INFO
	.align		4
.L_2633:
        /*006c*/ 	.byte	0x04, 0x17
        /*006e*/ 	.short	(.L_2635 - .L_2634)
.L_2634:
        /*0070*/ 	.word	0x00000000
        /*0074*/ 	.short	0x000e
        /*0076*/ 	.short	0x0054
        /*0078*/ 	.byte	0x00, 0xf0, 0x11, 0x00


	//----- nvinfo : EIATTR_KPARAM_INFO
	.align		4
.L_2635:
        /*007c*/ 	.byte	0x04, 0x17
        /*007e*/ 	.short	(.L_2637 - .L_2636)
.L_2636:
        /*0080*/ 	.word	0x00000000
        /*0084*/ 	.short	0x000d
        /*0086*/ 	.short	0x0050
        /*0088*/ 	.byte	0x00, 0xf0, 0x11, 0x00


	//----- nvinfo : EIATTR_KPARAM_INFO
	.align		4
.L_2637:
        /*008c*/ 	.byte	0x04, 0x17
        /*008e*/ 	.short	(.L_2639 - .L_2638)
.L_2638:
        /*0090*/ 	.word	0x00000000
        /*0094*/ 	.short	0x000c
        /*0096*/ 	.short	0x004c
        /*0098*/ 	.byte	0x00, 0xf0, 0x11, 0x00


	//----- nvinfo : EIATTR_KPARAM_INFO
	.align		4
.L_2639:
        /*009c*/ 	.byte	0x04, 0x17
        /*009e*/ 	.short	(.L_2641 - .L_2640)
.L_2640:
        /*00a0*/ 	.word	0x00000000
        /*00a4*/ 	.short	0x000b
        /*00a6*/ 	.short	0x0048
        /*00a8*/ 	.byte	0x00, 0xf0, 0x11, 0x00


	//----- nvinfo : EIATTR_KPARAM_INFO
	.align		4
.L_2641:
        /*00ac*/ 	.byte	0x04, 0x17
        /*00ae*/ 	.short	(.L_2643 - .L_2642)
.L_2642:
        /*00b0*/ 	.word	0x00000000
        /*00b4*/ 	.short	0x000a
        /*00b6*/ 	.short	0x0040
        /*00b8*/ 	.byte	0x00, 0xf0, 0x21, 0x00


	//----- nvinfo : EIATTR_KPARAM_INFO
	.align		4
.L_2643:
        /*00bc*/ 	.byte	0x04, 0x17
        /*00be*/ 	.short	(.L_2645 - .L_2644)
.L_2644:
        /*00c0*/ 	.word	0x00000000
        /*00c4*/ 	.short	0x0009
        /*00c6*/ 	.short	0x0038
        /*00c8*/ 	.byte	0x00, 0xf0, 0x21, 0x00


	//----- nvinfo : EIATTR_KPARAM_INFO
	.align		4
.L_2645:
        /*00cc*/ 	.byte	0x04, 0x17
        /*00ce*/ 	.short	(.L_2647 - .L_2646)
.L_2646:
        /*00d0*/ 	.word	0x00000000
        /*00d4*/ 	.short	0x0008
        /*00d6*/ 	.short	0x0034
        /*00d8*/ 	.byte	0x00, 0xf0, 0x11, 0x00


	//----- nvinfo : EIATTR_KPARAM_INFO
	.align		4
.L_2647:
        /*00dc*/ 	.byte	0x04, 0x17
        /*00de*/ 	.short	(.L_2649 - .L_2648)
.L_2648:
        /*00e0*/ 	.word	0x00000000
        /*00e4*/ 	.short	0x0007
        /*00e6*/ 	.short	0x0030
        /*00e8*/ 	.byte	0x00, 0xf0, 0x11, 0x00


	//----- nvinfo : EIATTR_KPARAM_INFO
	.align		4
.L_2649:
        /*00ec*/ 	.byte	0x04, 0x17
        /*00ee*/ 	.short	(.L_2651 - .L_2650)
.L_2650:
        /*00f0*/ 	.word	0x00000000
        /*00f4*/ 	.short	0x0006
        /*00f6*/ 	.short	0x002c
        /*00f8*/ 	.byte	0x00, 0xf0, 0x11, 0x00


	//----- nvinfo : EIATTR_KPARAM_INFO
	.align		4
.L_2651:
        /*00fc*/ 	.byte	0x04, 0x17
        /*00fe*/ 	.short	(.L_2653 - .L_2652)
.L_2652:
        /*0100*/ 	.word	0x00000000
        /*0104*/ 	.short	0x0005
        /*0106*/ 	.short	0x0028
        /*0108*/ 	.byte	0x00, 0xf0, 0x11, 0x00


	//----- nvinfo : EIATTR_KPARAM_INFO
	.align		4
.L_2653:
        /*010c*/ 	.byte	0x04, 0x17
        /*010e*/ 	.short	(.L_2655 - .L_2654)
.L_2654:
        /*0110*/ 	.word	0x00000000
        /*0114*/ 	.short	0x0004
        /*0116*/ 	.short	0x0020
        /*0118*/ 	.byte	0x00, 0xf0, 0x21, 0x00


	//----- nvinfo : EIATTR_KPARAM_INFO
	.align		4
.L_2655:
        /*011c*/ 	.byte	0x04, 0x17
        /*011e*/ 	.short	(.L_2657 - .L_2656)
.L_2656:
        /*0120*/ 	.word	0x00000000
        /*0124*/ 	.short	0x0003
        /*0126*/ 	.short	0x0018
        /*0128*/ 	.byte	0x00, 0xf0, 0x21, 0x00


	//----- nvinfo : EIATTR_KPARAM_INFO
	.align		4
.L_2657:
        /*012c*/ 	.byte	0x04, 0x17
        /*012e*/ 	.short	(.L_2659 - .L_2658)
.L_2658:
        /*0130*/ 	.word	0x00000000
        /*0134*/ 	.short	0x0002
        /*0136*/ 	.short	0x0010
        /*0138*/ 	.byte	0x00, 0xf0, 0x21, 0x00


	//----- nvinfo : EIATTR_KPARAM_INFO
	.align		4
.L_2659:
        /*013c*/ 	.byte	0x04, 0x17
        /*013e*/ 	.short	(.L_2661 - .L_2660)
.L_2660:
        /*0140*/ 	.word	0x00000000
        /*0144*/ 	.short	0x0001
        /*0146*/ 	.short	0x0008
        /*0148*/ 	.byte	0x00, 0xf0, 0x21, 0x00


	//----- nvinfo : EIATTR_KPARAM_INFO
	.align		4
.L_2661:
        /*014c*/ 	.byte	0x04, 0x17
        /*014e*/ 	.short	(.L_2663 - .L_2662)
.L_2662:
        /*0150*/ 	.word	0x00000000
        /*0154*/ 	.short	0x0000
        /*0156*/ 	.short	0x0000
        /*0158*/ 	.byte	0x00, 0xf0, 0x21, 0x00


	//----- nvinfo : EIATTR_MAXREG_COUNT
	.align		4
.L_2663:
        /*015c*/ 	.byte	0x03, 0x1b
        /*015e*/ 	.short	0x00ff


	//----- nvinfo : EIATTR_NUM_BARRIERS
	.align		4
        /*0160*/ 	.byte	0x02, 0x4c
        /*0162*/ 	.byte	0x01
	.zero		1


	//----- nvinfo : EIATTR_MERCURY_ISA_VERSION
	.align		4
        /*0164*/ 	.byte	0x03, 0x5f
        /*0166*/ 	.short	0x0000


	//----- nvinfo : EIATTR_EXIT_INSTR_OFFSETS
	.align		4
        /*0168*/ 	.byte	0x04, 0x1c
        /*016a*/ 	.short	(.L_2665 - .L_2664)


	//   ....[0]....
.L_2664:
        /*016c*/ 	.word	0x000001f0


	//   ....[1]....
        /*0170*/ 	.word	0x000008b0


	//   ....[2]....
        /*0174*/ 	.word	0x00004f80


	//   ....[3]....
        /*0178*/ 	.word	0x00005270


	//   ....[4]....
        /*017c*/ 	.word	0x000053b0


	//   ....[5]....
        /*0180*/ 	.word	0x00005450


	//   ....[6]....
        /*0184*/ 	.word	0x00005490


	//----- nvinfo : EIATTR_CTAIDZ_USED
	.align		4
.L_2665:
        /*0188*/ 	.byte	0x01, 0x04
	.zero		2


	//----- nvinfo : EIATTR_CRS_STACK_SIZE
	.align		4
        /*018c*/ 	.byte	0x04, 0x1e
        /*018e*/ 	.short	(.L_2667 - .L_2666)
.L_2666:
        /*0190*/ 	.word	0x00000000
.L_2667:


//--------------------- .nv.info._Z23gemm_half_q_half_kernelILi2ELi12ELb1ELb0ELi64EEvPK6__halfPKjS4_S2_PS0_iiiiPKtS7_iiiiiibS2_i --------------------------
	.section	.nv.info._Z23gemm_half_q_half_kernelILi2ELi12ELb1ELb0ELi64EEvPK6__halfPKjS4_S2_PS0_iiiiPKtS7_iiiiiibS2_i,"",@"SHT_CUDA_INFO"
	.sectionflags	@""
	.align	4


	//----- nvinfo : EIATTR_CUDA_API_VERSION
	.align		4
        /*0000*/ 	.byte	0x04, 0x37
        /*0002*/ 	.short	(.L_2669 - .L_2668)
.L_2668:
        /*0004*/ 	.word	0x00000082


	//----- nvinfo : EIATTR_SW2861232_WAR
	.align		4
.L_2669:
        /*0008*/ 	.byte	0x01, 0x35
	.zero		2


	//----- nvinfo : EIATTR_PARAM_CBANK
	.align		4
        /*000c*/ 	.byte	0x04, 0x0a
        /*000e*/ 	.short	(.L_2671 - .L_2670)
	.align		4
.L_2670:
        /*0010*/ 	.word	index@(.nv.constant0._Z23gemm_half_q_half_kernelILi2ELi12ELb1ELb0ELi64EEvPK6__halfPKjS4_S2_PS0_iiiiPKtS7_iiiiiibS2_i)
        /*0014*/ 	.short	0x0160
        /*0016*/ 	.short	0x0074


	//----- nvinfo : EIATTR_CBANK_PARAM_SIZE
	.align		4
.L_2671:
        /*0018*/ 	.byte	0x03, 0x19
        /*001a*/ 	.short	0x0074


	//----- nvinfo : EIATTR_KPARAM_INFO
	.align		4
        /*001c*/ 	.byte	0x04, 0x17
        /*001e*/ 	.short	(.L_2673 - .L_2672)
.L_2672:
        /*0020*/ 	.word	0x00000000
        /*0024*/ 	.short	0x0013
        /*0026*/ 	.short	0x0070
        /*0028*/ 	.byte	0x00, 0xf0, 0x11, 0x00


	//----- nvinfo : EIATTR_KPARAM_INFO
	.align		4
.L_2673:
        /*002c*/ 	.byte	0x04, 0x17
        /*002e*/ 	.short	(.L_2675 - .L_2674)
.L_2674:
        /*0030*/ 	.word	0x00000000
        /*0034*/ 	.short	0x0012
        /*0036*/ 	.short	0x0068
        /*0038*/ 	.byte	0x00, 0xf0, 0x21, 0x00


	//----- nvinfo : EIATTR_KPARAM_INFO
	.align		4
.L_2675:
        /*003c*/ 	.byte	0x04, 0x17
        /*003e*/ 	.short	(.L_2677 - .L_2676)
.L_2676:
        /*0040*/ 	.word	0x00000000
        /*0044*/ 	.short	0x0011
        /*0046*/ 	.short	0x0060
        /*0048*/ 	.byte	0x00, 0xf0, 0x05, 0x00


	//----- nvinfo : EIATTR_KPARAM_INFO
	.align		4
.L_2677:
        /*004c*/ 	.byte	0x04, 0x17
        /*004e*/ 	.short	(.L_2679 - .L_2678)
.L_2678:
        /*0050*/ 	.word	0x00000000
        /*0054*/ 	.short	0x0010
        /*0056*/ 	.short	0x005c
        /*0058*/ 	.byte	0x00, 0xf0, 0x11, 0x00


	//----- nvinfo : EIATTR_KPARAM_INFO
	.align		4
.L_2679:
        /*005c*/ 	.byte	0x04, 0x17
        /*005e*/ 	.short	(.L_2681 - .L_2680)
.L_2680:
        /*0060*/ 	.word	0x00000000
        /*0064*/ 	.short	0x000f
        /*0066*/ 	.short	0x0058
        /*0068*/ 	.byte	0x00, 0xf0, 0x11, 0x00


	//----- nvinfo : EIATTR_KPARAM_INFO
	.align		4
.L_2681:
        /*006c*/ 	.byte	0x04, 0x17
        /*006e*/ 	.short	(.L_2683 - .L_2682)
.L_2682:
        /*0070*/ 	.word	0x00000000
        /*0074*/ 	.short	0x000e
        /*0076*/ 	.short	0x0054
        /*0078*/ 	.byte	0x00, 0xf0, 0x11, 0x00


	//----- nvinfo : EIATTR_KPARAM_INFO
	.align		4
.L_2683:
        /*007c*/ 	.byte	0x04, 0x17
        /*007e*/ 	.short	(.L_2685 - .L_2684)
.L_2684:
        /*0080*/ 	.word	0x00000000
        /*0084*/ 	.short	0x000d
        /*0086*/ 	.short	0x0050
        /*0088*/ 	.byte	0x00, 0xf0, 0x11, 0x00


	//----- nvinfo : EIATTR_KPARAM_INFO
	.align		4
.L_2685:
        /*008c*/ 	.byte	0x04, 0x17
        /*008e*/ 	.short	(.L_2687 - .L_2686)
.L_2686:
        /*0090*/ 	.word	0x00000000
        /*0094*/ 	.short	0x000c
        /*0096*/ 	.short	0x004c
        /*0098*/ 	.byte	0x00, 0xf0, 0x11, 0x00


	//----- nvinfo : EIATTR_KPARAM_INFO
	.align		4
.L_2687:
        /*009c*/ 	.byte	0x04, 0x17
        /*009e*/ 	.short	(.L_2689 - .L_2688)
.L_2688:
        /*00a0*/ 	.word	0x00000000
        /*00a4*/ 	.short	0x000b
        /*00a6*/ 	.short	0x0048
        /*00a8*/ 	.byte	0x00, 0xf0, 0x11, 0x00


	//----- nvinfo : EIATTR_KPARAM_INFO
	.align		4
.L_2689:
        /*00ac*/ 	.byte	0x04, 0x17
        /*00ae*/ 	.short	(.L_2691 - .L_2690)
.L_2690:
        /*00b0*/ 	.word	0x00000000
        /*00b4*/ 	.short	0x000a
        /*00b6*/ 	.short	0x0040
        /*00b8*/ 	.byte	0x00, 0xf0, 0x21, 0x00


	//----- nvinfo : EIATTR_KPARAM_INFO
	.align		4
.L_2691:
        /*00bc*/ 	.byte	0x04, 0x17
        /*00be*/ 	.short	(.L_2693 - .L_2692)
.L_2692:
        /*00c0*/ 	.word	0x00000000
        /*00c4*/ 	.short	0x0009
        /*00c6*/ 	.short	0x0038
        /*00c8*/ 	.byte	0x00, 0xf0, 0x21, 0x00


	//----- nvinfo : EIATTR_KPARAM_INFO
	.align		4
.L_2693:
        /*00cc*/ 	.byte	0x04, 0x17
        /*00ce*/ 	.short	(.L_2695 - .L_2694)
.L_2694:
        /*00d0*/ 	.word	0x00000000
        /*00d4*/ 	.short	0x0008
        /*00d6*/ 	.short	0x0034
        /*00d8*/ 	.byte	0x00, 0xf0, 0x11, 0x00


	//----- nvinfo : EIATTR_KPARAM_INFO
	.align		4
.L_2695:
        /*00dc*/ 	.byte	0x04, 0x17
        /*00de*/ 	.short	(.L_2697 - .L_2696)
.L_2696:
        /*00e0*/ 	.word	0x00000000
        /*00e4*/ 	.short	0x0007
        /*00e6*/ 	.short	0x0030
        /*00e8*/ 	.byte	0x00, 0xf0, 0x11, 0x00


	//----- nvinfo : EIATTR_KPARAM_INFO
	.align		4
.L_2697:
        /*00ec*/ 	.byte	0x04, 0x17
        /*00ee*/ 	.short	(.L_2699 - .L_2698)
.L_2698:
        /*00f0*/ 	.word	0x00000000
        /*00f4*/ 	.short	0x0006
        /*00f6*/ 	.short	0x002c
        /*00f8*/ 	.byte	0x00, 0xf0, 0x11, 0x00


	//----- nvinfo : EIATTR_KPARAM_INFO
	.align		4
.L_2699:
        /*00fc*/ 	.byte	0x04, 0x17
        /*00fe*/ 	.short	(.L_2701 - .L_2700)
.L_2700:
        /*0100*/ 	.word	0x00000000
        /*0104*/ 	.short	0x0005
        /*0106*/ 	.short	0x0028
        /*0108*/ 	.byte	0x00, 0xf0, 0x11, 0x00


	//----- nvinfo : EIATTR_KPARAM_INFO
	.align		4
.L_2701:
        /*010c*/ 	.byte	0x04, 0x17
        /*010e*/ 	.short	(.L_2703 - .L_2702)
.L_2702:
        /*0110*/ 	.word	0x00000000
        /*0114*/ 	.short	0x0004
        /*0116*/ 	.short	0x0020
        /*0118*/ 	.byte	0x00, 0xf0, 0x21, 0x00


	//----- nvinfo : EIATTR_KPARAM_INFO
	.align		4
.L_2703:
        /*011c*/ 	.byte	0x04, 0x17
        /*011e*/ 	.short	(.L_2705 - .L_2704)
.L_2704:
        /*0120*/ 	.word	0x00000000
        /*0124*/ 	.short	0x0003
        /*0126*/ 	.short	0x0018
        /*0128*/ 	.byte	0x00, 0xf0, 0x21, 0x00


	//----- nvinfo : EIATTR_KPARAM_INFO
	.align		4
.L_2705:
        /*012c*/ 	.byte	0x04, 0x17
        /*012e*/ 	.short	(.L_2707 - .L_2706)
.L_2706:
        /*0130*/ 	.word	0x00000000
        /*0134*/ 	.short	0x0002
        /*0136*/ 	.short	0x0010
        /*0138*/ 	.byte	0x00, 0xf0, 0x21, 0x00


	//----- nvinfo : EIATTR_KPARAM_INFO
	.align		4
.L_2707:
        /*013c*/ 	.byte	0x04, 0x17
        /*013e*/ 	.short	(.L_2709 - .L_2708)
.L_2708:
        /*0140*/ 	.word	0x00000000
        /*0144*/ 	.short	0x0001
        /*0146*/ 	.short	0x0008
        /*0148*/ 	.byte	0x00, 0xf0, 0x21, 0x00


	//----- nvinfo : EIATTR_KPARAM_INFO
	.align		4
.L_2709:
        /*014c*/ 	.byte	0x04, 0x17
        /*014e*/ 	.short	(.L_2711 - .L_2710)
.L_2710:
        /*0150*/ 	.word	0x00000000
        /*0154*/ 	.short	0x0000
        /*0156*/ 	.short	0x0000
        /*0158*/ 	.byte	0x00, 0xf0, 0x21, 0x00


	//----- nvinfo : EIATTR_MAXREG_COUNT
	.align		4
.L_2711:
        /*015c*/ 	.byte	0x03, 0x1b
        /*015e*/ 	.short	0x00ff


	//----- nvinfo : EIATTR_NUM_BARRIERS
	.align		4
        /*0160*/ 	.byte	0x02, 0x4c
        /*0162*/ 	.byte	0x01
	.zero		1


	//----- nvinfo : EIATTR_MERCURY_ISA_VERSION
	.align		4
        /*0164*/ 	.byte	0x03, 0x5f
        /*0166*/ 	.short	0x0000


	//----- nvinfo : EIATTR_EXIT_INSTR_OFFSETS
	.align		4
        /*0168*/ 	.byte	0x04, 0x1c
        /*016a*/ 	.short	(.L_2713 - .L_2712)


	//   ....[0]....
.L_2712:
        /*016c*/ 	.word	0x000001f0


	//   ....[1]....
        /*0170*/ 	.word	0x000008b0


	//   ....[2]....
        /*0174*/ 	.word	0x00006990


	//   ....[3]....
        /*0178*/ 	.word	0x00006c70


	//   ....[4]....
        /*017c*/ 	.word	0x00006db0


	//   ....[5]....
        /*0180*/ 	.word	0x00006e50


	//   ....[6]....
        /*0184*/ 	.word	0x00006e90


	//----- nvinfo : EIATTR_CTAIDZ_USED
	.align		4
.L_2713:
        /*0188*/ 	.byte	0x01, 0x04
	.zero		2


	//----- nvinfo : EIATTR_CRS_STACK_SIZE
	.align		4
        /*018c*/ 	.byte	0x04, 0x1e
        /*018e*/ 	.short	(.L_2715 - .L_2714)
.L_2714:
        /*0190*/ 	.word	0x00000000
.L_2715:


//--------------------- .nv.info._Z23gemm_half_q_half_kernelILi2ELi14ELb1ELb0ELi64EEvPK6__halfPKjS4_S2_PS0_iiiiPKtS7_iiiiiibS2_i --------------------------
	.section	.nv.info._Z23gemm_half_q_half_kernelILi2ELi14ELb1ELb0ELi64EEvPK6__halfPKjS4_S2_PS0_iiiiPKtS7_iiiiiibS2_i,"",@"SHT_CUDA_INFO"
	.sectionflags	@""
	.align	4


	//----- nvinfo : EIATTR_CUDA_API_VERSION
	.align		4
        /*0000*/ 	.byte	0x04, 0x37
        /*0002*/ 	.short	(.L_2717 - .L_2716)
.L_2716:
        /*0004*/ 	.word	0x00000082


	//----- nvinfo : EIATTR_SW2861232_WAR
	.align		4
.L_2717:
        /*0008*/ 	.byte	0x01, 0x35
	.zero		2


	//----- nvinfo : EIATTR_PARAM_CBANK
	.align		4
        /*000c*/ 	.byte	0x04, 0x0a
        /*000e*/ 	.short	(.L_2719 - .L_2718)
	.align		4
.L_2718:
        /*0010*/ 	.word	index@(.nv.constant0._Z23gemm_half_q_half_kernelILi2ELi14ELb1ELb0ELi64EEvPK6__halfPKjS4_S2_PS0_iiiiPKtS7_iiiiiibS2_i)
        /*0014*/ 	.short	0x0160
        /*0016*/ 	.short	0x0074


	//----- nvinfo : EIATTR_CBANK_PARAM_SIZE
	.align		4
.L_2719:
        /*0018*/ 	.byte	0x03, 0x19
        /*001a*/ 	.short	0x0074


	//----- nvinfo : EIATTR_KPARAM_INFO
	.align		4
        /*001c*/ 	.byte	0x04, 0x17
        /*001e*/ 	.short	(.L_2721 - .L_2720)
.L_2720:
        /*0020*/ 	.word	0x00000000
        /*0024*/ 	.short	0x0013
        /*0026*/ 	.short	0x0070
        /*0028*/ 	.byte	0x00, 0xf0, 0x11, 0x00


	//----- nvinfo : EIATTR_KPARAM_INFO
	.align		4
.L_2721:
        /*002c*/ 	.byte	0x04, 0x17
        /*002e*/ 	.short	(.L_2723 - .L_2722)
.L_2722:
        /*0030*/ 	.word	0x00000000
        /*0034*/ 	.short	0x0012
        /*0036*/ 	.short	0x0068
        /*0038*/ 	.byte	0x00, 0xf0, 0x21, 0x00


	//----- nvinfo : EIATTR_KPARAM_INFO
	.align		4
.L_2723:
        /*003c*/ 	.byte	0x04, 0x17
        /*003e*/ 	.short	(.L_2725 - .L_2724)
.L_2724:
        /*0040*/ 	.word	0x00000000
        /*0044*/ 	.short	0x0011
        /*0046*/ 	.short	0x0060
        /*0048*/ 	.byte	0x00, 0xf0, 0x05, 0x00


	//----- nvinfo : EIATTR_KPARAM_INFO
	.align		4
.L_2725:
        /*004c*/ 	.byte	0x04, 0x17
        /*004e*/ 	.short	(.L_2727 - .L_2726)
.L_2726:
        /*0050*/ 	.word	0x00000000
        /*0054*/ 	.short	0x0010
        /*0056*/ 	.short	0x005c
        /*0058*/ 	.byte	0x00, 0xf0, 0x11, 0x00


	//----- nvinfo : EIATTR_KPARAM_INFO
	.align		4
.L_2727:
        /*005c*/ 	.byte	0x04, 0x17
        /*005e*/ 	.short	(.L_2729 - .L_2728)
.L_2728:
        /*0060*/ 	.word	0x00000000
        /*0064*/ 	.short	0x000f
        /*0066*/ 	.short	0x0058
        /*0068*/ 	.byte	0x00, 0xf0, 0x11, 0x00


	//----- nvinfo : EIATTR_KPARAM_INFO
	.align		4
.L_2729:
        /*006c*/ 	.byte	0x04, 0x17
        /*006e*/ 	.short	(.L_2731 - .L_2730)
.L_2730:
        /*0070*/ 	.word	0x00000000
        /*0074*/ 	.short	0x000e
        /*0076*/ 	.short	0x0054
        /*0078*/ 	.byte	0x00, 0xf0, 0x11, 0x00


	//----- nvinfo : EIATTR_KPARAM_INFO
	.align		4
.L_2731:
        /*007c*/ 	.byte	0x04, 0x17
        /*007e*/ 	.short	(.L_2733 - .L_2732)
.L_2732:
        /*0080*/ 	.word	0x00000000
        /*0084*/ 	.short	0x000d
        /*0086*/ 	.short	0x0050
        /*0088*/ 	.byte	0x00, 0xf0, 0x11, 0x00


	//----- nvinfo : EIATTR_KPARAM_INFO
	.align		4
.L_2733:
        /*008c*/ 	.byte	0x04, 0x17
        /*008e*/ 	.short	(.L_2735 - .L_2734)
.L_2734:
        /*0090*/ 	.word	0x00000000
        /*0094*/ 	.short	0x000c
        /*0096*/ 	.short	0x004c
        /*0098*/ 	.byte	0x00, 0xf0, 0x11, 0x00


	//----- nvinfo : EIATTR_KPARAM_INFO
	.align		4
.L_2735:
        /*009c*/ 	.byte	0x04, 0x17
        /*009e*/ 	.short	(.L_2737 - .L_2736)
.L_2736:
        /*00a0*/ 	.word	0x00000000
        /*00a4*/ 	.short	0x000b
        /*00a6*/ 	.short	0x0048
        /*00a8*/ 	.byte	0x00, 0xf0, 0x11, 0x00


	//----- nvinfo : EIATTR_KPARAM_INFO
	.align		4
.L_2737:
        /*00ac*/ 	.byte	0x04, 0x17
        /*00ae*/ 	.short	(.L_2739 - .L_2738)
.L_2738:
        /*00b0*/ 	.word	0x00000000
        /*00b4*/ 	.short	0x000a
        /*00b6*/ 	.short	0x0040
        /*00b8*/ 	.byte	0x00, 0xf0, 0x21, 0x00


	//----- nvinfo : EIATTR_KPARAM_INFO
	.align		4
.L_2739:
        /*00bc*/ 	.byte	0x04, 0x17
        /*00be*/ 	.short	(.L_2741 - .L_2740)
.L_2740:
        /*00c0*/ 	.word	0x00000000
        /*00c4*/ 	.short	0x0009
        /*00c6*/ 	.short	0x0038
        /*00c8*/ 	.byte	0x00, 0xf0, 0x21, 0x00


	//----- nvinfo : EIATTR_KPARAM_INFO
	.align		4
.L_2741:
        /*00cc*/ 	.byte	0x04, 0x17
        /*00ce*/ 	.short	(.L_2743 - .L_2742)
.L_2742:
        /*00d0*/ 	.word	0x00000000
        /*00d4*/ 	.short	0x0008
        /*00d6*/ 	.short	0x0034
        /*00d8*/ 	.byte	0x00, 0xf0, 0x11, 0x00


	//----- nvinfo : EIATTR_KPARAM_INFO
	.align		4
.L_2743:
        /*00dc*/ 	.byte	0x04, 0x17
        /*00de*/ 	.short	(.L_2745 - .L_2744)
.L_2744:
        /*00e0*/ 	.word	0x00000000
        /*00e4*/ 	.short	0x0007
        /*00e6*/ 	.short	0x0030
        /*00e8*/ 	.byte	0x00, 0xf0, 0x11, 0x00


	//----- nvinfo : EIATTR_KPARAM_INFO
	.align		4
.L_2745:
        /*00ec*/ 	.byte	0x04, 0x17
        /*00ee*/ 	.short	(.L_2747 - .L_2746)
.L_2746:
        /*00f0*/ 	.word	0x00000000
        /*00f4*/ 	.short	0x0006
        /*00f6*/ 	.short	0x002c
        /*00f8*/ 	.byte	0x00, 0xf0, 0x11, 0x00


	//----- nvinfo : EIATTR_KPARAM_INFO
	.align		4
.L_2747:
        /*00fc*/ 	.byte	0x04, 0x17
        /*00fe*/ 	.short	(.L_2749 - .L_2748)
.L_2748:
        /*0100*/ 	.word	0x00000000
        /*0104*/ 	.short	0x0005
        /*0106*/ 	.short	0x0028
        /*0108*/ 	.byte	0x00, 0xf0, 0x11, 0x00


	//----- nvinfo : EIATTR_KPARAM_INFO
	.align		4
.L_2749:
        /*010c*/ 	.byte	0x04, 0x17
        /*010e*/ 	.short	(.L_2751 - .L_2750)
.L_2750:
        /*0110*/ 	.word	0x00000000
        /*0114*/ 	.short	0x0004
        /*0116*/ 	.short	0x0020
        /*0118*/ 	.byte	0x00, 0xf0, 0x21, 0x00


	//----- nvinfo : EIATTR_KPARAM_INFO
	.align		4
.L_2751:
        /*011c*/ 	.byte	0x04, 0x17
        /*011e*/ 	.short	(.L_2753 - .L_2752)
.L_2752:
        /*0120*/ 	.word	0x00000000
        /*0124*/ 	.short	0x0003
        /*0126*/ 	.short	0x0018
        /*0128*/ 	.byte	0x00, 0xf0, 0x21, 0x00


	//----- nvinfo : EIATTR_KPARAM_INFO
	.align		4
.L_2753:
        /*012c*/ 	.byte	0x04, 0x17
        /*012e*/ 	.short	(.L_2755 - .L_2754)
.L_2754:
        /*0130*/ 	.word	0x00000000
        /*0134*/ 	.short	0x0002
        /*0136*/ 	.short	0x0010
        /*0138*/ 	.byte	0x00, 0xf0, 0x21, 0x00


	//----- nvinfo : EIATTR_KPARAM_INFO
	.align		4
.L_2755:
        /*013c*/ 	.byte	0x04, 0x17
        /*013e*/ 	.short	(.L_2757 - .L_2756)
.L_2756:
        /*0140*/ 	.word	0x00000000
        /*0144*/ 	.short	0x0001
        /*0146*/ 	.short	0x0008
        /*0148*/ 	.byte	0x00, 0xf0, 0x21, 0x00


	//----- nvinfo : EIATTR_KPARAM_INFO
	.align		4
.L_2757:
        /*014c*/ 	.byte	0x04, 0x17
        /*014e*/ 	.short	(.L_2759 - .L_2758)
.L_2758:
        /*0150*/ 	.word	0x00000000
        /*0154*/ 	.short	0x0000
        /*0156*/ 	.short	0x0000
        /*0158*/ 	.byte	0x00, 0xf0, 0x21, 0x00


	//----- nvinfo : EIATTR_MAXREG_COUNT
	.align		4
.L_2759:
        /*015c*/ 	.byte	0x03, 0x1b
        /*015e*/ 	.short	0x00ff


	//----- nvinfo : EIATTR_NUM_BARRIERS
	.align		4
        /*0160*/ 	.byte	0x02, 0x4c
        /*0162*/ 	.byte	0x01
	.zero		1


	//----- nvinfo : EIATTR_MERCURY_ISA_VERSION
	.align		4
        /*0164*/ 	.byte	0x03, 0x5f
        /*0166*/ 	.short	0x0000


	//----- nvinfo : EIATTR_EXIT_INSTR_OFFSETS
	.align		4
        /*0168*/ 	.byte	0x04, 0x1c
        /*016a*/ 	.short	(.L_2761 - .L_2760)


	//   ....[0]....
.L_2760:
        /*016c*/ 	.word	0x000001f0


	//   ....[1]....
        /*0170*/ 	.word	0x000008b0


	//   ....[2]....
        /*0174*/ 	.word	0x000077a0


	//   ....[3]....
        /*0178*/ 	.word	0x00007a80


	//   ....[4]....
        /*017c*/ 	.word	0x00007bc0


	//   ....[5]....
        /*0180*/ 	.word	0x00007c60


	//   ....[6]....
        /*0184*/ 	.word	0x00007ca0


	//----- nvinfo : EIATTR_CTAIDZ_USED
	.align		4
.L_2761:
        /*0188*/ 	.byte	0x01, 0x04
	.zero		2


	//----- nvinfo : EIATTR_CRS_STACK_SIZE
	.align		4
        /*018c*/ 	.byte	0x04, 0x1e
        /*018e*/ 	.short	(.L_2763 - .L_2762)
.L_2762:
        /*0190*/ 	.word	0x00000000
.L_2763:


//--------------------- .nv.info._Z23gemm_half_q_half_kernelILi2ELi4ELb1ELb0ELi64EEvPK6__halfPKjS4_S2_PS0_iiiiPKtS7_iiiiiibS2_i --------------------------
	.section	.nv.info._Z23gemm_half_q_half_kernelILi2ELi4ELb1ELb0ELi64EEvPK6__halfPKjS4_S2_PS0_iiiiPKtS7_iiiiiibS2_i,"",@"SHT_CUDA_INFO"
	.sectionflags	@""
	.align	4


	//----- nvinfo : EIATTR_CUDA_API_VERSION
	.align		4
        /*0000*/ 	.byte	0x04, 0x37
        /*0002*/ 	.short	(.L_2765 - .L_2764)
.L_2764:
        /*0004*/ 	.word	0x00000082


	//----- nvinfo : EIATTR_SW2861232_WAR
	.align		4
.L_2765:
        /*0008*/ 	.byte	0x01, 0x35
	.zero		2


	//----- nvinfo : EIATTR_PARAM_CBANK
	.align		4
        /*000c*/ 	.byte	0x04, 0x0a
        /*000e*/ 	.short	(.L_2767 - .L_2766)
	.align		4
.L_2766:
        /*0010*/ 	.word	index@(.nv.constant0._Z23gemm_half_q_half_kernelILi2ELi4ELb1ELb0ELi64EEvPK6__halfPKjS4_S2_PS0_iiiiPKtS7_iiiiiibS2_i)
        /*0014*/ 	.short	0x0160
        /*0016*/ 	.short	0x0074


	//----- nvinfo : EIATTR_CBANK_PARAM_SIZE
	.align		4
.L_2767:
        /*0018*/ 	.byte	0x03, 0x19
        /*001a*/ 	.short	0x0074


	//----- nvinfo : EIATTR_KPARAM_INFO
	.align		4
        /*001c*/ 	.byte	0x04, 0x17
        /*001e*/ 	.short	(.L_2769 - .L_2768)
.L_2768:
        /*0020*/ 	.word	0x00000000
        /*0024*/ 	.short	0x0013
        /*0026*/ 	.short	0x0070
        /*0028*/ 	.byte	0x00, 0xf0, 0x11, 0x00


	//----- nvinfo : EIATTR_KPARAM_INFO
	.align		4
.L_2769:
        /*002c*/ 	.byte	0x04, 0x17
        /*002e*/ 	.short	(.L_2771 - .L_2770)
.L_2770:
        /*0030*/ 	.word	0x00000000
        /*0034*/ 	.short	0x0012
        /*0036*/ 	.short	0x0068
        /*0038*/ 	.byte	0x00, 0xf0, 0x21, 0x00


	//----- nvinfo : EIATTR_KPARAM_INFO
	.align		4
.L_2771:
        /*003c*/ 	.byte	0x04, 0x17
        /*003e*/ 	.short	(.L_2773 - .L_2772)
.L_2772:
        /*0040*/ 	.word	0x00000000
        /*0044*/ 	.short	0x0011
        /*0046*/ 	.short	0x0060
        /*0048*/ 	.byte	0x00, 0xf0, 0x05, 0x00


	//----- nvinfo : EIATTR_KPARAM_INFO
	.align		4
.L_2773:
        /*004c*/ 	.byte	0x04, 0x17
        /*004e*/ 	.short	(.L_2775 - .L_2774)
.L_2774:
        /*0050*/ 	.word	0x00000000
        /*0054*/ 	.short	0x0010
        /*0056*/ 	.short	0x005c
        /*0058*/ 	.byte	0x00, 0xf0, 0x11, 0x00


	//----- nvinfo : EIATTR_KPARAM_INFO
	.align		4
.L_2775:
        /*005c*/ 	.byte	0x04, 0x17
        /*005e*/ 	.short	(.L_2777 - .L_2776)
.L_2776:
        /*0060*/ 	.word	0x00000000
        /*0064*/ 	.short	0x000f
        /*0066*/ 	.short	0x0058
        /*0068*/ 	.byte	0x00, 0xf0, 0x11, 0x00


	//----- nvinfo : EIATTR_KPARAM_INFO
	.align		4
.L_2777:
        /*006c*/ 	.byte	0x04, 0x17
        /*006e*/ 	.short	(.L_2779 - .L_2778)
.L_2778:
        /*0070*/ 	.word	0x00000000
        /*0074*/ 	.short	0x000e
        /*0076*/ 	.short	0x0054
        /*0078*/ 	.byte	0x00, 0xf0, 0x11, 0x00


	//----- nvinfo : EIATTR_KPARAM_INFO
	.align		4
.L_2779:
        /*007c*/ 	.byte	0x04, 0x17
        /*007e*/ 	.short	(.L_2781 - .L_2780)
.L_2780:
        /*0080*/ 	.word	0x00000000
        /*0084*/ 	.short	0x000d
        /*0086*/ 	.short	0x0050
        /*0088*/ 	.byte	0x00, 0xf0, 0x11, 0x00


	//----- nvinfo : EIATTR_KPARAM_INFO
	.align		4
.L_2781:
        /*008c*/ 	.byte	0x04, 0x17
        /*008e*/ 	.short	(.L_2783 - .L_2782)
.L_2782:
        /*0090*/ 	.word	0x00000000
        /*0094*/ 	.short	0x000c
        /*0096*/ 	.short	0x004c
        /*0098*/ 	.byte	0x00, 0xf0, 0x11, 0x00


	//----- nvinfo : EIATTR_KPARAM_INFO
	.align		4
.L_2783:
        /*009c*/ 	.byte	0x04, 0x17
        /*009e*/ 	.short	(.L_2785 - .L_2784)
.L_2784:
        /*00a0*/ 	.word	0x00000000
        /*00a4*/ 	.short	0x000b
        /*00a6*/ 	.short	0x0048
        /*00a8*/ 	.byte	0x00, 0xf0, 0x11, 0x00


	//----- nvinfo : EIATTR_KPARAM_INFO
	.align		4
.L_2785:
        /*00ac*/ 	.byte	0x04, 0x17
        /*00ae*/ 	.short	(.L_2787 - .L_2786)
.L_2786:
        /*00b0*/ 	.word	0x00000000
        /*00b4*/ 	.short	0x000a
        /*00b6*/ 	.short	0x0040
        /*00b8*/ 	.byte	0x00, 0xf0, 0x21, 0x00


	//----- nvinfo : EIATTR_KPARAM_INFO
	.align		4
.L_2787:
        /*00bc*/ 	.byte	0x04, 0x17
        /*00be*/ 	.short	(.L_2789 - .L_2788)
.L_2788:
        /*00c0*/ 	.word	0x00000000
        /*00c4*/ 	.short	0x0009
        /*00c6*/ 	.short	0x0038
        /*00c8*/ 	.byte	0x00, 0xf0, 0x21, 0x00


	//----- nvinfo : EIATTR_KPARAM_INFO
	.align		4
.L_2789:
        /*00cc*/ 	.byte	0x04, 0x17
        /*00ce*/ 	.short	(.L_2791 - .L_2790)
.L_2790:
        /*00d0*/ 	.word	0x00000000
        /*00d4*/ 	.short	0x0008
        /*00d6*/ 	.short	0x0034
        /*00d8*/ 	.byte	0x00, 0xf0, 0x11, 0x00


	//----- nvinfo : EIATTR_KPARAM_INFO
	.align		4
.L_2791:
        /*00dc*/ 	.byte	0x04, 0x17
        /*00de*/ 	.short	(.L_2793 - .L_2792)
.L_2792:
        /*00e0*/ 	.word	0x00000000
        /*00e4*/ 	.short	0x0007
        /*00e6*/ 	.short	0x0030
        /*00e8*/ 	.byte	0x00, 0xf0, 0x11, 0x00


	//----- nvinfo : EIATTR_KPARAM_INFO
	.align		4
.L_2793:
        /*00ec*/ 	.byte	0x04, 0x17
        /*00ee*/ 	.short	(.L_2795 - .L_2794)
.L_2794:
        /*00f0*/ 	.word	0x00000000
        /*00f4*/ 	.short	0x0006
        /*00f6*/ 	.short	0x002c
        /*00f8*/ 	.byte	0x00, 0xf0, 0x11, 0x00


	//----- nvinfo : EIATTR_KPARAM_INFO
	.align		4
.L_2795:
        /*00fc*/ 	.byte	0x04, 0x17
        /*00fe*/ 	.short	(.L_2797 - .L_2796)
.L_2796:
        /*0100*/ 	.word	0x00000000
        /*0104*/ 	.short	0x0005
        /*0106*/ 	.short	0x0028
        /*0108*/ 	.byte	0x00, 0xf0, 0x11, 0x00


	//----- nvinfo : EIATTR_KPARAM_INFO
	.align		4
.L_2797:
        /*010c*/ 	.byte	0x04, 0x17
        /*010e*/ 	.short	(.L_2799 - .L_2798)
.L_2798:
        /*0110*/ 	.word	0x00000000
        /*0114*/ 	.short	0x0004
        /*0116*/ 	.short	0x0020
        /*0118*/ 	.byte	0x00, 0xf0, 0x21, 0x00


	//----- nvinfo : EIATTR_KPARAM_INFO
	.align		4
.L_2799:
        /*011c*/ 	.byte	0x04, 0x17
        /*011e*/ 	.short	(.L_2801 - .L_2800)
.L_2800:
        /*0120*/ 	.word	0x00000000
        /*0124*/ 	.short	0x0003
        /*0126*/ 	.short	0x0018
        /*0128*/ 	.byte	0x00, 0xf0, 0x21, 0x00


	//----- nvinfo : EIATTR_KPARAM_INFO
	.align		4
.L_2801:
        /*012c*/ 	.byte	0x04, 0x17
        /*012e*/ 	.short	(.L_2803 - .L_2802)
.L_2802:
        /*0130*/ 	.word	0x00000000
        /*0134*/ 	.short	0x0002
        /*0136*/ 	.short	0x0010
        /*0138*/ 	.byte	0x00, 0xf0, 0x21, 0x00


	//----- nvinfo : EIATTR_KPARAM_INFO
	.align		4
.L_2803:
        /*013c*/ 	.byte	0x04, 0x17
        /*013e*/ 	.short	(.L_2805 - .L_2804)
.L_2804:
        /*0140*/ 	.word	0x00000000
        /*0144*/ 	.short	0x0001
        /*0146*/ 	.short	0x0008
        /*0148*/ 	.byte	0x00, 0xf0, 0x21, 0x00


	//----- nvinfo : EIATTR_KPARAM_INFO
	.align		4
.L_2805:
        /*014c*/ 	.byte	0x04, 0x17
        /*014e*/ 	.short	(.L_2807 - .L_2806)
.L_2806:
        /*0150*/ 	.word	0x00000000
        /*0154*/ 	.short	0x0000
        /*0156*/ 	.short	0x0000
        /*0158*/ 	.byte	0x00, 0xf0, 0x21, 0x00


	//----- nvinfo : EIATTR_MAXREG_COUNT
	.align		4
.L_2807:
        /*015c*/ 	.byte	0x03, 0x1b
        /*015e*/ 	.short	0x00ff


	//----- nvinfo : EIATTR_NUM_BARRIERS
	.align		4
        /*0160*/ 	.byte	0x02, 0x4c
        /*0162*/ 	.byte	0x01
	.zero		1


	//----- nvinfo : EIATTR_MERCURY_ISA_VERSION
	.align		4
        /*0164*/ 	.byte	0x03, 0x5f
        /*0166*/ 	.short	0x0000


	//----- nvinfo : EIATTR_EXIT_INSTR_OFFSETS
	.align		4
        /*0168*/ 	.byte	0x04, 0x1c
        /*016a*/ 	.short	(.L_2809 - .L_2808)


	//   ....[0]....
.L_2808:
        /*016c*/ 	.word	0x000001f0


	//   ....[1]....
        /*0170*/ 	.word	0x000008b0


	//   ....[2]....
        /*0174*/ 	.word	0x00002c90


	//   ....[3]....
        /*0178*/ 	.word	0x00002f70


	//   ....[4]....
        /*017c*/ 	.word	0x000030b0


	//   ....[5]....
        /*0180*/ 	.word	0x00003150


	//   ....[6]....
        /*0184*/ 	.word	0x00003190


	//----- nvinfo : EIATTR_CTAIDZ_USED
	.align		4
.L_2809:
        /*0188*/ 	.byte	0x01, 0x04
	.zero		2


	//----- nvinfo : EIATTR_CRS_STACK_SIZE
	.align		4
        /*018c*/ 	.byte	0x04, 0x1e
        /*018e*/ 	.short	(.L_2811 - .L_2810)
.L_2810:
        /*0190*/ 	.word	0x00000000
.L_2811:


//--------------------- .nv.info._Z23gemm_half_q_half_kernelILi2ELi6ELb1ELb0ELi64EEvPK6__halfPKjS4_S2_PS0_iiiiPKtS7_iiiiiibS2_i --------------------------
	.section	.nv.info._Z23gemm_half_q_half_kernelILi2ELi6ELb1ELb0ELi64EEvPK6__halfPKjS4_S2_PS0_iiiiPKtS7_iiiiiibS2_i,"",@"SHT_CUDA_INFO"
	.sectionflags	@""
	.align	4


	//----- nvinfo : EIATTR_CUDA_API_VERSION
	.align		4
        /*0000*/ 	.byte	0x04, 0x37
        /*0002*/ 	.short	(.L_2813 - .L_2812)
.L_2812:
        /*0004*/ 	.word	0x00000082


	//----- nvinfo : EIATTR_SW2861232_WAR
	.align		4
.L_2813:
        /*0008*/ 	.byte	0x01, 0x35
	.zero		2


	//----- nvinfo : EIATTR_PARAM_CBANK
	.align		4
        /*000c*/ 	.byte	0x04, 0x0a
        /*000e*/ 	.short	(.L_2815 - .L_2814)
	.align		4
.L_2814:
        /*0010*/ 	.word	index@(.nv.constant0._Z23gemm_half_q_half_kernelILi2ELi6ELb1ELb0ELi64EEvPK6__halfPKjS4_S2_PS0_iiiiPKtS7_iiiiiibS2_i)
        /*0014*/ 	.short	0x0160
        /*0016*/ 	.short	0x0074


	//----- nvinfo : EIATTR_CBANK_PARAM_SIZE
	.align		4
.L_2815:
        /*0018*/ 	.byte	0x03, 0x19
        /*001a*/ 	.short	0x0074


	//----- nvinfo : EIATTR_KPARAM_INFO
	.align		4
        /*001c*/ 	.byte	0x04, 0x17
        /*001e*/ 	.short	(.L_2817 - .L_2816)
.L_2816:
        /*0020*/ 	.word	0x00000000
        /*0024*/ 	.short	0x0013
        /*0026*/ 	.short	0x0070
        /*0028*/ 	.byte	0x00, 0xf0, 0x11, 0x00


	//----- nvinfo : EIATTR_KPARAM_INFO
	.align		4
.L_2817:
        /*002c*/ 	.byte	0x04, 0x17
        /*002e*/ 	.short	(.L_2819 - .L_2818)
.L_2818:
        /*0030*/ 	.word	0x00000000
        /*0034*/ 	.short	0x0012
        /*0036*/ 	.short	0x0068
        /*0038*/ 	.byte	0x00, 0xf0, 0x21, 0x00


	//----- nvinfo : EIATTR_KPARAM_INFO
	.align		4
.L_2819:
        /*003c*/ 	.byte	0x04, 0x17
        /*003e*/ 	.short	(.L_2821 - .L_2820)
.L_2820:
        /*0040*/ 	.word	0x00000000
        /*0044*/ 	.short	0x0011
        /*0046*/ 	.short	0x0060
        /*0048*/ 	.byte	0x00, 0xf0, 0x05, 0x00


	//----- nvinfo : EIATTR_KPARAM_INFO
	.align		4
.L_2821:
        /*004c*/ 	.byte	0x04, 0x17
        /*004e*/ 	.short	(.L_2823 - .L_2822)
.L_2822:
        /*0050*/ 	.word	0x00000000
        /*0054*/ 	.short	0x0010
        /*0056*/ 	.short	0x005c
        /*0058*/ 	.byte	0x00, 0xf0, 0x11, 0x00


	//----- nvinfo : EIATTR_KPARAM_INFO
	.align		4
.L_2823:
        /*005c*/ 	.byte	0x04, 0x17
        /*005e*/ 	.short	(.L_2825 - .L_2824)
.L_2824:
        /*0060*/ 	.word	0x00000000
        /*0064*/ 	.short	0x000f
        /*0066*/ 	.short	0x0058
        /*0068*/ 	.byte	0x00, 0xf0, 0x11, 0x00


	//----- nvinfo : EIATTR_KPARAM_INFO
	.align		4
.L_2825:
        /*006c*/ 	.byte	0x04, 0x17
        /*006e*/ 	.short	(.L_2827 - .L_2826)
.L_2826:
        /*0070*/ 	.word	0x00000000
        /*0074*/ 	.short	0x000e
        /*0076*/ 	.short	0x0054
        /*0078*/ 	.byte	0x00, 0xf0, 0x11, 0x00


	//----- nvinfo : EIATTR_KPARAM_INFO
	.align		4
.L_2827:
        /*007c*/ 	.byte	0x04, 0x17
        /*007e*/ 	.short	(.L_2829 - .L_2828)
.L_2828:
        /*0080*/ 	.word	0x00000000
        /*0084*/ 	.short	0x000d
        /*0086*/ 	.short	0x0050
        /*0088*/ 	.byte	0x00, 0xf0, 0x11, 0x00


	//----- nvinfo : EIATTR_KPARAM_INFO
	.align		4
.L_2829:
        /*008c*/ 	.byte	0x04, 0x17
        /*008e*/ 	.short	(.L_2831 - .L_2830)
.L_2830:
        /*0090*/ 	.word	0x00000000
        /*0094*/ 	.short	0x000c
        /*0096*/ 	.short	0x004c
        /*0098*/ 	.byte	0x00, 0xf0, 0x11, 0x00


	//----- nvinfo : EIATTR_KPARAM_INFO
	.align		4
.L_2831:
        /*009c*/ 	.byte	0x04, 0x17
        /*009e*/ 	.short	(.L_2833 - .L_2832)
.L_2832:
        /*00a0*/ 	.word	0x00000000
        /*00a4*/ 	.short	0x000b
        /*00a6*/ 	.short	0x0048
        /*00a8*/ 	.byte	0x00, 0xf0, 0x11, 0x00


	//----- nvinfo : EIATTR_KPARAM_INFO
	.align		4
.L_2833:
        /*00ac*/ 	.byte	0x04, 0x17
        /*00ae*/ 	.short	(.L_2835 - .L_2834)
.L_2834:
        /*00b0*/ 	.word	0x00000000
        /*00b4*/ 	.short	0x000a
        /*00b6*/ 	.short	0x0040
        /*00b8*/ 	.byte	0x00, 0xf0, 0x21, 0x00


	//----- nvinfo : EIATTR_KPARAM_INFO
	.align		4
.L_2835:
        /*00bc*/ 	.byte	0x04, 0x17
        /*00be*/ 	.short	(.L_2837 - .L_2836)
.L_2836:
        /*00c0*/ 	.word	0x00000000
        /*00c4*/ 	.short	0x0009
        /*00c6*/ 	.short	0x0038
        /*00c8*/ 	.byte	0x00, 0xf0, 0x21, 0x00


	//----- nvinfo : EIATTR_KPARAM_INFO
	.align		4
.L_2837:
        /*00cc*/ 	.byte	0x04, 0x17
        /*00ce*/ 	.short	(.L_2839 - .L_2838)
.L_2838:
        /*00d0*/ 	.word	0x00000000
        /*00d4*/ 	.short	0x0008
        /*00d6*/ 	.short	0x0034
        /*00d8*/ 	.byte	0x00, 0xf0, 0x11, 0x00


	//----- nvinfo : EIATTR_KPARAM_INFO
	.align		4
.L_2839:
        /*00dc*/ 	.byte	0x04, 0x17
        /*00de*/ 	.short	(.L_2841 - .L_2840)
.L_2840:
        /*00e0*/ 	.word	0x00000000
        /*00e4*/ 	.short	0x0007
        /*00e6*/ 	.short	0x0030
        /*00e8*/ 	.byte	0x00, 0xf0, 0x11, 0x00


	//----- nvinfo : EIATTR_KPARAM_INFO
	.align		4
.L_2841:
        /*00ec*/ 	.byte	0x04, 0x17
        /*00ee*/ 	.short	(.L_2843 - .L_2842)
.L_2842:
        /*00f0*/ 	.word	0x00000000
        /*00f4*/ 	.short	0x0006
        /*00f6*/ 	.short	0x002c
        /*00f8*/ 	.byte	0x00, 0xf0, 0x11, 0x00


	//----- nvinfo : EIATTR_KPARAM_INFO
	.align		4
.L_2843:
        /*00fc*/ 	.byte	0x04, 0x17
        /*00fe*/ 	.short	(.L_2845 - .L_2844)
.L_2844:
        /*0100*/ 	.word	0x00000000
        /*0104*/ 	.short	0x0005
        /*0106*/ 	.short	0x0028
        /*0108*/ 	.byte	0x00, 0xf0, 0x11, 0x00


	//----- nvinfo : EIATTR_KPARAM_INFO
	.align		4
.L_2845:
        /*010c*/ 	.byte	0x04, 0x17
        /*010e*/ 	.short	(.L_2847 - .L_2846)
.L_2846:
        /*0110*/ 	.word	0x00000000
        /*0114*/ 	.short	0x0004
        /*0116*/ 	.short	0x0020
        /*0118*/ 	.byte	0x00, 0xf0, 0x21, 0x00


	//----- nvinfo : EIATTR_KPARAM_INFO
	.align		4
.L_2847:
        /*011c*/ 	.byte	0x04, 0x17
        /*011e*/ 	.short	(.L_2849 - .L_2848)
.L_2848:
        /*0120*/ 	.word	0x00000000
        /*0124*/ 	.short	0x0003
        /*0126*/ 	.short	0x0018
        /*0128*/ 	.byte	0x00, 0xf0, 0x21, 0x00


	//----- nvinfo : EIATTR_KPARAM_INFO
	.align		4
.L_2849:
        /*012c*/ 	.byte	0x04, 0x17
        /*012e*/ 	.short	(.L_2851 - .L_2850)
.L_2850:
        /*0130*/ 	.word	0x00000000
        /*0134*/ 	.short	0x0002
        /*0136*/ 	.short	0x0010
        /*0138*/ 	.byte	0x00, 0xf0, 0x21, 0x00


	//----- nvinfo : EIATTR_KPARAM_INFO
	.align		4
.L_2851:
        /*013c*/ 	.byte	0x04, 0x17
        /*013e*/ 	.short	(.L_2853 - .L_2852)
.L_2852:
        /*0140*/ 	.word	0x00000000
        /*0144*/ 	.short	0x0001
        /*0146*/ 	.short	0x0008
        /*0148*/ 	.byte	0x00, 0xf0, 0x21, 0x00


	//----- nvinfo : EIATTR_KPARAM_INFO
	.align		4
.L_2853:
        /*014c*/ 	.byte	0x04, 0x17
        /*014e*/ 	.short	(.L_2855 - .L_2854)
.L_2854:
        /*0150*/ 	.word	0x00000000
        /*0154*/ 	.short	0x0000
        /*0156*/ 	.short	0x0000
        /*0158*/ 	.byte	0x00, 0xf0, 0x21, 0x00


	//----- nvinfo : EIATTR_MAXREG_COUNT
	.align		4
.L_2855:
        /*015c*/ 	.byte	0x03, 0x1b
        /*015e*/ 	.short	0x00ff


	//----- nvinfo : EIATTR_NUM_BARRIERS
	.align		4
        /*0160*/ 	.byte	0x02, 0x4c
        /*0162*/ 	.byte	0x01
	.zero		1


	//----- nvinfo : EIATTR_MERCURY_ISA_VERSION
	.align		4
        /*0164*/ 	.byte	0x03, 0x5f
        /*0166*/ 	.short	0x0000


	//----- nvinfo : EIATTR_EXIT_INSTR_OFFSETS
	.align		4
        /*0168*/ 	.byte	0x04, 0x1c
        /*016a*/ 	.short	(.L_2857 - .L_2856)


	//   ....[0]....
.L_2856:
        /*016c*/ 	.word	0x000001f0


	//   ....[1]....
        /*0170*/ 	.word	0x000008b0


	//   ....[2]....
        /*0174*/ 	.word	0x00003ac0


	//   ....[3]....
        /*0178*/ 	.word	0x00003da0


	//   ....[4]....
        /*017c*/ 	.word	0x00003ee0


	//   ....[5]....
        /*0180*/ 	.word	0x00003f80


	//   ....[6]....
        /*0184*/ 	.word	0x00003fc0


	//----- nvinfo : EIATTR_CTAIDZ_USED
	.align		4
.L_2857:
        /*0188*/ 	.byte	0x01, 0x04
	.zero		2


	//----- nvinfo : EIATTR_CRS_STACK_SIZE
	.align		4
        /*018c*/ 	.byte	0x04, 0x1e
        /*018e*/ 	.short	(.L_2859 - .L_2858)
.L_2858:
        /*0190*/ 	.word	0x00000000
.L_2859:


//--------------------- .nv.info._Z23gemm_half_q_half_kernelILi2ELi2ELb1ELb0ELi64EEvPK6__halfPKjS4_S2_PS0_iiiiPKtS7_iiiiiibS2_i --------------------------
	.section	.nv.info._Z23gemm_half_q_half_kernelILi2ELi2ELb1ELb0ELi64EEvPK6__halfPKjS4_S2_PS0_iiiiPKtS7_iiiiiibS2_i,"",@"SHT_CUDA_INFO"
	.sectionflags	@""
	.align	4


	//----- nvinfo : EIATTR_CUDA_API_VERSION
	.align		4
        /*0000*/ 	.byte	0x04, 0x37
        /*0002*/ 	.short	(.L_2861 - .L_2860)
.L_2860:
        /*0004*/ 	.word	0x00000082


	//----- nvinfo : EIATTR_SW2861232_WAR
	.align		4
.L_2861:
        /*0008*/ 	.byte	0x01, 0x35
	.zero		2


	//----- nvinfo : EIATTR_PARAM_CBANK
	.align		4
        /*000c*/ 	.byte	0x04, 0x0a
        /*000e*/ 	.short	(.L_2863 - .L_2862)
	.align		4
.L_2862:
        /*0010*/ 	.word	index@(.nv.constant0._Z23gemm_half_q_half_kernelILi2ELi2ELb1ELb0ELi64EEvPK6__halfPKjS4_S2_PS0_iiiiPKtS7_iiiiiibS2_i)
        /*0014*/ 	.short	0x0160
        /*0016*/ 	.short	0x0074


	//----- nvinfo : EIATTR_CBANK_PARAM_SIZE
	.align		4
.L_2863:
        /*0018*/ 	.byte	0x03, 0x19
        /*001a*/ 	.short	0x0074


	//----- nvinfo : EIATTR_KPARAM_INFO
	.align		4
        /*001c*/ 	.byte	0x04, 0x17
        /*001e*/ 	.short	(.L_2865 - .L_2864)
.L_2864:
        /*0020*/ 	.word	0x00000000
        /*0024*/ 	.short	0x0013
        /*0026*/ 	.short	0x0070
        /*0028*/ 	.byte	0x00, 0xf0, 0x11, 0x00


	//----- nvinfo : EIATTR_KPARAM_INFO
	.align		4
.L_2865:
        /*002c*/ 	.byte	0x04, 0x17
        /*002e*/ 	.short	(.L_2867 - .L_2866)
.L_2866:
        /*0030*/ 	.word	0x00000000
        /*0034*/ 	.short	0x0012
        /*0036*/ 	.short	0x0068
        /*0038*/ 	.byte	0x00, 0xf0, 0x21, 0x00


	//----- nvinfo : EIATTR_KPARAM_INFO
	.align		4
.L_2867:
        /*003c*/ 	.byte	0x04, 0x17
        /*003e*/ 	.short	(.L_2869 - .L_2868)
.L_2868:
        /*0040*/ 	.word	0x00000000
        /*0044*/ 	.short	0x0011
        /*0046*/ 	.short	0x0060
        /*0048*/ 	.byte	0x00, 0xf0, 0x05, 0x00


	//----- nvinfo : EIATTR_KPARAM_INFO
	.align		4
.L_2869:
        /*004c*/ 	.byte	0x04, 0x17
        /*004e*/ 	.short	(.L_2871 - .L_2870)
.L_2870:
        /*0050*/ 	.word	0x00000000
        /*0054*/ 	.short	0x0010
        /*0056*/ 	.short	0x005c
        /*0058*/ 	.byte	0x00, 0xf0, 0x11, 0x00


	//----- nvinfo : EIATTR_KPARAM_INFO
	.align		4
.L_2871:
        /*005c*/ 	.byte	0x04, 0x17
        /*005e*/ 	.short	(.L_2873 - .L_2872)
.L_2872:
        /*0060*/ 	.word	0x00000000
        /*0064*/ 	.short	0x000f
        /*0066*/ 	.short	0x0058
        /*0068*/ 	.byte	0x00, 0xf0, 0x11, 0x00


	//----- nvinfo : EIATTR_KPARAM_INFO
	.align		4
.L_2873:
        /*006c*/ 	.byte	0x04, 0x17
        /*006e*/ 	.short	(.L_2875 - .L_2874)
.L_2874:
        /*0070*/ 	.word	0x00000000
        /*0074*/ 	.short	0x000e
        /*0076*/ 	.short	0x0054
        /*0078*/ 	.byte	0x00, 0xf0, 0x11, 0x00


	//----- nvinfo : EIATTR_KPARAM_INFO
	.align		4
.L_2875:
        /*007c*/ 	.byte	0x04, 0x17
        /*007e*/ 	.short	(.L_2877 - .L_2876)
.L_2876:
        /*0080*/ 	.word	0x00000000
        /*0084*/ 	.short	0x000d
        /*0086*/ 	.short	0x0050
        /*0088*/ 	.byte	0x00, 0xf0, 0x11, 0x00


	//----- nvinfo : EIATTR_KPARAM_INFO
	.align		4
.L_2877:
        /*008c*/ 	.byte	0x04, 0x17
        /*008e*/ 	.short	(.L_2879 - .L_2878)
.L_2878:
        /*0090*/ 	.word	0x00000000
        /*0094*/ 	.short	0x000c
        /*0096*/ 	.short	0x004c
        /*0098*/ 	.byte	0x00, 0xf0, 0x11, 0x00


	//----- nvinfo : EIATTR_KPARAM_INFO
	.align		4
.L_2879:
        /*009c*/ 	.byte	0x04, 0x17
        /*009e*/ 	.short	(.L_2881 - .L_2880)
.L_2880:
        /*00a0*/ 	.word	0x00000000
        /*00a4*/ 	.short	0x000b
        /*00a6*/ 	.short	0x0048
        /*00a8*/ 	.byte	0x00, 0xf0, 0x11, 0x00


	//----- nvinfo : EIATTR_KPARAM_INFO
	.align		4
.L_2881:
        /*00ac*/ 	.byte	0x04, 0x17
        /*00ae*/ 	.short	(.L_2883 - .L_2882)
.L_2882:
        /*00b0*/ 	.word	0x00000000
        /*00b4*/ 	.short	0x000a
        /*00b6*/ 	.short	0x0040
        /*00b8*/ 	.byte	0x00, 0xf0, 0x21, 0x00


	//----- nvinfo : EIATTR_KPARAM_INFO
	.align		4
.L_2883:
        /*00bc*/ 	.byte	0x04, 0x17
        /*00be*/ 	.short	(.L_2885 - .L_2884)
.L_2884:
        /*00c0*/ 	.word	0x00000000
        /*00c4*/ 	.short	0x0009
        /*00c6*/ 	.short	0x0038
        /*00c8*/ 	.byte	0x00, 0xf0, 0x21, 0x00


	//----- nvinfo : EIATTR_KPARAM_INFO
	.align		4
.L_2885:
        /*00cc*/ 	.byte	0x04, 0x17
        /*00ce*/ 	.short	(.L_2887 - .L_2886)
.L_2886:
        /*00d0*/ 	.word	0x00000000
        /*00d4*/ 	.short	0x0008
        /*00d6*/ 	.short	0x0034
        /*00d8*/ 	.byte	0x00, 0xf0, 0x11, 0x00


	//----- nvinfo : EIATTR_KPARAM_INFO
	.align		4
.L_2887:
        /*00dc*/ 	.byte	0x04, 0x17
        /*00de*/ 	.short	(.L_2889 - .L_2888)
.L_2888:
        /*00e0*/ 	.word	0x00000000
        /*00e4*/ 	.short	0x0007
        /*00e6*/ 	.short	0x0030
        /*00e8*/ 	.byte	0x00, 0xf0, 0x11, 0x00


	//----- nvinfo : EIATTR_KPARAM_INFO
	.align		4
.L_2889:
        /*00ec*/ 	.byte	0x04, 0x17
        /*00ee*/ 	.short	(.L_2891 - .L_2890)
.L_2890:
        /*00f0*/ 	.word	0x00000000
        /*00f4*/ 	.short	0x0006
        /*00f6*/ 	.short	0x002c
        /*00f8*/ 	.byte	0x00, 0xf0, 0x11, 0x00


	//----- nvinfo : EIATTR_KPARAM_INFO
	.align		4
.L_2891:
        /*00fc*/ 	.byte	0x04, 0x17
        /*00fe*/ 	.short	(.L_2893 - .L_2892)
.L_2892:
        /*0100*/ 	.word	0x00000000
        /*0104*/ 	.short	0x0005
        /*0106*/ 	.short	0x0028
        /*0108*/ 	.byte	0x00, 0xf0, 0x11, 0x00


	//----- nvinfo : EIATTR_KPARAM_INFO
	.align		4
.L_2893:
        /*010c*/ 	.byte	0x04, 0x17
        /*010e*/ 	.short	(.L_2895 - .L_2894)
.L_2894:
        /*0110*/ 	.word	0x00000000
        /*0114*/ 	.short	0x0004
        /*0116*/ 	.short	0x0020
        /*0118*/ 	.byte	0x00, 0xf0, 0x21, 0x00


	//----- nvinfo : EIATTR_KPARAM_INFO
	.align		4
.L_2895:
        /*011c*/ 	.byte	0x04, 0x17
        /*011e*/ 	.short	(.L_2897 - .L_2896)
.L_2896:
        /*0120*/ 	.word	0x00000000
        /*0124*/ 	.short	0x0003
        /*0126*/ 	.short	0x0018
        /*0128*/ 	.byte	0x00, 0xf0, 0x21, 0x00


	//----- nvinfo : EIATTR_KPARAM_INFO
	.align		4
.L_2897:
        /*012c*/ 	.byte	0x04, 0x17
        /*012e*/ 	.short	(.L_2899 - .L_2898)
.L_2898:
        /*0130*/ 	.word	0x00000000
        /*0134*/ 	.short	0x0002
        /*0136*/ 	.short	0x0010
        /*0138*/ 	.byte	0x00, 0xf0, 0x21, 0x00


	//----- nvinfo : EIATTR_KPARAM_INFO
	.align		4
.L_2899:
        /*013c*/ 	.byte	0x04, 0x17
        /*013e*/ 	.short	(.L_2901 - .L_2900)
.L_2900:
        /*0140*/ 	.word	0x00000000
        /*0144*/ 	.short	0x0001
        /*0146*/ 	.short	0x0008
        /*0148*/ 	.byte	0x00, 0xf0, 0x21, 0x00


	//----- nvinfo : EIATTR_KPARAM_INFO
	.align		4
.L_2901:
        /*014c*/ 	.byte	0x04, 0x17
        /*014e*/ 	.short	(.L_2903 - .L_2902)
.L_2902:
        /*0150*/ 	.word	0x00000000
        /*0154*/ 	.short	0x0000
        /*0156*/ 	.short	0x0000
        /*0158*/ 	.byte	0x00, 0xf0, 0x21, 0x00


	//----- nvinfo : EIATTR_MAXREG_COUNT
	.align		4
.L_2903:
        /*015c*/ 	.byte	0x03, 0x1b
        /*015e*/ 	.short	0x00ff


	//----- nvinfo : EIATTR_NUM_BARRIERS
	.align		4
        /*0160*/ 	.byte	0x02, 0x4c
        /*0162*/ 	.byte	0x01
	.zero		1


	//----- nvinfo : EIATTR_MERCURY_ISA_VERSION
	.align		4
        /*0164*/ 	.byte	0x03, 0x5f
        /*0166*/ 	.short	0x0000


	//----- nvinfo : EIATTR_EXIT_INSTR_OFFSETS
	.align		4
        /*0168*/ 	.byte	0x04, 0x1c
        /*016a*/ 	.short	(.L_2905 - .L_2904)


	//   ....[0]....
.L_2904:
        /*016c*/ 	.word	0x000001f0


	//   ....[1]....
        /*0170*/ 	.word	0x000008b0


	//   ....[2]....
        /*0174*/ 	.word	0x00002090


	//   ....[3]....
        /*0178*/ 	.word	0x00002380


	//   ....[4]....
        /*017c*/ 	.word	0x000024c0


	//   ....[5]....
        /*0180*/ 	.word	0x00002560


	//   ....[6]....
        /*0184*/ 	.word	0x000025a0


	//----- nvinfo : EIATTR_CTAIDZ_USED
	.align		4
.L_2905:
        /*0188*/ 	.byte	0x01, 0x04
	.zero		2


	//----- nvinfo : EIATTR_CRS_STACK_SIZE
	.align		4
        /*018c*/ 	.byte	0x04, 0x1e
        /*018e*/ 	.short	(.L_2907 - .L_2906)
.L_2906:
        /*0190*/ 	.word	0x00000000
.L_2907:


//--------------------- .nv.info._Z23gemm_half_q_half_kernelILi2ELi32ELb1ELb0ELi32EEvPK6__halfPKjS4_S2_PS0_iiiiPKtS7_iiiiiibS2_i --------------------------
	.section	.nv.info._Z23gemm_half_q_half_kernelILi2ELi32ELb1ELb0ELi32EEvPK6__halfPKjS4_S2_PS0_iiiiPKtS7_iiiiiibS2_i,"",@"SHT_CUDA_INFO"
	.sectionflags	@""
	.align	4


	//----- nvinfo : EIATTR_CUDA_API_VERSION
	.align		4
        /*0000*/ 	.byte	0x04, 0x37
        /*0002*/ 	.short	(.L_2909 - .L_2908)
.L_2908:
        /*0004*/ 	.word	0x00000082


	//----- nvinfo : EIATTR_SW2861232_WAR
	.align		4
.L_2909:
        /*0008*/ 	.byte	0x01, 0x35
	.zero		2


	//----- nvinfo : EIATTR_PARAM_CBANK
	.align		4
        /*000c*/ 	.byte	0x04, 0x0a
        /*000e*/ 	.short	(.L_2911 - .L_2910)
	.align		4
.L_2910:
        /*0010*/ 	.word	index@(.nv.constant0._Z23gemm_half_q_half_kernelILi2ELi32ELb1ELb0ELi32EEvPK6__halfPKjS4_S2_PS0_iiiiPKtS7_iiiiiibS2_i)
        /*0014*/ 	.short	0x0160
        /*0016*/ 	.short	0x0074


	//----- nvinfo : EIATTR_CBANK_PARAM_SIZE
	.align		4
.L_2911:
        /*0018*/ 	.byte	0x03, 0x19
        /*001a*/ 	.short	0x0074


	//----- nvinfo : EIATTR_KPARAM_INFO
	.align		4
        /*001c*/ 	.byte	0x04, 0x17
        /*001e*/ 	.short	(.L_2913 - .L_2912)
.L_2912:
        /*0020*/ 	.word	0x00000000
        /*0024*/ 	.short	0x0013
        /*0026*/ 	.short	0x0070
        /*0028*/ 	.byte	0x00, 0xf0, 0x11, 0x00


	//----- nvinfo : EIATTR_KPARAM_INFO
	.align		4
.L_2913:
        /*002c*/ 	.byte	0x04, 0x17
        /*002e*/ 	.short	(.L_2915 - .L_2914)
.L_2914:
        /*0030*/ 	.word	0x00000000
        /*0034*/ 	.short	0x0012
        /*0036*/ 	.short	0x0068
        /*0038*/ 	.byte	0x00, 0xf0, 0x21, 0x00


	//----- nvinfo : EIATTR_KPARAM_INFO
	.align		4
.L_2915:
        /*003c*/ 	.byte	0x04, 0x17
        /*003e*/ 	.short	(.L_2917 - .L_2916)
.L_2916:
        /*0040*/ 	.word	0x00000000
        /*0044*/ 	.short	0x0011
        /*0046*/ 	.short	0x0060
        /*0048*/ 	.byte	0x00, 0xf0, 0x05, 0x00


	//----- nvinfo : EIATTR_KPARAM_INFO
	.align		4
.L_2917:
        /*004c*/ 	.byte	0x04, 0x17
        /*004e*/ 	.short	(.L_2919 - .L_2918)
.L_2918:
        /*0050*/ 	.word	0x00000000
        /*0054*/ 	.short	0x0010
        /*0056*/ 	.short	0x005c
        /*0058*/ 	.byte	0x00, 0xf0, 0x11, 0x00


	//----- nvinfo : EIATTR_KPARAM_INFO
	.align		4
.L_2919:
        /*005c*/ 	.byte	0x04, 0x17
        /*005e*/ 	.short	(.L_2921 - .L_2920)
.L_2920:
        /*0060*/ 	.word	0x00000000
        /*0064*/ 	.short	0x000f
        /*0066*/ 	.short	0x0058
        /*0068*/ 	.byte	0x00, 0xf0, 0x11, 0x00


	//----- nvinfo : EIATTR_KPARAM_INFO
	.align		4
.L_2921:
        /*006c*/ 	.byte	0x04, 0x17
        /*006e*/ 	.short	(.L_2923 - .L_2922)
.L_2922:
        /*0070*/ 	.word	0x00000000
        /*0074*/ 	.short	0x000e
        /*0076*/ 	.short	0x0054
        /*0078*/ 	.byte	0x00, 0xf0, 0x11, 0x00


	//----- nvinfo : EIATTR_KPARAM_INFO
	.align		4
.L_2923:
        /*007c*/ 	.byte	0x04, 0x17
        /*007e*/ 	.short	(.L_2925 - .L_2924)
.L_2924:
        /*0080*/ 	.word	0x00000000
        /*0084*/ 	.short	0x000d
        /*0086*/ 	.short	0x0050
        /*0088*/ 	.byte	0x00, 0xf0, 0x11, 0x00


	//----- nvinfo : EIATTR_KPARAM_INFO
	.align		4
.L_2925:
        /*008c*/ 	.byte	0x04, 0x17
        /*008e*/ 	.short	(.L_2927 - .L_2926)
.L_2926:
        /*0090*/ 	.word	0x00000000
        /*0094*/ 	.short	0x000c
        /*0096*/ 	.short	0x004c
        /*0098*/ 	.byte	0x00, 0xf0, 0x11, 0x00


	//----- nvinfo : EIATTR_KPARAM_INFO
	.align		4
.L_2927:
        /*009c*/ 	.byte	0x04, 0x17
        /*009e*/ 	.short	(.L_2929 - .L_2928)
.L_2928:
        /*00a0*/ 	.word	0x00000000
        /*00a4*/ 	.short	0x000b
        /*00a6*/ 	.short	0x0048
        /*00a8*/ 	.byte	0x00, 0xf0, 0x11, 0x00


	//----- nvinfo : EIATTR_KPARAM_INFO
	.align		4
.L_2929:
        /*00ac*/ 	.byte	0x04, 0x17
        /*00ae*/ 	.short	(.L_2931 - .L_2930)
.L_2930:
        /*00b0*/ 	.word	0x00000000
        /*00b4*/ 	.short	0x000a
        /*00b6*/ 	.short	0x0040
        /*00b8*/ 	.byte	0x00, 0xf0, 0x21, 0x00


	//----- nvinfo : EIATTR_KPARAM_INFO
	.align		4
.L_2931:
        /*00bc*/ 	.byte	0x04, 0x17
        /*00be*/ 	.short	(.L_2933 - .L_2932)
.L_2932:
        /*00c0*/ 	.word	0x00000000
        /*00c4*/ 	.short	0x0009
        /*00c6*/ 	.short	0x0038
        /*00c8*/ 	.byte	0x00, 0xf0, 0x21, 0x00


	//----- nvinfo : EIATTR_KPARAM_INFO
	.align		4
.L_2933:
        /*00cc*/ 	.byte	0x04, 0x17
        /*00ce*/ 	.short	(.L_2935 - .L_2934)
.L_2934:
        /*00d0*/ 	.word	0x00000000
        /*00d4*/ 	.short	0x0008
        /*00d6*/ 	.short	0x0034
        /*00d8*/ 	.byte	0x00, 0xf0, 0x11, 0x00


	//----- nvinfo : EIATTR_KPARAM_INFO
	.align		4
.L_2935:
        /*00dc*/ 	.byte	0x04, 0x17
        /*00de*/ 	.short	(.L_2937 - .L_2936)
.L_2936:
        /*00e0*/ 	.word	0x00000000
        /*00e4*/ 	.short	0x0007
        /*00e6*/ 	.short	0x0030
        /*00e8*/ 	.byte	0x00, 0xf0, 0x11, 0x00


	//----- nvinfo : EIATTR_KPARAM_INFO
	.align		4
.L_2937:
        /*00ec*/ 	.byte	0x04, 0x17
        /*00ee*/ 	.short	(.L_2939 - .L_2938)
.L_2938:
        /*00f0*/ 	.word	0x00000000
        /*00f4*/ 	.short	0x0006
        /*00f6*/ 	.short	0x002c
        /*00f8*/ 	.byte	0x00, 0xf0, 0x11, 0x00


	//----- nvinfo : EIATTR_KPARAM_INFO
	.align		4
.L_2939:
        /*00fc*/ 	.byte	0x04, 0x17
        /*00fe*/ 	.short	(.L_2941 - .L_2940)
.L_2940:
        /*0100*/ 	.word	0x00000000
        /*0104*/ 	.short	0x0005
        /*0106*/ 	.short	0x0028
        /*0108*/ 	.byte	0x00, 0xf0, 0x11, 0x00


	//----- nvinfo : EIATTR_KPARAM_INFO
	.align		4
.L_2941:
        /*010c*/ 	.byte	0x04, 0x17
        /*010e*/ 	.short	(.L_2943 - .L_2942)
.L_2942:
        /*0110*/ 	.word	0x00000000
        /*0114*/ 	.short	0x0004
        /*0116*/ 	.short	0x0020
        /*0118*/ 	.byte	0x00, 0xf0, 0x21, 0x00


	//----- nvinfo : EIATTR_KPARAM_INFO
	.align		4
.L_2943:
        /*011c*/ 	.byte	0x04, 0x17
        /*011e*/ 	.short	(.L_2945 - .L_2944)
.L_2944:
        /*0120*/ 	.word	0x00000000
        /*0124*/ 	.short	0x0003
        /*0126*/ 	.short	0x0018
        /*0128*/ 	.byte	0x00, 0xf0, 0x21, 0x00


	//----- nvinfo : EIATTR_KPARAM_INFO
	.align		4
.L_2945:
        /*012c*/ 	.byte	0x04, 0x17
        /*012e*/ 	.short	(.L_2947 - .L_2946)
.L_2946:
        /*0130*/ 	.word	0x00000000
        /*0134*/ 	.short	0x0002
        /*0136*/ 	.short	0x0010
        /*0138*/ 	.byte	0x00, 0xf0, 0x21, 0x00


	//----- nvinfo : EIATTR_KPARAM_INFO
	.align		4
.L_2947:
        /*013c*/ 	.byte	0x04, 0x17
        /*013e*/ 	.short	(.L_2949 - .L_2948)
.L_2948:
        /*0140*/ 	.word	0x00000000
        /*0144*/ 	.short	0x0001
        /*0146*/ 	.short	0x0008
        /*0148*/ 	.byte	0x00, 0xf0, 0x21, 0x00


	//----- nvinfo : EIATTR_KPARAM_INFO
	.align		4
.L_2949:
        /*014c*/ 	.byte	0x04, 0x17
        /*014e*/ 	.short	(.L_2951 - .L_2950)
.L_2950:
        /*0150*/ 	.word	0x00000000
        /*0154*/ 	.short	0x0000
        /*0156*/ 	.short	0x0000
        /*0158*/ 	.byte	0x00, 0xf0, 0x21, 0x00


	//----- nvinfo : EIATTR_MAXREG_COUNT
	.align		4
.L_2951:
        /*015c*/ 	.byte	0x03, 0x1b
        /*015e*/ 	.short	0x00ff


	//----- nvinfo : EIATTR_NUM_BARRIERS
	.align		4
        /*0160*/ 	.byte	0x02, 0x4c
        /*0162*/ 	.byte	0x01
	.zero		1


	//----- nvinfo : EIATTR_MERCURY_ISA_VERSION
	.align		4
        /*0164*/ 	.byte	0x03, 0x5f
        /*0166*/ 	.short	0x0000


	//----- nvinfo : EIATTR_EXIT_INSTR_OFFSETS
	.align		4
        /*0168*/ 	.byte	0x04, 0x1c
        /*016a*/ 	.short	(.L_2953 - .L_2952)


	//   ....[0]....
.L_2952:
        /*016c*/ 	.word	0x000001e0


	//   ....[1]....
        /*0170*/ 	.word	0x000008a0


	//   ....[2]....
        /*0174*/ 	.word	0x00003020


	//   ....[3]....
        /*0178*/ 	.word	0x00003300


	//   ....[4]....
        /*017c*/ 	.word	0x00003440


	//   ....[5]....
        /*0180*/ 	.word	0x000034e0


	//   ....[6]....
        /*0184*/ 	.word	0x00003520


	//----- nvinfo : EIATTR_CTAIDZ_USED
	.align		4
.L_2953:
        /*0188*/ 	.byte	0x01, 0x04
	.zero		2


	//----- nvinfo : EIATTR_CRS_STACK_SIZE
	.align		4
        /*018c*/ 	.byte	0x04, 0x1e
        /*018e*/ 	.short	(.L_2955 - .L_2954)
.L_2954:
        /*0190*/ 	.word	0x00000000
.L_2955:


//--------------------- .nv.info._Z23gemm_half_q_half_kernelILi2ELi48ELb1ELb0ELi32EEvPK6__halfPKjS4_S2_PS0_iiiiPKtS7_iiiiiibS2_i --------------------------
	.section	.nv.info._Z23gemm_half_q_half_kernelILi2ELi48ELb1ELb0ELi32EEvPK6__halfPKjS4_S2_PS0_iiiiPKtS7_iiiiiibS2_i,"",@"SHT_CUDA_INFO"
	.sectionflags	@""
	.align	4


	//----- nvinfo : EIATTR_CUDA_API_VERSION
	.align		4
        /*0000*/ 	.byte	0x04, 0x37
        /*0002*/ 	.short	(.L_2957 - .L_2956)
.L_2956:
        /*0004*/ 	.word	0x00000082


	//----- nvinfo : EIATTR_SW2861232_WAR
	.align		4
.L_2957:
        /*0008*/ 	.byte	0x01, 0x35
	.zero		2


	//----- nvinfo : EIATTR_PARAM_CBANK
	.align		4
        /*000c*/ 	.byte	0x04, 0x0a
        /*000e*/ 	.short	(.L_2959 - .L_2958)
	.align		4
.L_2958:
        /*0010*/ 	.word	index@(.nv.constant0._Z23gemm_half_q_half_kernelILi2ELi48ELb1ELb0ELi32EEvPK6__halfPKjS4_S2_PS0_iiiiPKtS7_iiiiiibS2_i)
        /*0014*/ 	.short	0x0160
        /*0016*/ 	.short	0x0074


	//----- nvinfo : EIATTR_CBANK_PARAM_SIZE
	.align		4
.L_2959:
        /*0018*/ 	.byte	0x03, 0x19
        /*001a*/ 	.short	0x0074


	//----- nvinfo : EIATTR_KPARAM_INFO
	.align		4
        /*001c*/ 	.byte	0x04, 0x17
        /*001e*/ 	.short	(.L_2961 - .L_2960)
.L_2960:
        /*0020*/ 	.word	0x00000000
        /*0024*/ 	.short	0x0013
        /*0026*/ 	.short	0x0070
        /*0028*/ 	.byte	0x00, 0xf0, 0x11, 0x00


	//----- nvinfo : EIATTR_KPARAM_INFO
	.align		4
.L_2961:
        /*002c*/ 	.byte	0x04, 0x17
        /*002e*/ 	.short	(.L_2963 - .L_2962)
.L_2962:
        /*0030*/ 	.word	0x00000000
        /*0034*/ 	.short	0x0012
        /*0036*/ 	.short	0x0068
        /*0038*/ 	.byte	0x00, 0xf0, 0x21, 0x00


	//----- nvinfo : EIATTR_KPARAM_INFO
	.align		4
.L_2963:
        /*003c*/ 	.byte	0x04, 0x17
        /*003e*/ 	.short	(.L_2965 - .L_2964)
.L_2964:
        /*0040*/ 	.word	0x00000000
        /*0044*/ 	.short	0x0011
        /*0046*/ 	.short	0x0060
        /*0048*/ 	.byte	0x00, 0xf0, 0x05, 0x00


	//----- nvinfo : EIATTR_KPARAM_INFO
	.align		4
.L_2965:
        /*004c*/ 	.byte	0x04, 0x17
        /*004e*/ 	.short	(.L_2967 - .L_2966)
.L_2966:
        /*0050*/ 	.word	0x00000000
        /*0054*/ 	.short	0x0010
        /*0056*/ 	.short	0x005c
        /*0058*/ 	.byte	0x00, 0xf0, 0x11, 0x00


	//----- nvinfo : EIATTR_KPARAM_INFO
	.align		4
.L_2967:
        /*005c*/ 	.byte	0x04, 0x17
        /*005e*/ 	.short	(.L_2969 - .L_2968)
.L_2968:
        /*0060*/ 	.word	0x00000000
        /*0064*/ 	.short	0x000f
        /*0066*/ 	.short	0x0058
        /*0068*/ 	.byte	0x00, 0xf0, 0x11, 0x00


	//----- nvinfo : EIATTR_KPARAM_INFO
	.align		4
.L_2969:
        /*006c*/ 	.byte	0x04, 0x17
        /*006e*/ 	.short	(.L_2971 - .L_2970)
.L_2970:
        /*0070*/ 	.word	0x00000000
        /*0074*/ 	.short	0x000e
        /*0076*/ 	.short	0x0054
        /*0078*/ 	.byte	0x00, 0xf0, 0x11, 0x00


	//----- nvinfo : EIATTR_KPARAM_INFO
	.align		4
.L_2971:
        /*007c*/ 	.byte	0x04, 0x17
        /*007e*/ 	.short	(.L_2973 - .L_2972)
.L_2972:
        /*0080*/ 	.word	0x00000000
        /*0084*/ 	.short	0x000d
        /*0086*/ 	.short	0x0050
        /*0088*/ 	.byte	0x00, 0xf0, 0x11, 0x00


	//----- nvinfo : EIATTR_KPARAM_INFO
	.align		4
.L_2973:
        /*008c*/ 	.byte	0x04, 0x17
        /*008e*/ 	.short	(.L_2975 - .L_2974)
.L_2974:
        /*0090*/ 	.word	0x00000000
        /*0094*/ 	.short	0x000c
        /*0096*/ 	.short	0x004c
        /*0098*/ 	.byte	0x00, 0xf0, 0x11, 0x00


	//----- nvinfo : EIATTR_KPARAM_INFO
	.align		4
.L_2975:
        /*009c*/ 	.byte	0x04, 0x17
        /*009e*/ 	.short	(.L_2977 - .L_2976)
.L_2976:
        /*00a0*/ 	.word	0x00000000
        /*00a4*/ 	.short	0x000b
        /*00a6*/ 	.short	0x0048
        /*00a8*/ 	.byte	0x00, 0xf0, 0x11, 0x00


	//----- nvinfo : EIATTR_KPARAM_INFO
	.align		4
.L_2977:
        /*00ac*/ 	.byte	0x04, 0x17
        /*00ae*/ 	.short	(.L_2979 - .L_2978)
.L_2978:
        /*00b0*/ 	.word	0x00000000
        /*00b4*/ 	.short	0x000a
        /*00b6*/ 	.short	0x0040
        /*00b8*/ 	.byte	0x00, 0xf0, 0x21, 0x00


	//----- nvinfo : EIATTR_KPARAM_INFO
	.align		4
.L_2979:
        /*00bc*/ 	.byte	0x04, 0x17
        /*00be*/ 	.short	(.L_2981 - .L_2980)
.L_2980:
        /*00c0*/ 	.word	0x00000000
        /*00c4*/ 	.short	0x0009
        /*00c6*/ 	.short	0x0038
        /*00c8*/ 	.byte	0x00, 0xf0, 0x21, 0x00


	//----- nvinfo : EIATTR_KPARAM_INFO
	.align		4
.L_2981:
        /*00cc*/ 	.byte	0x04, 0x17
        /*00ce*/ 	.short	(.L_2983 - .L_2982)
.L_2982:
        /*00d0*/ 	.word	0x00000000
        /*00d4*/ 	.short	0x0008
        /*00d6*/ 	.short	0x0034
        /*00d8*/ 	.byte	0x00, 0xf0, 0x11, 0x00


	//----- nvinfo : EIATTR_KPARAM_INFO
	.align		4
.L_2983:
        /*00dc*/ 	.byte	0x04, 0x17
        /*00de*/ 	.short	(.L_2985 - .L_2984)
.L_2984:
        /*00e0*/ 	.word	0x00000000
        /*00e4*/ 	.short	0x0007
        /*00e6*/ 	.short	0x0030
        /*00e8*/ 	.byte	0x00, 0xf0, 0x11, 0x00


	//----- nvinfo : EIATTR_KPARAM_INFO
	.align		4
.L_2985:
        /*00ec*/ 	.byte	0x04, 0x17
        /*00ee*/ 	.short	(.L_2987 - .L_2986)
.L_2986:
        /*00f0*/ 	.word	0x00000000
        /*00f4*/ 	.short	0x0006
        /*00f6*/ 	.short	0x002c
        /*00f8*/ 	.byte	0x00, 0xf0, 0x11, 0x00


	//----- nvinfo : EIATTR_KPARAM_INFO
	.align		4
.L_2987:
        /*00fc*/ 	.byte	0x04, 0x17
        /*00fe*/ 	.short	(.L_2989 - .L_2988)
.L_2988:
        /*0100*/ 	.word	0x00000000
        /*0104*/ 	.short	0x0005
        /*0106*/ 	.short	0x0028
        /*0108*/ 	.byte	0x00, 0xf0, 0x11, 0x00


	//----- nvinfo : EIATTR_KPARAM_INFO
	.align		4
.L_2989:
        /*010c*/ 	.byte	0x04, 0x17
        /*010e*/ 	.short	(.L_2991 - .L_2990)
.L_2990:
        /*0110*/ 	.word	0x00000000
        /*0114*/ 	.short	0x0004
        /*0116*/ 	.short	0x0020
        /*0118*/ 	.byte	0x00, 0xf0, 0x21, 0x00


	//----- nvinfo : EIATTR_KPARAM_INFO
	.align		4
.L_2991:
        /*011c*/ 	.byte	0x04, 0x17
        /*011e*/ 	.short	(.L_2993 - .L_2992)
.L_2992:
        /*0120*/ 	.word	0x00000000
        /*0124*/ 	.short	0x0003
        /*0126*/ 	.short	0x0018
        /*0128*/ 	.byte	0x00, 0xf0, 0x21, 0x00


	//----- nvinfo : EIATTR_KPARAM_INFO
	.align		4
.L_2993:
        /*012c*/ 	.byte	0x04, 0x17
        /*012e*/ 	.short	(.L_2995 - .L_2994)
.L_2994:
        /*0130*/ 	.word	0x00000000
        /*0134*/ 	.short	0x0002
        /*0136*/ 	.short	0x0010
        /*0138*/ 	.byte	0x00, 0xf0, 0x21, 0x00


	//----- nvinfo : EIATTR_KPARAM_INFO
	.align		4
.L_2995:
        /*013c*/ 	.byte	0x04, 0x17
        /*013e*/ 	.short	(.L_2997 - .L_2996)
.L_2996:
        /*0140*/ 	.word	0x00000000
        /*0144*/ 	.short	0x0001
        /*0146*/ 	.short	0x0008
        /*0148*/ 	.byte	0x00, 0xf0, 0x21, 0x00


	//----- nvinfo : EIATTR_KPARAM_INFO
	.align		4
.L_2997:
        /*014c*/ 	.byte	0x04, 0x17
        /*014e*/ 	.short	(.L_2999 - .L_2998)
.L_2998:
        /*0150*/ 	.word	0x00000000
        /*0154*/ 	.short	0x0000
        /*0156*/ 	.short	0x0000
        /*0158*/ 	.byte	0x00, 0xf0, 0x21, 0x00


	//----- nvinfo : EIATTR_MAXREG_COUNT
	.align		4
.L_2999:
        /*015c*/ 	.byte	0x03, 0x1b
        /*015e*/ 	.short	0x00ff


	//----- nvinfo : EIATTR_NUM_BARRIERS
	.align		4
        /*0160*/ 	.byte	0x02, 0x4c
        /*0162*/ 	.byte	0x01
	.zero		1


	//----- nvinfo : EIATTR_MERCURY_ISA_VERSION
	.align		4
        /*0164*/ 	.byte	0x03, 0x5f
        /*0166*/ 	.short	0x0000


	//----- nvinfo : EIATTR_EXIT_INSTR_OFFSETS
	.align		4
        /*0168*/ 	.byte	0x04, 0x1c
        /*016a*/ 	.short	(.L_3001 - .L_3000)


	//   ....[0]....
.L_3000:
        /*016c*/ 	.word	0x000001e0


	//   ....[1]....
        /*0170*/ 	.word	0x000008a0


	//   ....[2]....
        /*0174*/ 	.word	0x00004bb0


	//   ....[3]....
        /*0178*/ 	.word	0x00004e90


	//   ....[4]....
        /*017c*/ 	.word	0x00004fd0


	//   ....[5]....
        /*0180*/ 	.word	0x00005070


	//   ....[6]....
        /*0184*/ 	.word	0x000050b0


	//----- nvinfo : EIATTR_CTAIDZ_USED
	.align		4
.L_3001:
        /*0188*/ 	.byte	0x01, 0x04
	.zero		2


	//----- nvinfo : EIATTR_CRS_STACK_SIZE
	.align		4
        /*018c*/ 	.byte	0x04, 0x1e
        /*018e*/ 	.short	(.L_3003 - .L_3002)
.L_3002:
        /*0190*/ 	.word	0x00000000
.L_3003:


//--------------------- .nv.info._Z23gemm_half_q_half_kernelILi2ELi16ELb1ELb0ELi32EEvPK6__halfPKjS4_S2_PS0_iiiiPKtS7_iiiiiibS2_i --------------------------
	.section	.nv.info._Z23gemm_half_q_half_kernelILi2ELi16ELb1ELb0ELi32EEvPK6__halfPKjS4_S2_PS0_iiiiPKtS7_iiiiiibS2_i,"",@"SHT_CUDA_INFO"
	.sectionflags	@""
	.align	4


	//----- nvinfo : EIATTR_CUDA_API_VERSION
	.align		4
        /*0000*/ 	.byte	0x04, 0x37
        /*0002*/ 	.short	(.L_3005 - .L_3004)
.L_3004:
        /*0004*/ 	.word	0x00000082


	//----- nvinfo : EIATTR_SW2861232_WAR
	.align		4
.L_3005:
        /*0008*/ 	.byte	0x01, 0x35
	.zero		2


	//----- nvinfo : EIATTR_PARAM_CBANK
	.align		4
        /*000c*/ 	.byte	0x04, 0x0a
        /*000e*/ 	.short	(.L_3007 - .L_3006)
	.align		4
.L_3006:
        /*0010*/ 	.word	index@(.nv.constant0._Z23gemm_half_q_half_kernelILi2ELi16ELb1ELb0ELi32EEvPK6__halfPKjS4_S2_PS0_iiiiPKtS7_iiiiiibS2_i)
        /*0014*/ 	.short	0x0160
        /*0016*/ 	.short	0x0074


	//----- nvinfo : EIATTR_CBANK_PARAM_SIZE
	.align		4
.L_3007:
        /*0018*/ 	.byte	0x03, 0x19
        /*001a*/ 	.short	0x0074


	//----- nvinfo : EIATTR_KPARAM_INFO
	.align		4
        /*001c*/ 	.byte	0x04, 0x17
        /*001e*/ 	.short	(.L_3009 - .L_3008)
.L_3008:
        /*0020*/ 	.word	0x00000000
        /*0024*/ 	.short	0x0013
        /*0026*/ 	.short	0x0070
        /*0028*/ 	.byte	0x00, 0xf0, 0x11, 0x00


	//----- nvinfo : EIATTR_KPARAM_INFO
	.align		4
.L_3009:
        /*002c*/ 	.byte	0x04, 0x17
        /*002e*/ 	.short	(.L_3011 - .L_3010)
.L_3010:
        /*0030*/ 	.word	0x00000000
        /*0034*/ 	.short	0x0012
        /*0036*/ 	.short	0x0068
        /*0038*/ 	.byte	0x00, 0xf0, 0x21, 0x00


	//----- nvinfo : EIATTR_KPARAM_INFO
	.align		4
.L_3011:
        /*003c*/ 	.byte	0x04, 0x17
        /*003e*/ 	.short	(.L_3013 - .L_3012)
.L_3012:
        /*0040*/ 	.word	0x00000000
        /*0044*/ 	.short	0x0011
        /*0046*/ 	.short	0x0060
        /*0048*/ 	.byte	0x00, 0xf0, 0x05, 0x00


	//----- nvinfo : EIATTR_KPARAM_INFO
	.align		4
.L_3013:
        /*004c*/ 	.byte	0x04, 0x17
        /*004e*/ 	.short	(.L_3015 - .L_3014)
.L_3014:
        /*0050*/ 	.word	0x00000000
        /*0054*/ 	.short	0x0010
        /*0056*/ 	.short	0x005c
        /*0058*/ 	.byte	0x00, 0xf0, 0x11, 0x00


	//----- nvinfo : EIATTR_KPARAM_INFO
	.align		4
.L_3015:
        /*005c*/ 	.byte	0x04, 0x17
        /*005e*/ 	.short	(.L_3017 - .L_3016)
.L_3016:
        /*0060*/ 	.word	0x00000000
        /*0064*/ 	.short	0x000f
        /*0066*/ 	.short	0x0058
        /*0068*/ 	.byte	0x00, 0xf0, 0x11, 0x00


	//----- nvinfo : EIATTR_KPARAM_INFO
	.align		4
.L_3017:
        /*006c*/ 	.byte	0x04, 0x17
        /*006e*/ 	.short	(.L_3019 - .L_3018)
.L_3018:
        /*0070*/ 	.word	0x00000000
        /*0074*/ 	.short	0x000e
        /*0076*/ 	.short	0x0054
        /*0078*/ 	.byte	0x00, 0xf0, 0x11, 0x00


	//----- nvinfo : EIATTR_KPARAM_INFO
	.align		4
.L_3019:
        /*007c*/ 	.byte	0x04, 0x17
        /*007e*/ 	.short	(.L_3021 - .L_3020)
.L_3020:
        /*0080*/ 	.word	0x00000000
        /*0084*/ 	.short	0x000d
        /*0086*/ 	.short	0x0050
        /*0088*/ 	.byte	0x00, 0xf0, 0x11, 0x00


	//----- nvinfo : EIATTR_KPARAM_INFO
	.align		4
.L_3021:
        /*008c*/ 	.byte	0x04, 0x17
        /*008e*/ 	.short	(.L_3023 - .L_3022)
.L_3022:
        /*0090*/ 	.word	0x00000000
        /*0094*/ 	.short	0x000c
        /*0096*/ 	.short	0x004c
        /*0098*/ 	.byte	0x00, 0xf0, 0x11, 0x00


	//----- nvinfo : EIATTR_KPARAM_INFO
	.align		4
.L_3023:
        /*009c*/ 	.byte	0x04, 0x17
        /*009e*/ 	.short	(.L_3025 - .L_3024)
.L_3024:
        /*00a0*/ 	.word	0x00000000
        /*00a4*/ 	.short	0x000b
        /*00a6*/ 	.short	0x0048
        /*00a8*/ 	.byte	0x00, 0xf0, 0x11, 0x00


	//----- nvinfo : EIATTR_KPARAM_INFO
	.align		4
.L_3025:
        /*00ac*/ 	.byte	0x04, 0x17
        /*00ae*/ 	.short	(.L_3027 - .L_3026)
.L_3026:
        /*00b0*/ 	.word	0x00000000
        /*00b4*/ 	.short	0x000a
        /*00b6*/ 	.short	0x0040
        /*00b8*/ 	.byte	0x00, 0xf0, 0x21, 0x00


	//----- nvinfo : EIATTR_KPARAM_INFO
	.align		4
.L_3027:
        /*00bc*/ 	.byte	0x04, 0x17
        /*00be*/ 	.short	(.L_3029 - .L_3028)
.L_3028:
        /*00c0*/ 	.word	0x00000000
        /*00c4*/ 	.short	0x0009
        /*00c6*/ 	.short	0x0038
        /*00c8*/ 	.byte	0x00, 0xf0, 0x21, 0x00


	//----- nvinfo : EIATTR_KPARAM_INFO
	.align		4
.L_3029:
        /*00cc*/ 	.byte	0x04, 0x17
        /*00ce*/ 	.short	(.L_3031 - .L_3030)
.L_3030:
        /*00d0*/ 	.word	0x00000000
        /*00d4*/ 	.short	0x0008
        /*00d6*/ 	.short	0x0034
        /*00d8*/ 	.byte	0x00, 0xf0, 0x11, 0x00


	//----- nvinfo : EIATTR_KPARAM_INFO
	.align		4
.L_3031:
        /*00dc*/ 	.byte	0x04, 0x17
        /*00de*/ 	.short	(.L_3033 - .L_3032)
.L_3032:
        /*00e0*/ 	.word	0x00000000
        /*00e4*/ 	.short	0x0007
        /*00e6*/ 	.short	0x0030
        /*00e8*/ 	.byte	0x00, 0xf0, 0x11, 0x00


	//----- nvinfo : EIATTR_KPARAM_INFO
	.align		4
.L_3033:
        /*00ec*/ 	.byte	0x04, 0x17
        /*00ee*/ 	.short	(.L_3035 - .L_3034)
.L_3034:
        /*00f0*/ 	.word	0x00000000
        /*00f4*/ 	.short	0x0006
        /*00f6*/ 	.short	0x002c
        /*00f8*/ 	.byte	0x00, 0xf0, 0x11, 0x00


	//----- nvinfo : EIATTR_KPARAM_INFO
	.align		4
.L_3035:
        /*00fc*/ 	.byte	0x04, 0x17
        /*00fe*/ 	.short	(.L_3037 - .L_3036)
.L_3036:
        /*0100*/ 	.word	0x00000000
        /*0104*/ 	.short	0x0005
        /*0106*/ 	.short	0x0028
        /*0108*/ 	.byte	0x00, 0xf0, 0x11, 0x00


	//----- nvinfo : EIATTR_KPARAM_INFO
	.align		4
.L_3037:
        /*010c*/ 	.byte	0x04, 0x17
        /*010e*/ 	.short	(.L_3039 - .L_3038)
.L_3038:
        /*0110*/ 	.word	0x00000000
        /*0114*/ 	.short	0x0004
        /*0116*/ 	.short	0x0020
        /*0118*/ 	.byte	0x00, 0xf0, 0x21, 0x00


	//----- nvinfo : EIATTR_KPARAM_INFO
	.align		4
.L_3039:
        /*011c*/ 	.byte	0x04, 0x17
        /*011e*/ 	.short	(.L_3041 - .L_3040)
.L_3040:
        /*0120*/ 	.word	0x00000000
        /*0124*/ 	.short	0x0003
        /*0126*/ 	.short	0x0018
        /*0128*/ 	.byte	0x00, 0xf0, 0x21, 0x00


	//----- nvinfo : EIATTR_KPARAM_INFO
	.align		4
.L_3041:
        /*012c*/ 	.byte	0x04, 0x17
        /*012e*/ 	.short	(.L_3043 - .L_3042)
.L_3042:
        /*0130*/ 	.word	0x00000000
        /*0134*/ 	.short	0x0002
        /*0136*/ 	.short	0x0010
        /*0138*/ 	.byte	0x00, 0xf0, 0x21, 0x00


	//----- nvinfo : EIATTR_KPARAM_INFO
	.align		4
.L_3043:
        /*013c*/ 	.byte	0x04, 0x17
        /*013e*/ 	.short	(.L_3045 - .L_3044)
.L_3044:
        /*0140*/ 	.word	0x00000000
        /*0144*/ 	.short	0x0001
        /*0146*/ 	.short	0x0008
        /*0148*/ 	.byte	0x00, 0xf0, 0x21, 0x00


	//----- nvinfo : EIATTR_KPARAM_INFO
	.align		4
.L_3045:
        /*014c*/ 	.byte	0x04, 0x17
        /*014e*/ 	.short	(.L_3047 - .L_3046)
.L_3046:
        /*0150*/ 	.word	0x00000000
        /*0154*/ 	.short	0x0000
        /*0156*/ 	.short	0x0000
        /*0158*/ 	.byte	0x00, 0xf0, 0x21, 0x00


	//----- nvinfo : EIATTR_MAXREG_COUNT
	.align		4
.L_3047:
        /*015c*/ 	.byte	0x03, 0x1b
        /*015e*/ 	.short	0x00ff


	//----- nvinfo : EIATTR_NUM_BARRIERS
	.align		4
        /*0160*/ 	.byte	0x02, 0x4c
        /*0162*/ 	.byte	0x01
	.zero		1


	//----- nvinfo : EIATTR_MERCURY_ISA_VERSION
	.align		4
        /*0164*/ 	.byte	0x03, 0x5f
        /*0166*/ 	.short	0x0000


	//----- nvinfo : EIATTR_EXIT_INSTR_OFFSETS
	.align		4
        /*0168*/ 	.byte	0x04, 0x1c
        /*016a*/ 	.short	(.L_3049 - .L_3048)


	//   ....[0]....
.L_3048:
        /*016c*/ 	.word	0x000001e0


	//   ....[1]....
        /*0170*/ 	.word	0x000008a0


	//   ....[2]....
        /*0174*/ 	.word	0x00002d10


	//   ....[3]....
        /*0178*/ 	.word	0x00002ff0


	//   ....[4]....
        /*017c*/ 	.word	0x00003130


	//   ....[5]....
        /*0180*/ 	.word	0x000031d0


	//   ....[6]....
        /*0184*/ 	.word	0x00003210


	//----- nvinfo : EIATTR_CTAIDZ_USED
	.align		4
.L_3049:
        /*0188*/ 	.byte	0x01, 0x04
	.zero		2


	//----- nvinfo : EIATTR_CRS_STACK_SIZE
	.align		4
        /*018c*/ 	.byte	0x04, 0x1e
        /*018e*/ 	.short	(.L_3051 - .L_3050)
.L_3050:
        /*0190*/ 	.word	0x00000000
.L_3051:


//--------------------- .nv.info._Z23gemm_half_q_half_kernelILi2ELi24ELb1ELb0ELi32EEvPK6__halfPKjS4_S2_PS0_iiiiPKtS7_iiiiiibS2_i --------------------------
	.section	.nv.info._Z23gemm_half_q_half_kernelILi2ELi24ELb1ELb0ELi32EEvPK6__halfPKjS4_S2_PS0_iiiiPKtS7_iiiiiibS2_i,"",@"SHT_CUDA_INFO"
	.sectionflags	@""
	.align	4


	//----- nvinfo : EIATTR_CUDA_API_VERSION
	.align		4
        /*0000*/ 	.byte	0x04, 0x37
        /*0002*/ 	.short	(.L_3053 - .L_3052)
.L_3052:
        /*0004*/ 	.word	0x00000082


	//----- nvinfo : EIATTR_SW2861232_WAR
	.align		4
.L_3053:
        /*0008*/ 	.byte	0x01, 0x35
	.zero		2


	//----- nvinfo : EIATTR_PARAM_CBANK
	.align		4
        /*000c*/ 	.byte	0x04, 0x0a
        /*000e*/ 	.short	(.L_3055 - .L_3054)
	.align		4
.L_3054:
        /*0010*/ 	.word	index@(.nv.constant0._Z23gemm_half_q_half_kernelILi2ELi24ELb1ELb0ELi32EEvPK6__halfPKjS4_S2_PS0_iiiiPKtS7_iiiiiibS2_i)
        /*0014*/ 	.short	0x0160
        /*0016*/ 	.short	0x0074


	//----- nvinfo : EIATTR_CBANK_PARAM_SIZE
	.align		4
.L_3055:
        /*0018*/ 	.byte	0x03, 0x19
        /*001a*/ 	.short	0x0074


	//----- nvinfo : EIATTR_KPARAM_INFO
	.align		4
        /*001c*/ 	.byte	0x04, 0x17
        /*001e*/ 	.short	(.L_3057 - .L_3056)
.L_3056:
        /*0020*/ 	.word	0x00000000
        /*0024*/ 	.short	0x0013
        /*0026*/ 	.short	0x0070
        /*0028*/ 	.byte	0x00, 0xf0, 0x11, 0x00


	//----- nvinfo : EIATTR_KPARAM_INFO
	.align		4
.L_3057:
        /*002c*/ 	.byte	0x04, 0x17
        /*002e*/ 	.short	(.L_3059 - .L_3058)
.L_3058:
        /*0030*/ 	.word	0x00000000
        /*0034*/ 	.short	0x0012
        /*0036*/ 	.short	0x0068
        /*0038*/ 	.byte	0x00, 0xf0, 0x21, 0x00


	//----- nvinfo : EIATTR_KPARAM_INFO
	.align		4
.L_3059:
        /*003c*/ 	.byte	0x04, 0x17
        /*003e*/ 	.short	(.L_3061 - .L_3060)
.L_3060:
        /*0040*/ 	.word	0x00000000
        /*0044*/ 	.short	0x0011
        /*0046*/ 	.short	0x0060
        /*0048*/ 	.byte	0x00, 0xf0, 0x05, 0x00


	//----- nvinfo : EIATTR_KPARAM_INFO
	.align		4
.L_3061:
        /*004c*/ 	.byte	0x04, 0x17
        /*004e*/ 	.short	(.L_3063 - .L_3062)
.L_3062:
        /*0050*/ 	.word	0x00000000
        /*0054*/ 	.short	0x0010
        /*0056*/ 	.short	0x005c
        /*0058*/ 	.byte	0x00, 0xf0, 0x11, 0x00


	//----- nvinfo : EIATTR_KPARAM_INFO
	.align		4
.L_3063:
        /*005c*/ 	.byte	0x04, 0x17
        /*005e*/ 	.short	(.L_3065 - .L_3064)
.L_3064:
        /*0060*/ 	.word	0x00000000
        /*0064*/ 	.short	0x000f
        /*0066*/ 	.short	0x0058
        /*0068*/ 	.byte	0x00, 0xf0, 0x11, 0x00


	//----- nvinfo : EIATTR_KPARAM_INFO
	.align		4
.L_3065:
        /*006c*/ 	.byte	0x04, 0x17
        /*006e*/ 	.short	(.L_3067 - .L_3066)
.L_3066:
        /*0070*/ 	.word	0x00000000
        /*0074*/ 	.short	0x000e
        /*0076*/ 	.short	0x0054
        /*0078*/ 	.byte	0x00, 0xf0, 0x11, 0x00


	//----- nvinfo : EIATTR_KPARAM_INFO
	.align		4
.L_3067:
        /*007c*/ 	.byte	0x04, 0x17
        /*007e*/ 	.short	(.L_3069 - .L_3068)
.L_3068:
        /*0080*/ 	.word	0x00000000
        /*0084*/ 	.short	0x000d
        /*0086*/ 	.short	0x0050
        /*0088*/ 	.byte	0x00, 0xf0, 0x11, 0x00


	//----- nvinfo : EIATTR_KPARAM_INFO
	.align		4
.L_3069:
        /*008c*/ 	.byte	0x04, 0x17
        /*008e*/ 	.short	(.L_3071 - .L_3070)
.L_3070:
        /*0090*/ 	.word	0x00000000
        /*0094*/ 	.short	0x000c
        /*0096*/ 	.short	0x004c
        /*0098*/ 	.byte	0x00, 0xf0, 0x11, 0x00


	//----- nvinfo : EIATTR_KPARAM_INFO
	.align		4
.L_3071:
        /*009c*/ 	.byte	0x04, 0x17
        /*009e*/ 	.short	(.L_3073 - .L_3072)
.L_3072:
        /*00a0*/ 	.word	0x00000000
        /*00a4*/ 	.short	0x000b
        /*00a6*/ 	.short	0x0048
        /*00a8*/ 	.byte	0x00, 0xf0, 0x11, 0x00


	//----- nvinfo : EIATTR_KPARAM_INFO
	.align		4
.L_3073:
        /*00ac*/ 	.byte	0x04, 0x17
        /*00ae*/ 	.short	(.L_3075 - .L_3074)
.L_3074:
        /*00b0*/ 	.word	0x00000000
        /*00b4*/ 	.short	0x000a
        /*00b6*/ 	.short	0x0040
        /*00b8*/ 	.byte	0x00, 0xf0, 0x21, 0x00


	//----- nvinfo : EIATTR_KPARAM_INFO
	.align		4
.L_3075:
        /*00bc*/ 	.byte	0x04, 0x17
        /*00be*/ 	.short	(.L_3077 - .L_3076)
.L_3076:
        /*00c0*/ 	.word	0x00000000
        /*00c4*/ 	.short	0x0009
        /*00c6*/ 	.short	0x0038
        /*00c8*/ 	.byte	0x00, 0xf0, 0x21, 0x00


	//----- nvinfo : EIATTR_KPARAM_INFO
	.align		4
.L_3077:
        /*00cc*/ 	.byte	0x04, 0x17
        /*00ce*/ 	.short	(.L_3079 - .L_3078)
.L_3078:
        /*00d0*/ 	.word	0x00000000
        /*00d4*/ 	.short	0x0008
        /*00d6*/ 	.short	0x0034
        /*00d8*/ 	.byte	0x00, 0xf0, 0x11, 0x00


	//----- nvinfo : EIATTR_KPARAM_INFO
	.align		4
.L_3079:
        /*00dc*/ 	.byte	0x04, 0x17
        /*00de*/ 	.short	(.L_3081 - .L_3080)
.L_3080:
        /*00e0*/ 	.word	0x00000000
        /*00e4*/ 	.short	0x0007
        /*00e6*/ 	.short	0x0030
        /*00e8*/ 	.byte	0x00, 0xf0, 0x11, 0x00


	//----- nvinfo : EIATTR_KPARAM_INFO
	.align		4
.L_3081:
        /*00ec*/ 	.byte	0x04, 0x17
        /*00ee*/ 	.short	(.L_3083 - .L_3082)
.L_3082:
        /*00f0*/ 	.word	0x00000000
        /*00f4*/ 	.short	0x0006
        /*00f6*/ 	.short	0x002c
        /*00f8*/ 	.byte	0x00, 0xf0, 0x11, 0x00


	//----- nvinfo : EIATTR_KPARAM_INFO
	.align		4
.L_3083:
        /*00fc*/ 	.byte	0x04, 0x17
        /*00fe*/ 	.short	(.L_3085 - .L_3084)
.L_3084:
        /*0100*/ 	.word	0x00000000
        /*0104*/ 	.short	0x0005
        /*0106*/ 	.short	0x0028
        /*0108*/ 	.byte	0x00, 0xf0, 0x11, 0x00


	//----- nvinfo : EIATTR_KPARAM_INFO
	.align		4
.L_3085:
        /*010c*/ 	.byte	0x04, 0x17
        /*010e*/ 	.short	(.L_3087 - .L_3086)
.L_3086:
        /*0110*/ 	.word	0x00000000
        /*0114*/ 	.short	0x0004
        /*0116*/ 	.short	0x0020
        /*0118*/ 	.byte	0x00, 0xf0, 0x21, 0x00


	//----- nvinfo : EIATTR_KPARAM_INFO
	.align		4
.L_3087:
        /*011c*/ 	.byte	0x04, 0x17
        /*011e*/ 	.short	(.L_3089 - .L_3088)
.L_3088:
        /*0120*/ 	.word	0x00000000
        /*0124*/ 	.short	0x0003
        /*0126*/ 	.short	0x0018
        /*0128*/ 	.byte	0x00, 0xf0, 0x21, 0x00


	//----- nvinfo : EIATTR_KPARAM_INFO
	.align		4
.L_3089:
        /*012c*/ 	.byte	0x04, 0x17
        /*012e*/ 	.short	(.L_3091 - .L_3090)
.L_3090:
        /*0130*/ 	.word	0x00000000
        /*0134*/ 	.short	0x0002
        /*0136*/ 	.short	0x0010
        /*0138*/ 	.byte	0x00, 0xf0, 0x21, 0x00


	//----- nvinfo : EIATTR_KPARAM_INFO
	.align		4
.L_3091:
        /*013c*/ 	.byte	0x04, 0x17
        /*013e*/ 	.short	(.L_3093 - .L_3092)
.L_3092:
        /*0140*/ 	.word	0x00000000
        /*0144*/ 	.short	0x0001
        /*0146*/ 	.short	0x0008
        /*0148*/ 	.byte	0x00, 0xf0, 0x21, 0x00


	//----- nvinfo : EIATTR_KPARAM_INFO
	.align		4
.L_3093:
        /*014c*/ 	.byte	0x04, 0x17
        /*014e*/ 	.short	(.L_3095 - .L_3094)
.L_3094:
        /*0150*/ 	.word	0x00000000
        /*0154*/ 	.short	0x0000
        /*0156*/ 	.short	0x0000
        /*0158*/ 	.byte	0x00, 0xf0, 0x21, 0x00


	//----- nvinfo : EIATTR_MAXREG_COUNT
	.align		4
.L_3095:
        /*015c*/ 	.byte	0x03, 0x1b
        /*015e*/ 	.short	0x00ff


	//----- nvinfo : EIATTR_NUM_BARRIERS
	.align		4
        /*0160*/ 	.byte	0x02, 0x4c
        /*0162*/ 	.byte	0x01
	.zero		1


	//----- nvinfo : EIATTR_MERCURY_ISA_VERSION
	.align		4
        /*0164*/ 	.byte	0x03, 0x5f
        /*0166*/ 	.short	0x0000


	//----- nvinfo : EIATTR_EXIT_INSTR_OFFSETS
	.align		4
        /*0168*/ 	.byte	0x04, 0x1c
        /*016a*/ 	.short	(.L_3097 - .L_3096)


	//   ....[0]....
.L_3096:
        /*016c*/ 	.word	0x000001e0


	//   ....[1]....
        /*0170*/ 	.word	0x000008a0


	//   ....[2]....
        /*0174*/ 	.word	0x00006790


	//   ....[3]....
        /*0178*/ 	.word	0x00006a70


	//   ....[4]....
        /*017c*/ 	.word	0x00006bb0


	//   ....[5]....
        /*0180*/ 	.word	0x00006c50


	//   ....[6]....
        /*0184*/ 	.word	0x00006c90


	//----- nvinfo : EIATTR_CTAIDZ_USED
	.align		4
.L_3097:
        /*0188*/ 	.byte	0x01, 0x04
	.zero		2


	//----- nvinfo : EIATTR_CRS_STACK_SIZE
	.align		4
        /*018c*/ 	.byte	0x04, 0x1e
        /*018e*/ 	.short	(.L_3099 - .L_3098)
.L_3098:
        /*0190*/ 	.word	0x00000000
.L_3099:


//--------------------- .nv.info._Z23gemm_half_q_half_kernelILi2ELi8ELb1ELb0ELi32EEvPK6__halfPKjS4_S2_PS0_iiiiPKtS7_iiiiiibS2_i --------------------------
	.section	.nv.info._Z23gemm_half_q_half_kernelILi2ELi8ELb1ELb0ELi32EEvPK6__halfPKjS4_S2_PS0_iiiiPKtS7_iiiiiibS2_i,"",@"SHT_CUDA_INFO"
	.sectionflags	@""
	.align	4


	//----- nvinfo : EIATTR_CUDA_API_VERSION
	.align		4
        /*0000*/ 	.byte	0x04, 0x37
        /*0002*/ 	.short	(.L_3101 - .L_3100)
.L_3100:
        /*0004*/ 	.word	0x00000082


	//----- nvinfo : EIATTR_SW2861232_WAR
	.align		4
.L_3101:
        /*0008*/ 	.byte	0x01, 0x35
	.zero		2


	//----- nvinfo : EIATTR_PARAM_CBANK
	.align		4
        /*000c*/ 	.byte	0x04, 0x0a
        /*000e*/ 	.short	(.L_3103 - .L_3102)
	.align		4
.L_3102:
        /*0010*/ 	.word	index@(.nv.constant0._Z23gemm_half_q_half_kernelILi2ELi8ELb1ELb0ELi32EEvPK6__halfPKjS4_S2_PS0_iiiiPKtS7_iiiiiibS2_i)
        /*0014*/ 	.short	0x0160
        /*0016*/ 	.short	0x0074


	//----- nvinfo : EIATTR_CBANK_PARAM_SIZE
	.align		4
.L_3103:
        /*0018*/ 	.byte	0x03, 0x19
        /*001a*/ 	.short	0x0074


	//----- nvinfo : EIATTR_KPARAM_INFO
	.align		4
        /*001c*/ 	.byte	0x04, 0x17
        /*001e*/ 	.short	(.L_3105 - .L_3104)
.L_3104:
        /*0020*/ 	.word	0x00000000
        /*0024*/ 	.short	0x0013
        /*0026*/ 	.short	0x0070
        /*0028*/ 	.byte	0x00, 0xf0, 0x11, 0x00


	//----- nvinfo : EIATTR_KPARAM_INFO
	.align		4
.L_3105:
        /*002c*/ 	.byte	0x04, 0x17
        /*002e*/ 	.short	(.L_3107 - .L_3106)
.L_3106:
        /*0030*/ 	.word	0x00000000
        /*0034*/ 	.short	0x0012
        /*0036*/ 	.short	0x0068
        /*0038*/ 	.byte	0x00, 0xf0, 0x21, 0x00


	//----- nvinfo : EIATTR_KPARAM_INFO
	.align		4
.L_3107:
        /*003c*/ 	.byte	0x04, 0x17
        /*003e*/ 	.short	(.L_3109 - .L_3108)
.L_3108:
        /*0040*/ 	.word	0x00000000
        /*0044*/ 	.short	0x0011
        /*0046*/ 	.short	0x0060
        /*0048*/ 	.byte	0x00, 0xf0, 0x05, 0x00


	//----- nvinfo : EIATTR_KPARAM_INFO
	.align		4
.L_3109:
        /*004c*/ 	.byte	0x04, 0x17
        /*004e*/ 	.short	(.L_3111 - .L_3110)
.L_3110:
        /*0050*/ 	.word	0x00000000
        /*0054*/ 	.short	0x0010
        /*0056*/ 	.short	0x005c
        /*0058*/ 	.byte	0x00, 0xf0, 0x11, 0x00


	//----- nvinfo : EIATTR_KPARAM_INFO
	.align		4
.L_3111:
        /*005c*/ 	.byte	0x04, 0x17
        /*005e*/ 	.short	(.L_3113 - .L_3112)
.L_3112:
        /*0060*/ 	.word	0x00000000
        /*0064*/ 	.short	0x000f
        /*0066*/ 	.short	0x0058
        /*0068*/ 	.byte	0x00, 0xf0, 0x11, 0x00


	//----- nvinfo : EIATTR_KPARAM_INFO
	.align		4
.L_3113:
        /*006c*/ 	.byte	0x04, 0x17
        /*006e*/ 	.short	(.L_3115 - .L_3114)
.L_3114:
        /*0070*/ 	.word	0x00000000
        /*0074*/ 	.short	0x000e
        /*0076*/ 	.short	0x0054
        /*0078*/ 	.byte	0x00, 0xf0, 0x11, 0x00


	//----- nvinfo : EIATTR_KPARAM_INFO
	.align		4
.L_3115:
        /*007c*/ 	.byte	0x04, 0x17
        /*007e*/ 	.short	(.L_3117 - .L_3116)
.L_3116:
        /*0080*/ 	.word	0x00000000
        /*0084*/ 	.short	0x000d
        /*0086*/ 	.short	0x0050
        /*0088*/ 	.byte	0x00, 0xf0, 0x11, 0x00


	//----- nvinfo : EIATTR_KPARAM_INFO
	.align		4
.L_3117:
        /*008c*/ 	.byte	0x04, 0x17
        /*008e*/ 	.short	(.L_3119 - .L_3118)
.L_3118:
        /*0090*/ 	.word	0x00000000
        /*0094*/ 	.short	0x000c
        /*0096*/ 	.short	0x004c
        /*0098*/ 	.byte	0x00, 0xf0, 0x11, 0x00


	//----- nvinfo : EIATTR_KPARAM_INFO
	.align		4
.L_3119:
        /*009c*/ 	.byte	0x04, 0x17
        /*009e*/ 	.short	(.L_3121 - .L_3120)
.L_3120:
        /*00a0*/ 	.word	0x00000000
        /*00a4*/ 	.short	0x000b
        /*00a6*/ 	.short	0x0048
        /*00a8*/ 	.byte	0x00, 0xf0, 0x11, 0x00


	//----- nvinfo : EIATTR_KPARAM_INFO
	.align		4
.L_3121:
        /*00ac*/ 	.byte	0x04, 0x17
        /*00ae*/ 	.short	(.L_3123 - .L_3122)
.L_3122:
        /*00b0*/ 	.word	0x00000000
        /*00b4*/ 	.short	0x000a
        /*00b6*/ 	.short	0x0040
        /*00b8*/ 	.byte	0x00, 0xf0, 0x21, 0x00


	//----- nvinfo : EIATTR_KPARAM_INFO
	.align		4
.L_3123:
        /*00bc*/ 	.byte	0x04, 0x17
        /*00be*/ 	.short	(.L_3125 - .L_3124)
.L_3124:
        /*00c0*/ 	.word	0x00000000
        /*00c4*/ 	.short	0x0009
        /*00c6*/ 	.short	0x0038
        /*00c8*/ 	.byte	0x00, 0xf0, 0x21, 0x00


	//----- nvinfo : EIATTR_KPARAM_INFO
	.align		4
.L_3125:
        /*00cc*/ 	.byte	0x04, 0x17
        /*00ce*/ 	.short	(.L_3127 - .L_3126)
.L_3126:
        /*00d0*/ 	.word	0x00000000
        /*00d4*/ 	.short	0x0008
        /*00d6*/ 	.short	0x0034
        /*00d8*/ 	.byte	0x00, 0xf0, 0x11, 0x00


	//----- nvinfo : EIATTR_KPARAM_INFO
	.align		4
.L_3127:
        /*00dc*/ 	.byte	0x04, 0x17
        /*00de*/ 	.short	(.L_3129 - .L_3128)
.L_3128:
        /*00e0*/ 	.word	0x00000000
        /*00e4*/ 	.short	0x0007
        /*00e6*/ 	.short	0x0030
        /*00e8*/ 	.byte	0x00, 0xf0, 0x11, 0x00


	//----- nvinfo : EIATTR_KPARAM_INFO
	.align		4
.L_3129:
        /*00ec*/ 	.byte	0x04, 0x17
        /*00ee*/ 	.short	(.L_3131 - .L_3130)
.L_3130:
        /*00f0*/ 	.word	0x00000000
        /*00f4*/ 	.short	0x0006
        /*00f6*/ 	.short	0x002c
        /*00f8*/ 	.byte	0x00, 0xf0, 0x11, 0x00


	//----- nvinfo : EIATTR_KPARAM_INFO
	.align		4
.L_3131:
        /*00fc*/ 	.byte	0x04, 0x17
        /*00fe*/ 	.short	(.L_3133 - .L_3132)
.L_3132:
        /*0100*/ 	.word	0x00000000
        /*0104*/ 	.short	0x0005
        /*0106*/ 	.short	0x0028
        /*0108*/ 	.byte	0x00, 0xf0, 0x11, 0x00


	//----- nvinfo : EIATTR_KPARAM_INFO
	.align		4
.L_3133:
        /*010c*/ 	.byte	0x04, 0x17
        /*010e*/ 	.short	(.L_3135 - .L_3134)
.L_3134:
        /*0110*/ 	.word	0x00000000
        /*0114*/ 	.short	0x0004
        /*0116*/ 	.short	0x0020
        /*0118*/ 	.byte	0x00, 0xf0, 0x21, 0x00


	//----- nvinfo : EIATTR_KPARAM_INFO
	.align		4
.L_3135:
        /*011c*/ 	.byte	0x04, 0x17
        /*011e*/ 	.short	(.L_3137 - .L_3136)
.L_3136:
        /*0120*/ 	.word	0x00000000
        /*0124*/ 	.short	0x0003
        /*0126*/ 	.short	0x0018
        /*0128*/ 	.byte	0x00, 0xf0, 0x21, 0x00


	//----- nvinfo : EIATTR_KPARAM_INFO
	.align		4
.L_3137:
        /*012c*/ 	.byte	0x04, 0x17
        /*012e*/ 	.short	(.L_3139 - .L_3138)
.L_3138:
        /*0130*/ 	.word	0x00000000
        /*0134*/ 	.short	0x0002
        /*0136*/ 	.short	0x0010
        /*0138*/ 	.byte	0x00, 0xf0, 0x21, 0x00


	//----- nvinfo : EIATTR_KPARAM_INFO
	.align		4
.L_3139:
        /*013c*/ 	.byte	0x04, 0x17
        /*013e*/ 	.short	(.L_3141 - .L_3140)
.L_3140:
        /*0140*/ 	.word	0x00000000
        /*0144*/ 	.short	0x0001
        /*0146*/ 	.short	0x0008
        /*0148*/ 	.byte	0x00, 0xf0, 0x21, 0x00


	//----- nvinfo : EIATTR_KPARAM_INFO
	.align		4
.L_3141:
        /*014c*/ 	.byte	0x04, 0x17
        /*014e*/ 	.short	(.L_3143 - .L_3142)
.L_3142:
        /*0150*/ 	.word	0x00000000
        /*0154*/ 	.short	0x0000
        /*0156*/ 	.short	0x0000
        /*0158*/ 	.byte	0x00, 0xf0, 0x21, 0x00


	//----- nvinfo : EIATTR_MAXREG_COUNT
	.align		4
.L_3143:
        /*015c*/ 	.byte	0x03, 0x1b
        /*015e*/ 	.short	0x00ff


	//----- nvinfo : EIATTR_NUM_BARRIERS
	.align		4
        /*0160*/ 	.byte	0x02, 0x4c
        /*0162*/ 	.byte	0x01
	.zero		1


	//----- nvinfo : EIATTR_MERCURY_ISA_VERSION
	.align		4
        /*0164*/ 	.byte	0x03, 0x5f
        /*0166*/ 	.short	0x0000


	//----- nvinfo : EIATTR_EXIT_INSTR_OFFSETS
	.align		4
        /*0168*/ 	.byte	0x04, 0x1c
        /*016a*/ 	.short	(.L_3145 - .L_3144)


	//   ....[0]....
.L_3144:
        /*016c*/ 	.word	0x000001e0


	//   ....[1]....
        /*0170*/ 	.word	0x000008a0


	//   ....[2]....
        /*0174*/ 	.word	0x00004c60


	//   ....[3]....
        /*0178*/ 	.word	0x00004f40


	//   ....[4]....
        /*017c*/ 	.word	0x00005080


	//   ....[5]....
        /*0180*/ 	.word	0x00005120


	//   ....[6]....
        /*0184*/ 	.word	0x00005160


	//----- nvinfo : EIATTR_CTAIDZ_USED
	.align		4
.L_3145:
        /*0188*/ 	.byte	0x01, 0x04
	.zero		2


	//----- nvinfo : EIATTR_CRS_STACK_SIZE
	.align		4
        /*018c*/ 	.byte	0x04, 0x1e
        /*018e*/ 	.short	(.L_3147 - .L_3146)
.L_3146:
        /*0190*/ 	.word	0x00000000
.L_3147:


//--------------------- .nv.info._Z23gemm_half_q_half_kernelILi2ELi12ELb1ELb0ELi32EEvPK6__halfPKjS4_S2_PS0_iiiiPKtS7_iiiiiibS2_i --------------------------
	.section	.nv.info._Z23gemm_half_q_half_kernelILi2ELi12ELb1ELb0ELi32EEvPK6__halfPKjS4_S2_PS0_iiiiPKtS7_iiiiiibS2_i,"",@"SHT_CUDA_INFO"
	.sectionflags	@""
	.align	4


	//----- nvinfo : EIATTR_CUDA_API_VERSION
	.align		4
        /*0000*/ 	.byte	0x04, 0x37
        /*0002*/ 	.short	(.L_3149 - .L_3148)
.L_3148:
        /*0004*/ 	.word	0x00000082


	//----- nvinfo : EIATTR_SW2861232_WAR
	.align		4
.L_3149:
        /*0008*/ 	.byte	0x01, 0x35
	.zero		2


	//----- nvinfo : EIATTR_PARAM_CBANK
	.align		4
        /*000c*/ 	.byte	0x04, 0x0a
        /*000e*/ 	.short	(.L_3151 - .L_3150)
	.align		4
.L_3150:
        /*0010*/ 	.word	index@(.nv.constant0._Z23gemm_half_q_half_kernelILi2ELi12ELb1ELb0ELi32EEvPK6__halfPKjS4_S2_PS0_iiiiPKtS7_iiiiiibS2_i)
        /*0014*/ 	.short	0x0160
        /*0016*/ 	.short	0x0074


	//----- nvinfo : EIATTR_CBANK_PARAM_SIZE
	.align		4
.L_3151:
        /*0018*/ 	.byte	0x03, 0x19
        /*001a*/ 	.short	0x0074


	//----- nvinfo : EIATTR_KPARAM_INFO
	.align		4
        /*001c*/ 	.byte	0x04, 0x17
        /*001e*/ 	.short	(.L_3153 - .L_3152)
.L_3152:
        /*0020*/ 	.word	0x00000000
        /*0024*/ 	.short	0x0013
        /*0026*/ 	.short	0x0070
        /*0028*/ 	.byte	0x00, 0xf0, 0x11, 0x00


	//----- nvinfo : EIATTR_KPARAM_INFO
	.align		4
.L_3153:
        /*002c*/ 	.byte	0x04, 0x17
        /*002e*/ 	.short	(.L_3155 - .L_3154)
.L_3154:
        /*0030*/ 	.word	0x00000000
        /*0034*/ 	.short	0x0012
        /*0036*/ 	.short	0x0068
        /*0038*/ 	.byte	0x00, 0xf0, 0x21, 0x00


	//----- nvinfo : EIATTR_KPARAM_INFO
	.align		4
.L_3155:
        /*003c*/ 	.byte	0x04, 0x17
        /*003e*/ 	.short	(.L_3157 - .L_3156)
.L_3156:
        /*0040*/ 	.word	0x00000000
        /*0044*/ 	.short	0x0011
        /*0046*/ 	.short	0x0060
        /*0048*/ 	.byte	0x00, 0xf0, 0x05, 0x00


	//----- nvinfo : EIATTR_KPARAM_INFO
	.align		4
.L_3157:
        /*004c*/ 	.byte	0x04, 0x17
        /*004e*/ 	.short	(.L_3159 - .L_3158)
.L_3158:
        /*0050*/ 	.word	0x00000000
        /*0054*/ 	.short	0x0010
        /*0056*/ 	.short	0x005c
        /*0058*/ 	.byte	0x00, 0xf0, 0x11, 0x00


	//----- nvinfo : EIATTR_KPARAM_INFO
	.align		4
.L_3159:
        /*005c*/ 	.byte	0x04, 0x17
        /*005e*/ 	.short	(.L_3161 - .L_3160)
.L_3160:
        /*0060*/ 	.word	0x00000000
        /*0064*/ 	.short	0x000f
        /*0066*/ 	.short	0x0058
        /*0068*/ 	.byte	0x00, 0xf0, 0x11, 0x00


	//----- nvinfo : EIATTR_KPARAM_INFO
	.align		4
.L_3161:
        /*006c*/ 	.byte	0x04, 0x17
        /*006e*/ 	.short	(.L_3163 - .L_3162)
.L_3162:
        /*0070*/ 	.word	0x00000000
        /*0074*/ 	.short	0x000e
        /*0076*/ 	.short	0x0054
        /*0078*/ 	.byte	0x00, 0xf0, 0x11, 0x00


	//----- nvinfo : EIATTR_KPARAM_INFO
	.align		4
.L_3163:
        /*007c*/ 	.byte	0x04, 0x17
        /*007e*/ 	.short	(.L_3165 - .L_3164)
.L_3164:
        /*0080*/ 	.word	0x00000000
        /*0084*/ 	.short	0x000d
        /*0086*/ 	.short	0x0050
        /*0088*/ 	.byte	0x00, 0xf0, 0x11, 0x00


	//----- nvinfo : EIATTR_KPARAM_INFO
	.align		4
.L_3165:
        /*008c*/ 	.byte	0x04, 0x17
        /*008e*/ 	.short	(.L_3167 - .L_3166)
.L_3166:
        /*0090*/ 	.word	0x00000000
        /*0094*/ 	.short	0x000c
        /*0096*/ 	.short	0x004c
        /*0098*/ 	.byte	0x00, 0xf0, 0x11, 0x00


	//----- nvinfo : EIATTR_KPARAM_INFO
	.align		4
.L_3167:
        /*009c*/ 	.byte	0x04, 0x17
        /*009e*/ 	.short	(.L_3169 - .L_3168)
.L_3168:
        /*00a0*/ 	.word	0x00000000
        /*00a4*/ 	.short	0x000b
        /*00a6*/ 	.short	0x0048
        /*00a8*/ 	.byte	0x00, 0xf0, 0x11, 0x00


	//----- nvinfo : EIATTR_KPARAM_INFO
	.align		4
.L_3169:
        /*00ac*/ 	.byte	0x04, 0x17
        /*00ae*/ 	.short	(.L_3171 - .L_3170)
.L_3170:
        /*00b0*/ 	.word	0x00000000
        /*00b4*/ 	.short	0x000a
        /*00b6*/ 	.short	0x0040
        /*00b8*/ 	.byte	0x00, 0xf0, 0x21, 0x00


	//----- nvinfo : EIATTR_KPARAM_INFO
	.align		4
.L_3171:
        /*00bc*/ 	.byte	0x04, 0x17
        /*00be*/ 	.short	(.L_3173 - .L_3172)
.L_3172:
        /*00c0*/ 	.word	0x00000000
        /*00c4*/ 	.short	0x0009
        /*00c6*/ 	.short	0x0038
        /*00c8*/ 	.byte	0x00, 0xf0, 0x21, 0x00


	//----- nvinfo : EIATTR_KPARAM_INFO
	.align		4
.L_3173:
        /*00cc*/ 	.byte	0x04, 0x17
        /*00ce*/ 	.short	(.L_3175 - .L_3174)
.L_3174:
        /*00d0*/ 	.word	0x00000000
        /*00d4*/ 	.short	0x0008
        /*00d6*/ 	.short	0x0034
        /*00d8*/ 	.byte	0x00, 0xf0, 0x11, 0x00


	//----- nvinfo : EIATTR_KPARAM_INFO
	.align		4
.L_3175:
        /*00dc*/ 	.byte	0x04, 0x17
        /*00de*/ 	.short	(.L_3177 - .L_3176)
.L_3176:
        /*00e0*/ 	.word	0x00000000
        /*00e4*/ 	.short	0x0007
        /*00e6*/ 	.short	0x0030
        /*00e8*/ 	.byte	0x00, 0xf0, 0x11, 0x00


	//----- nvinfo : EIATTR_KPARAM_INFO
	.align		4
.L_3177:
        /*00ec*/ 	.byte	0x04, 0x17
        /*00ee*/ 	.short	(.L_3179 - .L_3178)
.L_3178:
        /*00f0*/ 	.word	0x00000000
        /*00f4*/ 	.short	0x0006
        /*00f6*/ 	.short	0x002c
        /*00f8*/ 	.byte	0x00, 0xf0, 0x11, 0x00


	//----- nvinfo : EIATTR_KPARAM_INFO
	.align		4
.L_3179:
        /*00fc*/ 	.byte	0x04, 0x17
        /*00fe*/ 	.short	(.L_3181 - .L_3180)
.L_3180:
        /*0100*/ 	.word	0x00000000
        /*0104*/ 	.short	0x0005
        /*0106*/ 	.short	0x0028
        /*0108*/ 	.byte	0x00, 0xf0, 0x11, 0x00


	//----- nvinfo : EIATTR_KPARAM_INFO
	.align		4
.L_3181:
        /*010c*/ 	.byte	0x04, 0x17
        /*010e*/ 	.short	(.L_3183 - .L_3182)
.L_3182:
        /*0110*/ 	.word	0x00000000
        /*0114*/ 	.short	0x0004
        /*0116*/ 	.short	0x0020
        /*0118*/ 	.byte	0x00, 0xf0, 0x21, 0x00


	//----- nvinfo : EIATTR_KPARAM_INFO
	.align		4
.L_3183:
        /*011c*/ 	.byte	0x04, 0x17
        /*011e*/ 	.short	(.L_3185 - .L_3184)
.L_3184:
        /*0120*/ 	.word	0x00000000
        /*0124*/ 	.short	0x0003
        /*0126*/ 	.short	0x0018
        /*0128*/ 	.byte	0x00, 0xf0, 0x21, 0x00


	//----- nvinfo : EIATTR_KPARAM_INFO
	.align		4
.L_3185:
        /*012c*/ 	.byte	0x04, 0x17
        /*012e*/ 	.short	(.L_3187 - .L_3186)
.L_3186:
        /*0130*/ 	.word	0x00000000
        /*0134*/ 	.short	0x0002
        /*0136*/ 	.short	0x0010
        /*0138*/ 	.byte	0x00, 0xf0, 0x21, 0x00


	//----- nvinfo : EIATTR_KPARAM_INFO
	.align		4
.L_3187:
        /*013c*/ 	.byte	0x04, 0x17
        /*013e*/ 	.short	(.L_3189 - .L_3188)
.L_3188:
        /*0140*/ 	.word	0x00000000
        /*0144*/ 	.short	0x0001
        /*0146*/ 	.short	0x0008
        /*0148*/ 	.byte	0x00, 0xf0, 0x21, 0x00


	//----- nvinfo : EIATTR_KPARAM_INFO
	.align		4
.L_3189:
        /*014c*/ 	.byte	0x04, 0x17
        /*014e*/ 	.short	(.L_3191 - .L_3190)
.L_3190:
        /*0150*/ 	.word	0x00000000
        /*0154*/ 	.short	0x0000
        /*0156*/ 	.short	0x0000
        /*0158*/ 	.byte	0x00, 0xf0, 0x21, 0x00


	//----- nvinfo : EIATTR_MAXREG_COUNT
	.align		4
.L_3191:
        /*015c*/ 	.byte	0x03, 0x1b
        /*015e*/ 	.short	0x00ff


	//----- nvinfo : EIATTR_NUM_BARRIERS
	.align		4
        /*0160*/ 	.byte	0x02, 0x4c
        /*0162*/ 	.byte	0x01
	.zero		1


	//----- nvinfo : EIATTR_MERCURY_ISA_VERSION
	.align		4
        /*0164*/ 	.byte	0x03, 0x5f
        /*0166*/ 	.short	0x0000


	//----- nvinfo : EIATTR_EXIT_INSTR_OFFSETS
	.align		4
        /*0168*/ 	.byte	0x04, 0x1c
        /*016a*/ 	.short	(.L_3193 - .L_3192)


	//   ....[0]....
.L_3192:
        /*016c*/ 	.word	0x000001e0


	//   ....[1]....
        /*0170*/ 	.word	0x000008a0


	//   ....[2]....
        /*0174*/ 	.word	0x000065d0


	//   ....[3]....
        /*0178*/ 	.word	0x000068e0


	//   ....[4]....
        /*017c*/ 	.word	0x00006a20


	//   ....[5]....
        /*0180*/ 	.word	0x00006ad0


	//   ....[6]....
        /*0184*/ 	.word	0x00006b10


	//----- nvinfo : EIATTR_CTAIDZ_USED
	.align		4
.L_3193:
        /*0188*/ 	.byte	0x01, 0x04
	.zero		2


	//----- nvinfo : EIATTR_CRS_STACK_SIZE
	.align		4
        /*018c*/ 	.byte	0x04, 0x1e
        /*018e*/ 	.short	(.L_3195 - .L_3194)
.L_3194:
        /*0190*/ 	.word	0x00000000
.L_3195:


//--------------------- .nv.info._Z23gemm_half_q_half_kernelILi2ELi14ELb1ELb0ELi32EEvPK6__halfPKjS4_S2_PS0_iiiiPKtS7_iiiiiibS2_i --------------------------
	.section	.nv.info._Z23gemm_half_q_half_kernelILi2ELi14ELb1ELb0ELi32EEvPK6__halfPKjS4_S2_PS0_iiiiPKtS7_iiiiiibS2_i,"",@"SHT_CUDA_INFO"
	.sectionflags	@""
	.align	4


	//----- nvinfo : EIATTR_CUDA_API_VERSION
	.align		4
        /*0000*/ 	.byte	0x04, 0x37
        /*0002*/ 	.short	(.L_3197 - .L_3196)
.L_3196:
        /*0004*/ 	.word	0x00000082


	//----- nvinfo : EIATTR_SW2861232_WAR
	.align		4
.L_3197:
        /*0008*/ 	.byte	0x01, 0x35
	.zero		2


	//----- nvinfo : EIATTR_PARAM_CBANK
	.align		4
        /*000c*/ 	.byte	0x04, 0x0a
        /*000e*/ 	.short	(.L_3199 - .L_3198)
	.align		4
.L_3198:
        /*0010*/ 	.word	index@(.nv.constant0._Z23gemm_half_q_half_kernelILi2ELi14ELb1ELb0ELi32EEvPK6__halfPKjS4_S2_PS0_iiiiPKtS7_iiiiiibS2_i)
        /*0014*/ 	.short	0x0160
        /*0016*/ 	.short	0x0074


	//----- nvinfo : EIATTR_CBANK_PARAM_SIZE
	.align		4
.L_3199:
        /*0018*/ 	.byte	0x03, 0x19
        /*001a*/ 	.short	0x0074


	//----- nvinfo : EIATTR_KPARAM_INFO
	.align		4
        /*001c*/ 	.byte	0x04, 0x17
        /*001e*/ 	.short	(.L_3201 - .L_3200)
.L_3200:
        /*0020*/ 	.word	0x00000000
        /*0024*/ 	.short	0x0013
        /*0026*/ 	.short	0x0070
        /*0028*/ 	.byte	0x00, 0xf0, 0x11, 0x00


	//----- nvinfo : EIATTR_KPARAM_INFO
	.align		4
.L_3201:
        /*002c*/ 	.byte	0x04, 0x17
        /*002e*/ 	.short	(.L_3203 - .L_3202)
.L_3202:
        /*0030*/ 	.word	0x00000000
        /*0034*/ 	.short	0x0012
        /*0036*/ 	.short	0x0068
        /*0038*/ 	.byte	0x00, 0xf0, 0x21, 0x00


	//----- nvinfo : EIATTR_KPARAM_INFO
	.align		4
.L_3203:
        /*003c*/ 	.byte	0x04, 0x17
        /*003e*/ 	.short	(.L_3205 - .L_3204)
.L_3204:
        /*0040*/ 	.word	0x00000000
        /*0044*/ 	.short	0x0011
        /*0046*/ 	.short	0x0060
        /*0048*/ 	.byte	0x00, 0xf0, 0x05, 0x00


	//----- nvinfo : EIATTR_KPARAM_INFO
	.align		4
.L_3205:
        /*004c*/ 	.byte	0x04, 0x17
        /*004e*/ 	.short	(.L_3207 - .L_3206)
.L_3206:
        /*0050*/ 	.word	0x00000000
        /*0054*/ 	.short	0x0010
        /*0056*/ 	.short	0x005c
        /*0058*/ 	.byte	0x00, 0xf0, 0x11, 0x00


	//----- nvinfo : EIATTR_KPARAM_INFO
	.align		4
.L_3207:
        /*005c*/ 	.byte	0x04, 0x17
        /*005e*/ 	.short	(.L_3209 - .L_3208)
.L_3208:
        /*0060*/ 	.word	0x00000000
        /*0064*/ 	.short	0x000f
        /*0066*/ 	.short	0x0058
        /*0068*/ 	.byte	0x00, 0xf0, 0x11, 0x00


	//----- nvinfo : EIATTR_KPARAM_INFO
	.align		4
.L_3209:
        /*006c*/ 	.byte	0x04, 0x17
        /*006e*/ 	.short	(.L_3211 - .L_3210)
.L_3210:
        /*0070*/ 	.word	0x00000000
        /*0074*/ 	.short	0x000e
        /*0076*/ 	.short	0x0054
        /*0078*/ 	.byte	0x00, 0xf0, 0x11, 0x00


	//----- nvinfo : EIATTR_KPARAM_INFO
	.align		4
.L_3211:
        /*007c*/ 	.byte	0x04, 0x17
        /*007e*/ 	.short	(.L_3213 - .L_3212)
.L_3212:
        /*0080*/ 	.word	0x00000000
        /*0084*/ 	.short	0x000d
        /*0086*/ 	.short	0x0050
        /*0088*/ 	.byte	0x00, 0xf0, 0x11, 0x00


	//----- nvinfo : EIATTR_KPARAM_INFO
	.align		4
.L_3213:
        /*008c*/ 	.byte	0x04, 0x17
        /*008e*/ 	.short	(.L_3215 - .L_3214)
.L_3214:
        /*0090*/ 	.word	0x00000000
        /*0094*/ 	.short	0x000c
        /*0096*/ 	.short	0x004c
        /*0098*/ 	.byte	0x00, 0xf0, 0x11, 0x00


	//----- nvinfo : EIATTR_KPARAM_INFO
	.align		4
.L_3215:
        /*009c*/ 	.byte	0x04, 0x17
        /*009e*/ 	.short	(.L_3217 - .L_3216)
.L_3216:
        /*00a0*/ 	.word	0x00000000
        /*00a4*/ 	.short	0x000b
        /*00a6*/ 	.short	0x0048
        /*00a8*/ 	.byte	0x00, 0xf0, 0x11, 0x00


	//----- nvinfo : EIATTR_KPARAM_INFO
	.align		4
.L_3217:
        /*00ac*/ 	.byte	0x04, 0x17
        /*00ae*/ 	.short	(.L_3219 - .L_3218)
.L_3218:
        /*00b0*/ 	.word	0x00000000
        /*00b4*/ 	.short	0x000a
        /*00b6*/ 	.short	0x0040
        /*00b8*/ 	.byte	0x00, 0xf0, 0x21, 0x00


	//----- nvinfo : EIATTR_KPARAM_INFO
	.align		4
.L_3219:
        /*00bc*/ 	.byte	0x04, 0x17
        /*00be*/ 	.short	(.L_3221 - .L_3220)
.L_3220:
        /*00c0*/ 	.word	0x00000000
        /*00c4*/ 	.short	0x0009
        /*00c6*/ 	.short	0x0038
        /*00c8*/ 	.byte	0x00, 0xf0, 0x21, 0x00


	//----- nvinfo : EIATTR_KPARAM_INFO
	.align		4
.L_3221:
        /*00cc*/ 	.byte	0x04, 0x17
        /*00ce*/ 	.short	(.L_3223 - .L_3222)
.L_3222:
        /*00d0*/ 	.word	0x00000000
        /*00d4*/ 	.short	0x0008
        /*00d6*/ 	.short	0x0034
        /*00d8*/ 	.byte	0x00, 0xf0, 0x11, 0x00


	//----- nvinfo : EIATTR_KPARAM_INFO
	.align		4
.L_3223:
        /*00dc*/ 	.byte	0x04, 0x17
        /*00de*/ 	.short	(.L_3225 - .L_3224)
.L_3224:
        /*00e0*/ 	.word	0x00000000
        /*00e4*/ 	.short	0x0007
        /*00e6*/ 	.short	0x0030
        /*00e8*/ 	.byte	0x00, 0xf0, 0x11, 0x00


	//----- nvinfo : EIATTR_KPARAM_INFO
	.align		4
.L_3225:
        /*00ec*/ 	.byte	0x04, 0x17
        /*00ee*/ 	.short	(.L_3227 - .L_3226)
.L_3226:
        /*00f0*/ 	.word	0x00000000
        /*00f4*/ 	.short	0x0006
        /*00f6*/ 	.short	0x002c
        /*00f8*/ 	.byte	0x00, 0xf0, 0x11, 0x00


	//----- nvinfo : EIATTR_KPARAM_INFO
	.align		4
.L_3227:
        /*00fc*/ 	.byte	0x04, 0x17
        /*00fe*/ 	.short	(.L_3229 - .L_3228)
.L_3228:
        /*0100*/ 	.word	0x00000000
        /*0104*/ 	.short	0x0005
        /*0106*/ 	.short	0x0028
        /*0108*/ 	.byte	0x00, 0xf0, 0x11, 0x00


	//----- nvinfo : EIATTR_KPARAM_INFO
	.align		4
.L_3229:
        /*010c*/ 	.byte	0x04, 0x17
        /*010e*/ 	.short	(.L_3231 - .L_3230)
.L_3230:
        /*0110*/ 	.word	0x00000000
        /*0114*/ 	.short	0x0004
        /*0116*/ 	.short	0x0020
        /*0118*/ 	.byte	0x00, 0xf0, 0x21, 0x00


	//----- nvinfo : EIATTR_KPARAM_INFO
	.align		4
.L_3231:
        /*011c*/ 	.byte	0x04, 0x17
        /*011e*/ 	.short	(.L_3233 - .L_3232)
.L_3232:
        /*0120*/ 	.word	0x00000000
        /*0124*/ 	.short	0x0003
        /*0126*/ 	.short	0x0018
        /*0128*/ 	.byte	0x00, 0xf0, 0x21, 0x00


	//----- nvinfo : EIATTR_KPARAM_INFO
	.align		4
.L_3233:
        /*012c*/ 	.byte	0x04, 0x17
        /*012e*/ 	.short	(.L_3235 - .L_3234)
.L_3234:
        /*0130*/ 	.word	0x00000000
        /*0134*/ 	.short	0x0002
        /*0136*/ 	.short	0x0010
        /*0138*/ 	.byte	0x00, 0xf0, 0x21, 0x00


	//----- nvinfo : EIATTR_KPARAM_INFO
	.align		4
.L_3235:
        /*013c*/ 	.byte	0x04, 0x17
        /*013e*/ 	.short	(.L_3237 - .L_3236)
.L_3236:
        /*0140*/ 	.word	0x00000000
        /*0144*/ 	.short	0x0001
        /*0146*/ 	.short	0x0008
        /*0148*/ 	.byte	0x00, 0xf0, 0x21, 0x00


	//----- nvinfo : EIATTR_KPARAM_INFO
	.align		4
.L_3237:
        /*014c*/ 	.byte	0x04, 0x17
        /*014e*/ 	.short	(.L_3239 - .L_3238)
.L_3238:
        /*0150*/ 	.word	0x00000000
        /*0154*/ 	.short	0x0000
        /*0156*/ 	.short	0x0000
        /*0158*/ 	.byte	0x00, 0xf0, 0x21, 0x00


	//----- nvinfo : EIATTR_MAXREG_COUNT
	.align		4
.L_3239:
        /*015c*/ 	.byte	0x03, 0x1b
        /*015e*/ 	.short	0x00ff


	//----- nvinfo : EIATTR_NUM_BARRIERS
	.align		4
        /*0160*/ 	.byte	0x02, 0x4c
        /*0162*/ 	.byte	0x01
	.zero		1


	//----- nvinfo : EIATTR_MERCURY_ISA_VERSION
	.align		4
        /*0164*/ 	.byte	0x03, 0x5f
        /*0166*/ 	.short	0x0000


	//----- nvinfo : EIATTR_EXIT_INSTR_OFFSETS
	.align		4
        /*0168*/ 	.byte	0x04, 0x1c
        /*016a*/ 	.short	(.L_3241 - .L_3240)


	//   ....[0]....
.L_3240:
        /*016c*/ 	.word	0x000001e0


	//   ....[1]....
        /*0170*/ 	.word	0x000008a0


	//   ....[2]....
        /*0174*/ 	.word	0x00007390


	//   ....[3]....
        /*0178*/ 	.word	0x000076a0


	//   ....[4]....
        /*017c*/ 	.word	0x000077e0


	//   ....[5]....
        /*0180*/ 	.word	0x00007890


	//   ....[6]....
        /*0184*/ 	.word	0x000078d0


	//----- nvinfo : EIATTR_CTAIDZ_USED
	.align		4
.L_3241:
        /*0188*/ 	.byte	0x01, 0x04
	.zero		2


	//----- nvinfo : EIATTR_CRS_STACK_SIZE
	.align		4
        /*018c*/ 	.byte	0x04, 0x1e
        /*018e*/ 	.short	(.L_3243 - .L_3242)
.L_3242:
        /*0190*/ 	.word	0x00000000
.L_3243:


//--------------------- .nv.info._Z23gemm_half_q_half_kernelILi2ELi4ELb1ELb0ELi32EEvPK6__halfPKjS4_S2_PS0_iiiiPKtS7_iiiiiibS2_i --------------------------
	.section	.nv.info._Z23gemm_half_q_half_kernelILi2ELi4ELb1ELb0ELi32EEvPK6__halfPKjS4_S2_PS0_iiiiPKtS7_iiiiiibS2_i,"",@"SHT_CUDA_INFO"
	.sectionflags	@""
	.align	4


	//----- nvinfo : EIATTR_CUDA_API_VERSION
	.align		4
        /*0000*/ 	.byte	0x04, 0x37
        /*0002*/ 	.short	(.L_3245 - .L_3244)
.L_3244:
        /*0004*/ 	.word	0x00000082


	//----- nvinfo : EIATTR_SW2861232_WAR
	.align		4
.L_3245:
        /*0008*/ 	.byte	0x01, 0x35
	.zero		2


	//----- nvinfo : EIATTR_PARAM_CBANK
	.align		4
        /*000c*/ 	.byte	0x04, 0x0a
        /*000e*/ 	.short	(.L_3247 - .L_3246)
	.align		4
.L_3246:
        /*0010*/ 	.word	index@(.nv.constant0._Z23gemm_half_q_half_kernelILi2ELi4ELb1ELb0ELi32EEvPK6__halfPKjS4_S2_PS0_iiiiPKtS7_iiiiiibS2_i)
        /*0014*/ 	.short	0x0160
        /*0016*/ 	.short	0x0074


	//----- nvinfo : EIATTR_CBANK_PARAM_SIZE
	.align		4
.L_3247:
        /*0018*/ 	.byte	0x03, 0x19
        /*001a*/ 	.short	0x0074


	//----- nvinfo : EIATTR_KPARAM_INFO
	.align		4
        /*001c*/ 	.byte	0x04, 0x17
        /*001e*/ 	.short	(.L_3249 - .L_3248)
.L_3248:
        /*0020*/ 	.word	0x00000000
        /*0024*/ 	.short	0x0013
        /*0026*/ 	.short	0x0070
        /*0028*/ 	.byte	0x00, 0xf0, 0x11, 0x00


	//----- nvinfo : EIATTR_KPARAM_INFO
	.align		4
.L_3249:
        /*002c*/ 	.byte	0x04, 0x17
        /*002e*/ 	.short	(.L_3251 - .L_3250)
.L_3250:
        /*0030*/ 	.word	0x00000000
        /*0034*/ 	.short	0x0012
        /*0036*/ 	.short	0x0068
        /*0038*/ 	.byte	0x00, 0xf0, 0x21, 0x00


	//----- nvinfo : EIATTR_KPARAM_INFO
	.align		4
.L_3251:
        /*003c*/ 	.byte	0x04, 0x17
        /*003e*/ 	.short	(.L_3253 - .L_3252)
.L_3252:
        /*0040*/ 	.word	0x00000000
        /*0044*/ 	.short	0x0011
        /*0046*/ 	.short	0x0060
        /*0048*/ 	.byte	0x00, 0xf0, 0x05, 0x00


	//----- nvinfo : EIATTR_KPARAM_INFO
	.align		4
.L_3253:
        /*004c*/ 	.byte	0x04, 0x17
        /*004e*/ 	.short	(.L_3255 - .L_3254)
.L_3254:
        /*0050*/ 	.word	0x00000000
        /*0054*/ 	.short	0x0010
        /*0056*/ 	.short	0x005c
        /*0058*/ 	.byte	0x00, 0xf0, 0x11, 0x00


	//----- nvinfo : EIATTR_KPARAM_INFO
	.align		4
.L_3255:
        /*005c*/ 	.byte	0x04, 0x17
        /*005e*/ 	.short	(.L_3257 - .L_3256)
.L_3256:
        /*0060*/ 	.word	0x00000000
        /*0064*/ 	.short	0x000f
        /*0066*/ 	.short	0x0058
        /*0068*/ 	.byte	0x00, 0xf0, 0x11, 0x00


	//----- nvinfo : EIATTR_KPARAM_INFO
	.align		4
.L_3257:
        /*006c*/ 	.byte	0x04, 0x17
        /*006e*/ 	.short	(.L_3259 - .L_3258)
.L_3258:
        /*0070*/ 	.word	0x00000000
        /*0074*/ 	.short	0x000e
        /*0076*/ 	.short	0x0054
        /*0078*/ 	.byte	0x00, 0xf0, 0x11, 0x00


	//----- nvinfo : EIATTR_KPARAM_INFO
	.align		4
.L_3259:
        /*007c*/ 	.byte	0x04, 0x17
        /*007e*/ 	.short	(.L_3261 - .L_3260)
.L_3260:
        /*0080*/ 	.word	0x00000000
        /*0084*/ 	.short	0x000d
        /*0086*/ 	.short	0x0050
        /*0088*/ 	.byte	0x00, 0xf0, 0x11, 0x00


	//----- nvinfo : EIATTR_KPARAM_INFO
	.align		4
.L_3261:
        /*008c*/ 	.byte	0x04, 0x17
        /*008e*/ 	.short	(.L_3263 - .L_3262)
.L_3262:
        /*0090*/ 	.word	0x00000000
        /*0094*/ 	.short	0x000c
        /*0096*/ 	.short	0x004c
        /*0098*/ 	.byte	0x00, 0xf0, 0x11, 0x00


	//----- nvinfo : EIATTR_KPARAM_INFO
	.align		4
.L_3263:
        /*009c*/ 	.byte	0x04, 0x17
        /*009e*/ 	.short	(.L_3265 - .L_3264)
.L_3264:
        /*00a0*/ 	.word	0x00000000
        /*00a4*/ 	.short	0x000b
        /*00a6*/ 	.short	0x0048
        /*00a8*/ 	.byte	0x00, 0xf0, 0x11, 0x00


	//----- nvinfo : EIATTR_KPARAM_INFO
	.align		4
.L_3265:
        /*00ac*/ 	.byte	0x04, 0x17
        /*00ae*/ 	.short	(.L_3267 - .L_3266)
.L_3266:
        /*00b0*/ 	.word	0x00000000
        /*00b4*/ 	.short	0x000a
        /*00b6*/ 	.short	0x0040
        /*00b8*/ 	.byte	0x00, 0xf0, 0x21, 0x00


	//----- nvinfo : EIATTR_KPARAM_INFO
	.align		4
.L_3267:
        /*00bc*/ 	.byte	0x04, 0x17
        /*00be*/ 	.short	(.L_3269 - .L_3268)
.L_3268:
        /*00c0*/ 	.word	0x00000000
        /*00c4*/ 	.short	0x0009
        /*00c6*/ 	.short	0x0038
        /*00c8*/ 	.byte	0x00, 0xf0, 0x21, 0x00


	//----- nvinfo : EIATTR_KPARAM_INFO
	.align		4
.L_3269:
        /*00cc*/ 	.byte	0x04, 0x17
        /*00ce*/ 	.short	(.L_3271 - .L_3270)
.L_3270:
        /*00d0*/ 	.word	0x00000000
        /*00d4*/ 	.short	0x0008
        /*00d6*/ 	.short	0x0034
        /*00d8*/ 	.byte	0x00, 0xf0, 0x11, 0x00


	//----- nvinfo : EIATTR_KPARAM_INFO
	.align		4
.L_3271:
        /*00dc*/ 	.byte	0x04, 0x17
        /*00de*/ 	.short	(.L_3273 - .L_3272)
.L_3272:
        /*00e0*/ 	.word	0x00000000
        /*00e4*/ 	.short	0x0007
        /*00e6*/ 	.short	0x0030
        /*00e8*/ 	.byte	0x00, 0xf0, 0x11, 0x00


	//----- nvinfo : EIATTR_KPARAM_INFO
	.align		4
.L_3273:
        /*00ec*/ 	.byte	0x04, 0x17
        /*00ee*/ 	.short	(.L_3275 - .L_3274)
.L_3274:
        /*00f0*/ 	.word	0x00000000
        /*00f4*/ 	.short	0x0006
        /*00f6*/ 	.short	0x002c
        /*00f8*/ 	.byte	0x00, 0xf0, 0x11, 0x00


	//----- nvinfo : EIATTR_KPARAM_INFO
	.align		4
.L_3275:
        /*00fc*/ 	.byte	0x04, 0x17
        /*00fe*/ 	.short	(.L_3277 - .L_3276)
.L_3276:
        /*0100*/ 	.word	0x00000000
        /*0104*/ 	.short	0x0005
        /*0106*/ 	.short	0x0028
        /*0108*/ 	.byte	0x00, 0xf0, 0x11, 0x00


	//----- nvinfo : EIATTR_KPARAM_INFO
	.align		4
.L_3277:
        /*010c*/ 	.byte	0x04, 0x17
        /*010e*/ 	.short	(.L_3279 - .L_3278)
.L_3278:
        /*0110*/ 	.word	0x00000000
        /*0114*/ 	.short	0x0004
        /*0116*/ 	.short	0x0020
        /*0118*/ 	.byte	0x00, 0xf0, 0x21, 0x00


	//----- nvinfo : EIATTR_KPARAM_INFO
	.align		4
.L_3279:
        /*011c*/ 	.byte	0x04, 0x17
        /*011e*/ 	.short	(.L_3281 - .L_3280)
.L_3280:
        /*0120*/ 	.word	0x00000000
        /*0124*/ 	.short	0x0003
        /*0126*/ 	.short	0x0018
        /*0128*/ 	.byte	0x00, 0xf0, 0x21, 0x00


	//----- nvinfo : EIATTR_KPARAM_INFO
	.align		4
.L_3281:
        /*012c*/ 	.byte	0x04, 0x17
        /*012e*/ 	.short	(.L_3283 - .L_3282)
.L_3282:
        /*0130*/ 	.word	0x00000000
        /*0134*/ 	.short	0x0002
        /*0136*/ 	.short	0x0010
        /*0138*/ 	.byte	0x00, 0xf0, 0x21, 0x00


	//----- nvinfo : EIATTR_KPARAM_INFO
	.align		4
.L_3283:
        /*013c*/ 	.byte	0x04, 0x17
        /*013e*/ 	.short	(.L_3285 - .L_3284)
.L_3284:
        /*0140*/ 	.word	0x00000000
        /*0144*/ 	.short	0x0001
        /*0146*/ 	.short	0x0008
        /*0148*/ 	.byte	0x00, 0xf0, 0x21, 0x00


	//----- nvinfo : EIATTR_KPARAM_INFO
	.align		4
.L_3285:
        /*014c*/ 	.byte	0x04, 0x17
        /*014e*/ 	.short	(.L_3287 - .L_3286)
.L_3286:
        /*0150*/ 	.word	0x00000000
        /*0154*/ 	.short	0x0000
        /*0156*/ 	.short	0x0000
        /*0158*/ 	.byte	0x00, 0xf0, 0x21, 0x00


	//----- nvinfo : EIATTR_MAXREG_COUNT
	.align		4
.L_3287:
        /*015c*/ 	.byte	0x03, 0x1b
        /*015e*/ 	.short	0x00ff


	//----- nvinfo : EIATTR_NUM_BARRIERS
	.align		4
        /*0160*/ 	.byte	0x02, 0x4c
        /*0162*/ 	.byte	0x01
	.zero		1


	//----- nvinfo : EIATTR_MERCURY_ISA_VERSION
	.align		4
        /*0164*/ 	.byte	0x03, 0x5f
        /*0166*/ 	.short	0x0000


	//----- nvinfo : EIATTR_EXIT_INSTR_OFFSETS
	.align		4
        /*0168*/ 	.byte	0x04, 0x1c
        /*016a*/ 	.short	(.L_3289 - .L_3288)


	//   ....[0]....
.L_3288:
        /*016c*/ 	.word	0x000001e0


	//   ....[1]....
        /*0170*/ 	.word	0x000008a0


	//   ....[2]....
        /*0174*/ 	.word	0x00002b70


	//   ....[3]....
        /*0178*/ 	.word	0x00002e80


	//   ....[4]....
        /*017c*/ 	.word	0x00002fc0


	//   ....[5]....
        /*0180*/ 	.word	0x00003070


	//   ....[6]....
        /*0184*/ 	.word	0x000030b0


	//----- nvinfo : EIATTR_CTAIDZ_USED
	.align		4
.L_3289:
        /*0188*/ 	.byte	0x01, 0x04
	.zero		2


	//----- nvinfo : EIATTR_CRS_STACK_SIZE
	.align		4
        /*018c*/ 	.byte	0x04, 0x1e
        /*018e*/ 	.short	(.L_3291 - .L_3290)
.L_3290:
        /*0190*/ 	.word	0x00000000
.L_3291:


//--------------------- .nv.info._Z23gemm_half_q_half_kernelILi2ELi6ELb1ELb0ELi32EEvPK6__halfPKjS4_S2_PS0_iiiiPKtS7_iiiiiibS2_i --------------------------
	.section	.nv.info._Z23gemm_half_q_half_kernelILi2ELi6ELb1ELb0ELi32EEvPK6__halfPKjS4_S2_PS0_iiiiPKtS7_iiiiiibS2_i,"",@"SHT_CUDA_INFO"
	.sectionflags	@""
	.align	4


	//----- nvinfo : EIATTR_CUDA_API_VERSION
	.align		4
        /*0000*/ 	.byte	0x04, 0x37
        /*0002*/ 	.short	(.L_3293 - .L_3292)
.L_3292:
        /*0004*/ 	.word	0x00000082


	//----- nvinfo : EIATTR_SW2861232_WAR
	.align		4
.L_3293:
        /*0008*/ 	.byte	0x01, 0x35
	.zero		2


	//----- nvinfo : EIATTR_PARAM_CBANK
	.align		4
        /*000c*/ 	.byte	0x04, 0x0a
        /*000e*/ 	.short	(.L_3295 - .L_3294)
	.align		4
.L_3294:
        /*0010*/ 	.word	index@(.nv.constant0._Z23gemm_half_q_half_kernelILi2ELi6ELb1ELb0ELi32EEvPK6__halfPKjS4_S2_PS0_iiiiPKtS7_iiiiiibS2_i)
        /*0014*/ 	.short	0x0160
        /*0016*/ 	.short	0x0074


	//----- nvinfo : EIATTR_CBANK_PARAM_SIZE
	.align		4
.L_3295:
        /*0018*/ 	.byte	0x03, 0x19
        /*001a*/ 	.short	0x0074


	//----- nvinfo : EIATTR_KPARAM_INFO
	.align		4
        /*001c*/ 	.byte	0x04, 0x17
        /*001e*/ 	.short	(.L_3297 - .L_3296)
.L_3296:
        /*0020*/ 	.word	0x00000000
        /*0024*/ 	.short	0x0013
        /*0026*/ 	.short	0x0070
        /*0028*/ 	.byte	0x00, 0xf0, 0x11, 0x00


	//----- nvinfo : EIATTR_KPARAM_INFO
	.align		4
.L_3297:
        /*002c*/ 	.byte	0x04, 0x17
        /*002e*/ 	.short	(.L_3299 - .L_3298)
.L_3298:
        /*0030*/ 	.word	0x00000000
        /*0034*/ 	.short	0x0012
        /*0036*/ 	.short	0x0068
        /*0038*/ 	.byte	0x00, 0xf0, 0x21, 0x00


	//----- nvinfo : EIATTR_KPARAM_INFO
	.align		4
.L_3299:
        /*003c*/ 	.byte	0x04, 0x17
        /*003e*/ 	.short	(.L_3301 - .L_3300)
.L_3300:
        /*0040*/ 	.word	0x00000000
        /*0044*/ 	.short	0x0011
        /*0046*/ 	.short	0x0060
        /*0048*/ 	.byte	0x00, 0xf0, 0x05, 0x00


	//----- nvinfo : EIATTR_KPARAM_INFO
	.align		4
.L_3301:
        /*004c*/ 	.byte	0x04, 0x17
        /*004e*/ 	.short	(.L_3303 - .L_3302)
.L_3302:
        /*0050*/ 	.word	0x00000000
        /*0054*/ 	.short	0x0010
        /*0056*/ 	.short	0x005c
        /*0058*/ 	.byte	0x00, 0xf0, 0x11, 0x00


	//----- nvinfo : EIATTR_KPARAM_INFO
	.align		4
.L_3303:
        /*005c*/ 	.byte	0x04, 0x17
        /*005e*/ 	.short	(.L_3305 - .L_3304)
.L_3304:
        /*0060*/ 	.word	0x00000000
        /*0064*/ 	.short	0x000f
        /*0066*/ 	.short	0x0058
        /*0068*/ 	.byte	0x00, 0xf0, 0x11, 0x00


	//----- nvinfo : EIATTR_KPARAM_INFO
	.align		4
.L_3305:
        /*006c*/ 	.byte	0x04, 0x17
        /*006e*/ 	.short	(.L_3307 - .L_3306)
.L_3306:
        /*0070*/ 	.word	0x00000000
        /*0074*/ 	.short	0x000e
        /*0076*/ 	.short	0x0054
        /*0078*/ 	.byte	0x00, 0xf0, 0x11, 0x00


	//----- nvinfo : EIATTR_KPARAM_INFO
	.align		4
.L_3307:
        /*007c*/ 	.byte	0x04, 0x17
        /*007e*/ 	.short	(.L_3309 - .L_3308)
.L_3308:
        /*0080*/ 	.word	0x00000000
        /*0084*/ 	.short	0x000d
        /*0086*/ 	.short	0x0050
        /*0088*/ 	.byte	0x00, 0xf0, 0x11, 0x00


	//----- nvinfo : EIATTR_KPARAM_INFO
	.align		4
.L_3309:
        /*008c*/ 	.byte	0x04, 0x17
        /*008e*/ 	.short	(.L_3311 - .L_3310)
.L_3310:
        /*0090*/ 	.word	0x00000000
        /*0094*/ 	.short	0x000c
        /*0096*/ 	.short	0x004c
        /*0098*/ 	.byte	0x00, 0xf0, 0x11, 0x00


	//----- nvinfo : EIATTR_KPARAM_INFO
	.align		4
.L_3311:
        /*009c*/ 	.byte	0x04, 0x17
        /*009e*/ 	.short	(.L_3313 - .L_3312)
.L_3312:
        /*00a0*/ 	.word	0x00000000
        /*00a4*/ 	.short	0x000b
        /*00a6*/ 	.short	0x0048
        /*00a8*/ 	.byte	0x00, 0xf0, 0x11, 0x00


	//----- nvinfo : EIATTR_KPARAM_INFO
	.align		4
.L_3313:
        /*00ac*/ 	.byte	0x04, 0x17
        /*00ae*/ 	.short	(.L_3315 - .L_3314)
.L_3314:
        /*00b0*/ 	.word	0x00000000
        /*00b4*/ 	.short	0x000a
        /*00b6*/ 	.short	0x0040
        /*00b8*/ 	.byte	0x00, 0xf0, 0x21, 0x00


	//----- nvinfo : EIATTR_KPARAM_INFO
	.align		4
.L_3315:
        /*00bc*/ 	.byte	0x04, 0x17
        /*00be*/ 	.short	(.L_3317 - .L_3316)
.L_3316:
        /*00c0*/ 	.word	0x00000000
        /*00c4*/ 	.short	0x0009
        /*00c6*/ 	.short	0x0038
        /*00c8*/ 	.byte	0x00, 0xf0, 0x21, 0x00


	//----- nvinfo : EIATTR_KPARAM_INFO
	.align		4
.L_3317:
        /*00cc*/ 	.byte	0x04, 0x17
        /*00ce*/ 	.short	(.L_3319 - .L_3318)
.L_3318:
        /*00d0*/ 	.word	0x00000000
        /*00d4*/ 	.short	0x0008
        /*00d6*/ 	.short	0x0034
        /*00d8*/ 	.byte	0x00, 0xf0, 0x11, 0x00


	//----- nvinfo : EIATTR_KPARAM_INFO
	.align		4
.L_3319:
        /*00dc*/ 	.byte	0x04, 0x17
        /*00de*/ 	.short	(.L_3321 - .L_3320)
.L_3320:
        /*00e0*/ 	.word	0x00000000
        /*00e4*/ 	.short	0x0007
        /*00e6*/ 	.short	0x0030
        /*00e8*/ 	.byte	0x00, 0xf0, 0x11, 0x00


	//----- nvinfo : EIATTR_KPARAM_INFO
	.align		4
.L_3321:
        /*00ec*/ 	.byte	0x04, 0x17
        /*00ee*/ 	.short	(.L_3323 - .L_3322)
.L_3322:
        /*00f0*/ 	.word	0x00000000
        /*00f4*/ 	.short	0x0006
        /*00f6*/ 	.short	0x002c
        /*00f8*/ 	.byte	0x00, 0xf0, 0x11, 0x00


	//----- nvinfo : EIATTR_KPARAM_INFO
	.align		4
.L_3323:
        /*00fc*/ 	.byte	0x04, 0x17
        /*00fe*/ 	.short	(.L_3325 - .L_3324)
.L_3324:
        /*0100*/ 	.word	0x00000000
        /*0104*/ 	.short	0x0005
        /*0106*/ 	.short	0x0028
        /*0108*/ 	.byte	0x00, 0xf0, 0x11, 0x00


	//----- nvinfo : EIATTR_KPARAM_INFO
	.align		4
.L_3325:
        /*010c*/ 	.byte	0x04, 0x17
        /*010e*/ 	.short	(.L_3327 - .L_3326)
.L_3326:
        /*0110*/ 	.word	0x00000000
        /*0114*/ 	.short	0x0004
        /*0116*/ 	.short	0x0020
        /*0118*/ 	.byte	0x00, 0xf0, 0x21, 0x00


	//----- nvinfo : EIATTR_KPARAM_INFO
	.align		4
.L_3327:
        /*011c*/ 	.byte	0x04, 0x17
        /*011e*/ 	.short	(.L_3329 - .L_3328)
.L_3328:
        /*0120*/ 	.word	0x00000000
        /*0124*/ 	.short	0x0003
        /*0126*/ 	.short	0x0018
        /*0128*/ 	.byte	0x00, 0xf0, 0x21, 0x00


	//----- nvinfo : EIATTR_KPARAM_INFO
	.align		4
.L_3329:
        /*012c*/ 	.byte	0x04, 0x17
        /*012e*/ 	.short	(.L_3331 - .L_3330)
.L_3330:
        /*0130*/ 	.word	0x00000000
        /*0134*/ 	.short	0x0002
        /*0136*/ 	.short	0x0010
        /*0138*/ 	.byte	0x00, 0xf0, 0x21, 0x00


	//----- nvinfo : EIATTR_KPARAM_INFO
	.align		4
.L_3331:
        /*013c*/ 	.byte	0x04, 0x17
        /*013e*/ 	.short	(.L_3333 - .L_3332)
.L_3332:
        /*0140*/ 	.word	0x00000000
        /*0144*/ 	.short	0x0001
        /*0146*/ 	.short	0x0008
        /*0148*/ 	.byte	0x00, 0xf0, 0x21, 0x00


	//----- nvinfo : EIATTR_KPARAM_INFO
	.align		4
.L_3333:
        /*014c*/ 	.byte	0x04, 0x17
        /*014e*/ 	.short	(.L_3335 - .L_3334)
.L_3334:
        /*0150*/ 	.word	0x00000000
        /*0154*/ 	.short	0x0000
        /*0156*/ 	.short	0x0000
        /*0158*/ 	.byte	0x00, 0xf0, 0x21, 0x00


	//----- nvinfo : EIATTR_MAXREG_COUNT
	.align		4
.L_3335:
        /*015c*/ 	.byte	0x03, 0x1b
        /*015e*/ 	.short	0x00ff


	//----- nvinfo : EIATTR_NUM_BARRIERS
	.align		4
        /*0160*/ 	.byte	0x02, 0x4c
        /*0162*/ 	.byte	0x01
	.zero		1


	//----- nvinfo : EIATTR_MERCURY_ISA_VERSION
	.align		4
        /*0164*/ 	.byte	0x03, 0x5f
        /*0166*/ 	.short	0x0000


	//----- nvinfo : EIATTR_EXIT_INSTR_OFFSETS
	.align		4
        /*0168*/ 	.byte	0x04, 0x1c
        /*016a*/ 	.short	(.L_3337 - .L_3336)


	//   ....[0]....
.L_3336:
        /*016c*/ 	.word	0x000001e0


	//   ....[1]....
        /*0170*/ 	.word	0x000008a0


	//   ....[2]....
        /*0174*/ 	.word	0x00003970


	//   ....[3]....
        /*0178*/ 	.word	0x00003c80


	//   ....[4]....
        /*017c*/ 	.word	0x00003dc0


	//   ....[5]....
        /*0180*/ 	.word	0x00003e70


	//   ....[6]....
        /*0184*/ 	.word	0x00003eb0


	//----- nvinfo : EIATTR_CTAIDZ_USED
	.align		4
.L_3337:
        /*0188*/ 	.byte	0x01, 0x04
	.zero		2


	//----- nvinfo : EIATTR_CRS_STACK_SIZE
	.align		4
        /*018c*/ 	.byte	0x04, 0x1e
        /*018e*/ 	.short	(.L_3339 - .L_3338)
.L_3338:
        /*0190*/ 	.word	0x00000000
.L_3339:


//--------------------- .nv.info._Z23gemm_half_q_half_kernelILi2ELi2ELb1ELb0ELi32EEvPK6__halfPKjS4_S2_PS0_iiiiPKtS7_iiiiiibS2_i --------------------------
	.section	.nv.info._Z23gemm_half_q_half_kernelILi2ELi2ELb1ELb0ELi32EEvPK6__halfPKjS4_S2_PS0_iiiiPKtS7_iiiiiibS2_i,"",@"SHT_CUDA_INFO"
	.sectionflags	@""
	.align	4


	//----- nvinfo : EIATTR_CUDA_API_VERSION
	.align		4
        /*0000*/ 	.byte	0x04, 0x37
        /*0002*/ 	.short	(.L_3341 - .L_3340)
.L_3340:
        /*0004*/ 	.word	0x00000082


	//----- nvinfo : EIATTR_SW2861232_WAR
	.align		4
.L_3341:
        /*0008*/ 	.byte	0x01, 0x35
	.zero		2


	//----- nvinfo : EIATTR_PARAM_CBANK
	.align		4
        /*000c*/ 	.byte	0x04, 0x0a
        /*000e*/ 	.short	(.L_3343 - .L_3342)
	.align		4
.L_3342:
        /*0010*/ 	.word	index@(.nv.constant0._Z23gemm_half_q_half_kernelILi2ELi2ELb1ELb0ELi32EEvPK6__halfPKjS4_S2_PS0_iiiiPKtS7_iiiiiibS2_i)
        /*0014*/ 	.short	0x0160
        /*0016*/ 	.short	0x0074


	//----- nvinfo : EIATTR_CBANK_PARAM_SIZE
	.align		4
.L_3343:
        /*0018*/ 	.byte	0x03, 0x19
        /*001a*/ 	.short	0x0074


	//----- nvinfo : EIATTR_KPARAM_INFO
	.align		4
        /*001c*/ 	.byte	0x04, 0x17
        /*001e*/ 	.short	(.L_3345 - .L_3344)
.L_3344:
        /*0020*/ 	.word	0x00000000
        /*0024*/ 	.short	0x0013
        /*0026*/ 	.short	0x0070
        /*0028*/ 	.byte	0x00, 0xf0, 0x11, 0x00


	//----- nvinfo : EIATTR_KPARAM_INFO
	.align		4
.L_3345:
        /*002c*/ 	.byte	0x04, 0x17
        /*002e*/ 	.short	(.L_3347 - .L_3346)
.L_3346:
        /*0030*/ 	.word	0x00000000
        /*0034*/ 	.short	0x0012
        /*0036*/ 	.short	0x0068
        /*0038*/ 	.byte	0x00, 0xf0, 0x21, 0x00


	//----- nvinfo : EIATTR_KPARAM_INFO
	.align		4
.L_3347:
        /*003c*/ 	.byte	0x04, 0x17
        /*003e*/ 	.short	(.L_3349 - .L_3348)
.L_3348:
        /*0040*/ 	.word	0x00000000
        /*0044*/ 	.short	0x0011
        /*0046*/ 	.short	0x0060
        /*0048*/ 	.byte	0x00, 0xf0, 0x05, 0x00


	//----- nvinfo : EIATTR_KPARAM_INFO
	.align		4
.L_3349:
        /*004c*/ 	.byte	0x04, 0x17
        /*004e*/ 	.short	(.L_3351 - .L_3350)
.L_3350:
        /*0050*/ 	.word	0x00000000
        /*0054*/ 	.short	0x0010
        /*0056*/ 	.short	0x005c
        /*0058*/ 	.byte	0x00, 0xf0, 0x11, 0x00


	//----- nvinfo : EIATTR_KPARAM_INFO
	.align		4
.L_3351:
        /*005c*/ 	.byte	0x04, 0x17
        /*005e*/ 	.short	(.L_3353 - .L_3352)
.L_3352:
        /*0060*/ 	.word	0x00000000
        /*0064*/ 	.short	0x000f
        /*0066*/ 	.short	0x0058
        /*0068*/ 	.byte	0x00, 0xf0, 0x11, 0x00


	//----- nvinfo : EIATTR_KPARAM_INFO
	.align		4
.L_3353:
        /*006c*/ 	.byte	0x04, 0x17
        /*006e*/ 	.short	(.L_3355 - .L_3354)
.L_3354:
        /*0070*/ 	.word	0x00000000
        /*0074*/ 	.short	0x000e
        /*0076*/ 	.short	0x0054
        /*0078*/ 	.byte	0x00, 0xf0, 0x11, 0x00


	//----- nvinfo : EIATTR_KPARAM_INFO
	.align		4
.L_3355:
        /*007c*/ 	.byte	0x04, 0x17
        /*007e*/ 	.short	(.L_3357 - .L_3356)
.L_3356:
        /*0080*/ 	.word	0x00000000
        /*0084*/ 	.short	0x000d
        /*0086*/ 	.short	0x0050
        /*0088*/ 	.byte	0x00, 0xf0, 0x11, 0x00


	//----- nvinfo : EIATTR_KPARAM_INFO
	.align		4
.L_3357:
        /*008c*/ 	.byte	0x04, 0x17
        /*008e*/ 	.short	(.L_3359 - .L_3358)
.L_3358:
        /*0090*/ 	.word	0x00000000
        /*0094*/ 	.short	0x000c
        /*0096*/ 	.short	0x004c
        /*0098*/ 	.byte	0x00, 0xf0, 0x11, 0x00


	//----- nvinfo : EIATTR_KPARAM_INFO
	.align		4
.L_3359:
        /*009c*/ 	.byte	0x04, 0x17
        /*009e*/ 	.short	(.L_3361 - .L_3360)
.L_3360:
        /*00a0*/ 	.word	0x00000000
        /*00a4*/ 	.short	0x000b
        /*00a6*/ 	.short	0x0048
        /*00a8*/ 	.byte	0x00, 0xf0, 0x11, 0x00


	//----- nvinfo : EIATTR_KPARAM_INFO
	.align		4
.L_3361:
        /*00ac*/ 	.byte	0x04, 0x17
        /*00ae*/ 	.short	(.L_3363 - .L_3362)
.L_3362:
        /*00b0*/ 	.word	0x00000000
        /*00b4*/ 	.short	0x000a
        /*00b6*/ 	.short	0x0040
        /*00b8*/ 	.byte	0x00, 0xf0, 0x21, 0x00


	//----- nvinfo : EIATTR_KPARAM_INFO
	.align		4
.L_3363:
        /*00bc*/ 	.byte	0x04, 0x17
        /*00be*/ 	.short	(.L_3365 - .L_3364)
.L_3364:
        /*00c0*/ 	.word	0x00000000
        /*00c4*/ 	.short	0x0009
        /*00c6*/ 	.short	0x0038
        /*00c8*/ 	.byte	0x00, 0xf0, 0x21, 0x00


	//----- nvinfo : EIATTR_KPARAM_INFO
	.align		4
.L_3365:
        /*00cc*/ 	.byte	0x04, 0x17
        /*00ce*/ 	.short	(.L_3367 - .L_3366)
.L_3366:
        /*00d0*/ 	.word	0x00000000
        /*00d4*/ 	.short	0x0008
        /*00d6*/ 	.short	0x0034
        /*00d8*/ 	.byte	0x00, 0xf0, 0x11, 0x00


	//----- nvinfo : EIATTR_KPARAM_INFO
	.align		4
.L_3367:
        /*00dc*/ 	.byte	0x04, 0x17
        /*00de*/ 	.short	(.L_3369 - .L_3368)
.L_3368:
        /*00e0*/ 	.word	0x00000000
        /*00e4*/ 	.short	0x0007
        /*00e6*/ 	.short	0x0030
        /*00e8*/ 	.byte	0x00, 0xf0, 0x11, 0x00


	//----- nvinfo : EIATTR_KPARAM_INFO
	.align		4
.L_3369:
        /*00ec*/ 	.byte	0x04, 0x17
        /*00ee*/ 	.short	(.L_3371 - .L_3370)
.L_3370:
        /*00f0*/ 	.word	0x00000000
        /*00f4*/ 	.short	0x0006
        /*00f6*/ 	.short	0x002c
        /*00f8*/ 	.byte	0x00, 0xf0, 0x11, 0x00


	//----- nvinfo : EIATTR_KPARAM_INFO
	.align		4
.L_3371:
        /*00fc*/ 	.byte	0x04, 0x17
        /*00fe*/ 	.short	(.L_3373 - .L_3372)
.L_3372:
        /*0100*/ 	.word	0x00000000
        /*0104*/ 	.short	0x0005
        /*0106*/ 	.short	0x0028
        /*0108*/ 	.byte	0x00, 0xf0, 0x11, 0x00


	//----- nvinfo : EIATTR_KPARAM_INFO
	.align		4
.L_3373:
        /*010c*/ 	.byte	0x04, 0x17
        /*010e*/ 	.short	(.L_3375 - .L_3374)
.L_3374:
        /*0110*/ 	.word	0x00000000
        /*0114*/ 	.short	0x0004
        /*0116*/ 	.short	0x0020
        /*0118*/ 	.byte	0x00, 0xf0, 0x21, 0x00


	//----- nvinfo : EIATTR_KPARAM_INFO
	.align		4
.L_3375:
        /*011c*/ 	.byte	0x04, 0x17
        /*011e*/ 	.short	(.L_3377 - .L_3376)
.L_3376:
        /*0120*/ 	.word	0x00000000
        /*0124*/ 	.short	0x0003
        /*0126*/ 	.short	0x0018
        /*0128*/ 	.byte	0x00, 0xf0, 0x21, 0x00


	//----- nvinfo : EIATTR_KPARAM_INFO
	.align		4
.L_3377:
        /*012c*/ 	.byte	0x04, 0x17
        /*012e*/ 	.short	(.L_3379 - .L_3378)
.L_3378:
        /*0130*/ 	.word	0x00000000
        /*0134*/ 	.short	0x0002
        /*0136*/ 	.short	0x0010
        /*0138*/ 	.byte	0x00, 0xf0, 0x21, 0x00


	//----- nvinfo : EIATTR_KPARAM_INFO
	.align		4
.L_3379:
        /*013c*/ 	.byte	0x04, 0x17
        /*013e*/ 	.short	(.L_3381 - .L_3380)
.L_3380:
        /*0140*/ 	.word	0x00000000
        /*0144*/ 	.short	0x0001
        /*0146*/ 	.short	0x0008
        /*0148*/ 	.byte	0x00, 0xf0, 0x21, 0x00


	//----- nvinfo : EIATTR_KPARAM_INFO
	.align		4
.L_3381:
        /*014c*/ 	.byte	0x04, 0x17
        /*014e*/ 	.short	(.L_3383 - .L_3382)
.L_3382:
        /*0150*/ 	.word	0x00000000
        /*0154*/ 	.short	0x0000
        /*0156*/ 	.short	0x0000
        /*0158*/ 	.byte	0x00, 0xf0, 0x21, 0x00


	//----- nvinfo : EIATTR_MAXREG_COUNT
	.align		4
.L_3383:
        /*015c*/ 	.byte	0x03, 0x1b
        /*015e*/ 	.short	0x00ff


	//----- nvinfo : EIATTR_NUM_BARRIERS
	.align		4
        /*0160*/ 	.byte	0x02, 0x4c
        /*0162*/ 	.byte	0x01
	.zero		1


	//----- nvinfo : EIATTR_MERCURY_ISA_VERSION
	.align		4
        /*0164*/ 	.byte	0x03, 0x5f
        /*0166*/ 	.short	0x0000


	//----- nvinfo : EIATTR_EXIT_INSTR_OFFSETS
	.align		4
        /*0168*/ 	.byte	0x04, 0x1c
        /*016a*/ 	.short	(.L_3385 - .L_3384)


	//   ....[0]....
.L_3384:
        /*016c*/ 	.word	0x000001e0


	//   ....[1]....
        /*0170*/ 	.word	0x000008a0


	//   ....[2]....
        /*0174*/ 	.word	0x00001f70


	//   ....[3]....
        /*0178*/ 	.word	0x00002250


	//   ....[4]....
        /*017c*/ 	.word	0x00002390


	//   ....[5]....
        /*0180*/ 	.word	0x00002430


	//   ....[6]....
        /*0184*/ 	.word	0x00002470


	//----- nvinfo : EIATTR_CTAIDZ_USED
	.align		4
.L_3385:
        /*0188*/ 	.byte	0x01, 0x04
	.zero		2


	//----- nvinfo : EIATTR_CRS_STACK_SIZE
	.align		4
        /*018c*/ 	.byte	0x04, 0x1e
        /*018e*/ 	.short	(.L_3387 - .L_3386)
.L_3386:
        /*0190*/ 	.word	0x00000000
.L_3387:


//--------------------- .nv.info._Z23gemm_half_q_half_kernelILi1ELi32ELb1ELb0ELi64EEvPK6__halfPKjS4_S2_PS0_iiiiPKtS7_iiiiiibS2_i --------------------------
	.section	.nv.info._Z23gemm_half_q_half_kernelILi1ELi32ELb1ELb0ELi64EEvPK6__halfPKjS4_S2_PS0_iiiiPKtS7_iiiiiibS2_i,"",@"SHT_CUDA_INFO"
	.sectionflags	@""
	.align	4


	//----- nvinfo : EIATTR_CUDA_API_VERSION
	.align		4
        /*0000*/ 	.byte	0x04, 0x37
        /*0002*/ 	.short	(.L_3389 - .L_3388)
.L_3388:
        /*0004*/ 	.word	0x00000082


	//----- nvinfo : EIATTR_SW2861232_WAR
	.align		4
.L_3389:
        /*0008*/ 	.byte	0x01, 0x35
	.zero		2


	//----- nvinfo : EIATTR_PARAM_CBANK
	.align		4
        /*000c*/ 	.byte	0x04, 0x0a
        /*000e*/ 	.short	(.L_3391 - .L_3390)
	.align		4
.L_3390:
        /*0010*/ 	.word	index@(.nv.constant0._Z23gemm_half_q_half_kernelILi1ELi32ELb1ELb0ELi64EEvPK6__halfPKjS4_S2_PS0_iiiiPKtS7_iiiiiibS2_i)
        /*0014*/ 	.short	0x0160
        /*0016*/ 	.short	0x0074


	//----- nvinfo : EIATTR_CBANK_PARAM_SIZE
	.align		4
.L_3391:
        /*0018*/ 	.byte	0x03, 0x19
        /*001a*/ 	.short	0x0074


	//----- nvinfo : EIATTR_KPARAM_INFO
	.align		4
        /*001c*/ 	.byte	0x04, 0x17
        /*001e*/ 	.short	(.L_3393 - .L_3392)
.L_3392:
        /*0020*/ 	.word	0x00000000
        /*0024*/ 	.short	0x0013
        /*0026*/ 	.short	0x0070
        /*0028*/ 	.byte	0x00, 0xf0, 0x11, 0x00


	//----- nvinfo : EIATTR_KPARAM_INFO
	.align		4
.L_3393:
        /*002c*/ 	.byte	0x04, 0x17
        /*002e*/ 	.short	(.L_3395 - .L_3394)
.L_3394:
        /*0030*/ 	.word	0x00000000
        /*0034*/ 	.short	0x0012
        /*0036*/ 	.short	0x0068
        /*0038*/ 	.byte	0x00, 0xf0, 0x21, 0x00


	//----- nvinfo : EIATTR_KPARAM_INFO
	.align		4
.L_3395:
        /*003c*/ 	.byte	0x04, 0x17
        /*003e*/ 	.short	(.L_3397 - .L_3396)
.L_3396:
        /*0040*/ 	.word	0x00000000
        /*0044*/ 	.short	0x0011
        /*0046*/ 	.short	0x0060
        /*0048*/ 	.byte	0x00, 0xf0, 0x05, 0x00


	//----- nvinfo : EIATTR_KPARAM_INFO
	.align		4
.L_3397:
        /*004c*/ 	.byte	0x04, 0x17
        /*004e*/ 	.short	(.L_3399 - .L_3398)
.L_3398:
        /*0050*/ 	.word	0x00000000
        /*0054*/ 	.short	0x0010
        /*0056*/ 	.short	0x005c
        /*0058*/ 	.byte	0x00, 0xf0, 0x11, 0x00


	//----- nvinfo : EIATTR_KPARAM_INFO
	.align		4
.L_3399:
        /*005c*/ 	.byte	0x04, 0x17
        /*005e*/ 	.short	(.L_3401 - .L_3400)
.L_3400:
        /*0060*/ 	.word	0x00000000
        /*0064*/ 	.short	0x000f
        /*0066*/ 	.short	0x0058
        /*0068*/ 	.byte	0x00, 0xf0, 0x11, 0x00


	//----- nvinfo : EIATTR_KPARAM_INFO
	.align		4
.L_3401:
        /*006c*/ 	.byte	0x04, 0x17
        /*006e*/ 	.short	(.L_3403 - .L_3402)
.L_3402:
        /*0070*/ 	.word	0x00000000
        /*0074*/ 	.short	0x000e
        /*0076*/ 	.short	0x0054
        /*0078*/ 	.byte	0x00, 0xf0, 0x11, 0x00


	//----- nvinfo : EIATTR_KPARAM_INFO
	.align		4
.L_3403:
        /*007c*/ 	.byte	0x04, 0x17
        /*007e*/ 	.short	(.L_3405 - .L_3404)
.L_3404:
        /*0080*/ 	.word	0x00000000
        /*0084*/ 	.short	0x000d
        /*0086*/ 	.short	0x0050
        /*0088*/ 	.byte	0x00, 0xf0, 0x11, 0x00


	//----- nvinfo : EIATTR_KPARAM_INFO
	.align		4
.L_3405:
        /*008c*/ 	.byte	0x04, 0x17
        /*008e*/ 	.short	(.L_3407 - .L_3406)
.L_3406:
        /*0090*/ 	.word	0x00000000
        /*0094*/ 	.short	0x000c
        /*0096*/ 	.short	0x004c
        /*0098*/ 	.byte	0x00, 0xf0, 0x11, 0x00


	//----- nvinfo : EIATTR_KPARAM_INFO
	.align		4
.L_3407:
        /*009c*/ 	.byte	0x04, 0x17
        /*009e*/ 	.short	(.L_3409 - .L_3408)
.L_3408:
        /*00a0*/ 	.word	0x00000000
        /*00a4*/ 	.short	0x000b
        /*00a6*/ 	.short	0x0048
        /*00a8*/ 	.byte	0x00, 0xf0, 0x11, 0x00


	//----- nvinfo : EIATTR_KPARAM_INFO
	.align		4
.L_3409:
        /*00ac*/ 	.byte	0x04, 0x17
        /*00ae*/ 	.short	(.L_3411 - .L_3410)
.L_3410:
        /*00b0*/ 	.word	0x00000000
        /*00b4*/ 	.short	0x000a
        /*00b6*/ 	.short	0x0040
        /*00b8*/ 	.byte	0x00, 0xf0, 0x21, 0x00


	//----- nvinfo : EIATTR_KPARAM_INFO
	.align		4
.L_3411:
        /*00bc*/ 	.byte	0x04, 0x17
        /*00be*/ 	.short	(.L_3413 - .L_3412)
.L_3412:
        /*00c0*/ 	.word	0x00000000
        /*00c4*/ 	.short	0x0009
        /*00c6*/ 	.short	0x0038
        /*00c8*/ 	.byte	0x00, 0xf0, 0x21, 0x00


	//----- nvinfo : EIATTR_KPARAM_INFO
	.align		4
.L_3413:
        /*00cc*/ 	.byte	0x04, 0x17
        /*00ce*/ 	.short	(.L_3415 - .L_3414)
.L_3414:
        /*00d0*/ 	.word	0x00000000
        /*00d4*/ 	.short	0x0008
        /*00d6*/ 	.short	0x0034
        /*00d8*/ 	.byte	0x00, 0xf0, 0x11, 0x00


	//----- nvinfo : EIATTR_KPARAM_INFO
	.align		4
.L_3415:
        /*00dc*/ 	.byte	0x04, 0x17
        /*00de*/ 	.short	(.L_3417 - .L_3416)
.L_3416:
        /*00e0*/ 	.word	0x00000000
        /*00e4*/ 	.short	0x0007
        /*00e6*/ 	.short	0x0030
        /*00e8*/ 	.byte	0x00, 0xf0, 0x11, 0x00


	//----- nvinfo : EIATTR_KPARAM_INFO
	.align		4
.L_3417:
        /*00ec*/ 	.byte	0x04, 0x17
        /*00ee*/ 	.short	(.L_3419 - .L_3418)
.L_3418:
        /*00f0*/ 	.word	0x00000000
        /*00f4*/ 	.short	0x0006
        /*00f6*/ 	.short	0x002c
        /*00f8*/ 	.byte	0x00, 0xf0, 0x11, 0x00


	//----- nvinfo : EIATTR_KPARAM_INFO
	.align		4
.L_3419:
        /*00fc*/ 	.byte	0x04, 0x17
        /*00fe*/ 	.short	(.L_3421 - .L_3420)
.L_3420:
        /*0100*/ 	.word	0x00000000
        /*0104*/ 	.short	0x0005
        /*0106*/ 	.short	0x0028
        /*0108*/ 	.byte	0x00, 0xf0, 0x11, 0x00


	//----- nvinfo : EIATTR_KPARAM_INFO
	.align		4
.L_3421:
        /*010c*/ 	.byte	0x04, 0x17
        /*010e*/ 	.short	(.L_3423 - .L_3422)
.L_3422:
        /*0110*/ 	.word	0x00000000
        /*0114*/ 	.short	0x0004
        /*0116*/ 	.short	0x0020
        /*0118*/ 	.byte	0x00, 0xf0, 0x21, 0x00


	//----- nvinfo : EIATTR_KPARAM_INFO
	.align		4
.L_3423:
        /*011c*/ 	.byte	0x04, 0x17
        /*011e*/ 	.short	(.L_3425 - .L_3424)
.L_3424:
        /*0120*/ 	.word	0x00000000
        /*0124*/ 	.short	0x0003
        /*0126*/ 	.short	0x0018
        /*0128*/ 	.byte	0x00, 0xf0, 0x21, 0x00


	//----- nvinfo : EIATTR_KPARAM_INFO
	.align		4
.L_3425:
        /*012c*/ 	.byte	0x04, 0x17
        /*012e*/ 	.short	(.L_3427 - .L_3426)
.L_3426:
        /*0130*/ 	.word	0x00000000
        /*0134*/ 	.short	0x0002
        /*0136*/ 	.short	0x0010
        /*0138*/ 	.byte	0x00, 0xf0, 0x21, 0x00


	//----- nvinfo : EIATTR_KPARAM_INFO
	.align		4
.L_3427:
        /*013c*/ 	.byte	0x04, 0x17
        /*013e*/ 	.short	(.L_3429 - .L_3428)
.L_3428:
        /*0140*/ 	.word	0x00000000
        /*0144*/ 	.short	0x0001
        /*0146*/ 	.short	0x0008
        /*0148*/ 	.byte	0x00, 0xf0, 0x21, 0x00


	//----- nvinfo : EIATTR_KPARAM_INFO
	.align		4
.L_3429:
        /*014c*/ 	.byte	0x04, 0x17
        /*014e*/ 	.short	(.L_3431 - .L_3430)
.L_3430:
        /*0150*/ 	.word	0x00000000
        /*0154*/ 	.short	0x0000
        /*0156*/ 	.short	0x0000
        /*0158*/ 	.byte	0x00, 0xf0, 0x21, 0x00


	//----- nvinfo : EIATTR_MAXREG_COUNT
	.align		4
.L_3431:
        /*015c*/ 	.byte	0x03, 0x1b
        /*015e*/ 	.short	0x00ff


	//----- nvinfo : EIATTR_NUM_BARRIERS
	.align		4
        /*0160*/ 	.byte	0x02, 0x4c
        /*0162*/ 	.byte	0x01
	.zero		1


	//----- nvinfo : EIATTR_MERCURY_ISA_VERSION
	.align		4
        /*0164*/ 	.byte	0x03, 0x5f
        /*0166*/ 	.short	0x0000


	//----- nvinfo : EIATTR_EXIT_INSTR_OFFSETS
	.align		4
        /*0168*/ 	.byte	0x04, 0x1c
        /*016a*/ 	.short	(.L_3433 - .L_3432)


	//   ....[0]....
.L_3432:
        /*016c*/ 	.word	0x000000a0


	//   ....[1]....
        /*0170*/ 	.word	0x000002e0


	//   ....[2]....
        /*0174*/ 	.word	0x00002370


	//   ....[3]....
        /*0178*/ 	.word	0x00002510


	//   ....[4]....
        /*017c*/ 	.word	0x000025b0


	//   ....[5]....
        /*0180*/ 	.word	0x000025f0


	//----- nvinfo : EIATTR_CTAIDZ_USED
	.align		4
.L_3433:
        /*0184*/ 	.byte	0x01, 0x04
	.zero		2


	//----- nvinfo : EIATTR_CRS_STACK_SIZE
	.align		4
        /*0188*/ 	.byte	0x04, 0x1e
        /*018a*/ 	.short	(.L_3435 - .L_3434)
.L_3434:
        /*018c*/ 	.word	0x00000000
.L_3435:


//--------------------- .nv.info._Z23gemm_half_q_half_kernelILi1ELi48ELb1ELb0ELi64EEvPK6__halfPKjS4_S2_PS0_iiiiPKtS7_iiiiiibS2_i --------------------------
	.section	.nv.info._Z23gemm_half_q_half_kernelILi1ELi48ELb1ELb0ELi64EEvPK6__halfPKjS4_S2_PS0_iiiiPKtS7_iiiiiibS2_i,"",@"SHT_CUDA_INFO"
	.sectionflags	@""
	.align	4


	//----- nvinfo : EIATTR_CUDA_API_VERSION
	.align		4
        /*0000*/ 	.byte	0x04, 0x37
        /*0002*/ 	.short	(.L_3437 - .L_3436)
.L_3436:
        /*0004*/ 	.word	0x00000082


	//----- nvinfo : EIATTR_SW2861232_WAR
	.align		4
.L_3437:
        /*0008*/ 	.byte	0x01, 0x35
	.zero		2


	//----- nvinfo : EIATTR_PARAM_CBANK
	.align		4
        /*000c*/ 	.byte	0x04, 0x0a
        /*000e*/ 	.short	(.L_3439 - .L_3438)
	.align		4
.L_3438:
        /*0010*/ 	.word	index@(.nv.constant0._Z23gemm_half_q_half_kernelILi1ELi48ELb1ELb0ELi64EEvPK6__halfPKjS4_S2_PS0_iiiiPKtS7_iiiiiibS2_i)
        /*0014*/ 	.short	0x0160
        /*0016*/ 	.short	0x0074


	//----- nvinfo : EIATTR_CBANK_PARAM_SIZE
	.align		4
.L_3439:
        /*0018*/ 	.byte	0x03, 0x19
        /*001a*/ 	.short	0x0074


	//----- nvinfo : EIATTR_KPARAM_INFO
	.align		4
        /*001c*/ 	.byte	0x04, 0x17
        /*001e*/ 	.short	(.L_3441 - .L_3440)
.L_3440:
        /*0020*/ 	.word	0x00000000
        /*0024*/ 	.short	0x0013
        /*0026*/ 	.short	0x0070
        /*0028*/ 	.byte	0x00, 0xf0, 0x11, 0x00


	//----- nvinfo : EIATTR_KPARAM_INFO
	.align		4
.L_3441:
        /*002c*/ 	.byte	0x04, 0x17
        /*002e*/ 	.short	(.L_3443 - .L_3442)
.L_3442:
        /*0030*/ 	.word	0x00000000
        /*0034*/ 	.short	0x0012
        /*0036*/ 	.short	0x0068
        /*0038*/ 	.byte	0x00, 0xf0, 0x21, 0x00


	//----- nvinfo : EIATTR_KPARAM_INFO
	.align		4
.L_3443:
        /*003c*/ 	.byte	0x04, 0x17
        /*003e*/ 	.short	(.L_3445 - .L_3444)
.L_3444:
        /*0040*/ 	.word	0x00000000
        /*0044*/ 	.short	0x0011
        /*0046*/ 	.short	0x0060
        /*0048*/ 	.byte	0x00, 0xf0, 0x05, 0x00


	//----- nvinfo : EIATTR_KPARAM_INFO
	.align		4
.L_3445:
        /*004c*/ 	.byte	0x04, 0x17
        /*004e*/ 	.short	(.L_3447 - .L_3446)
.L_3446:
        /*0050*/ 	.word	0x00000000
        /*0054*/ 	.short	0x0010
        /*0056*/ 	.short	0x005c
        /*0058*/ 	.byte	0x00, 0xf0, 0x11, 0x00


	//----- nvinfo : EIATTR_KPARAM_INFO
	.align		4
.L_3447:
        /*005c*/ 	.byte	0x04, 0x17
        /*005e*/ 	.short	(.L_3449 - .L_3448)
.L_3448:
        /*0060*/ 	.word	0x00000000
        /*0064*/ 	.short	0x000f
        /*0066*/ 	.short	0x0058
        /*0068*/ 	.byte	0x00, 0xf0, 0x11, 0x00


	//----- nvinfo : EIATTR_KPARAM_INFO
	.align		4
.L_3449:
        /*006c*/ 	.byte	0x04, 0x17
        /*006e*/ 	.short	(.L_3451 - .L_3450)
.L_3450:
        /*0070*/ 	.word	0x00000000
        /*0074*/ 	.short	0x000e
        /*0076*/ 	.short	0x0054
        /*0078*/ 	.byte	0x00, 0xf0, 0x11, 0x00


	//----- nvinfo : EIATTR_KPARAM_INFO
	.align		4
.L_3451:
        /*007c*/ 	.byte	0x04, 0x17
        /*007e*/ 	.short	(.L_3453 - .L_3452)
.L_3452:
        /*0080*/ 	.word	0x00000000
        /*0084*/ 	.short	0x000d
        /*0086*/ 	.short	0x0050
        /*0088*/ 	.byte	0x00, 0xf0, 0x11, 0x00


	//----- nvinfo : EIATTR_KPARAM_INFO
	.align		4
.L_3453:
        /*008c*/ 	.byte	0x04, 0x17
        /*008e*/ 	.short	(.L_3455 - .L_3454)
.L_3454:
        /*0090*/ 	.word	0x00000000
        /*0094*/ 	.short	0x000c
        /*0096*/ 	.short	0x004c
        /*0098*/ 	.byte	0x00, 0xf0, 0x11, 0x00


	//----- nvinfo : EIATTR_KPARAM_INFO
	.align		4
.L_3455:
        /*009c*/ 	.byte	0x04, 0x17
        /*009e*/ 	.short	(.L_3457 - .L_3456)
.L_3456:
        /*00a0*/ 	.word	0x00000000
        /*00a4*/ 	.short	0x000b
        /*00a6*/ 	.short	0x0048
        /*00a8*/ 	.byte	0x00, 0xf0, 0x11, 0x00


	//----- nvinfo : EIATTR_KPARAM_INFO
	.align		4
.L_3457:
        /*00ac*/ 	.byte	0x04, 0x17
        /*00ae*/ 	.short	(.L_3459 - .L_3458)
.L_3458:
        /*00b0*/ 	.word	0x00000000
        /*00b4*/ 	.short	0x000a
        /*00b6*/ 	.short	0x0040
        /*00b8*/ 	.byte	0x00, 0xf0, 0x21, 0x00


	//----- nvinfo : EIATTR_KPARAM_INFO
	.align		4
.L_3459:
        /*00bc*/ 	.byte	0x04, 0x17
        /*00be*/ 	.short	(.L_3461 - .L_3460)
.L_3460:
        /*00c0*/ 	.word	0x00000000
        /*00c4*/ 	.short	0x0009
        /*00c6*/ 	.short	0x0038
        /*00c8*/ 	.byte	0x00, 0xf0, 0x21, 0x00


	//----- nvinfo : EIATTR_KPARAM_INFO
	.align		4
.L_3461:
        /*00cc*/ 	.byte	0x04, 0x17
        /*00ce*/ 	.short	(.L_3463 - .L_3462)
.L_3462:
        /*00d0*/ 	.word	0x00000000
        /*00d4*/ 	.short	0x0008
        /*00d6*/ 	.short	0x0034
        /*00d8*/ 	.byte	0x00, 0xf0, 0x11, 0x00


	//----- nvinfo : EIATTR_KPARAM_INFO
	.align		4
.L_3463:
        /*00dc*/ 	.byte	0x04, 0x17
        /*00de*/ 	.short	(.L_3465 - .L_3464)
.L_3464:
        /*00e0*/ 	.word	0x00000000
        /*00e4*/ 	.short	0x0007
        /*00e6*/ 	.short	0x0030
        /*00e8*/ 	.byte	0x00, 0xf0, 0x11, 0x00


	//----- nvinfo : EIATTR_KPARAM_INFO
	.align		4
.L_3465:
        /*00ec*/ 	.byte	0x04, 0x17
        /*00ee*/ 	.short	(.L_3467 - .L_3466)
.L_3466:
        /*00f0*/ 	.word	0x00000000
        /*00f4*/ 	.short	0x0006
        /*00f6*/ 	.short	0x002c
        /*00f8*/ 	.byte	0x00, 0xf0, 0x11, 0x00


	//----- nvinfo : EIATTR_KPARAM_INFO
	.align		4
.L_3467:
        /*00fc*/ 	.byte	0x04, 0x17
        /*00fe*/ 	.short	(.L_3469 - .L_3468)
.L_3468:
        /*0100*/ 	.word	0x00000000
        /*0104*/ 	.short	0x0005
        /*0106*/ 	.short	0x0028
        /*0108*/ 	.byte	0x00, 0xf0, 0x11, 0x00


	//----- nvinfo : EIATTR_KPARAM_INFO
	.align		4
.L_3469:
        /*010c*/ 	.byte	0x04, 0x17
        /*010e*/ 	.short	(.L_3471 - .L_3470)
.L_3470:
        /*0110*/ 	.word	0x00000000
        /*0114*/ 	.short	0x0004
        /*0116*/ 	.short	0x0020
        /*0118*/ 	.byte	0x00, 0xf0, 0x21, 0x00


	//----- nvinfo : EIATTR_KPARAM_INFO
	.align		4
.L_3471:
        /*011c*/ 	.byte	0x04, 0x17
        /*011e*/ 	.short	(.L_3473 - .L_3472)
.L_3472:
        /*0120*/ 	.word	0x00000000
        /*0124*/ 	.short	0x0003
        /*0126*/ 	.short	0x0018
        /*0128*/ 	.byte	0x00, 0xf0, 0x21, 0x00


	//----- nvinfo : EIATTR_KPARAM_INFO
	.align		4
.L_3473:
        /*012c*/ 	.byte	0x04, 0x17
        /*012e*/ 	.short	(.L_3475 - .L_3474)
.L_3474:
        /*0130*/ 	.word	0x00000000
        /*0134*/ 	.short	0x0002
        /*0136*/ 	.short	0x0010
        /*0138*/ 	.byte	0x00, 0xf0, 0x21, 0x00


	//----- nvinfo : EIATTR_KPARAM_INFO
	.align		4
.L_3475:
        /*013c*/ 	.byte	0x04, 0x17
        /*013e*/ 	.short	(.L_3477 - .L_3476)
.L_3476:
        /*0140*/ 	.word	0x00000000
        /*0144*/ 	.short	0x0001
        /*0146*/ 	.short	0x0008
        /*0148*/ 	.byte	0x00, 0xf0, 0x21, 0x00


	//----- nvinfo : EIATTR_KPARAM_INFO
	.align		4
.L_3477:
        /*014c*/ 	.byte	0x04, 0x17
        /*014e*/ 	.short	(.L_3479 - .L_3478)
.L_3478:
        /*0150*/ 	.word	0x00000000
        /*0154*/ 	.short	0x0000
        /*0156*/ 	.short	0x0000
        /*0158*/ 	.byte	0x00, 0xf0, 0x21, 0x00


	//----- nvinfo : EIATTR_MAXREG_COUNT
	.align		4
.L_3479:
        /*015c*/ 	.byte	0x03, 0x1b
        /*015e*/ 	.short	0x00ff


	//----- nvinfo : EIATTR_NUM_BARRIERS
	.align		4
        /*0160*/ 	.byte	0x02, 0x4c
        /*0162*/ 	.byte	0x01
	.zero		1


	//----- nvinfo : EIATTR_MERCURY_ISA_VERSION
	.align		4
        /*0164*/ 	.byte	0x03, 0x5f
        /*0166*/ 	.short	0x0000


	//----- nvinfo : EIATTR_EXIT_INSTR_OFFSETS
	.align		4
        /*0168*/ 	.byte	0x04, 0x1c
        /*016a*/ 	.short	(.L_3481 - .L_3480)


	//   ....[0]....
.L_3480:
        /*016c*/ 	.word	0x000000a0


	//   ....[1]....
        /*0170*/ 	.word	0x000002e0


	//   ....[2]....
        /*0174*/ 	.word	0x00003a70


	//   ....[3]....
        /*0178*/ 	.word	0x00003c10


	//   ....[4]....
        /*017c*/ 	.word	0x00003cb0


	//   ....[5]....
        /*0180*/ 	.word	0x00003cf0


	//----- nvinfo : EIATTR_CTAIDZ_USED
	.align		4
.L_3481:
        /*0184*/ 	.byte	0x01, 0x04
	.zero		2


	//----- nvinfo : EIATTR_CRS_STACK_SIZE
	.align		4
        /*0188*/ 	.byte	0x04, 0x1e
        /*018a*/ 	.short	(.L_3483 - .L_3482)
.L_3482:
        /*018c*/ 	.word	0x00000000
.L_3483:


//--------------------- .nv.info._Z23gemm_half_q_half_kernelILi1ELi16ELb1ELb0ELi64EEvPK6__halfPKjS4_S2_PS0_iiiiPKtS7_iiiiiibS2_i --------------------------
	.section	.nv.info._Z23gemm_half_q_half_kernelILi1ELi16ELb1ELb0ELi64EEvPK6__halfPKjS4_S2_PS0_iiiiPKtS7_iiiiiibS2_i,"",@"SHT_CUDA_INFO"
	.sectionflags	@""
	.align	4


	//----- nvinfo : EIATTR_CUDA_API_VERSION
	.align		4
        /*0000*/ 	.byte	0x04, 0x37
        /*0002*/ 	.short	(.L_3485 - .L_3484)
.L_3484:
        /*0004*/ 	.word	0x00000082


	//----- nvinfo : EIATTR_SW2861232_WAR
	.align		4
.L_3485:
        /*0008*/ 	.byte	0x01, 0x35
	.zero		2


	//----- nvinfo : EIATTR_PARAM_CBANK
	.align		4
        /*000c*/ 	.byte	0x04, 0x0a
        /*000e*/ 	.short	(.L_3487 - .L_3486)
	.align		4
.L_3486:
        /*0010*/ 	.word	index@(.nv.constant0._Z23gemm_half_q_half_kernelILi1ELi16ELb1ELb0ELi64EEvPK6__halfPKjS4_S2_PS0_iiiiPKtS7_iiiiiibS2_i)
        /*0014*/ 	.short	0x0160
        /*0016*/ 	.short	0x0074


	//----- nvinfo : EIATTR_CBANK_PARAM_SIZE
	.align		4
.L_3487:
        /*0018*/ 	.byte	0x03, 0x19
        /*001a*/ 	.short	0x0074


	//----- nvinfo : EIATTR_KPARAM_INFO
	.align		4
        /*001c*/ 	.byte	0x04, 0x17
        /*001e*/ 	.short	(.L_3489 - .L_3488)
.L_3488:
        /*0020*/ 	.word	0x00000000
        /*0024*/ 	.short	0x0013
        /*0026*/ 	.short	0x0070
        /*0028*/ 	.byte	0x00, 0xf0, 0x11, 0x00


	//----- nvinfo : EIATTR_KPARAM_INFO
	.align		4
.L_3489:
        /*002c*/ 	.byte	0x04, 0x17
        /*002e*/ 	.short	(.L_3491 - .L_3490)
.L_3490:
        /*0030*/ 	.word	0x00000000
        /*0034*/ 	.short	0x0012
        /*0036*/ 	.short	0x0068
        /*0038*/ 	.byte	0x00, 0xf0, 0x21, 0x00


	//----- nvinfo : EIATTR_KPARAM_INFO
	.align		4
.L_3491:
        /*003c*/ 	.byte	0x04, 0x17
        /*003e*/ 	.short	(.L_3493 - .L_3492)
.L_3492:
        /*0040*/ 	.word	0x00000000
        /*0044*/ 	.short	0x0011
        /*0046*/ 	.short	0x0060
        /*0048*/ 	.byte	0x00, 0xf0, 0x05, 0x00


	//----- nvinfo : EIATTR_KPARAM_INFO
	.align		4
.L_3493:
        /*004c*/ 	.byte	0x04, 0x17
        /*004e*/ 	.short	(.L_3495 - .L_3494)
.L_3494:
        /*0050*/ 	.word	0x00000000
        /*0054*/ 	.short	0x0010
        /*0056*/ 	.short	0x005c
        /*0058*/ 	.byte	0x00, 0xf0, 0x11, 0x00


	//----- nvinfo : EIATTR_KPARAM_INFO
	.align		4
.L_3495:
        /*005c*/ 	.byte	0x04, 0x17
        /*005e*/ 	.short	(.L_3497 - .L_3496)
.L_3496:
        /*0060*/ 	.word	0x00000000
        /*0064*/ 	.short	0x000f
        /*0066*/ 	.short	0x0058
        /*0068*/ 	.byte	0x00, 0xf0, 0x11, 0x00


	//----- nvinfo : EIATTR_KPARAM_INFO
	.align		4
.L_3497:
        /*006c*/ 	.byte	0x04, 0x17
        /*006e*/ 	.short	(.L_3499 - .L_3498)
.L_3498:
        /*0070*/ 	.word	0x00000000
        /*0074*/ 	.short	0x000e
        /*0076*/ 	.short	0x0054
        /*0078*/ 	.byte	0x00, 0xf0, 0x11, 0x00


	//----- nvinfo : EIATTR_KPARAM_INFO
	.align		4
.L_3499:
        /*007c*/ 	.byte	0x04, 0x17
        /*007e*/ 	.short	(.L_3501 - .L_3500)
.L_3500:
        /*0080*/ 	.word	0x00000000
        /*0084*/ 	.short	0x000d
        /*0086*/ 	.short	0x0050
        /*0088*/ 	.byte	0x00, 0xf0, 0x11, 0x00


	//----- nvinfo : EIATTR_KPARAM_INFO
	.align		4
.L_3501:
        /*008c*/ 	.byte	0x04, 0x17
        /*008e*/ 	.short	(.L_3503 - .L_3502)
.L_3502:
        /*0090*/ 	.word	0x00000000
        /*0094*/ 	.short	0x000c
        /*0096*/ 	.short	0x004c
        /*0098*/ 	.byte	0x00, 0xf0, 0x11, 0x00


	//----- nvinfo : EIATTR_KPARAM_INFO
	.align		4
.L_3503:
        /*009c*/ 	.byte	0x04, 0x17
        /*009e*/ 	.short	(.L_3505 - .L_3504)
.L_3504:
        /*00a0*/ 	.word	0x00000000
        /*00a4*/ 	.short	0x000b
        /*00a6*/ 	.short	0x0048
        /*00a8*/ 	.byte	0x00, 0xf0, 0x11, 0x00


	//----- nvinfo : EIATTR_KPARAM_INFO
	.align		4
.L_3505:
        /*00ac*/ 	.byte	0x04, 0x17
        /*00ae*/ 	.short	(.L_3507 - .L_3506)
.L_3506:
        /*00b0*/ 	.word	0x00000000
        /*00b4*/ 	.short	0x000a
        /*00b6*/ 	.short	0x0040
        /*00b8*/ 	.byte	0x00, 0xf0, 0x21, 0x00


	//----- nvinfo : EIATTR_KPARAM_INFO
	.align		4
.L_3507:
        /*00bc*/ 	.byte	0x04, 0x17
        /*00be*/ 	.short	(.L_3509 - .L_3508)
.L_3508:
        /*00c0*/ 	.word	0x00000000
        /*00c4*/ 	.short	0x0009
        /*00c6*/ 	.short	0x0038
        /*00c8*/ 	.byte	0x00, 0xf0, 0x21, 0x00


	//----- nvinfo : EIATTR_KPARAM_INFO
	.align		4
.L_3509:
        /*00cc*/ 	.byte	0x04, 0x17
        /*00ce*/ 	.short	(.L_3511 - .L_3510)
.L_3510:
        /*00d0*/ 	.word	0x00000000
        /*00d4*/ 	.short	0x0008
        /*00d6*/ 	.short	0x0034
        /*00d8*/ 	.byte	0x00, 0xf0, 0x11, 0x00


	//----- nvinfo : EIATTR_KPARAM_INFO
	.align		4
.L_3511:
        /*00dc*/ 	.byte	0x04, 0x17
        /*00de*/ 	.short	(.L_3513 - .L_3512)
.L_3512:
        /*00e0*/ 	.word	0x00000000
        /*00e4*/ 	.short	0x0007
        /*00e6*/ 	.short	0x0030
        /*00e8*/ 	.byte	0x00, 0xf0, 0x11, 0x00


	//----- nvinfo : EIATTR_KPARAM_INFO
	.align		4
.L_3513:
        /*00ec*/ 	.byte	0x04, 0x17
        /*00ee*/ 	.short	(.L_3515 - .L_3514)
.L_3514:
        /*00f0*/ 	.word	0x00000000
        /*00f4*/ 	.short	0x0006
        /*00f6*/ 	.short	0x002c
        /*00f8*/ 	.byte	0x00, 0xf0, 0x11, 0x00


	//----- nvinfo : EIATTR_KPARAM_INFO
	.align		4
.L_3515:
        /*00fc*/ 	.byte	0x04, 0x17
        /*00fe*/ 	.short	(.L_3517 - .L_3516)
.L_3516:
        /*0100*/ 	.word	0x00000000
        /*0104*/ 	.short	0x0005
        /*0106*/ 	.short	0x0028
        /*0108*/ 	.byte	0x00, 0xf0, 0x11, 0x00


	//----- nvinfo : EIATTR_KPARAM_INFO
	.align		4
.L_3517:
        /*010c*/ 	.byte	0x04, 0x17
        /*010e*/ 	.short	(.L_3519 - .L_3518)
.L_3518:
        /*0110*/ 	.word	0x00000000
        /*0114*/ 	.short	0x0004
        /*0116*/ 	.short	0x0020
        /*0118*/ 	.byte	0x00, 0xf0, 0x21, 0x00


	//----- nvinfo : EIATTR_KPARAM_INFO
	.align		4
.L_3519:
        /*011c*/ 	.byte	0x04, 0x17
        /*011e*/ 	.short	(.L_3521 - .L_3520)
.L_3520:
        /*0120*/ 	.word	0x00000000
        /*0124*/ 	.short	0x0003
        /*0126*/ 	.short	0x0018
        /*0128*/ 	.byte	0x00, 0xf0, 0x21, 0x00


	//----- nvinfo : EIATTR_KPARAM_INFO
	.align		4
.L_3521:
        /*012c*/ 	.byte	0x04, 0x17
        /*012e*/ 	.short	(.L_3523 - .L_3522)
.L_3522:
        /*0130*/ 	.word	0x00000000
        /*0134*/ 	.short	0x0002
        /*0136*/ 	.short	0x0010
        /*0138*/ 	.byte	0x00, 0xf0, 0x21, 0x00


	//----- nvinfo : EIATTR_KPARAM_INFO
	.align		4
.L_3523:
        /*013c*/ 	.byte	0x04, 0x17
        /*013e*/ 	.short	(.L_3525 - .L_3524)
.L_3524:
        /*0140*/ 	.word	0x00000000
        /*0144*/ 	.short	0x0001
        /*0146*/ 	.short	0x0008
        /*0148*/ 	.byte	0x00, 0xf0, 0x21, 0x00


	//----- nvinfo : EIATTR_KPARAM_INFO
	.align		4
.L_3525:
        /*014c*/ 	.byte	0x04, 0x17
        /*014e*/ 	.short	(.L_3527 - .L_3526)
.L_3526:
        /*0150*/ 	.word	0x00000000
        /*0154*/ 	.short	0x0000
        /*0156*/ 	.short	0x0000
        /*0158*/ 	.byte	0x00, 0xf0, 0x21, 0x00


	//----- nvinfo : EIATTR_MAXREG_COUNT
	.align		4
.L_3527:
        /*015c*/ 	.byte	0x03, 0x1b
        /*015e*/ 	.short	0x00ff


	//----- nvinfo : EIATTR_NUM_BARRIERS
	.align		4
        /*0160*/ 	.byte	0x02, 0x4c
        /*0162*/ 	.byte	0x01
	.zero		1


	//----- nvinfo : EIATTR_MERCURY_ISA_VERSION
	.align		4
        /*0164*/ 	.byte	0x03, 0x5f
        /*0166*/ 	.short	0x0000


	//----- nvinfo : EIATTR_EXIT_INSTR_OFFSETS
	.align		4
        /*0168*/ 	.byte	0x04, 0x1c
        /*016a*/ 	.short	(.L_3529 - .L_3528)


	//   ....[0]....
.L_3528:
        /*016c*/ 	.word	0x000000a0


	//   ....[1]....
        /*0170*/ 	.word	0x000002e0


	//   ....[2]....
        /*0174*/ 	.word	0x00002180


	//   ....[3]....
        /*0178*/ 	.word	0x00002320


	//   ....[4]....
        /*017c*/ 	.word	0x000023c0


	//   ....[5]....
        /*0180*/ 	.word	0x00002400


	//----- nvinfo : EIATTR_CTAIDZ_USED
	.align		4
.L_3529:
        /*0184*/ 	.byte	0x01, 0x04
	.zero		2


	//----- nvinfo : EIATTR_CRS_STACK_SIZE
	.align		4
        /*0188*/ 	.byte	0x04, 0x1e
        /*018a*/ 	.short	(.L_3531 - .L_3530)
.L_3530:
        /*018c*/ 	.word	0x00000000
.L_3531:


//--------------------- .nv.info._Z23gemm_half_q_half_kernelILi1ELi24ELb1ELb0ELi64EEvPK6__halfPKjS4_S2_PS0_iiiiPKtS7_iiiiiibS2_i --------------------------
	.section	.nv.info._Z23gemm_half_q_half_kernelILi1ELi24ELb1ELb0ELi64EEvPK6__halfPKjS4_S2_PS0_iiiiPKtS7_iiiiiibS2_i,"",@"SHT_CUDA_INFO"
	.sectionflags	@""
	.align	4


	//----- nvinfo : EIATTR_CUDA_API_VERSION
	.align		4
        /*0000*/ 	.byte	0x04, 0x37
        /*0002*/ 	.short	(.L_3533 - .L_3532)
.L_3532:
        /*0004*/ 	.word	0x00000082


	//----- nvinfo : EIATTR_SW2861232_WAR
	.align		4
.L_3533:
        /*0008*/ 	.byte	0x01, 0x35
	.zero		2


	//----- nvinfo : EIATTR_PARAM_CBANK
	.align		4
        /*000c*/ 	.byte	0x04, 0x0a
        /*000e*/ 	.short	(.L_3535 - .L_3534)
	.align		4
.L_3534:
        /*0010*/ 	.word	index@(.nv.constant0._Z23gemm_half_q_half_kernelILi1ELi24ELb1ELb0ELi64EEvPK6__halfPKjS4_S2_PS0_iiiiPKtS7_iiiiiibS2_i)
        /*0014*/ 	.short	0x0160
        /*0016*/ 	.short	0x0074


	//----- nvinfo : EIATTR_CBANK_PARAM_SIZE
	.align		4
.L_3535:
        /*0018*/ 	.byte	0x03, 0x19
        /*001a*/ 	.short	0x0074


	//----- nvinfo : EIATTR_KPARAM_INFO
	.align		4
        /*001c*/ 	.byte	0x04, 0x17
        /*001e*/ 	.short	(.L_3537 - .L_3536)
.L_3536:
        /*0020*/ 	.word	0x00000000
        /*0024*/ 	.short	0x0013
        /*0026*/ 	.short	0x0070
        /*0028*/ 	.byte	0x00, 0xf0, 0x11, 0x00


	//----- nvinfo : EIATTR_KPARAM_INFO
	.align		4
.L_3537:
        /*002c*/ 	.byte	0x04, 0x17
        /*002e*/ 	.short	(.L_3539 - .L_3538)
.L_3538:
        /*0030*/ 	.word	0x00000000
        /*0034*/ 	.short	0x0012
        /*0036*/ 	.short	0x0068
        /*0038*/ 	.byte	0x00, 0xf0, 0x21, 0x00


	//----- nvinfo : EIATTR_KPARAM_INFO
	.align		4
.L_3539:
        /*003c*/ 	.byte	0x04, 0x17
        /*003e*/ 	.short	(.L_3541 - .L_3540)
.L_3540:
        /*0040*/ 	.word	0x00000000
        /*0044*/ 	.short	0x0011
        /*0046*/ 	.short	0x0060
        /*0048*/ 	.byte	0x00, 0xf0, 0x05, 0x00


	//----- nvinfo : EIATTR_KPARAM_INFO
	.align		4
.L_3541:
        /*004c*/ 	.byte	0x04, 0x17
        /*004e*/ 	.short	(.L_3543 - .L_3542)
.L_3542:
        /*0050*/ 	.word	0x00000000
        /*0054*/ 	.short	0x0010
        /*0056*/ 	.short	0x005c
        /*0058*/ 	.byte	0x00, 0xf0, 0x11, 0x00


	//----- nvinfo : EIATTR_KPARAM_INFO
	.align		4
.L_3543:
        /*005c*/ 	.byte	0x04, 0x17
        /*005e*/ 	.short	(.L_3545 - .L_3544)
.L_3544:
        /*0060*/ 	.word	0x00000000
        /*0064*/ 	.short	0x000f
        /*0066*/ 	.short	0x0058
        /*0068*/ 	.byte	0x00, 0xf0, 0x11, 0x00


	//----- nvinfo : EIATTR_KPARAM_INFO
	.align		4
.L_3545:
        /*006c*/ 	.byte	0x04, 0x17
        /*006e*/ 	.short	(.L_3547 - .L_3546)
.L_3546:
        /*0070*/ 	.word	0x00000000
        /*0074*/ 	.short	0x000e
        /*0076*/ 	.short	0x0054
        /*0078*/ 	.byte	0x00, 0xf0, 0x11, 0x00


	//----- nvinfo : EIATTR_KPARAM_INFO
	.align		4
.L_3547:
        /*007c*/ 	.byte	0x04, 0x17
        /*007e*/ 	.short	(.L_3549 - .L_3548)
.L_3548:
        /*0080*/ 	.word	0x00000000
        /*0084*/ 	.short	0x000d
        /*0086*/ 	.short	0x0050
        /*0088*/ 	.byte	0x00, 0xf0, 0x11, 0x00


	//----- nvinfo : EIATTR_KPARAM_INFO
	.align		4
.L_3549:
        /*008c*/ 	.byte	0x04, 0x17
        /*008e*/ 	.short	(.L_3551 - .L_3550)
.L_3550:
        /*0090*/ 	.word	0x00000000
        /*0094*/ 	.short	0x000c
        /*0096*/ 	.short	0x004c
        /*0098*/ 	.byte	0x00, 0xf0, 0x11, 0x00


	//----- nvinfo : EIATTR_KPARAM_INFO
	.align		4
.L_3551:
        /*009c*/ 	.byte	0x04, 0x17
        /*009e*/ 	.short	(.L_3553 - .L_3552)
.L_3552:
        /*00a0*/ 	.word	0x00000000
        /*00a4*/ 	.short	0x000b
        /*00a6*/ 	.short	0x0048
        /*00a8*/ 	.byte	0x00, 0xf0, 0x11, 0x00


	//----- nvinfo : EIATTR_KPARAM_INFO
	.align		4
.L_3553:
        /*00ac*/ 	.byte	0x04, 0x17
        /*00ae*/ 	.short	(.L_3555 - .L_3554)
.L_3554:
        /*00b0*/ 	.word	0x00000000
        /*00b4*/ 	.short	0x000a
        /*00b6*/ 	.short	0x0040
        /*00b8*/ 	.byte	0x00, 0xf0, 0x21, 0x00


	//----- nvinfo : EIATTR_KPARAM_INFO
	.align		4
.L_3555:
        /*00bc*/ 	.byte	0x04, 0x17
        /*00be*/ 	.short	(.L_3557 - .L_3556)
.L_3556:
        /*00c0*/ 	.word	0x00000000
        /*00c4*/ 	.short	0x0009
        /*00c6*/ 	.short	0x0038
        /*00c8*/ 	.byte	0x00, 0xf0, 0x21, 0x00


	//----- nvinfo : EIATTR_KPARAM_INFO
	.align		4
.L_3557:
        /*00cc*/ 	.byte	0x04, 0x17
        /*00ce*/ 	.short	(.L_3559 - .L_3558)
.L_3558:
        /*00d0*/ 	.word	0x00000000
        /*00d4*/ 	.short	0x0008
        /*00d6*/ 	.short	0x0034
        /*00d8*/ 	.byte	0x00, 0xf0, 0x11, 0x00


	//----- nvinfo : EIATTR_KPARAM_INFO
	.align		4
.L_3559:
        /*00dc*/ 	.byte	0x04, 0x17
        /*00de*/ 	.short	(.L_3561 - .L_3560)
.L_3560:
        /*00e0*/ 	.word	0x00000000
        /*00e4*/ 	.short	0x0007
        /*00e6*/ 	.short	0x0030
        /*00e8*/ 	.byte	0x00, 0xf0, 0x11, 0x00


	//----- nvinfo : EIATTR_KPARAM_INFO
	.align		4
.L_3561:
        /*00ec*/ 	.byte	0x04, 0x17
        /*00ee*/ 	.short	(.L_3563 - .L_3562)
.L_3562:
        /*00f0*/ 	.word	0x00000000
        /*00f4*/ 	.short	0x0006
        /*00f6*/ 	.short	0x002c
        /*00f8*/ 	.byte	0x00, 0xf0, 0x11, 0x00


	//----- nvinfo : EIATTR_KPARAM_INFO
	.align		4
.L_3563:
        /*00fc*/ 	.byte	0x04, 0x17
        /*00fe*/ 	.short	(.L_3565 - .L_3564)
.L_3564:
        /*0100*/ 	.word	0x00000000
        /*0104*/ 	.short	0x0005
        /*0106*/ 	.short	0x0028
        /*0108*/ 	.byte	0x00, 0xf0, 0x11, 0x00


	//----- nvinfo : EIATTR_KPARAM_INFO
	.align		4
.L_3565:
        /*010c*/ 	.byte	0x04, 0x17
        /*010e*/ 	.short	(.L_3567 - .L_3566)
.L_3566:
        /*0110*/ 	.word	0x00000000
        /*0114*/ 	.short	0x0004
        /*0116*/ 	.short	0x0020
        /*0118*/ 	.byte	0x00, 0xf0, 0x21, 0x00


	//----- nvinfo : EIATTR_KPARAM_INFO
	.align		4
.L_3567:
        /*011c*/ 	.byte	0x04, 0x17
        /*011e*/ 	.short	(.L_3569 - .L_3568)
.L_3568:
        /*0120*/ 	.word	0x00000000
        /*0124*/ 	.short	0x0003
        /*0126*/ 	.short	0x0018
        /*0128*/ 	.byte	0x00, 0xf0, 0x21, 0x00


	//----- nvinfo : EIATTR_KPARAM_INFO
	.align		4
.L_3569:
        /*012c*/ 	.byte	0x04, 0x17
        /*012e*/ 	.short	(.L_3571 - .L_3570)
.L_3570:
        /*0130*/ 	.word	0x00000000
        /*0134*/ 	.short	0x0002
        /*0136*/ 	.short	0x0010
        /*0138*/ 	.byte	0x00, 0xf0, 0x21, 0x00


	//----- nvinfo : EIATTR_KPARAM_INFO
	.align		4
.L_3571:
        /*013c*/ 	.byte	0x04, 0x17
        /*013e*/ 	.short	(.L_3573 - .L_3572)
.L_3572:
        /*0140*/ 	.word	0x00000000
        /*0144*/ 	.short	0x0001
        /*0146*/ 	.short	0x0008
        /*0148*/ 	.byte	0x00, 0xf0, 0x21, 0x00


	//----- nvinfo : EIATTR_KPARAM_INFO
	.align		4
.L_3573:
        /*014c*/ 	.byte	0x04, 0x17
        /*014e*/ 	.short	(.L_3575 - .L_3574)
.L_3574:
        /*0150*/ 	.word	0x00000000
        /*0154*/ 	.short	0x0000
        /*0156*/ 	.short	0x0000
        /*0158*/ 	.byte	0x00, 0xf0, 0x21, 0x00


	//----- nvinfo : EIATTR_MAXREG_COUNT
	.align		4
.L_3575:
        /*015c*/ 	.byte	0x03, 0x1b
        /*015e*/ 	.short	0x00ff


	//----- nvinfo : EIATTR_NUM_BARRIERS
	.align		4
        /*0160*/ 	.byte	0x02, 0x4c
        /*0162*/ 	.byte	0x01
	.zero		1


	//----- nvinfo : EIATTR_MERCURY_ISA_VERSION
	.align		4
        /*0164*/ 	.byte	0x03, 0x5f
        /*0166*/ 	.short	0x0000


	//----- nvinfo : EIATTR_EXIT_INSTR_OFFSETS
	.align		4
        /*0168*/ 	.byte	0x04, 0x1c
        /*016a*/ 	.short	(.L_3577 - .L_3576)


	//   ....[0]....
.L_3576:
        /*016c*/ 	.word	0x000000a0


	//   ....[1]....
        /*0170*/ 	.word	0x000002e0


	//   ....[2]....
        /*0174*/ 	.word	0x00004830


	//   ....[3]....
        /*0178*/ 	.word	0x000049d0


	//   ....[4]....
        /*017c*/ 	.word	0x00004a70


	//   ....[5]....
        /*0180*/ 	.word	0x00004ab0


	//----- nvinfo : EIATTR_CTAIDZ_USED
	.align		4
.L_3577:
        /*0184*/ 	.byte	0x01, 0x04
	.zero		2


	//----- nvinfo : EIATTR_CRS_STACK_SIZE
	.align		4
        /*0188*/ 	.byte	0x04, 0x1e
        /*018a*/ 	.short	(.L_3579 - .L_3578)
.L_3578:
        /*018c*/ 	.word	0x00000000
.L_3579:


//--------------------- .nv.info._Z23gemm_half_q_half_kernelILi1ELi8ELb1ELb0ELi64EEvPK6__halfPKjS4_S2_PS0_iiiiPKtS7_iiiiiibS2_i --------------------------
	.section	.nv.info._Z23gemm_half_q_half_kernelILi1ELi8ELb1ELb0ELi64EEvPK6__halfPKjS4_S2_PS0_iiiiPKtS7_iiiiiibS2_i,"",@"SHT_CUDA_INFO"
	.sectionflags	@""
	.align	4


	//----- nvinfo : EIATTR_CUDA_API_VERSION
	.align		4
        /*0000*/ 	.byte	0x04, 0x37
        /*0002*/ 	.short	(.L_3581 - .L_3580)
.L_3580:
        /*0004*/ 	.word	0x00000082


	//----- nvinfo : EIATTR_SW2861232_WAR
	.align		4
.L_3581:
        /*0008*/ 	.byte	0x01, 0x35
	.zero		2


	//----- nvinfo : EIATTR_PARAM_CBANK
	.align		4
        /*000c*/ 	.byte	0x04, 0x0a
        /*000e*/ 	.short	(.L_3583 - .L_3582)
	.align		4
.L_3582:
        /*0010*/ 	.word	index@(.nv.constant0._Z23gemm_half_q_half_kernelILi1ELi8ELb1ELb0ELi64EEvPK6__halfPKjS4_S2_PS0_iiiiPKtS7_iiiiiibS2_i)
        /*0014*/ 	.short	0x0160
        /*0016*/ 	.short	0x0074


	//----- nvinfo : EIATTR_CBANK_PARAM_SIZE
	.align		4
.L_3583:
        /*0018*/ 	.byte	0x03, 0x19
        /*001a*/ 	.short	0x0074


	//----- nvinfo : EIATTR_KPARAM_INFO
	.align		4
        /*001c*/ 	.byte	0x04, 0x17
        /*001e*/ 	.short	(.L_3585 - .L_3584)
.L_3584:
        /*0020*/ 	.word	0x00000000
        /*0024*/ 	.short	0x0013
        /*0026*/ 	.short	0x0070
        /*0028*/ 	.byte	0x00, 0xf0, 0x11, 0x00


	//----- nvinfo : EIATTR_KPARAM_INFO
	.align		4
.L_3585:
        /*002c*/ 	.byte	0x04, 0x17
        /*002e*/ 	.short	(.L_3587 - .L_3586)
.L_3586:
        /*0030*/ 	.word	0x00000000
        /*0034*/ 	.short	0x0012
        /*0036*/ 	.short	0x0068
        /*0038*/ 	.byte	0x00, 0xf0, 0x21, 0x00


	//----- nvinfo : EIATTR_KPARAM_INFO
	.align		4
.L_3587:
        /*003c*/ 	.byte	0x04, 0x17
        /*003e*/ 	.short	(.L_3589 - .L_3588)
.L_3588:
        /*0040*/ 	.word	0x00000000
        /*0044*/ 	.short	0x0011
        /*0046*/ 	.short	0x0060
        /*0048*/ 	.byte	0x00, 0xf0, 0x05, 0x00


	//----- nvinfo : EIATTR_KPARAM_INFO
	.align		4
.L_3589:
        /*004c*/ 	.byte	0x04, 0x17
        /*004e*/ 	.short	(.L_3591 - .L_3590)
.L_3590:
        /*0050*/ 	.word	0x00000000
        /*0054*/ 	.short	0x0010
        /*0056*/ 	.short	0x005c
        /*0058*/ 	.byte	0x00, 0xf0, 0x11, 0x00


	//----- nvinfo : EIATTR_KPARAM_INFO
	.align		4
.L_3591:
        /*005c*/ 	.byte	0x04, 0x17
        /*005e*/ 	.short	(.L_3593 - .L_3592)
.L_3592:
        /*0060*/ 	.word	0x00000000
        /*0064*/ 	.short	0x000f
        /*0066*/ 	.short	0x0058
        /*0068*/ 	.byte	0x00, 0xf0, 0x11, 0x00


	//----- nvinfo : EIATTR_KPARAM_INFO
	.align		4
.L_3593:
        /*006c*/ 	.byte	0x04, 0x17
        /*006e*/ 	.short	(.L_3595 - .L_3594)
.L_3594:
        /*0070*/ 	.word	0x00000000
        /*0074*/ 	.short	0x000e
        /*0076*/ 	.short	0x0054
        /*0078*/ 	.byte	0x00, 0xf0, 0x11, 0x00


	//----- nvinfo : EIATTR_KPARAM_INFO
	.align		4
.L_3595:
        /*007c*/ 	.byte	0x04, 0x17
        /*007e*/ 	.short	(.L_3597 - .L_3596)
.L_3596:
        /*0080*/ 	.word	0x00000000
        /*0084*/ 	.short	0x000d
        /*0086*/ 	.short	0x0050
        /*0088*/ 	.byte	0x00, 0xf0, 0x11, 0x00


	//----- nvinfo : EIATTR_KPARAM_INFO
	.align		4
.L_3597:
        /*008c*/ 	.byte	0x04, 0x17
        /*008e*/ 	.short	(.L_3599 - .L_3598)
.L_3598:
        /*0090*/ 	.word	0x00000000
        /*0094*/ 	.short	0x000c
        /*0096*/ 	.short	0x004c
        /*0098*/ 	.byte	0x00, 0xf0, 0x11, 0x00


	//----- nvinfo : EIATTR_KPARAM_INFO
	.align		4
.L_3599:
        /*009c*/ 	.byte	0x04, 0x17
        /*009e*/ 	.short	(.L_3601 - .L_3600)
.L_3600:
        /*00a0*/ 	.word	0x00000000
        /*00a4*/ 	.short	0x000b
        /*00a6*/ 	.short	0x0048
        /*00a8*/ 	.byte	0x00, 0xf0, 0x11, 0x00


	//----- nvinfo : EIATTR_KPARAM_INFO
	.align		4
.L_3601:
        /*00ac*/ 	.byte	0x04, 0x17
        /*00ae*/ 	.short	(.L_3603 - .L_3602)
.L_3602:
        /*00b0*/ 	.word	0x00000000
        /*00b4*/ 	.short	0x000a
        /*00b6*/ 	.short	0x0040
        /*00b8*/ 	.byte	0x00, 0xf0, 0x21, 0x00


	//----- nvinfo : EIATTR_KPARAM_INFO
	.align		4
.L_3603:
        /*00bc*/ 	.byte	0x04, 0x17
        /*00be*/ 	.short	(.L_3605 - .L_3604)
.L_3604:
        /*00c0*/ 	.word	0x00000000
        /*00c4*/ 	.short	0x0009
        /*00c6*/ 	.short	0x0038
        /*00c8*/ 	.byte	0x00, 0xf0, 0x21, 0x00


	//----- nvinfo : EIATTR_KPARAM_INFO
	.align		4
.L_3605:
        /*00cc*/ 	.byte	0x04, 0x17
        /*00ce*/ 	.short	(.L_3607 - .L_3606)
.L_3606:
        /*00d0*/ 	.word	0x00000000
        /*00d4*/ 	.short	0x0008
        /*00d6*/ 	.short	0x0034
        /*00d8*/ 	.byte	0x00, 0xf0, 0x11, 0x00


	//----- nvinfo : EIATTR_KPARAM_INFO
	.align		4
.L_3607:
        /*00dc*/ 	.byte	0x04, 0x17
        /*00de*/ 	.short	(.L_3609 - .L_3608)
.L_3608:
        /*00e0*/ 	.word	0x00000000
        /*00e4*/ 	.short	0x0007
        /*00e6*/ 	.short	0x0030
        /*00e8*/ 	.byte	0x00, 0xf0, 0x11, 0x00


	//----- nvinfo : EIATTR_KPARAM_INFO
	.align		4
.L_3609:
        /*00ec*/ 	.byte	0x04, 0x17
        /*00ee*/ 	.short	(.L_3611 - .L_3610)
.L_3610:
        /*00f0*/ 	.word	0x00000000
        /*00f4*/ 	.short	0x0006
        /*00f6*/ 	.short	0x002c
        /*00f8*/ 	.byte	0x00, 0xf0, 0x11, 0x00


	//----- nvinfo : EIATTR_KPARAM_INFO
	.align		4
.L_3611:
        /*00fc*/ 	.byte	0x04, 0x17
        /*00fe*/ 	.short	(.L_3613 - .L_3612)
.L_3612:
        /*0100*/ 	.word	0x00000000
        /*0104*/ 	.short	0x0005
        /*0106*/ 	.short	0x0028
        /*0108*/ 	.byte	0x00, 0xf0, 0x11, 0x00


	//----- nvinfo : EIATTR_KPARAM_INFO
	.align		4
.L_3613:
        /*010c*/ 	.byte	0x04, 0x17
        /*010e*/ 	.short	(.L_3615 - .L_3614)
.L_3614:
        /*0110*/ 	.word	0x00000000
        /*0114*/ 	.short	0x0004
        /*0116*/ 	.short	0x0020
        /*0118*/ 	.byte	0x00, 0xf0, 0x21, 0x00


	//----- nvinfo : EIATTR_KPARAM_INFO
	.align		4
.L_3615:
        /*011c*/ 	.byte	0x04, 0x17
        /*011e*/ 	.short	(.L_3617 - .L_3616)
.L_3616:
        /*0120*/ 	.word	0x00000000
        /*0124*/ 	.short	0x0003
        /*0126*/ 	.short	0x0018
        /*0128*/ 	.byte	0x00, 0xf0, 0x21, 0x00


	//----- nvinfo : EIATTR_KPARAM_INFO
	.align		4
.L_3617:
        /*012c*/ 	.byte	0x04, 0x17
        /*012e*/ 	.short	(.L_3619 - .L_3618)
.L_3618:
        /*0130*/ 	.word	0x00000000
        /*0134*/ 	.short	0x0002
        /*0136*/ 	.short	0x0010
        /*0138*/ 	.byte	0x00, 0xf0, 0x21, 0x00


	//----- nvinfo : EIATTR_KPARAM_INFO
	.align		4
.L_3619:
        /*013c*/ 	.byte	0x04, 0x17
        /*013e*/ 	.short	(.L_3621 - .L_3620)
.L_3620:
        /*0140*/ 	.word	0x00000000
        /*0144*/ 	.short	0x0001
        /*0146*/ 	.short	0x0008
        /*0148*/ 	.byte	0x00, 0xf0, 0x21, 0x00


	//----- nvinfo : EIATTR_KPARAM_INFO
	.align		4
.L_3621:
        /*014c*/ 	.byte	0x04, 0x17
        /*014e*/ 	.short	(.L_3623 - .L_3622)
.L_3622:
        /*0150*/ 	.word	0x00000000
        /*0154*/ 	.short	0x0000
        /*0156*/ 	.short	0x0000
        /*0158*/ 	.byte	0x00, 0xf0, 0x21, 0x00


	//----- nvinfo : EIATTR_MAXREG_COUNT
	.align		4
.L_3623:
        /*015c*/ 	.byte	0x03, 0x1b
        /*015e*/ 	.short	0x00ff


	//----- nvinfo : EIATTR_NUM_BARRIERS
	.align		4
        /*0160*/ 	.byte	0x02, 0x4c
        /*0162*/ 	.byte	0x01
	.zero		1


	//----- nvinfo : EIATTR_MERCURY_ISA_VERSION
	.align		4
        /*0164*/ 	.byte	0x03, 0x5f
        /*0166*/ 	.short	0x0000


	//----- nvinfo : EIATTR_EXIT_INSTR_OFFSETS
	.align		4
        /*0168*/ 	.byte	0x04, 0x1c
        /*016a*/ 	.short	(.L_3625 - .L_3624)


	//   ....[0]....
.L_3624:
        /*016c*/ 	.word	0x000000a0


	//   ....[1]....
        /*0170*/ 	.word	0x000002e0


	//   ....[2]....
        /*0174*/ 	.word	0x000030f0


	//   ....[3]....
        /*0178*/ 	.word	0x00003290


	//   ....[4]....
        /*017c*/ 	.word	0x00003330


	//   ....[5]....
        /*0180*/ 	.word	0x00003370


	//----- nvinfo : EIATTR_CTAIDZ_USED
	.align		4
.L_3625:
        /*0184*/ 	.byte	0x01, 0x04
	.zero		2


	//----- nvinfo : EIATTR_CRS_STACK_SIZE
	.align		4
        /*0188*/ 	.byte	0x04, 0x1e
        /*018a*/ 	.short	(.L_3627 - .L_3626)
.L_3626:
        /*018c*/ 	.word	0x00000000
.L_3627:


//--------------------- .nv.info._Z23gemm_half_q_half_kernelILi1ELi12ELb1ELb0ELi64EEvPK6__halfPKjS4_S2_PS0_iiiiPKtS7_iiiiiibS2_i --------------------------
	.section	.nv.info._Z23gemm_half_q_half_kernelILi1ELi12ELb1ELb0ELi64EEvPK6__halfPKjS4_S2_PS0_iiiiPKtS7_iiiiiibS2_i,"",@"SHT_CUDA_INFO"
	.sectionflags	@""
	.align	4


	//----- nvinfo : EIATTR_CUDA_API_VERSION
	.align		4
        /*0000*/ 	.byte	0x04, 0x37
        /*0002*/ 	.short	(.L_3629 - .L_3628)
.L_3628:
        /*0004*/ 	.word	0x00000082


	//----- nvinfo : EIATTR_SW2861232_WAR
	.align		4
.L_3629:
        /*0008*/ 	.byte	0x01, 0x35
	.zero		2


	//----- nvinfo : EIATTR_PARAM_CBANK
	.align		4
        /*000c*/ 	.byte	0x04, 0x0a
        /*000e*/ 	.short	(.L_3631 - .L_3630)
	.align		4
.L_3630:
        /*0010*/ 	.word	index@(.nv.constant0._Z23gemm_half_q_half_kernelILi1ELi12ELb1ELb0ELi64EEvPK6__halfPKjS4_S2_PS0_iiiiPKtS7_iiiiiibS2_i)
        /*0014*/ 	.short	0x0160
        /*0016*/ 	.short	0x0074


	//----- nvinfo : EIATTR_CBANK_PARAM_SIZE
	.align		4
.L_3631:
        /*0018*/ 	.byte	0x03, 0x19
        /*001a*/ 	.short	0x0074


	//----- nvinfo : EIATTR_KPARAM_INFO
	.align		4
        /*001c*/ 	.byte	0x04, 0x17
        /*001e*/ 	.short	(.L_3633 - .L_3632)
.L_3632:
        /*0020*/ 	.word	0x00000000
        /*0024*/ 	.short	0x0013
        /*0026*/ 	.short	0x0070
        /*0028*/ 	.byte	0x00, 0xf0, 0x11, 0x00


	//----- nvinfo : EIATTR_KPARAM_INFO
	.align		4
.L_3633:
        /*002c*/ 	.byte	0x04, 0x17
        /*002e*/ 	.short	(.L_3635 - .L_3634)
.L_3634:
        /*0030*/ 	.word	0x00000000
        /*0034*/ 	.short	0x0012
        /*0036*/ 	.short	0x0068
        /*0038*/ 	.byte	0x00, 0xf0, 0x21, 0x00


	//----- nvinfo : EIATTR_KPARAM_INFO
	.align		4
.L_3635:
        /*003c*/ 	.byte	0x04, 0x17
        /*003e*/ 	.short	(.L_3637 - .L_3636)
.L_3636:
        /*0040*/ 	.word	0x00000000
        /*0044*/ 	.short	0x0011
        /*0046*/ 	.short	0x0060
        /*0048*/ 	.byte	0x00, 0xf0, 0x05, 0x00


	//----- nvinfo : EIATTR_KPARAM_INFO
	.align		4
.L_3637:
        /*004c*/ 	.byte	0x04, 0x17
        /*004e*/ 	.short	(.L_3639 - .L_3638)
.L_3638:
        /*0050*/ 	.word	0x00000000
        /*0054*/ 	.short	0x0010
        /*0056*/ 	.short	0x005c
        /*0058*/ 	.byte	0x00, 0xf0, 0x11, 0x00


	//----- nvinfo : EIATTR_KPARAM_INFO
	.align		4
.L_3639:
        /*005c*/ 	.byte	0x04, 0x17
        /*005e*/ 	.short	(.L_3641 - .L_3640)
.L_3640:
        /*0060*/ 	.word	0x00000000
        /*0064*/ 	.short	0x000f
        /*0066*/ 	.short	0x0058
        /*0068*/ 	.byte	0x00, 0xf0, 0x11, 0x00


	//----- nvinfo : EIATTR_KPARAM_INFO
	.align		4
.L_3641:
        /*006c*/ 	.byte	0x04, 0x17
        /*006e*/ 	.short	(.L_3643 - .L_3642)
.L_3642:
        /*0070*/ 	.word	0x00000000
        /*0074*/ 	.short	0x000e
        /*0076*/ 	.short	0x0054
        /*0078*/ 	.byte	0x00, 0xf0, 0x11, 0x00


	//----- nvinfo : EIATTR_KPARAM_INFO
	.align		4
.L_3643:
        /*007c*/ 	.byte	0x04, 0x17
        /*007e*/ 	.short	(.L_3645 - .L_3644)
.L_3644:
        /*0080*/ 	.word	0x00000000
        /*0084*/ 	.short	0x000d
        /*0086*/ 	.short	0x0050
        /*0088*/ 	.byte	0x00, 0xf0, 0x11, 0x00


	//----- nvinfo : EIATTR_KPARAM_INFO
	.align		4
.L_3645:
        /*008c*/ 	.byte	0x04, 0x17
        /*008e*/ 	.short	(.L_3647 - .L_3646)
.L_3646:
        /*0090*/ 	.word	0x00000000
        /*0094*/ 	.short	0x000c
        /*0096*/ 	.short	0x004c
        /*0098*/ 	.byte	0x00, 0xf0, 0x11, 0x00


	//----- nvinfo : EIATTR_KPARAM_INFO
	.align		4
.L_3647:
        /*009c*/ 	.byte	0x04, 0x17
        /*009e*/ 	.short	(.L_3649 - .L_3648)
.L_3648:
        /*00a0*/ 	.word	0x00000000
        /*00a4*/ 	.short	0x000b
        /*00a6*/ 	.short	0x0048
        /*00a8*/ 	.byte	0x00, 0xf0, 0x11, 0x00


	//----- nvinfo : EIATTR_KPARAM_INFO
	.align		4
.L_3649:
        /*00ac*/ 	.byte	0x04, 0x17
        /*00ae*/ 	.short	(.L_3651 - .L_3650)
.L_3650:
        /*00b0*/ 	.word	0x00000000
        /*00b4*/ 	.short	0x000a
        /*00b6*/ 	.short	0x0040
        /*00b8*/ 	.byte	0x00, 0xf0, 0x21, 0x00


	//----- nvinfo : EIATTR_KPARAM_INFO
	.align		4
.L_3651:
        /*00bc*/ 	.byte	0x04, 0x17
        /*00be*/ 	.short	(.L_3653 - .L_3652)
.L_3652:
        /*00c0*/ 	.word	0x00000000
        /*00c4*/ 	.short	0x0009
        /*00c6*/ 	.short	0x0038
        /*00c8*/ 	.byte	0x00, 0xf0, 0x21, 0x00


	//----- nvinfo : EIATTR_KPARAM_INFO
	.align		4
.L_3653:
        /*00cc*/ 	.byte	0x04, 0x17
        /*00ce*/ 	.short	(.L_3655 - .L_3654)
.L_3654:
        /*00d0*/ 	.word	0x00000000
        /*00d4*/ 	.short	0x0008
        /*00d6*/ 	.short	0x0034
        /*00d8*/ 	.byte	0x00, 0xf0, 0x11, 0x00


	//----- nvinfo : EIATTR_KPARAM_INFO
	.align		4
.L_3655:
        /*00dc*/ 	.byte	0x04, 0x17
        /*00de*/ 	.short	(.L_3657 - .L_3656)
.L_3656:
        /*00e0*/ 	.word	0x00000000
        /*00e4*/ 	.short	0x0007
        /*00e6*/ 	.short	0x0030
        /*00e8*/ 	.byte	0x00, 0xf0, 0x11, 0x00


	//----- nvinfo : EIATTR_KPARAM_INFO
	.align		4
.L_3657:
        /*00ec*/ 	.byte	0x04, 0x17
        /*00ee*/ 	.short	(.L_3659 - .L_3658)
.L_3658:
        /*00f0*/ 	.word	0x00000000
        /*00f4*/ 	.short	0x0006
        /*00f6*/ 	.short	0x002c
        /*00f8*/ 	.byte	0x00, 0xf0, 0x11, 0x00


	//----- nvinfo : EIATTR_KPARAM_INFO
	.align		4
.L_3659:
        /*00fc*/ 	.byte	0x04, 0x17
        /*00fe*/ 	.short	(.L_3661 - .L_3660)
.L_3660:
        /*0100*/ 	.word	0x00000000
        /*0104*/ 	.short	0x0005
        /*0106*/ 	.short	0x0028
        /*0108*/ 	.byte	0x00, 0xf0, 0x11, 0x00


	//----- nvinfo : EIATTR_KPARAM_INFO
	.align		4
.L_3661:
        /*010c*/ 	.byte	0x04, 0x17
        /*010e*/ 	.short	(.L_3663 - .L_3662)
.L_3662:
        /*0110*/ 	.word	0x00000000
        /*0114*/ 	.short	0x0004
        /*0116*/ 	.short	0x0020
        /*0118*/ 	.byte	0x00, 0xf0, 0x21, 0x00


	//----- nvinfo : EIATTR_KPARAM_INFO
	.align		4
.L_3663:
        /*011c*/ 	.byte	0x04, 0x17
        /*011e*/ 	.short	(.L_3665 - .L_3664)
.L_3664:
        /*0120*/ 	.word	0x00000000
        /*0124*/ 	.short	0x0003
        /*0126*/ 	.short	0x0018
        /*0128*/ 	.byte	0x00, 0xf0, 0x21, 0x00


	//----- nvinfo : EIATTR_KPARAM_INFO
	.align		4
.L_3665:
        /*012c*/ 	.byte	0x04, 0x17
        /*012e*/ 	.short	(.L_3667 - .L_3666)
.L_3666:
        /*0130*/ 	.word	0x00000000
        /*0134*/ 	.short	0x0002
        /*0136*/ 	.short	0x0010
        /*0138*/ 	.byte	0x00, 0xf0, 0x21, 0x00


	//----- nvinfo : EIATTR_KPARAM_INFO
	.align		4
.L_3667:
        /*013c*/ 	.byte	0x04, 0x17
        /*013e*/ 	.short	(.L_3669 - .L_3668)
.L_3668:
        /*0140*/ 	.word	0x00000000
        /*0144*/ 	.short	0x0001
        /*0146*/ 	.short	0x0008
        /*0148*/ 	.byte	0x00, 0xf0, 0x21, 0x00


	//----- nvinfo : EIATTR_KPARAM_INFO
	.align		4
.L_3669:
        /*014c*/ 	.byte	0x04, 0x17
        /*014e*/ 	.short	(.L_3671 - .L_3670)
.L_3670:
        /*0150*/ 	.word	0x00000000
        /*0154*/ 	.short	0x0000
        /*0156*/ 	.short	0x0000
        /*0158*/ 	.byte	0x00, 0xf0, 0x21, 0x00


	//----- nvinfo : EIATTR_MAXREG_COUNT
	.align		4
.L_3671:
        /*015c*/ 	.byte	0x03, 0x1b
        /*015e*/ 	.short	0x00ff


	//----- nvinfo : EIATTR_NUM_BARRIERS
	.align		4
        /*0160*/ 	.byte	0x02, 0x4c
        /*0162*/ 	.byte	0x01
	.zero		1


	//----- nvinfo : EIATTR_MERCURY_ISA_VERSION
	.align		4
        /*0164*/ 	.byte	0x03, 0x5f
        /*0166*/ 	.short	0x0000


	//----- nvinfo : EIATTR_EXIT_INSTR_OFFSETS
	.align		4
        /*0168*/ 	.byte	0x04, 0x1c
        /*016a*/ 	.short	(.L_3673 - .L_3672)


	//   ....[0]....
.L_3672:
        /*016c*/ 	.word	0x000000a0


	//   ....[1]....
        /*0170*/ 	.word	0x000002e0


	//   ....[2]....
        /*0174*/ 	.word	0x00004650


	//   ....[3]....
        /*0178*/ 	.word	0x000047f0


	//   ....[4]....
        /*017c*/ 	.word	0x00004890


	//   ....[5]....
        /*0180*/ 	.word	0x000048d0


	//----- nvinfo : EIATTR_CTAIDZ_USED
	.align		4
.L_3673:
        /*0184*/ 	.byte	0x01, 0x04
	.zero		2


	//----- nvinfo : EIATTR_CRS_STACK_SIZE
	.align		4
        /*0188*/ 	.byte	0x04, 0x1e
        /*018a*/ 	.short	(.L_3675 - .L_3674)
.L_3674:
        /*018c*/ 	.word	0x00000000
.L_3675:


//--------------------- .nv.info._Z23gemm_half_q_half_kernelILi1ELi14ELb1ELb0ELi64EEvPK6__halfPKjS4_S2_PS0_iiiiPKtS7_iiiiiibS2_i --------------------------
	.section	.nv.info._Z23gemm_half_q_half_kernelILi1ELi14ELb1ELb0ELi64EEvPK6__halfPKjS4_S2_PS0_iiiiPKtS7_iiiiiibS2_i,"",@"SHT_CUDA_INFO"
	.sectionflags	@""
	.align	4


	//----- nvinfo : EIATTR_CUDA_API_VERSION
	.align		4
        /*0000*/ 	.byte	0x04, 0x37
        /*0002*/ 	.short	(.L_3677 - .L_3676)
.L_3676:
        /*0004*/ 	.word	0x00000082


	//----- nvinfo : EIATTR_SW2861232_WAR
	.align		4
.L_3677:
        /*0008*/ 	.byte	0x01, 0x35
	.zero		2


	//----- nvinfo : EIATTR_PARAM_CBANK
	.align		4
        /*000c*/ 	.byte	0x04, 0x0a
        /*000e*/ 	.short	(.L_3679 - .L_3678)
	.align		4
.L_3678:
        /*0010*/ 	.word	index@(.nv.constant0._Z23gemm_half_q_half_kernelILi1ELi14ELb1ELb0ELi64EEvPK6__halfPKjS4_S2_PS0_iiiiPKtS7_iiiiiibS2_i)
        /*0014*/ 	.short	0x0160
        /*0016*/ 	.short	0x0074


	//----- nvinfo : EIATTR_CBANK_PARAM_SIZE
	.align		4
.L_3679:
        /*0018*/ 	.byte	0x03, 0x19
        /*001a*/ 	.short	0x0074


	//----- nvinfo : EIATTR_KPARAM_INFO
	.align		4
        /*001c*/ 	.byte	0x04, 0x17
        /*001e*/ 	.short	(.L_3681 - .L_3680)
.L_3680:
        /*0020*/ 	.word	0x00000000
        /*0024*/ 	.short	0x0013
        /*0026*/ 	.short	0x0070
        /*0028*/ 	.byte	0x00, 0xf0, 0x11, 0x00


	//----- nvinfo : EIATTR_KPARAM_INFO
	.align		4
.L_3681:
        /*002c*/ 	.byte	0x04, 0x17
        /*002e*/ 	.short	(.L_3683 - .L_3682)
.L_3682:
        /*0030*/ 	.word	0x00000000
        /*0034*/ 	.short	0x0012
        /*0036*/ 	.short	0x0068
        /*0038*/ 	.byte	0x00, 0xf0, 0x21, 0x00


	//----- nvinfo : EIATTR_KPARAM_INFO
	.align		4
.L_3683:
        /*003c*/ 	.byte	0x04, 0x17
        /*003e*/ 	.short	(.L_3685 - .L_3684)
.L_3684:
        /*0040*/ 	.word	0x00000000
        /*0044*/ 	.short	0x0011
        /*0046*/ 	.short	0x0060
        /*0048*/ 	.byte	0x00, 0xf0, 0x05, 0x00


	//----- nvinfo : EIATTR_KPARAM_INFO
	.align		4
.L_3685:
        /*004c*/ 	.byte	0x04, 0x17
        /*004e*/ 	.short	(.L_3687 - .L_3686)
.L_3686:
        /*0050*/ 	.word	0x00000000
        /*0054*/ 	.short	0x0010
        /*0056*/ 	.short	0x005c
        /*0058*/ 	.byte	0x00, 0xf0, 0x11, 0x00


	//----- nvinfo : EIATTR_KPARAM_INFO
	.align		4
.L_3687:
        /*005c*/ 	.byte	0x04, 0x17
        /*005e*/ 	.short	(.L_3689 - .L_3688)
.L_3688:
        /*0060*/ 	.word	0x00000000
        /*0064*/ 	.short	0x000f
        /*0066*/ 	.short	0x0058
        /*0068*/ 	.byte	0x00, 0xf0, 0x11, 0x00


	//----- nvinfo : EIATTR_KPARAM_INFO
	.align		4
.L_3689:
        /*006c*/ 	.byte	0x04, 0x17
        /*006e*/ 	.short	(.L_3691 - .L_3690)
.L_3690:
        /*0070*/ 	.word	0x00000000
        /*0074*/ 	.short	0x000e
        /*0076*/ 	.short	0x0054
        /*0078*/ 	.byte	0x00, 0xf0, 0x11, 0x00


	//----- nvinfo : EIATTR_KPARAM_INFO
	.align		4
.L_3691:
        /*007c*/ 	.byte	0x04, 0x17
        /*007e*/ 	.short	(.L_3693 - .L_3692)
.L_3692:
        /*0080*/ 	.word	0x00000000
        /*0084*/ 	.short	0x000d
        /*0086*/ 	.short	0x0050
        /*0088*/ 	.byte	0x00, 0xf0, 0x11, 0x00


	//----- nvinfo : EIATTR_KPARAM_INFO
	.align		4
.L_3693:
        /*008c*/ 	.byte	0x04, 0x17
        /*008e*/ 	.short	(.L_3695 - .L_3694)
.L_3694:
        /*0090*/ 	.word	0x00000000
        /*0094*/ 	.short	0x000c
        /*0096*/ 	.short	0x004c
        /*0098*/ 	.byte	0x00, 0xf0, 0x11, 0x00


	//----- nvinfo : EIATTR_KPARAM_INFO
	.align		4
.L_3695:
        /*009c*/ 	.byte	0x04, 0x17
        /*009e*/ 	.short	(.L_3697 - .L_3696)
.L_3696:
        /*00a0*/ 	.word	0x00000000
        /*00a4*/ 	.short	0x000b
        /*00a6*/ 	.short	0x0048
        /*00a8*/ 	.byte	0x00, 0xf0, 0x11, 0x00


	//----- nvinfo : EIATTR_KPARAM_INFO
	.align		4
.L_3697:
        /*00ac*/ 	.byte	0x04, 0x17
        /*00ae*/ 	.short	(.L_3699 - .L_3698)
.L_3698:
        /*00b0*/ 	.word	0x00000000
        /*00b4*/ 	.short	0x000a
        /*00b6*/ 	.short	0x0040
        /*00b8*/ 	.byte	0x00, 0xf0, 0x21, 0x00


	//----- nvinfo : EIATTR_KPARAM_INFO
	.align		4
.L_3699:
        /*00bc*/ 	.byte	0x04, 0x17
        /*00be*/ 	.short	(.L_3701 - .L_3700)
.L_3700:
        /*00c0*/ 	.word	0x00000000
        /*00c4*/ 	.short	0x0009
        /*00c6*/ 	.short	0x0038
        /*00c8*/ 	.byte	0x00, 0xf0, 0x21, 0x00


	//----- nvinfo : EIATTR_KPARAM_INFO
	.align		4
.L_3701:
        /*00cc*/ 	.byte	0x04, 0x17
        /*00ce*/ 	.short	(.L_3703 - .L_3702)
.L_3702:
        /*00d0*/ 	.word	0x00000000
        /*00d4*/ 	.short	0x0008
        /*00d6*/ 	.short	0x0034
        /*00d8*/ 	.byte	0x00, 0xf0, 0x11, 0x00


	//----- nvinfo : EIATTR_KPARAM_INFO
	.align		4
.L_3703:
        /*00dc*/ 	.byte	0x04, 0x17
        /*00de*/ 	.short	(.L_3705 - .L_3704)
.L_3704:
        /*00e0*/ 	.word	0x00000000
        /*00e4*/ 	.short	0x0007
        /*00e6*/ 	.short	0x0030
        /*00e8*/ 	.byte	0x00, 0xf0, 0x11, 0x00


	//----- nvinfo : EIATTR_KPARAM_INFO
	.align		4
.L_3705:
        /*00ec*/ 	.byte	0x04, 0x17
        /*00ee*/ 	.short	(.L_3707 - .L_3706)
.L_3706:
        /*00f0*/ 	.word	0x00000000
        /*00f4*/ 	.short	0x0006
        /*00f6*/ 	.short	0x002c
        /*00f8*/ 	.byte	0x00, 0xf0, 0x11, 0x00


	//----- nvinfo : EIATTR_KPARAM_INFO
	.align		4
.L_3707:
        /*00fc*/ 	.byte	0x04, 0x17
        /*00fe*/ 	.short	(.L_3709 - .L_3708)
.L_3708:
        /*0100*/ 	.word	0x00000000
        /*0104*/ 	.short	0x0005
        /*0106*/ 	.short	0x0028
        /*0108*/ 	.byte	0x00, 0xf0, 0x11, 0x00


	//----- nvinfo : EIATTR_KPARAM_INFO
	.align		4
.L_3709:
        /*010c*/ 	.byte	0x04, 0x17
        /*010e*/ 	.short	(.L_3711 - .L_3710)
.L_3710:
        /*0110*/ 	.word	0x00000000
        /*0114*/ 	.short	0x0004
        /*0116*/ 	.short	0x0020
        /*0118*/ 	.byte	0x00, 0xf0, 0x21, 0x00


	//----- nvinfo : EIATTR_KPARAM_INFO
	.align		4
.L_3711:
        /*011c*/ 	.byte	0x04, 0x17
        /*011e*/ 	.short	(.L_3713 - .L_3712)
.L_3712:
        /*0120*/ 	.word	0x00000000
        /*0124*/ 	.short	0x0003
        /*0126*/ 	.short	0x0018
        /*0128*/ 	.byte	0x00, 0xf0, 0x21, 0x00


	//----- nvinfo : EIATTR_KPARAM_INFO
	.align		4
.L_3713:
        /*012c*/ 	.byte	0x04, 0x17
        /*012e*/ 	.short	(.L_3715 - .L_3714)
.L_3714:
        /*0130*/ 	.word	0x00000000
        /*0134*/ 	.short	0x0002
        /*0136*/ 	.short	0x0010
        /*0138*/ 	.byte	0x00, 0xf0, 0x21, 0x00


	//----- nvinfo : EIATTR_KPARAM_INFO
	.align		4
.L_3715:
        /*013c*/ 	.byte	0x04, 0x17
        /*013e*/ 	.short	(.L_3717 - .L_3716)
.L_3716:
        /*0140*/ 	.word	0x00000000
        /*0144*/ 	.short	0x0001
        /*0146*/ 	.short	0x0008
        /*0148*/ 	.byte	0x00, 0xf0, 0x21, 0x00


	//----- nvinfo : EIATTR_KPARAM_INFO
	.align		4
.L_3717:
        /*014c*/ 	.byte	0x04, 0x17
        /*014e*/ 	.short	(.L_3719 - .L_3718)
.L_3718:
        /*0150*/ 	.word	0x00000000
        /*0154*/ 	.short	0x0000
        /*0156*/ 	.short	0x0000
        /*0158*/ 	.byte	0x00, 0xf0, 0x21, 0x00


	//----- nvinfo : EIATTR_MAXREG_COUNT
	.align		4
.L_3719:
        /*015c*/ 	.byte	0x03, 0x1b
        /*015e*/ 	.short	0x00ff


	//----- nvinfo : EIATTR_NUM_BARRIERS
	.align		4
        /*0160*/ 	.byte	0x02, 0x4c
        /*0162*/ 	.byte	0x01
	.zero		1


	//----- nvinfo : EIATTR_MERCURY_ISA_VERSION
	.align		4
        /*0164*/ 	.byte	0x03, 0x5f
        /*0166*/ 	.short	0x0000


	//----- nvinfo : EIATTR_EXIT_INSTR_OFFSETS
	.align		4
        /*0168*/ 	.byte	0x04, 0x1c
        /*016a*/ 	.short	(.L_3721 - .L_3720)


	//   ....[0]....
.L_3720:
        /*016c*/ 	.word	0x000000b0


	//   ....[1]....
        /*0170*/ 	.word	0x000002f0


	//   ....[2]....
        /*0174*/ 	.word	0x00005040


	//   ....[3]....
        /*0178*/ 	.word	0x000051e0


	//   ....[4]....
        /*017c*/ 	.word	0x00005280


	//   ....[5]....
        /*0180*/ 	.word	0x000052c0


	//----- nvinfo : EIATTR_CTAIDZ_USED
	.align		4
.L_3721:
        /*0184*/ 	.byte	0x01, 0x04
	.zero		2


	//----- nvinfo : EIATTR_CRS_STACK_SIZE
	.align		4
        /*0188*/ 	.byte	0x04, 0x1e
        /*018a*/ 	.short	(.L_3723 - .L_3722)
.L_3722:
        /*018c*/ 	.word	0x00000000
.L_3723:


//--------------------- .nv.info._Z23gemm_half_q_half_kernelILi1ELi4ELb1ELb0ELi64EEvPK6__halfPKjS4_S2_PS0_iiiiPKtS7_iiiiiibS2_i --------------------------
	.section	.nv.info._Z23gemm_half_q_half_kernelILi1ELi4ELb1ELb0ELi64EEvPK6__halfPKjS4_S2_PS0_iiiiPKtS7_iiiiiibS2_i,"",@"SHT_CUDA_INFO"
	.sectionflags	@""
	.align	4


	//----- nvinfo : EIATTR_CUDA_API_VERSION
	.align		4
        /*0000*/ 	.byte	0x04, 0x37
        /*0002*/ 	.short	(.L_3725 - .L_3724)
.L_3724:
        /*0004*/ 	.word	0x00000082


	//----- nvinfo : EIATTR_SW2861232_WAR
	.align		4
.L_3725:
        /*0008*/ 	.byte	0x01, 0x35
	.zero		2


	//----- nvinfo : EIATTR_PARAM_CBANK
	.align		4
        /*000c*/ 	.byte	0x04, 0x0a
        /*000e*/ 	.short	(.L_3727 - .L_3726)
	.align		4
.L_3726:
        /*0010*/ 	.word	index@(.nv.constant0._Z23gemm_half_q_half_kernelILi1ELi4ELb1ELb0ELi64EEvPK6__halfPKjS4_S2_PS0_iiiiPKtS7_iiiiiibS2_i)
        /*0014*/ 	.short	0x0160
        /*0016*/ 	.short	0x0074


	//----- nvinfo : EIATTR_CBANK_PARAM_SIZE
	.align		4
.L_3727:
        /*0018*/ 	.byte	0x03, 0x19
        /*001a*/ 	.short	0x0074


	//----- nvinfo : EIATTR_KPARAM_INFO
	.align		4
        /*001c*/ 	.byte	0x04, 0x17
        /*001e*/ 	.short	(.L_3729 - .L_3728)
.L_3728:
        /*0020*/ 	.word	0x00000000
        /*0024*/ 	.short	0x0013
        /*0026*/ 	.short	0x0070
        /*0028*/ 	.byte	0x00, 0xf0, 0x11, 0x00


	//----- nvinfo : EIATTR_KPARAM_INFO
	.align		4
.L_3729:
        /*002c*/ 	.byte	0x04, 0x17
        /*002e*/ 	.short	(.L_3731 - .L_3730)
.L_3730:
        /*0030*/ 	.word	0x00000000
        /*0034*/ 	.short	0x0012
        /*0036*/ 	.short	0x0068
        /*0038*/ 	.byte	0x00, 0xf0, 0x21, 0x00


	//----- nvinfo : EIATTR_KPARAM_INFO
	.align		4
.L_3731:
        /*003c*/ 	.byte	0x04, 0x17
        /*003e*/ 	.short	(.L_3733 - .L_3732)
.L_3732:
        /*0040*/ 	.word	0x00000000
        /*0044*/ 	.short	0x0011
        /*0046*/ 	.short	0x0060
        /*0048*/ 	.byte	0x00, 0xf0, 0x05, 0x00


	//----- nvinfo : EIATTR_KPARAM_INFO
	.align		4
.L_3733:
        /*004c*/ 	.byte	0x04, 0x17
        /*004e*/ 	.short	(.L_3735 - .L_3734)
.L_3734:
        /*0050*/ 	.word	0x00000000
        /*0054*/ 	.short	0x0010
        /*0056*/ 	.short	0x005c
        /*0058*/ 	.byte	0x00, 0xf0, 0x11, 0x00


	//----- nvinfo : EIATTR_KPARAM_INFO
	.align		4
.L_3735:
        /*005c*/ 	.byte	0x04, 0x17
        /*005e*/ 	.short	(.L_3737 - .L_3736)
.L_3736:
        /*0060*/ 	.word	0x00000000
        /*0064*/ 	.short	0x000f
        /*0066*/ 	.short	0x0058
        /*0068*/ 	.byte	0x00, 0xf0, 0x11, 0x00


	//----- nvinfo : EIATTR_KPARAM_INFO
	.align		4
.L_3737:
        /*006c*/ 	.byte	0x04, 0x17
        /*006e*/ 	.short	(.L_3739 - .L_3738)
.L_3738:
        /*0070*/ 	.word	0x00000000
        /*0074*/ 	.short	0x000e
        /*0076*/ 	.short	0x0054
        /*0078*/ 	.byte	0x00, 0xf0, 0x11, 0x00


	//----- nvinfo : EIATTR_KPARAM_INFO
	.align		4
.L_3739:
        /*007c*/ 	.byte	0x04, 0x17
        /*007e*/ 	.short	(.L_3741 - .L_3740)
.L_3740:
        /*0080*/ 	.word	0x00000000
        /*0084*/ 	.short	0x000d
        /*0086*/ 	.short	0x0050
        /*0088*/ 	.byte	0x00, 0xf0, 0x11, 0x00


	//----- nvinfo : EIATTR_KPARAM_INFO
	.align		4
.L_3741:
        /*008c*/ 	.byte	0x04, 0x17
        /*008e*/ 	.short	(.L_3743 - .L_3742)
.L_3742:
        /*0090*/ 	.word	0x00000000
        /*0094*/ 	.short	0x000c
        /*0096*/ 	.short	0x004c
        /*0098*/ 	.byte	0x00, 0xf0, 0x11, 0x00


	//----- nvinfo : EIATTR_KPARAM_INFO
	.align		4
.L_3743:
        /*009c*/ 	.byte	0x04, 0x17
        /*009e*/ 	.short	(.L_3745 - .L_3744)
.L_3744:
        /*00a0*/ 	.word	0x00000000
        /*00a4*/ 	.short	0x000b
        /*00a6*/ 	.short	0x0048
        /*00a8*/ 	.byte	0x00, 0xf0, 0x11, 0x00


	//----- nvinfo : EIATTR_KPARAM_INFO
	.align		4
.L_3745:
        /*00ac*/ 	.byte	0x04, 0x17
        /*00ae*/ 	.short	(.L_3747 - .L_3746)
.L_3746:
        /*00b0*/ 	.word	0x00000000
        /*00b4*/ 	.short	0x000a
        /*00b6*/ 	.short	0x0040
        /*00b8*/ 	.byte	0x00, 0xf0, 0x21, 0x00


	//----- nvinfo : EIATTR_KPARAM_INFO
	.align		4
.L_3747:
        /*00bc*/ 	.byte	0x04, 0x17
        /*00be*/ 	.short	(.L_3749 - .L_3748)
.L_3748:
        /*00c0*/ 	.word	0x00000000
        /*00c4*/ 	.short	0x0009
        /*00c6*/ 	.short	0x0038
        /*00c8*/ 	.byte	0x00, 0xf0, 0x21, 0x00


	//----- nvinfo : EIATTR_KPARAM_INFO
	.align		4
.L_3749:
        /*00cc*/ 	.byte	0x04, 0x17
        /*00ce*/ 	.short	(.L_3751 - .L_3750)
.L_3750:
        /*00d0*/ 	.word	0x00000000
        /*00d4*/ 	.short	0x0008
        /*00d6*/ 	.short	0x0034
        /*00d8*/ 	.byte	0x00, 0xf0, 0x11, 0x00


	//----- nvinfo : EIATTR_KPARAM_INFO
	.align		4
.L_3751:
        /*00dc*/ 	.byte	0x04, 0x17
        /*00de*/ 	.short	(.L_3753 - .L_3752)
.L_3752:
        /*00e0*/ 	.word	0x00000000
        /*00e4*/ 	.short	0x0007
        /*00e6*/ 	.short	0x0030
        /*00e8*/ 	.byte	0x00, 0xf0, 0x11, 0x00


	//----- nvinfo : EIATTR_KPARAM_INFO
	.align		4
.L_3753:
        /*00ec*/ 	.byte	0x04, 0x17
        /*00ee*/ 	.short	(.L_3755 - .L_3754)
.L_3754:
        /*00f0*/ 	.word	0x00000000
        /*00f4*/ 	.short	0x0006
        /*00f6*/ 	.short	0x002c
        /*00f8*/ 	.byte	0x00, 0xf0, 0x11, 0x00


	//----- nvinfo : EIATTR_KPARAM_INFO
	.align		4
.L_3755:
        /*00fc*/ 	.byte	0x04, 0x17
        /*00fe*/ 	.short	(.L_3757 - .L_3756)
.L_3756:
        /*0100*/ 	.word	0x00000000
        /*0104*/ 	.short	0x0005
        /*0106*/ 	.short	0x0028
        /*0108*/ 	.byte	0x00, 0xf0, 0x11, 0x00


	//----- nvinfo : EIATTR_KPARAM_INFO
	.align		4
.L_3757:
        /*010c*/ 	.byte	0x04, 0x17
        /*010e*/ 	.short	(.L_3759 - .L_3758)
.L_3758:
        /*0110*/ 	.word	0x00000000
        /*0114*/ 	.short	0x0004
        /*0116*/ 	.short	0x0020
        /*0118*/ 	.byte	0x00, 0xf0, 0x21, 0x00


	//----- nvinfo : EIATTR_KPARAM_INFO
	.align		4
.L_3759:
        /*011c*/ 	.byte	0x04, 0x17
        /*011e*/ 	.short	(.L_3761 - .L_3760)
.L_3760:
        /*0120*/ 	.word	0x00000000
        /*0124*/ 	.short	0x0003
        /*0126*/ 	.short	0x0018
        /*0128*/ 	.byte	0x00, 0xf0, 0x21, 0x00


	//----- nvinfo : EIATTR_KPARAM_INFO
	.align		4
.L_3761:
        /*012c*/ 	.byte	0x04, 0x17
        /*012e*/ 	.short	(.L_3763 - .L_3762)
.L_3762:
        /*0130*/ 	.word	0x00000000
        /*0134*/ 	.short	0x0002
        /*0136*/ 	.short	0x0010
        /*0138*/ 	.byte	0x00, 0xf0, 0x21, 0x00


	//----- nvinfo : EIATTR_KPARAM_INFO
	.align		4
.L_3763:
        /*013c*/ 	.byte	0x04, 0x17
        /*013e*/ 	.short	(.L_3765 - .L_3764)
.L_3764:
        /*0140*/ 	.word	0x00000000
        /*0144*/ 	.short	0x0001
        /*0146*/ 	.short	0x0008
        /*0148*/ 	.byte	0x00, 0xf0, 0x21, 0x00


	//----- nvinfo : EIATTR_KPARAM_INFO
	.align		4
.L_3765:
        /*014c*/ 	.byte	0x04, 0x17
        /*014e*/ 	.short	(.L_3767 - .L_3766)
.L_3766:
        /*0150*/ 	.word	0x00000000
        /*0154*/ 	.short	0x0000
        /*0156*/ 	.short	0x0000
        /*0158*/ 	.byte	0x00, 0xf0, 0x21, 0x00


	//----- nvinfo : EIATTR_MAXREG_COUNT
	.align		4
.L_3767:
        /*015c*/ 	.byte	0x03, 0x1b
        /*015e*/ 	.short	0x00ff


	//----- nvinfo : EIATTR_NUM_BARRIERS
	.align		4
        /*0160*/ 	.byte	0x02, 0x4c
        /*0162*/ 	.byte	0x01
	.zero		1


	//----- nvinfo : EIATTR_MERCURY_ISA_VERSION
	.align		4
        /*0164*/ 	.byte	0x03, 0x5f
        /*0166*/ 	.short	0x0000


	//----- nvinfo : EIATTR_EXIT_INSTR_OFFSETS
	.align		4
        /*0168*/ 	.byte	0x04, 0x1c
        /*016a*/ 	.short	(.L_3769 - .L_3768)


	//   ....[0]....
.L_3768:
        /*016c*/ 	.word	0x000000a0


	//   ....[1]....
        /*0170*/ 	.word	0x000002e0


	//   ....[2]....
        /*0174*/ 	.word	0x00001fd0


	//   ....[3]....
        /*0178*/ 	.word	0x00002170


	//   ....[4]....
        /*017c*/ 	.word	0x00002210


	//   ....[5]....
        /*0180*/ 	.word	0x00002250


	//----- nvinfo : EIATTR_CTAIDZ_USED
	.align		4
.L_3769:
        /*0184*/ 	.byte	0x01, 0x04
	.zero		2


	//----- nvinfo : EIATTR_CRS_STACK_SIZE
	.align		4
        /*0188*/ 	.byte	0x04, 0x1e
        /*018a*/ 	.short	(.L_3771 - .L_3770)
.L_3770:
        /*018c*/ 	.word	0x00000000
.L_3771:


//--------------------- .nv.info._Z23gemm_half_q_half_kernelILi1ELi6ELb1ELb0ELi64EEvPK6__halfPKjS4_S2_PS0_iiiiPKtS7_iiiiiibS2_i --------------------------
	.section	.nv.info._Z23gemm_half_q_half_kernelILi1ELi6ELb1ELb0ELi64EEvPK6__halfPKjS4_S2_PS0_iiiiPKtS7_iiiiiibS2_i,"",@"SHT_CUDA_INFO"
	.sectionflags	@""
	.align	4


	//----- nvinfo : EIATTR_CUDA_API_VERSION
	.align		4
        /*0000*/ 	.byte	0x04, 0x37
        /*0002*/ 	.short	(.L_3773 - .L_3772)
.L_3772:
        /*0004*/ 	.word	0x00000082


	//----- nvinfo : EIATTR_SW2861232_WAR
	.align		4
.L_3773:
        /*0008*/ 	.byte	0x01, 0x35
	.zero		2


	//----- nvinfo : EIATTR_PARAM_CBANK
	.align		4
        /*000c*/ 	.byte	0x04, 0x0a
        /*000e*/ 	.short	(.L_3775 - .L_3774)
	.align		4
.L_3774:
        /*0010*/ 	.word	index@(.nv.constant0._Z23gemm_half_q_half_kernelILi1ELi6ELb1ELb0ELi64EEvPK6__halfPKjS4_S2_PS0_iiiiPKtS7_iiiiiibS2_i)
        /*0014*/ 	.short	0x0160
        /*0016*/ 	.short	0x0074


	//----- nvinfo : EIATTR_CBANK_PARAM_SIZE
	.align		4
.L_3775:
        /*0018*/ 	.byte	0x03, 0x19
        /*001a*/ 	.short	0x0074


	//----- nvinfo : EIATTR_KPARAM_INFO
	.align		4
        /*001c*/ 	.byte	0x04, 0x17
        /*001e*/ 	.short	(.L_3777 - .L_3776)
.L_3776:
        /*0020*/ 	.word	0x00000000
        /*0024*/ 	.short	0x0013
        /*0026*/ 	.short	0x0070
        /*0028*/ 	.byte	0x00, 0xf0, 0x11, 0x00


	//----- nvinfo : EIATTR_KPARAM_INFO
	.align		4
.L_3777:
        /*002c*/ 	.byte	0x04, 0x17
        /*002e*/ 	.short	(.L_3779 - .L_3778)
.L_3778:
        /*0030*/ 	.word	0x00000000
        /*0034*/ 	.short	0x0012
        /*0036*/ 	.short	0x0068
        /*0038*/ 	.byte	0x00, 0xf0, 0x21, 0x00


	//----- nvinfo : EIATTR_KPARAM_INFO
	.align		4
.L_3779:
        /*003c*/ 	.byte	0x04, 0x17
        /*003e*/ 	.short	(.L_3781 - .L_3780)
.L_3780:
        /*0040*/ 	.word	0x00000000
        /*0044*/ 	.short	0x0011
        /*0046*/ 	.short	0x0060
        /*0048*/ 	.byte	0x00, 0xf0, 0x05, 0x00


	//----- nvinfo : EIATTR_KPARAM_INFO
	.align		4
.L_3781:
        /*004c*/ 	.byte	0x04, 0x17
        /*004e*/ 	.short	(.L_3783 - .L_3782)
.L_3782:
        /*0050*/ 	.word	0x00000000
        /*0054*/ 	.short	0x0010
        /*0056*/ 	.short	0x005c
        /*0058*/ 	.byte	0x00, 0xf0, 0x11, 0x00


	//----- nvinfo : EIATTR_KPARAM_INFO
	.align		4
.L_3783:
        /*005c*/ 	.byte	0x04, 0x17
        /*005e*/ 	.short	(.L_3785 - .L_3784)
.L_3784:
        /*0060*/ 	.word	0x00000000
        /*0064*/ 	.short	0x000f
        /*0066*/ 	.short	0x0058
        /*0068*/ 	.byte	0x00, 0xf0, 0x11, 0x00


	//----- nvinfo : EIATTR_KPARAM_INFO
	.align		4
.L_3785:
        /*006c*/ 	.byte	0x04, 0x17
        /*006e*/ 	.short	(.L_3787 - .L_3786)
.L_3786:
        /*0070*/ 	.word	0x00000000
        /*0074*/ 	.short	0x000e
        /*0076*/ 	.short	0x0054
        /*0078*/ 	.byte	0x00, 0xf0, 0x11, 0x00


	//----- nvinfo : EIATTR_KPARAM_INFO
	.align		4
.L_3787:
        /*007c*/ 	.byte	0x04, 0x17
        /*007e*/ 	.short	(.L_3789 - .L_3788)
.L_3788:
        /*0080*/ 	.word	0x00000000
        /*0084*/ 	.short	0x000d
        /*0086*/ 	.short	0x0050
        /*0088*/ 	.byte	0x00, 0xf0, 0x11, 0x00


	//----- nvinfo : EIATTR_KPARAM_INFO
	.align		4
.L_3789:
        /*008c*/ 	.byte	0x04, 0x17
        /*008e*/ 	.short	(.L_3791 - .L_3790)
.L_3790:
        /*0090*/ 	.word	0x00000000
        /*0094*/ 	.short	0x000c
        /*0096*/ 	.short	0x004c
        /*0098*/ 	.byte	0x00, 0xf0, 0x11, 0x00


	//----- nvinfo : EIATTR_KPARAM_INFO
	.align		4
.L_3791:
        /*009c*/ 	.byte	0x04, 0x17
        /*009e*/ 	.short	(.L_3793 - .L_3792)
.L_3792:
        /*00a0*/ 	.word	0x00000000
        /*00a4*/ 	.short	0x000b
        /*00a6*/ 	.short	0x0048
        /*00a8*/ 	.byte	0x00, 0xf0, 0x11, 0x00


	//----- nvinfo : EIATTR_KPARAM_INFO
	.align		4
.L_3793:
        /*00ac*/ 	.byte	0x04, 0x17
        /*00ae*/ 	.short	(.L_3795 - .L_3794)
.L_3794:
        /*00b0*/ 	.word	0x00000000
        /*00b4*/ 	.short	0x000a
        /*00b6*/ 	.short	0x0040
        /*00b8*/ 	.byte	0x00, 0xf0, 0x21, 0x00


	//----- nvinfo : EIATTR_KPARAM_INFO
	.align		4
.L_3795:
        /*00bc*/ 	.byte	0x04, 0x17
        /*00be*/ 	.short	(.L_3797 - .L_3796)
.L_3796:
        /*00c0*/ 	.word	0x00000000
        /*00c4*/ 	.short	0x0009
        /*00c6*/ 	.short	0x0038
        /*00c8*/ 	.byte	0x00, 0xf0, 0x21, 0x00


	//----- nvinfo : EIATTR_KPARAM_INFO
	.align		4
.L_3797:
        /*00cc*/ 	.byte	0x04, 0x17
        /*00ce*/ 	.short	(.L_3799 - .L_3798)
.L_3798:
        /*00d0*/ 	.word	0x00000000
        /*00d4*/ 	.short	0x0008
        /*00d6*/ 	.short	0x0034
        /*00d8*/ 	.byte	0x00, 0xf0, 0x11, 0x00


	//----- nvinfo : EIATTR_KPARAM_INFO
	.align		4
.L_3799:
        /*00dc*/ 	.byte	0x04, 0x17
        /*00de*/ 	.short	(.L_3801 - .L_3800)
.L_3800:
        /*00e0*/ 	.word	0x00000000
        /*00e4*/ 	.short	0x0007
        /*00e6*/ 	.short	0x0030
        /*00e8*/ 	.byte	0x00, 0xf0, 0x11, 0x00


	//----- nvinfo : EIATTR_KPARAM_INFO
	.align		4
.L_3801:
        /*00ec*/ 	.byte	0x04, 0x17
        /*00ee*/ 	.short	(.L_3803 - .L_3802)
.L_3802:
        /*00f0*/ 	.word	0x00000000
        /*00f4*/ 	.short	0x0006
        /*00f6*/ 	.short	0x002c
        /*00f8*/ 	.byte	0x00, 0xf0, 0x11, 0x00


	//----- nvinfo : EIATTR_KPARAM_INFO
	.align		4
.L_3803:
        /*00fc*/ 	.byte	0x04, 0x17
        /*00fe*/ 	.short	(.L_3805 - .L_3804)
.L_3804:
        /*0100*/ 	.word	0x00000000
        /*0104*/ 	.short	0x0005
        /*0106*/ 	.short	0x0028
        /*0108*/ 	.byte	0x00, 0xf0, 0x11, 0x00


	//----- nvinfo : EIATTR_KPARAM_INFO
	.align		4
.L_3805:
        /*010c*/ 	.byte	0x04, 0x17
        /*010e*/ 	.short	(.L_3807 - .L_3806)
.L_3806:
        /*0110*/ 	.word	0x00000000
        /*0114*/ 	.short	0x0004
        /*0116*/ 	.short	0x0020
        /*0118*/ 	.byte	0x00, 0xf0, 0x21, 0x00


	//----- nvinfo : EIATTR_KPARAM_INFO
	.align		4
.L_3807:
        /*011c*/ 	.byte	0x04, 0x17
        /*011e*/ 	.short	(.L_3809 - .L_3808)
.L_3808:
        /*0120*/ 	.word	0x00000000
        /*0124*/ 	.short	0x0003
        /*0126*/ 	.short	0x0018
        /*0128*/ 	.byte	0x00, 0xf0, 0x21, 0x00


	//----- nvinfo : EIATTR_KPARAM_INFO
	.align		4
.L_3809:
        /*012c*/ 	.byte	0x04, 0x17
        /*012e*/ 	.short	(.L_3811 - .L_3810)
.L_3810:
        /*0130*/ 	.word	0x00000000
        /*0134*/ 	.short	0x0002
        /*0136*/ 	.short	0x0010
        /*0138*/ 	.byte	0x00, 0xf0, 0x21, 0x00


	//----- nvinfo : EIATTR_KPARAM_INFO
	.align		4
.L_3811:
        /*013c*/ 	.byte	0x04, 0x17
        /*013e*/ 	.short	(.L_3813 - .L_3812)
.L_3812:
        /*0140*/ 	.word	0x00000000
        /*0144*/ 	.short	0x0001
        /*0146*/ 	.short	0x0008
        /*0148*/ 	.byte	0x00, 0xf0, 0x21, 0x00


	//----- nvinfo : EIATTR_KPARAM_INFO
	.align		4
.L_3813:
        /*014c*/ 	.byte	0x04, 0x17
        /*014e*/ 	.short	(.L_3815 - .L_3814)
.L_3814:
        /*0150*/ 	.word	0x00000000
        /*0154*/ 	.short	0x0000
        /*0156*/ 	.short	0x0000
        /*0158*/ 	.byte	0x00, 0xf0, 0x21, 0x00


	//----- nvinfo : EIATTR_MAXREG_COUNT
	.align		4
.L_3815:
        /*015c*/ 	.byte	0x03, 0x1b
        /*015e*/ 	.short	0x00ff


	//----- nvinfo : EIATTR_NUM_BARRIERS
	.align		4
        /*0160*/ 	.byte	0x02, 0x4c
        /*0162*/ 	.byte	0x01
	.zero		1


	//----- nvinfo : EIATTR_MERCURY_ISA_VERSION
	.align		4
        /*0164*/ 	.byte	0x03, 0x5f
        /*0166*/ 	.short	0x0000


	//----- nvinfo : EIATTR_EXIT_INSTR_OFFSETS
	.align		4
        /*0168*/ 	.byte	0x04, 0x1c
        /*016a*/ 	.short	(.L_3817 - .L_3816)


	//   ....[0]....
.L_3816:
        /*016c*/ 	.word	0x000000a0


	//   ....[1]....
        /*0170*/ 	.word	0x000002e0


	//   ....[2]....
        /*0174*/ 	.word	0x00002b50


	//   ....[3]....
        /*0178*/ 	.word	0x00002cf0


	//   ....[4]....
        /*017c*/ 	.word	0x00002d90


	//   ....[5]....
        /*0180*/ 	.word	0x00002dd0


	//----- nvinfo : EIATTR_CTAIDZ_USED
	.align		4
.L_3817:
        /*0184*/ 	.byte	0x01, 0x04
	.zero		2


	//----- nvinfo : EIATTR_CRS_STACK_SIZE
	.align		4
        /*0188*/ 	.byte	0x04, 0x1e
        /*018a*/ 	.short	(.L_3819 - .L_3818)
.L_3818:
        /*018c*/ 	.word	0x00000000
.L_3819:


//--------------------- .nv.info._Z23gemm_half_q_half_kernelILi1ELi2ELb1ELb0ELi64EEvPK6__halfPKjS4_S2_PS0_iiiiPKtS7_iiiiiibS2_i --------------------------
	.section	.nv.info._Z23gemm_half_q_half_kernelILi1ELi2ELb1ELb0ELi64EEvPK6__halfPKjS4_S2_PS0_iiiiPKtS7_iiiiiibS2_i,"",@"SHT_CUDA_INFO"
	.sectionflags	@""
	.align	4


	//----- nvinfo : EIATTR_CUDA_API_VERSION
	.align		4
        /*0000*/ 	.byte	0x04, 0x37
        /*0002*/ 	.short	(.L_3821 - .L_3820)
.L_3820:
        /*0004*/ 	.word	0x00000082


	//----- nvinfo : EIATTR_SW2861232_WAR
	.align		4
.L_3821:
        /*0008*/ 	.byte	0x01, 0x35
	.zero		2


	//----- nvinfo : EIATTR_PARAM_CBANK
	.align		4
        /*000c*/ 	.byte	0x04, 0x0a
        /*000e*/ 	.short	(.L_3823 - .L_3822)
	.align		4
.L_3822:
        /*0010*/ 	.word	index@(.nv.constant0._Z23gemm_half_q_half_kernelILi1ELi2ELb1ELb0ELi64EEvPK6__halfPKjS4_S2_PS0_iiiiPKtS7_iiiiiibS2_i)
        /*0014*/ 	.short	0x0160
        /*0016*/ 	.short	0x0074


	//----- nvinfo : EIATTR_CBANK_PARAM_SIZE
	.align		4
.L_3823:
        /*0018*/ 	.byte	0x03, 0x19
        /*001a*/ 	.short	0x0074


	//----- nvinfo : EIATTR_KPARAM_INFO
	.align		4
        /*001c*/ 	.byte	0x04, 0x17
        /*001e*/ 	.short	(.L_3825 - .L_3824)
.L_3824:
        /*0020*/ 	.word	0x00000000
        /*0024*/ 	.short	0x0013
        /*0026*/ 	.short	0x0070
        /*0028*/ 	.byte	0x00, 0xf0, 0x11, 0x00


	//----- nvinfo : EIATTR_KPARAM_INFO
	.align		4
.L_3825:
        /*002c*/ 	.byte	0x04, 0x17
        /*002e*/ 	.short	(.L_3827 - .L_3826)
.L_3826:
        /*0030*/ 	.word	0x00000000
        /*0034*/ 	.short	0x0012
        /*0036*/ 	.short	0x0068
        /*0038*/ 	.byte	0x00, 0xf0, 0x21, 0x00


	//----- nvinfo : EIATTR_KPARAM_INFO
	.align		4
.L_3827:
        /*003c*/ 	.byte	0x04, 0x17
        /*003e*/ 	.short	(.L_3829 - .L_3828)
.L_3828:
        /*0040*/ 	.word	0x00000000
        /*0044*/ 	.short	0x0011
        /*0046*/ 	.short	0x0060
        /*0048*/ 	.byte	0x00, 0xf0, 0x05, 0x00


	//----- nvinfo : EIATTR_KPARAM_INFO
	.align		4
.L_3829:
        /*004c*/ 	.byte	0x04, 0x17
        /*004e*/ 	.short	(.L_3831 - .L_3830)
.L_3830:
        /*0050*/ 	.word	0x00000000
        /*0054*/ 	.short	0x0010
        /*0056*/ 	.short	0x005c
        /*0058*/ 	.byte	0x00, 0xf0, 0x11, 0x00


	//----- nvinfo : EIATTR_KPARAM_INFO
	.align		4
.L_3831:
        /*005c*/ 	.byte	0x04, 0x17
        /*005e*/ 	.short	(.L_3833 - .L_3832)
.L_3832:
        /*0060*/ 	.word	0x00000000
        /*0064*/ 	.short	0x000f
        /*0066*/ 	.short	0x0058
        /*0068*/ 	.byte	0x00, 0xf0, 0x11, 0x00


	//----- nvinfo : EIATTR_KPARAM_INFO
	.align		4
.L_3833:
        /*006c*/ 	.byte	0x04, 0x17
        /*006e*/ 	.short	(.L_3835 - .L_3834)
.L_3834:
        /*0070*/ 	.word	0x00000000
        /*0074*/ 	.short	0x000e
        /*0076*/ 	.short	0x0054
        /*0078*/ 	.byte	0x00, 0xf0, 0x11, 0x00


	//----- nvinfo : EIATTR_KPARAM_INFO
	.align		4
.L_3835:
        /*007c*/ 	.byte	0x04, 0x17
        /*007e*/ 	.short	(.L_3837 - .L_3836)
.L_3836:
        /*0080*/ 	.word	0x00000000
        /*0084*/ 	.short	0x000d
        /*0086*/ 	.short	0x0050
        /*0088*/ 	.byte	0x00, 0xf0, 0x11, 0x00


	//----- nvinfo : EIATTR_KPARAM_INFO
	.align		4
.L_3837:
        /*008c*/ 	.byte	0x04, 0x17
        /*008e*/ 	.short	(.L_3839 - .L_3838)
.L_3838:
        /*0090*/ 	.word	0x00000000
        /*0094*/ 	.short	0x000c
        /*0096*/ 	.short	0x004c
        /*0098*/ 	.byte	0x00, 0xf0, 0x11, 0x00


	//----- nvinfo : EIATTR_KPARAM_INFO
	.align		4
.L_3839:
        /*009c*/ 	.byte	0x04, 0x17
        /*009e*/ 	.short	(.L_3841 - .L_3840)
.L_3840:
        /*00a0*/ 	.word	0x00000000
        /*00a4*/ 	.short	0x000b
        /*00a6*/ 	.short	0x0048
        /*00a8*/ 	.byte	0x00, 0xf0, 0x11, 0x00


	//----- nvinfo : EIATTR_KPARAM_INFO
	.align		4
.L_3841:
        /*00ac*/ 	.byte	0x04, 0x17
        /*00ae*/ 	.short	(.L_3843 - .L_3842)
.L_3842:
        /*00b0*/ 	.word	0x00000000
        /*00b4*/ 	.short	0x000a
        /*00b6*/ 	.short	0x0040
        /*00b8*/ 	.byte	0x00, 0xf0, 0x21, 0x00


	//----- nvinfo : EIATTR_KPARAM_INFO
	.align		4
.L_3843:
        /*00bc*/ 	.byte	0x04, 0x17
        /*00be*/ 	.short	(.L_3845 - .L_3844)
.L_3844:
        /*00c0*/ 	.word	0x00000000
        /*00c4*/ 	.short	0x0009
        /*00c6*/ 	.short	0x0038
        /*00c8*/ 	.byte	0x00, 0xf0, 0x21, 0x00


	//----- nvinfo : EIATTR_KPARAM_INFO
	.align		4
.L_3845:
        /*00cc*/ 	.byte	0x04, 0x17
        /*00ce*/ 	.short	(.L_3847 - .L_3846)
.L_3846:
        /*00d0*/ 	.word	0x00000000
        /*00d4*/ 	.short	0x0008
        /*00d6*/ 	.short	0x0034
        /*00d8*/ 	.byte	0x00, 0xf0, 0x11, 0x00


	//----- nvinfo : EIATTR_KPARAM_INFO
	.align		4
.L_3847:
        /*00dc*/ 	.byte	0x04, 0x17
        /*00de*/ 	.short	(.L_3849 - .L_3848)
.L_3848:
        /*00e0*/ 	.word	0x00000000
        /*00e4*/ 	.short	0x0007
        /*00e6*/ 	.short	0x0030
        /*00e8*/ 	.byte	0x00, 0xf0, 0x11, 0x00


	//----- nvinfo : EIATTR_KPARAM_INFO
	.align		4
.L_3849:
        /*00ec*/ 	.byte	0x04, 0x17
        /*00ee*/ 	.short	(.L_3851 - .L_3850)
.L_3850:
        /*00f0*/ 	.word	0x00000000
        /*00f4*/ 	.short	0x0006
        /*00f6*/ 	.short	0x002c
        /*00f8*/ 	.byte	0x00, 0xf0, 0x11, 0x00


	//----- nvinfo : EIATTR_KPARAM_INFO
	.align		4
.L_3851:
        /*00fc*/ 	.byte	0x04, 0x17
        /*00fe*/ 	.short	(.L_3853 - .L_3852)
.L_3852:
        /*0100*/ 	.word	0x00000000
        /*0104*/ 	.short	0x0005
        /*0106*/ 	.short	0x0028
        /*0108*/ 	.byte	0x00, 0xf0, 0x11, 0x00


	//----- nvinfo : EIATTR_KPARAM_INFO
	.align		4
.L_3853:
        /*010c*/ 	.byte	0x04, 0x17
        /*010e*/ 	.short	(.L_3855 - .L_3854)
.L_3854:
        /*0110*/ 	.word	0x00000000
        /*0114*/ 	.short	0x0004
        /*0116*/ 	.short	0x0020
        /*0118*/ 	.byte	0x00, 0xf0, 0x21, 0x00


	//----- nvinfo : EIATTR_KPARAM_INFO
	.align		4
.L_3855:
        /*011c*/ 	.byte	0x04, 0x17
        /*011e*/ 	.short	(.L_3857 - .L_3856)
.L_3856:
        /*0120*/ 	.word	0x00000000
        /*0124*/ 	.short	0x0003
        /*0126*/ 	.short	0x0018
        /*0128*/ 	.byte	0x00, 0xf0, 0x21, 0x00


	//----- nvinfo : EIATTR_KPARAM_INFO
	.align		4
.L_3857:
        /*012c*/ 	.byte	0x04, 0x17
        /*012e*/ 	.short	(.L_3859 - .L_3858)
.L_3858:
        /*0130*/ 	.word	0x00000000
        /*0134*/ 	.short	0x0002
        /*0136*/ 	.short	0x0010
        /*0138*/ 	.byte	0x00, 0xf0, 0x21, 0x00


	//----- nvinfo : EIATTR_KPARAM_INFO
	.align		4
.L_3859:
        /*013c*/ 	.byte	0x04, 0x17
        /*013e*/ 	.short	(.L_3861 - .L_3860)
.L_3860:
        /*0140*/ 	.word	0x00000000
        /*0144*/ 	.short	0x0001
        /*0146*/ 	.short	0x0008
        /*0148*/ 	.byte	0x00, 0xf0, 0x21, 0x00


	//----- nvinfo : EIATTR_KPARAM_INFO
	.align		4
.L_3861:
        /*014c*/ 	.byte	0x04, 0x17
        /*014e*/ 	.short	(.L_3863 - .L_3862)
.L_3862:
        /*0150*/ 	.word	0x00000000
        /*0154*/ 	.short	0x0000
        /*0156*/ 	.short	0x0000
        /*0158*/ 	.byte	0x00, 0xf0, 0x21, 0x00


	//----- nvinfo : EIATTR_MAXREG_COUNT
	.align		4
.L_3863:
        /*015c*/ 	.byte	0x03, 0x1b
        /*015e*/ 	.short	0x00ff


	//----- nvinfo : EIATTR_NUM_BARRIERS
	.align		4
        /*0160*/ 	.byte	0x02, 0x4c
        /*0162*/ 	.byte	0x01
	.zero		1


	//----- nvinfo : EIATTR_MERCURY_ISA_VERSION
	.align		4
        /*0164*/ 	.byte	0x03, 0x5f
        /*0166*/ 	.short	0x0000


	//----- nvinfo : EIATTR_EXIT_INSTR_OFFSETS
	.align		4
        /*0168*/ 	.byte	0x04, 0x1c
        /*016a*/ 	.short	(.L_3865 - .L_3864)


	//   ....[0]....
.L_3864:
        /*016c*/ 	.word	0x000000a0


	//   ....[1]....
        /*0170*/ 	.word	0x000002e0


	//   ....[2]....
        /*0174*/ 	.word	0x00001620


	//   ....[3]....
        /*0178*/ 	.word	0x000017c0


	//   ....[4]....
        /*017c*/ 	.word	0x00001860


	//   ....[5]....
        /*0180*/ 	.word	0x000018a0


	//----- nvinfo : EIATTR_CTAIDZ_USED
	.align		4
.L_3865:
        /*0184*/ 	.byte	0x01, 0x04
	.zero		2


	//----- nvinfo : EIATTR_CRS_STACK_SIZE
	.align		4
        /*0188*/ 	.byte	0x04, 0x1e
        /*018a*/ 	.short	(.L_3867 - .L_3866)
.L_3866:
        /*018c*/ 	.word	0x00000000
.L_3867:


//--------------------- .nv.info._Z23gemm_half_q_half_kernelILi1ELi32ELb1ELb0ELi32EEvPK6__halfPKjS4_S2_PS0_iiiiPKtS7_iiiiiibS2_i --------------------------
	.section	.nv.info._Z23gemm_half_q_half_kernelILi1ELi32ELb1ELb0ELi32EEvPK6__halfPKjS4_S2_PS0_iiiiPKtS7_iiiiiibS2_i,"",@"SHT_CUDA_INFO"
	.sectionflags	@""
	.align	4


	//----- nvinfo : EIATTR_CUDA_API_VERSION
	.align		4
        /*0000*/ 	.byte	0x04, 0x37
        /*0002*/ 	.short	(.L_3869 - .L_3868)
.L_3868:
        /*0004*/ 	.word	0x00000082


	//----- nvinfo : EIATTR_SW2861232_WAR
	.align		4
.L_3869:
        /*0008*/ 	.byte	0x01, 0x35
	.zero		2


	//----- nvinfo : EIATTR_PARAM_CBANK
	.align		4
        /*000c*/ 	.byte	0x04, 0x0a
        /*000e*/ 	.short	(.L_3871 - .L_3870)
	.align		4
.L_3870:
        /*0010*/ 	.word	index@(.nv.constant0._Z23gemm_half_q_half_kernelILi1ELi32ELb1ELb0ELi32EEvPK6__halfPKjS4_S2_PS0_iiiiPKtS7_iiiiiibS2_i)
        /*0014*/ 	.short	0x0160
        /*0016*/ 	.short	0x0074


	//----- nvinfo : EIATTR_CBANK_PARAM_SIZE
	.align		4
.L_3871:
        /*0018*/ 	.byte	0x03, 0x19
        /*001a*/ 	.short	0x0074


	//----- nvinfo : EIATTR_KPARAM_INFO
	.align		4
        /*001c*/ 	.byte	0x04, 0x17
        /*001e*/ 	.short	(.L_3873 - .L_3872)
.L_3872:
        /*0020*/ 	.word	0x00000000
        /*0024*/ 	.short	0x0013
        /*0026*/ 	.short	0x0070
        /*0028*/ 	.byte	0x00, 0xf0, 0x11, 0x00


	//----- nvinfo : EIATTR_KPARAM_INFO
	.align		4
.L_3873:
        /*002c*/ 	.byte	0x04, 0x17
        /*002e*/ 	.short	(.L_3875 - .L_3874)
.L_3874:
        /*0030*/ 	.word	0x00000000
        /*0034*/ 	.short	0x0012
        /*0036*/ 	.short	0x0068
        /*0038*/ 	.byte	0x00, 0xf0, 0x21, 0x00


	//----- nvinfo : EIATTR_KPARAM_INFO
	.align		4
.L_3875:
        /*003c*/ 	.byte	0x04, 0x17
        /*003e*/ 	.short	(.L_3877 - .L_3876)
.L_3876:
        /*0040*/ 	.word	0x00000000
        /*0044*/ 	.short	0x0011
        /*0046*/ 	.short	0x0060
        /*0048*/ 	.byte	0x00, 0xf0, 0x05, 0x00


	//----- nvinfo : EIATTR_KPARAM_INFO
	.align		4
.L_3877:
        /*004c*/ 	.byte	0x04, 0x17
        /*004e*/ 	.short	(.L_3879 - .L_3878)
.L_3878:
        /*0050*/ 	.word	0x00000000
        /*0054*/ 	.short	0x0010
        /*0056*/ 	.short	0x005c
        /*0058*/ 	.byte	0x00, 0xf0, 0x11, 0x00


	//----- nvinfo : EIATTR_KPARAM_INFO
	.align		4
.L_3879:
        /*005c*/ 	.byte	0x04, 0x17
        /*005e*/ 	.short	(.L_3881 - .L_3880)
.L_3880:
        /*0060*/ 	.word	0x00000000
        /*0064*/ 	.short	0x000f
        /*0066*/ 	.short	0x0058
        /*0068*/ 	.byte	0x00, 0xf0, 0x11, 0x00


	//----- nvinfo : EIATTR_KPARAM_INFO
	.align		4
.L_3881:
        /*006c*/ 	.byte	0x04, 0x17
        /*006e*/ 	.short	(.L_3883 - .L_3882)
.L_3882:
        /*0070*/ 	.word	0x00000000
        /*0074*/ 	.short	0x000e
        /*0076*/ 	.short	0x0054
        /*0078*/ 	.byte	0x00, 0xf0, 0x11, 0x00


	//----- nvinfo : EIATTR_KPARAM_INFO
	.align		4
.L_3883:
        /*007c*/ 	.byte	0x04, 0x17
        /*007e*/ 	.short	(.L_3885 - .L_3884)
.L_3884:
        /*0080*/ 	.word	0x00000000
        /*0084*/ 	.short	0x000d
        /*0086*/ 	.short	0x0050
        /*0088*/ 	.byte	0x00, 0xf0, 0x11, 0x00


	//----- nvinfo : EIATTR_KPARAM_INFO
	.align		4
.L_3885:
        /*008c*/ 	.byte	0x04, 0x17
        /*008e*/ 	.short	(.L_3887 - .L_3886)
.L_3886:
        /*0090*/ 	.word	0x00000000
        /*0094*/ 	.short	0x000c
        /*0096*/ 	.short	0x004c
        /*0098*/ 	.byte	0x00, 0xf0, 0x11, 0x00


	//----- nvinfo : EIATTR_KPARAM_INFO
	.align		4
.L_3887:
        /*009c*/ 	.byte	0x04, 0x17
        /*009e*/ 	.short	(.L_3889 - .L_3888)
.L_3888:
        /*00a0*/ 	.word	0x00000000
        /*00a4*/ 	.short	0x000b
        /*00a6*/ 	.short	0x0048
        /*00a8*/ 	.byte	0x00, 0xf0, 0x11, 0x00


	//----- nvinfo : EIATTR_KPARAM_INFO
	.align		4
.L_3889:
        /*00ac*/ 	.byte	0x04, 0x17
        /*00ae*/ 	.short	(.L_3891 - .L_3890)
.L_3890:
        /*00b0*/ 	.word	0x00000000
        /*00b4*/ 	.short	0x000a
        /*00b6*/ 	.short	0x0040
        /*00b8*/ 	.byte	0x00, 0xf0, 0x21, 0x00


	//----- nvinfo : EIATTR_KPARAM_INFO
	.align		4
.L_3891:
        /*00bc*/ 	.byte	0x04, 0x17
        /*00be*/ 	.short	(.L_3893 - .L_3892)
.L_3892:
        /*00c0*/ 	.word	0x00000000
        /*00c4*/ 	.short	0x0009
        /*00c6*/ 	.short	0x0038
        /*00c8*/ 	.byte	0x00, 0xf0, 0x21, 0x00


	//----- nvinfo : EIATTR_KPARAM_INFO
	.align		4
.L_3893:
        /*00cc*/ 	.byte	0x04, 0x17
        /*00ce*/ 	.short	(.L_3895 - .L_3894)
.L_3894:
        /*00d0*/ 	.word	0x00000000
        /*00d4*/ 	.short	0x0008
        /*00d6*/ 	.short	0x0034
        /*00d8*/ 	.byte	0x00, 0xf0, 0x11, 0x00


	//----- nvinfo : EIATTR_KPARAM_INFO
	.align		4
.L_3895:
        /*00dc*/ 	.byte	0x04, 0x17
        /*00de*/ 	.short	(.L_3897 - .L_3896)
.L_3896:
        /*00e0*/ 	.word	0x00000000
        /*00e4*/ 	.short	0x0007
        /*00e6*/ 	.short	0x0030
        /*00e8*/ 	.byte	0x00, 0xf0, 0x11, 0x00


	//----- nvinfo : EIATTR_KPARAM_INFO
	.align		4
.L_3897:
        /*00ec*/ 	.byte	0x04, 0x17
        /*00ee*/ 	.short	(.L_3899 - .L_3898)
.L_3898:
        /*00f0*/ 	.word	0x00000000
        /*00f4*/ 	.short	0x0006
        /*00f6*/ 	.short	0x002c
        /*00f8*/ 	.byte	0x00, 0xf0, 0x11, 0x00


	//----- nvinfo : EIATTR_KPARAM_INFO
	.align		4
.L_3899:
        /*00fc*/ 	.byte	0x04, 0x17
        /*00fe*/ 	.short	(.L_3901 - .L_3900)
.L_3900:
        /*0100*/ 	.word	0x00000000
        /*0104*/ 	.short	0x0005
        /*0106*/ 	.short	0x0028
        /*0108*/ 	.byte	0x00, 0xf0, 0x11, 0x00


	//----- nvinfo : EIATTR_KPARAM_INFO
	.align		4
.L_3901:
        /*010c*/ 	.byte	0x04, 0x17
        /*010e*/ 	.short	(.L_3903 - .L_3902)
.L_3902:
        /*0110*/ 	.word	0x00000000
        /*0114*/ 	.short	0x0004
        /*0116*/ 	.short	0x0020
        /*0118*/ 	.byte	0x00, 0xf0, 0x21, 0x00


	//----- nvinfo : EIATTR_KPARAM_INFO
	.align		4
.L_3903:
        /*011c*/ 	.byte	0x04, 0x17
        /*011e*/ 	.short	(.L_3905 - .L_3904)
.L_3904:
        /*0120*/ 	.word	0x00000000
        /*0124*/ 	.short	0x0003
        /*0126*/ 	.short	0x0018
        /*0128*/ 	.byte	0x00, 0xf0, 0x21, 0x00


	//----- nvinfo : EIATTR_KPARAM_INFO
	.align		4
.L_3905:
        /*012c*/ 	.byte	0x04, 0x17
        /*012e*/ 	.short	(.L_3907 - .L_3906)
.L_3906:
        /*0130*/ 	.word	0x00000000
        /*0134*/ 	.short	0x0002
        /*0136*/ 	.short	0x0010
        /*0138*/ 	.byte	0x00, 0xf0, 0x21, 0x00


	//----- nvinfo : EIATTR_KPARAM_INFO
	.align		4
.L_3907:
        /*013c*/ 	.byte	0x04, 0x17
        /*013e*/ 	.short	(.L_3909 - .L_3908)
.L_3908:
        /*0140*/ 	.word	0x00000000
        /*0144*/ 	.short	0x0001
        /*0146*/ 	.short	0x0008
        /*0148*/ 	.byte	0x00, 0xf0, 0x21, 0x00


	//----- nvinfo : EIATTR_KPARAM_INFO
	.align		4
.L_3909:
        /*014c*/ 	.byte	0x04, 0x17
        /*014e*/ 	.short	(.L_3911 - .L_3910)
.L_3910:
        /*0150*/ 	.word	0x00000000
        /*0154*/ 	.short	0x0000
        /*0156*/ 	.short	0x0000
        /*0158*/ 	.byte	0x00, 0xf0, 0x21, 0x00


	//----- nvinfo : EIATTR_MAXREG_COUNT
	.align		4
.L_3911:
        /*015c*/ 	.byte	0x03, 0x1b
        /*015e*/ 	.short	0x00ff


	//----- nvinfo : EIATTR_NUM_BARRIERS
	.align		4
        /*0160*/ 	.byte	0x02, 0x4c
        /*0162*/ 	.byte	0x01
	.zero		1


	//----- nvinfo : EIATTR_MERCURY_ISA_VERSION
	.align		4
        /*0164*/ 	.byte	0x03, 0x5f
        /*0166*/ 	.short	0x0000


	//----- nvinfo : EIATTR_EXIT_INSTR_OFFSETS
	.align		4
        /*0168*/ 	.byte	0x04, 0x1c
        /*016a*/ 	.short	(.L_3913 - .L_3912)


	//   ....[0]....
.L_3912:
        /*016c*/ 	.word	0x00000090


	//   ....[1]....
        /*0170*/ 	.word	0x000002d0


	//   ....[2]....
        /*0174*/ 	.word	0x00002250


	//   ....[3]....
        /*0178*/ 	.word	0x000023e0


	//   ....[4]....
        /*017c*/ 	.word	0x00002480


	//   ....[5]....
        /*0180*/ 	.word	0x000024c0


	//----- nvinfo : EIATTR_CTAIDZ_USED
	.align		4
.L_3913:
        /*0184*/ 	.byte	0x01, 0x04
	.zero		2


	//----- nvinfo : EIATTR_CRS_STACK_SIZE
	.align		4
        /*0188*/ 	.byte	0x04, 0x1e
        /*018a*/ 	.short	(.L_3915 - .L_3914)
.L_3914:
        /*018c*/ 	.word	0x00000000
.L_3915:


//--------------------- .nv.info._Z23gemm_half_q_half_kernelILi1ELi48ELb1ELb0ELi32EEvPK6__halfPKjS4_S2_PS0_iiiiPKtS7_iiiiiibS2_i --------------------------
	.section	.nv.info._Z23gemm_half_q_half_kernelILi1ELi48ELb1ELb0ELi32EEvPK6__halfPKjS4_S2_PS0_iiiiPKtS7_iiiiiibS2_i,"",@"SHT_CUDA_INFO"
	.sectionflags	@""
	.align	4


	//----- nvinfo : EIATTR_CUDA_API_VERSION
	.align		4
        /*0000*/ 	.byte	0x04, 0x37
        /*0002*/ 	.short	(.L_3917 - .L_3916)
.L_3916:
        /*0004*/ 	.word	0x00000082


	//----- nvinfo : EIATTR_SW2861232_WAR
	.align		4
.L_3917:
        /*0008*/ 	.byte	0x01, 0x35
	.zero		2


	//----- nvinfo : EIATTR_PARAM_CBANK
	.align		4
        /*000c*/ 	.byte	0x04, 0x0a
        /*000e*/ 	.short	(.L_3919 - .L_3918)
	.align		4
.L_3918:
        /*0010*/ 	.word	index@(.nv.constant0._Z23gemm_half_q_half_kernelILi1ELi48ELb1ELb0ELi32EEvPK6__halfPKjS4_S2_PS0_iiiiPKtS7_iiiiiibS2_i)
        /*0014*/ 	.short	0x0160
        /*0016*/ 	.short	0x0074


	//----- nvinfo : EIATTR_CBANK_PARAM_SIZE
	.align		4
.L_3919:
        /*0018*/ 	.byte	0x03, 0x19
        /*001a*/ 	.short	0x0074


	//----- nvinfo : EIATTR_KPARAM_INFO
	.align		4
        /*001c*/ 	.byte	0x04, 0x17
        /*001e*/ 	.short	(.L_3921 - .L_3920)
.L_3920:
        /*0020*/ 	.word	0x00000000
        /*0024*/ 	.short	0x0013
        /*0026*/ 	.short	0x0070
        /*0028*/ 	.byte	0x00, 0xf0, 0x11, 0x00


	//----- nvinfo : EIATTR_KPARAM_INFO
	.align		4
.L_3921:
        /*002c*/ 	.byte	0x04, 0x17
        /*002e*/ 	.short	(.L_3923 - .L_3922)
.L_3922:
        /*0030*/ 	.word	0x00000000
        /*0034*/ 	.short	0x0012
        /*0036*/ 	.short	0x0068
        /*0038*/ 	.byte	0x00, 0xf0, 0x21, 0x00


	//----- nvinfo : EIATTR_KPARAM_INFO
	.align		4
.L_3923:
        /*003c*/ 	.byte	0x04, 0x17
        /*003e*/ 	.short	(.L_3925 - .L_3924)
.L_3924:
        /*0040*/ 	.word	0x00000000
        /*0044*/ 	.short	0x0011
        /*0046*/ 	.short	0x0060
        /*0048*/ 	.byte	0x00, 0xf0, 0x05, 0x00


	//----- nvinfo : EIATTR_KPARAM_INFO
	.align		4
.L_3925:
        /*004c*/ 	.byte	0x04, 0x17
        /*004e*/ 	.short	(.L_3927 - .L_3926)
.L_3926:
        /*0050*/ 	.word	0x00000000
        /*0054*/ 	.short	0x0010
        /*0056*/ 	.short	0x005c
        /*0058*/ 	.byte	0x00, 0xf0, 0x11, 0x00


	//----- nvinfo : EIATTR_KPARAM_INFO
	.align		4
.L_3927:
        /*005c*/ 	.byte	0x04, 0x17
        /*005e*/ 	.short	(.L_3929 - .L_3928)
.L_3928:
        /*0060*/ 	.word	0x00000000
        /*0064*/ 	.short	0x000f
        /*0066*/ 	.short	0x0058
        /*0068*/ 	.byte	0x00, 0xf0, 0x11, 0x00


	//----- nvinfo : EIATTR_KPARAM_INFO
	.align		4
.L_3929:
        /*006c*/ 	.byte	0x04, 0x17
        /*006e*/ 	.short	(.L_3931 - .L_3930)
.L_3930:
        /*0070*/ 	.word	0x00000000
        /*0074*/ 	.short	0x000e
        /*0076*/ 	.short	0x0054
        /*0078*/ 	.byte	0x00, 0xf0, 0x11, 0x00


	//----- nvinfo : EIATTR_KPARAM_INFO
	.align		4
.L_3931:
        /*007c*/ 	.byte	0x04, 0x17
        /*007e*/ 	.short	(.L_3933 - .L_3932)
.L_3932:
        /*0080*/ 	.word	0x00000000
        /*0084*/ 	.short	0x000d
        /*0086*/ 	.short	0x0050
        /*0088*/ 	.byte	0x00, 0xf0, 0x11, 0x00


	//----- nvinfo : EIATTR_KPARAM_INFO
	.align		4
.L_3933:
        /*008c*/ 	.byte	0x04, 0x17
        /*008e*/ 	.short	(.L_3935 - .L_3934)
.L_3934:
        /*0090*/ 	.word	0x00000000
        /*0094*/ 	.short	0x000c
        /*0096*/ 	.short	0x004c
        /*0098*/ 	.byte	0x00, 0xf0, 0x11, 0x00


	//----- nvinfo : EIATTR_KPARAM_INFO
	.align		4
.L_3935:
        /*009c*/ 	.byte	0x04, 0x17
        /*009e*/ 	.short	(.L_3937 - .L_3936)
.L_3936:
        /*00a0*/ 	.word	0x00000000
        /*00a4*/ 	.short	0x000b
        /*00a6*/ 	.short	0x0048
        /*00a8*/ 	.byte	0x00, 0xf0, 0x11, 0x00


	//----- nvinfo : EIATTR_KPARAM_INFO
	.align		4
.L_3937:
        /*00ac*/ 	.byte	0x04, 0x17
        /*00ae*/ 	.short	(.L_3939 - .L_3938)
.L_3938:
        /*00b0*/ 	.word	0x00000000
        /*00b4*/ 	.short	0x000a
        /*00b6*/ 	.short	0x0040
        /*00b8*/ 	.byte	0x00, 0xf0, 0x21, 0x00


	//----- nvinfo : EIATTR_KPARAM_INFO
	.align		4
.L_3939:
        /*00bc*/ 	.byte	0x04, 0x17
        /*00be*/ 	.short	(.L_3941 - .L_3940)
.L_3940:
        /*00c0*/ 	.word	0x00000000
        /*00c4*/ 	.short	0x0009
        /*00c6*/ 	.short	0x0038
        /*00c8*/ 	.byte	0x00, 0xf0, 0x21, 0x00


	//----- nvinfo : EIATTR_KPARAM_INFO
	.align		4
.L_3941:
        /*00cc*/ 	.byte	0x04, 0x17
        /*00ce*/ 	.short	(.L_3943 - .L_3942)
.L_3942:
        /*00d0*/ 	.word	0x00000000
        /*00d4*/ 	.short	0x0008
        /*00d6*/ 	.short	0x0034
        /*00d8*/ 	.byte	0x00, 0xf0, 0x11, 0x00


	//----- nvinfo : EIATTR_KPARAM_INFO
	.align		4
.L_3943:
        /*00dc*/ 	.byte	0x04, 0x17
        /*00de*/ 	.short	(.L_3945 - .L_3944)
.L_3944:
        /*00e0*/ 	.word	0x00000000
        /*00e4*/ 	.short	0x0007
        /*00e6*/ 	.short	0x0030
        /*00e8*/ 	.byte	0x00, 0xf0, 0x11, 0x00


	//----- nvinfo : EIATTR_KPARAM_INFO
	.align		4
.L_3945:
        /*00ec*/ 	.byte	0x04, 0x17
        /*00ee*/ 	.short	(.L_3947 - .L_3946)
.L_3946:
        /*00f0*/ 	.word	0x00000000
        /*00f4*/ 	.short	0x0006
        /*00f6*/ 	.short	0x002c
        /*00f8*/ 	.byte	0x00, 0xf0, 0x11, 0x00


	//----- nvinfo : EIATTR_KPARAM_INFO
	.align		4
.L_3947:
        /*00fc*/ 	.byte	0x04, 0x17
        /*00fe*/ 	.short	(.L_3949 - .L_3948)
.L_3948:
        /*0100*/ 	.word	0x00000000
        /*0104*/ 	.short	0x0005
        /*0106*/ 	.short	0x0028
        /*0108*/ 	.byte	0x00, 0xf0, 0x11, 0x00


	//----- nvinfo : EIATTR_KPARAM_INFO
	.align		4
.L_3949:
        /*010c*/ 	.byte	0x04, 0x17
        /*010e*/ 	.short	(.L_3951 - .L_3950)
.L_3950:
        /*0110*/ 	.word	0x00000000
        /*0114*/ 	.short	0x0004
        /*0116*/ 	.short	0x0020
        /*0118*/ 	.byte	0x00, 0xf0, 0x21, 0x00


	//----- nvinfo : EIATTR_KPARAM_INFO
	.align		4
.L_3951:
        /*011c*/ 	.byte	0x04, 0x17
        /*011e*/ 	.short	(.L_3953 - .L_3952)
.L_3952:
        /*0120*/ 	.word	0x00000000
        /*0124*/ 	.short	0x0003
        /*0126*/ 	.short	0x0018
        /*0128*/ 	.byte	0x00, 0xf0, 0x21, 0x00


	//----- nvinfo : EIATTR_KPARAM_INFO
	.align		4
.L_3953:
        /*012c*/ 	.byte	0x04, 0x17
        /*012e*/ 	.short	(.L_3955 - .L_3954)
.L_3954:
        /*0130*/ 	.word	0x00000000
        /*0134*/ 	.short	0x0002
        /*0136*/ 	.short	0x0010
        /*0138*/ 	.byte	0x00, 0xf0, 0x21, 0x00


	//----- nvinfo : EIATTR_KPARAM_INFO
	.align		4
.L_3955:
        /*013c*/ 	.byte	0x04, 0x17
        /*013e*/ 	.short	(.L_3957 - .L_3956)
.L_3956:
        /*0140*/ 	.word	0x00000000
        /*0144*/ 	.short	0x0001
        /*0146*/ 	.short	0x0008
        /*0148*/ 	.byte	0x00, 0xf0, 0x21, 0x00


	//----- nvinfo : EIATTR_KPARAM_INFO
	.align		4
.L_3957:
        /*014c*/ 	.byte	0x04, 0x17
        /*014e*/ 	.short	(.L_3959 - .L_3958)
.L_3958:
        /*0150*/ 	.word	0x00000000
        /*0154*/ 	.short	0x0000
        /*0156*/ 	.short	0x0000
        /*0158*/ 	.byte	0x00, 0xf0, 0x21, 0x00


	//----- nvinfo : EIATTR_MAXREG_COUNT
	.align		4
.L_3959:
        /*015c*/ 	.byte	0x03, 0x1b
        /*015e*/ 	.short	0x00ff


	//----- nvinfo : EIATTR_NUM_BARRIERS
	.align		4
        /*0160*/ 	.byte	0x02, 0x4c
        /*0162*/ 	.byte	0x01
	.zero		1


	//----- nvinfo : EIATTR_MERCURY_ISA_VERSION
	.align		4
        /*0164*/ 	.byte	0x03, 0x5f
        /*0166*/ 	.short	0x0000


	//----- nvinfo : EIATTR_EXIT_INSTR_OFFSETS
	.align		4
        /*0168*/ 	.byte	0x04, 0x1c
        /*016a*/ 	.short	(.L_3961 - .L_3960)


	//   ....[0]....
.L_3960:
        /*016c*/ 	.word	0x000000a0


	//   ....[1]....
        /*0170*/ 	.word	0x000002e0


	//   ....[2]....
        /*0174*/ 	.word	0x000038e0


	//   ....[3]....
        /*0178*/ 	.word	0x00003a70


	//   ....[4]....
        /*017c*/ 	.word	0x00003b10


	//   ....[5]....
        /*0180*/ 	.word	0x00003b50


	//----- nvinfo : EIATTR_CTAIDZ_USED
	.align		4
.L_3961:
        /*0184*/ 	.byte	0x01, 0x04
	.zero		2


	//----- nvinfo : EIATTR_CRS_STACK_SIZE
	.align		4
        /*0188*/ 	.byte	0x04, 0x1e
        /*018a*/ 	.short	(.L_3963 - .L_3962)
.L_3962:
        /*018c*/ 	.word	0x00000000
.L_3963:


//--------------------- .nv.info._Z23gemm_half_q_half_kernelILi1ELi16ELb1ELb0ELi32EEvPK6__halfPKjS4_S2_PS0_iiiiPKtS7_iiiiiibS2_i --------------------------
	.section	.nv.info._Z23gemm_half_q_half_kernelILi1ELi16ELb1ELb0ELi32EEvPK6__halfPKjS4_S2_PS0_iiiiPKtS7_iiiiiibS2_i,"",@"SHT_CUDA_INFO"
	.sectionflags	@""
	.align	4


	//----- nvinfo : EIATTR_CUDA_API_VERSION
	.align		4
        /*0000*/ 	.byte	0x04, 0x37
        /*0002*/ 	.short	(.L_3965 - .L_3964)
.L_3964:
        /*0004*/ 	.word	0x00000082


	//----- nvinfo : EIATTR_SW2861232_WAR
	.align		4
.L_3965:
        /*0008*/ 	.byte	0x01, 0x35
	.zero		2


	//----- nvinfo : EIATTR_PARAM_CBANK
	.align		4
        /*000c*/ 	.byte	0x04, 0x0a
        /*000e*/ 	.short	(.L_3967 - .L_3966)
	.align		4
.L_3966:
        /*0010*/ 	.word	index@(.nv.constant0._Z23gemm_half_q_half_kernelILi1ELi16ELb1ELb0ELi32EEvPK6__halfPKjS4_S2_PS0_iiiiPKtS7_iiiiiibS2_i)
        /*0014*/ 	.short	0x0160
        /*0016*/ 	.short	0x0074


	//----- nvinfo : EIATTR_CBANK_PARAM_SIZE
	.align		4
.L_3967:
        /*0018*/ 	.byte	0x03, 0x19
        /*001a*/ 	.short	0x0074


	//----- nvinfo : EIATTR_KPARAM_INFO
	.align		4
        /*001c*/ 	.byte	0x04, 0x17
        /*001e*/ 	.short	(.L_3969 - .L_3968)
.L_3968:
        /*0020*/ 	.word	0x00000000
        /*0024*/ 	.short	0x0013
        /*0026*/ 	.short	0x0070
        /*0028*/ 	.byte	0x00, 0xf0, 0x11, 0x00


	//----- nvinfo : EIATTR_KPARAM_INFO
	.align		4
.L_3969:
        /*002c*/ 	.byte	0x04, 0x17
        /*002e*/ 	.short	(.L_3971 - .L_3970)
.L_3970:
        /*0030*/ 	.word	0x00000000
        /*0034*/ 	.short	0x0012
        /*0036*/ 	.short	0x0068
        /*0038*/ 	.byte	0x00, 0xf0, 0x21, 0x00


	//----- nvinfo : EIATTR_KPARAM_INFO
	.align		4
.L_3971:
        /*003c*/ 	.byte	0x04, 0x17
        /*003e*/ 	.short	(.L_3973 - .L_3972)
.L_3972:
        /*0040*/ 	.word	0x00000000
        /*0044*/ 	.short	0x0011
        /*0046*/ 	.short	0x0060
        /*0048*/ 	.byte	0x00, 0xf0, 0x05, 0x00


	//----- nvinfo : EIATTR_KPARAM_INFO
	.align		4
.L_3973:
        /*004c*/ 	.byte	0x04, 0x17
        /*004e*/ 	.short	(.L_3975 - .L_3974)
.L_3974:
        /*0050*/ 	.word	0x00000000
        /*0054*/ 	.short	0x0010
        /*0056*/ 	.short	0x005c
        /*0058*/ 	.byte	0x00, 0xf0, 0x11, 0x00


	//----- nvinfo : EIATTR_KPARAM_INFO
	.align		4
.L_3975:
        /*005c*/ 	.byte	0x04, 0x17
        /*005e*/ 	.short	(.L_3977 - .L_3976)
.L_3976:
        /*0060*/ 	.word	0x00000000
        /*0064*/ 	.short	0x000f
        /*0066*/ 	.short	0x0058
        /*0068*/ 	.byte	0x00, 0xf0, 0x11, 0x00


	//----- nvinfo : EIATTR_KPARAM_INFO
	.align		4
.L_3977:
        /*006c*/ 	.byte	0x04, 0x17
        /*006e*/ 	.short	(.L_3979 - .L_3978)
.L_3978:
        /*0070*/ 	.word	0x00000000
        /*0074*/ 	.short	0x000e
        /*0076*/ 	.short	0x0054
        /*0078*/ 	.byte	0x00, 0xf0, 0x11, 0x00


	//----- nvinfo : EIATTR_KPARAM_INFO
	.align		4
.L_3979:
        /*007c*/ 	.byte	0x04, 0x17
        /*007e*/ 	.short	(.L_3981 - .L_3980)
.L_3980:
        /*0080*/ 	.word	0x00000000
        /*0084*/ 	.short	0x000d
        /*0086*/ 	.short	0x0050
        /*0088*/ 	.byte	0x00, 0xf0, 0x11, 0x00


	//----- nvinfo : EIATTR_KPARAM_INFO
	.align		4
.L_3981:
        /*008c*/ 	.byte	0x04, 0x17
        /*008e*/ 	.short	(.L_3983 - .L_3982)
.L_3982:
        /*0090*/ 	.word	0x00000000
        /*0094*/ 	.short	0x000c
        /*0096*/ 	.short	0x004c
        /*0098*/ 	.byte	0x00, 0xf0, 0x11, 0x00


	//----- nvinfo : EIATTR_KPARAM_INFO
	.align		4
.L_3983:
        /*009c*/ 	.byte	0x04, 0x17
        /*009e*/ 	.short	(.L_3985 - .L_3984)
.L_3984:
        /*00a0*/ 	.word	0x00000000
        /*00a4*/ 	.short	0x000b
        /*00a6*/ 	.short	0x0048
        /*00a8*/ 	.byte	0x00, 0xf0, 0x11, 0x00


	//----- nvinfo : EIATTR_KPARAM_INFO
	.align		4
.L_3985:
        /*00ac*/ 	.byte	0x04, 0x17
        /*00ae*/ 	.short	(.L_3987 - .L_3986)
.L_3986:
        /*00b0*/ 	.word	0x00000000
        /*00b4*/ 	.short	0x000a
        /*00b6*/ 	.short	0x0040
        /*00b8*/ 	.byte	0x00, 0xf0, 0x21, 0x00


	//----- nvinfo : EIATTR_KPARAM_INFO
	.align		4
.L_3987:
        /*00bc*/ 	.byte	0x04, 0x17
        /*00be*/ 	.short	(.L_3989 - .L_3988)
.L_3988:
        /*00c0*/ 	.word	0x00000000
        /*00c4*/ 	.short	0x0009
        /*00c6*/ 	.short	0x0038
        /*00c8*/ 	.byte	0x00, 0xf0, 0x21, 0x00


	//----- nvinfo : EIATTR_KPARAM_INFO
	.align		4
.L_3989:
        /*00cc*/ 	.byte	0x04, 0x17
        /*00ce*/ 	.short	(.L_3991 - .L_3990)
.L_3990:
        /*00d0*/ 	.word	0x00000000
        /*00d4*/ 	.short	0x0008
        /*00d6*/ 	.short	0x0034
        /*00d8*/ 	.byte	0x00, 0xf0, 0x11, 0x00


	//----- nvinfo : EIATTR_KPARAM_INFO
	.align		4
.L_3991:
        /*00dc*/ 	.byte	0x04, 0x17
        /*00de*/ 	.short	(.L_3993 - .L_3992)
.L_3992:
        /*00e0*/ 	.word	0x00000000
        /*00e4*/ 	.short	0x0007
        /*00e6*/ 	.short	0x0030
        /*00e8*/ 	.byte	0x00, 0xf0, 0x11, 0x00


	//----- nvinfo : EIATTR_KPARAM_INFO
	.align		4
.L_3993:
        /*00ec*/ 	.byte	0x04, 0x17
        /*00ee*/ 	.short	(.L_3995 - .L_3994)
.L_3994:
        /*00f0*/ 	.word	0x00000000
        /*00f4*/ 	.short	0x0006
        /*00f6*/ 	.short	0x002c
        /*00f8*/ 	.byte	0x00, 0xf0, 0x11, 0x00


	//----- nvinfo : EIATTR_KPARAM_INFO
	.align		4
.L_3995:
        /*00fc*/ 	.byte	0x04, 0x17
        /*00fe*/ 	.short	(.L_3997 - .L_3996)
.L_3996:
        /*0100*/ 	.word	0x00000000
        /*0104*/ 	.short	0x0005
        /*0106*/ 	.short	0x0028
        /*0108*/ 	.byte	0x00, 0xf0, 0x11, 0x00


	//----- nvinfo : EIATTR_KPARAM_INFO
	.align		4
.L_3997:
        /*010c*/ 	.byte	0x04, 0x17
        /*010e*/ 	.short	(.L_3999 - .L_3998)
.L_3998:
        /*0110*/ 	.word	0x00000000
        /*0114*/ 	.short	0x0004
        /*0116*/ 	.short	0x0020
        /*0118*/ 	.byte	0x00, 0xf0, 0x21, 0x00


	//----- nvinfo : EIATTR_KPARAM_INFO
	.align		4
.L_3999:
        /*011c*/ 	.byte	0x04, 0x17
        /*011e*/ 	.short	(.L_4001 - .L_4000)
.L_4000:
        /*0120*/ 	.word	0x00000000
        /*0124*/ 	.short	0x0003
        /*0126*/ 	.short	0x0018
        /*0128*/ 	.byte	0x00, 0xf0, 0x21, 0x00


	//----- nvinfo : EIATTR_KPARAM_INFO
	.align		4
.L_4001:
        /*012c*/ 	.byte	0x04, 0x17
        /*012e*/ 	.short	(.L_4003 - .L_4002)
.L_4002:
        /*0130*/ 	.word	0x00000000
        /*0134*/ 	.short	0x0002
        /*0136*/ 	.short	0x0010
        /*0138*/ 	.byte	0x00, 0xf0, 0x21, 0x00


	//----- nvinfo : EIATTR_KPARAM_INFO
	.align		4
.L_4003:
        /*013c*/ 	.byte	0x04, 0x17
        /*013e*/ 	.short	(.L_4005 - .L_4004)
.L_4004:
        /*0140*/ 	.word	0x00000000
        /*0144*/ 	.short	0x0001
        /*0146*/ 	.short	0x0008
        /*0148*/ 	.byte	0x00, 0xf0, 0x21, 0x00


	//----- nvinfo : EIATTR_KPARAM_INFO
	.align		4
.L_4005:
        /*014c*/ 	.byte	0x04, 0x17
        /*014e*/ 	.short	(.L_4007 - .L_4006)
.L_4006:
        /*0150*/ 	.word	0x00000000
        /*0154*/ 	.short	0x0000
        /*0156*/ 	.short	0x0000
        /*0158*/ 	.byte	0x00, 0xf0, 0x21, 0x00


	//----- nvinfo : EIATTR_MAXREG_COUNT
	.align		4
.L_4007:
        /*015c*/ 	.byte	0x03, 0x1b
        /*015e*/ 	.short	0x00ff


	//----- nvinfo : EIATTR_NUM_BARRIERS
	.align		4
        /*0160*/ 	.byte	0x02, 0x4c
        /*0162*/ 	.byte	0x01
	.zero		1


	//----- nvinfo : EIATTR_MERCURY_ISA_VERSION
	.align		4
        /*0164*/ 	.byte	0x03, 0x5f
        /*0166*/ 	.short	0x0000


	//----- nvinfo : EIATTR_EXIT_INSTR_OFFSETS
	.align		4
        /*0168*/ 	.byte	0x04, 0x1c
        /*016a*/ 	.short	(.L_4009 - .L_4008)


	//   ....[0]....
.L_4008:
        /*016c*/ 	.word	0x000000a0


	//   ....[1]....
        /*0170*/ 	.word	0x000002e0


	//   ....[2]....
        /*0174*/ 	.word	0x00002080


	//   ....[3]....
        /*0178*/ 	.word	0x00002210


	//   ....[4]....
        /*017c*/ 	.word	0x000022b0


	//   ....[5]....
        /*0180*/ 	.word	0x000022f0


	//----- nvinfo : EIATTR_CTAIDZ_USED
	.align		4
.L_4009:
        /*0184*/ 	.byte	0x01, 0x04
	.zero		2


	//----- nvinfo : EIATTR_CRS_STACK_SIZE
	.align		4
        /*0188*/ 	.byte	0x04, 0x1e
        /*018a*/ 	.short	(.L_4011 - .L_4010)
.L_4010:
        /*018c*/ 	.word	0x00000000
.L_4011:


//--------------------- .nv.info._Z23gemm_half_q_half_kernelILi1ELi24ELb1ELb0ELi32EEvPK6__halfPKjS4_S2_PS0_iiiiPKtS7_iiiiiibS2_i --------------------------
	.section	.nv.info._Z23gemm_half_q_half_kernelILi1ELi24ELb1ELb0ELi32EEvPK6__halfPKjS4_S2_PS0_iiiiPKtS7_iiiiiibS2_i,"",@"SHT_CUDA_INFO"
	.sectionflags	@""
	.align	4


	//----- nvinfo : EIATTR_CUDA_API_VERSION
	.align		4
        /*0000*/ 	.byte	0x04, 0x37
        /*0002*/ 	.short	(.L_4013 - .L_4012)
.L_4012:
        /*0004*/ 	.word	0x00000082


	//----- nvinfo : EIATTR_SW2861232_WAR
	.align		4
.L_4013:
        /*0008*/ 	.byte	0x01, 0x35
	.zero		2


	//----- nvinfo : EIATTR_PARAM_CBANK
	.align		4
        /*000c*/ 	.byte	0x04, 0x0a
        /*000e*/ 	.short	(.L_4015 - .L_4014)
	.align		4
.L_4014:
        /*0010*/ 	.word	index@(.nv.constant0._Z23gemm_half_q_half_kernelILi1ELi24ELb1ELb0ELi32EEvPK6__halfPKjS4_S2_PS0_iiiiPKtS7_iiiiiibS2_i)
        /*0014*/ 	.short	0x0160
        /*0016*/ 	.short	0x0074


	//----- nvinfo : EIATTR_CBANK_PARAM_SIZE
	.align		4
.L_4015:
        /*0018*/ 	.byte	0x03, 0x19
        /*001a*/ 	.short	0x0074


	//----- nvinfo : EIATTR_KPARAM_INFO
	.align		4
        /*001c*/ 	.byte	0x04, 0x17
        /*001e*/ 	.short	(.L_4017 - .L_4016)
.L_4016:
        /*0020*/ 	.word	0x00000000
        /*0024*/ 	.short	0x0013
        /*0026*/ 	.short	0x0070
        /*0028*/ 	.byte	0x00, 0xf0, 0x11, 0x00


	//----- nvinfo : EIATTR_KPARAM_INFO
	.align		4
.L_4017:
        /*002c*/ 	.byte	0x04, 0x17
        /*002e*/ 	.short	(.L_4019 - .L_4018)
.L_4018:
        /*0030*/ 	.word	0x00000000
        /*0034*/ 	.short	0x0012
        /*0036*/ 	.short	0x0068
        /*0038*/ 	.byte	0x00, 0xf0, 0x21, 0x00


	//----- nvinfo : EIATTR_KPARAM_INFO
	.align		4
.L_4019:
        /*003c*/ 	.byte	0x04, 0x17
        /*003e*/ 	.short	(.L_4021 - .L_4020)
.L_4020:
        /*0040*/ 	.word	0x00000000
        /*0044*/ 	.short	0x0011
        /*0046*/ 	.short	0x0060
        /*0048*/ 	.byte	0x00, 0xf0, 0x05, 0x00


	//----- nvinfo : EIATTR_KPARAM_INFO
	.align		4
.L_4021:
        /*004c*/ 	.byte	0x04, 0x17
        /*004e*/ 	.short	(.L_4023 - .L_4022)
.L_4022:
        /*0050*/ 	.word	0x00000000
        /*0054*/ 	.short	0x0010
        /*0056*/ 	.short	0x005c
        /*0058*/ 	.byte	0x00, 0xf0, 0x11, 0x00


	//----- nvinfo : EIATTR_KPARAM_INFO
	.align		4
.L_4023:
        /*005c*/ 	.byte	0x04, 0x17
        /*005e*/ 	.short	(.L_4025 - .L_4024)
.L_4024:
        /*0060*/ 	.word	0x00000000
        /*0064*/ 	.short	0x000f
        /*0066*/ 	.short	0x0058
        /*0068*/ 	.byte	0x00, 0xf0, 0x11, 0x00


	//----- nvinfo : EIATTR_KPARAM_INFO
	.align		4
.L_4025:
        /*006c*/ 	.byte	0x04, 0x17
        /*006e*/ 	.short	(.L_4027 - .L_4026)
.L_4026:
        /*0070*/ 	.word	0x00000000
        /*0074*/ 	.short	0x000e
        /*0076*/ 	.short	0x0054
        /*0078*/ 	.byte	0x00, 0xf0, 0x11, 0x00


	//----- nvinfo : EIATTR_KPARAM_INFO
	.align		4
.L_4027:
        /*007c*/ 	.byte	0x04, 0x17
        /*007e*/ 	.short	(.L_4029 - .L_4028)
.L_4028:
        /*0080*/ 	.word	0x00000000
        /*0084*/ 	.short	0x000d
        /*0086*/ 	.short	0x0050
        /*0088*/ 	.byte	0x00, 0xf0, 0x11, 0x00


	//----- nvinfo : EIATTR_KPARAM_INFO
	.align		4
.L_4029:
        /*008c*/ 	.byte	0x04, 0x17
        /*008e*/ 	.short	(.L_4031 - .L_4030)
.L_4030:
        /*0090*/ 	.word	0x00000000
        /*0094*/ 	.short	0x000c
        /*0096*/ 	.short	0x004c
        /*0098*/ 	.byte	0x00, 0xf0, 0x11, 0x00


	//----- nvinfo : EIATTR_KPARAM_INFO
	.align		4
.L_4031:
        /*009c*/ 	.byte	0x04, 0x17
        /*009e*/ 	.short	(.L_4033 - .L_4032)
.L_4032:
        /*00a0*/ 	.word	0x00000000
        /*00a4*/ 	.short	0x000b
        /*00a6*/ 	.short	0x0048
        /*00a8*/ 	.byte	0x00, 0xf0, 0x11, 0x00


	//----- nvinfo : EIATTR_KPARAM_INFO
	.align		4
.L_4033:
        /*00ac*/ 	.byte	0x04, 0x17
        /*00ae*/ 	.short	(.L_4035 - .L_4034)
.L_4034:
        /*00b0*/ 	.word	0x00000000
        /*00b4*/ 	.short	0x000a
        /*00b6*/ 	.short	0x0040
        /*00b8*/ 	.byte	0x00, 0xf0, 0x21, 0x00


	//----- nvinfo : EIATTR_KPARAM_INFO
	.align		4
.L_4035:
        /*00bc*/ 	.byte	0x04, 0x17
        /*00be*/ 	.short	(.L_4037 - .L_4036)
.L_4036:
        /*00c0*/ 	.word	0x00000000
        /*00c4*/ 	.short	0x0009
        /*00c6*/ 	.short	0x0038
        /*00c8*/ 	.byte	0x00, 0xf0, 0x21, 0x00


	//----- nvinfo : EIATTR_KPARAM_INFO
	.align		4
.L_4037:
        /*00cc*/ 	.byte	0x04, 0x17
        /*00ce*/ 	.short	(.L_4039 - .L_4038)
.L_4038:
        /*00d0*/ 	.word	0x00000000
        /*00d4*/ 	.short	0x0008
        /*00d6*/ 	.short	0x0034
        /*00d8*/ 	.byte	0x00, 0xf0, 0x11, 0x00


	//----- nvinfo : EIATTR_KPARAM_INFO
	.align		4
.L_4039:
        /*00dc*/ 	.byte	0x04, 0x17
        /*00de*/ 	.short	(.L_4041 - .L_4040)
.L_4040:
        /*00e0*/ 	.word	0x00000000
        /*00e4*/ 	.short	0x0007
        /*00e6*/ 	.short	0x0030
        /*00e8*/ 	.byte	0x00, 0xf0, 0x11, 0x00


	//----- nvinfo : EIATTR_KPARAM_INFO
	.align		4
.L_4041:
        /*00ec*/ 	.byte	0x04, 0x17
        /*00ee*/ 	.short	(.L_4043 - .L_4042)
.L_4042:
        /*00f0*/ 	.word	0x00000000
        /*00f4*/ 	.short	0x0006
        /*00f6*/ 	.short	0x002c
        /*00f8*/ 	.byte	0x00, 0xf0, 0x11, 0x00


	//----- nvinfo : EIATTR_KPARAM_INFO
	.align		4
.L_4043:
        /*00fc*/ 	.byte	0x04, 0x17
        /*00fe*/ 	.short	(.L_4045 - .L_4044)
.L_4044:
        /*0100*/ 	.word	0x00000000
        /*0104*/ 	.short	0x0005
        /*0106*/ 	.short	0x0028
        /*0108*/ 	.byte	0x00, 0xf0, 0x11, 0x00


	//----- nvinfo : EIATTR_KPARAM_INFO
	.align		4
.L_4045:
        /*010c*/ 	.byte	0x04, 0x17
        /*010e*/ 	.short	(.L_4047 - .L_4046)
.L_4046:
        /*0110*/ 	.word	0x00000000
        /*0114*/ 	.short	0x0004
        /*0116*/ 	.short	0x0020
        /*0118*/ 	.byte	0x00, 0xf0, 0x21, 0x00


	//----- nvinfo : EIATTR_KPARAM_INFO
	.align		4
.L_4047:
        /*011c*/ 	.byte	0x04, 0x17
        /*011e*/ 	.short	(.L_4049 - .L_4048)
.L_4048:
        /*0120*/ 	.word	0x00000000
        /*0124*/ 	.short	0x0003
        /*0126*/ 	.short	0x0018
        /*0128*/ 	.byte	0x00, 0xf0, 0x21, 0x00


	//----- nvinfo : EIATTR_KPARAM_INFO
	.align		4
.L_4049:
        /*012c*/ 	.byte	0x04, 0x17
        /*012e*/ 	.short	(.L_4051 - .L_4050)
.L_4050:
        /*0130*/ 	.word	0x00000000
        /*0134*/ 	.short	0x0002
        /*0136*/ 	.short	0x0010
        /*0138*/ 	.byte	0x00, 0xf0, 0x21, 0x00


	//----- nvinfo : EIATTR_KPARAM_INFO
	.align		4
.L_4051:
        /*013c*/ 	.byte	0x04, 0x17
        /*013e*/ 	.short	(.L_4053 - .L_4052)
.L_4052:
        /*0140*/ 	.word	0x00000000
        /*0144*/ 	.short	0x0001
        /*0146*/ 	.short	0x0008
        /*0148*/ 	.byte	0x00, 0xf0, 0x21, 0x00


	//----- nvinfo : EIATTR_KPARAM_INFO
	.align		4
.L_4053:
        /*014c*/ 	.byte	0x04, 0x17
        /*014e*/ 	.short	(.L_4055 - .L_4054)
.L_4054:
        /*0150*/ 	.word	0x00000000
        /*0154*/ 	.short	0x0000
        /*0156*/ 	.short	0x0000
        /*0158*/ 	.byte	0x00, 0xf0, 0x21, 0x00


	//----- nvinfo : EIATTR_MAXREG_COUNT
	.align		4
.L_4055:
        /*015c*/ 	.byte	0x03, 0x1b
        /*015e*/ 	.short	0x00ff


	//----- nvinfo : EIATTR_NUM_BARRIERS
	.align		4
        /*0160*/ 	.byte	0x02, 0x4c
        /*0162*/ 	.byte	0x01
	.zero		1


	//----- nvinfo : EIATTR_MERCURY_ISA_VERSION
	.align		4
        /*0164*/ 	.byte	0x03, 0x5f
        /*0166*/ 	.short	0x0000


	//----- nvinfo : EIATTR_EXIT_INSTR_OFFSETS
	.align		4
        /*0168*/ 	.byte	0x04, 0x1c
        /*016a*/ 	.short	(.L_4057 - .L_4056)


	//   ....[0]....
.L_4056:
        /*016c*/ 	.word	0x000000a0


	//   ....[1]....
        /*0170*/ 	.word	0x000002e0


	//   ....[2]....
        /*0174*/ 	.word	0x000044f0


	//   ....[3]....
        /*0178*/ 	.word	0x00004690


	//   ....[4]....
        /*017c*/ 	.word	0x00004730


	//   ....[5]....
        /*0180*/ 	.word	0x00004770


	//----- nvinfo : EIATTR_CTAIDZ_USED
	.align		4
.L_4057:
        /*0184*/ 	.byte	0x01, 0x04
	.zero		2


	//----- nvinfo : EIATTR_CRS_STACK_SIZE
	.align		4
        /*0188*/ 	.byte	0x04, 0x1e
        /*018a*/ 	.short	(.L_4059 - .L_4058)
.L_4058:
        /*018c*/ 	.word	0x00000000
.L_4059:


//--------------------- .nv.info._Z23gemm_half_q_half_kernelILi1ELi8ELb1ELb0ELi32EEvPK6__halfPKjS4_S2_PS0_iiiiPKtS7_iiiiiibS2_i --------------------------
	.section	.nv.info._Z23gemm_half_q_half_kernelILi1ELi8ELb1ELb0ELi32EEvPK6__halfPKjS4_S2_PS0_iiiiPKtS7_iiiiiibS2_i,"",@"SHT_CUDA_INFO"
	.sectionflags	@""
	.align	4


	//----- nvinfo : EIATTR_CUDA_API_VERSION
	.align		4
        /*0000*/ 	.byte	0x04, 0x37
        /*0002*/ 	.short	(.L_4061 - .L_4060)
.L_4060:
        /*0004*/ 	.word	0x00000082


	//----- nvinfo : EIATTR_SW2861232_WAR
	.align		4
.L_4061:
        /*0008*/ 	.byte	0x01, 0x35
	.zero		2


	//----- nvinfo : EIATTR_PARAM_CBANK
	.align		4
        /*000c*/ 	.byte	0x04, 0x0a
        /*000e*/ 	.short	(.L_4063 - .L_4062)
	.align		4
.L_4062:
        /*0010*/ 	.word	index@(.nv.constant0._Z23gemm_half_q_half_kernelILi1ELi8ELb1ELb0ELi32EEvPK6__halfPKjS4_S2_PS0_iiiiPKtS7_iiiiiibS2_i)
        /*0014*/ 	.short	0x0160
        /*0016*/ 	.short	0x0074


	//----- nvinfo : EIATTR_CBANK_PARAM_SIZE
	.align		4
.L_4063:
        /*0018*/ 	.byte	0x03, 0x19
        /*001a*/ 	.short	0x0074


	//----- nvinfo : EIATTR_KPARAM_INFO
	.align		4
        /*001c*/ 	.byte	0x04, 0x17
        /*001e*/ 	.short	(.L_4065 - .L_4064)
.L_4064:
        /*0020*/ 	.word	0x00000000
        /*0024*/ 	.short	0x0013
        /*0026*/ 	.short	0x0070
        /*0028*/ 	.byte	0x00, 0xf0, 0x11, 0x00


	//----- nvinfo : EIATTR_KPARAM_INFO
	.align		4
.L_4065:
        /*002c*/ 	.byte	0x04, 0x17
        /*002e*/ 	.short	(.L_4067 - .L_4066)
.L_4066:
        /*0030*/ 	.word	0x00000000
        /*0034*/ 	.short	0x0012
        /*0036*/ 	.short	0x0068
        /*0038*/ 	.byte	0x00, 0xf0, 0x21, 0x00


	//----- nvinfo : EIATTR_KPARAM_INFO
	.align		4
.L_4067:
        /*003c*/ 	.byte	0x04, 0x17
        /*003e*/ 	.short	(.L_4069 - .L_4068)
.L_4068:
        /*0040*/ 	.word	0x00000000
        /*0044*/ 	.short	0x0011
        /*0046*/ 	.short	0x0060
        /*0048*/ 	.byte	0x00, 0xf0, 0x05, 0x00


	//----- nvinfo : EIATTR_KPARAM_INFO
	.align		4
.L_4069:
        /*004c*/ 	.byte	0x04, 0x17
        /*004e*/ 	.short	(.L_4071 - .L_4070)
.L_4070:
        /*0050*/ 	.word	0x00000000
        /*0054*/ 	.short	0x0010
        /*0056*/ 	.short	0x005c
        /*0058*/ 	.byte	0x00, 0xf0, 0x11, 0x00


	//----- nvinfo : EIATTR_KPARAM_INFO
	.align		4
.L_4071:
        /*005c*/ 	.byte	0x04, 0x17
        /*005e*/ 	.short	(.L_4073 - .L_4072)
.L_4072:
        /*0060*/ 	.word	0x00000000
        /*0064*/ 	.short	0x000f
        /*0066*/ 	.short	0x0058
        /*0068*/ 	.byte	0x00, 0xf0, 0x11, 0x00


	//----- nvinfo : EIATTR_KPARAM_INFO
	.align		4
.L_4073:
        /*006c*/ 	.byte	0x04, 0x17
        /*006e*/ 	.short	(.L_4075 - .L_4074)
.L_4074:
        /*0070*/ 	.word	0x00000000
        /*0074*/ 	.short	0x000e
        /*0076*/ 	.short	0x0054
        /*0078*/ 	.byte	0x00, 0xf0, 0x11, 0x00


	//----- nvinfo : EIATTR_KPARAM_INFO
	.align		4
.L_4075:
        /*007c*/ 	.byte	0x04, 0x17
        /*007e*/ 	.short	(.L_4077 - .L_4076)
.L_4076:
        /*0080*/ 	.word	0x00000000
        /*0084*/ 	.short	0x000d
        /*0086*/ 	.short	0x0050
        /*0088*/ 	.byte	0x00, 0xf0, 0x11, 0x00


	//----- nvinfo : EIATTR_KPARAM_INFO
	.align		4
.L_4077:
        /*008c*/ 	.byte	0x04, 0x17
        /*008e*/ 	.short	(.L_4079 - .L_4078)
.L_4078:
        /*0090*/ 	.word	0x00000000
        /*0094*/ 	.short	0x000c
        /*0096*/ 	.short	0x004c
        /*0098*/ 	.byte	0x00, 0xf0, 0x11, 0x00


	//----- nvinfo : EIATTR_KPARAM_INFO
	.align		4
.L_4079:
        /*009c*/ 	.byte	0x04, 0x17
        /*009e*/ 	.short	(.L_4081 - .L_4080)
.L_4080:
        /*00a0*/ 	.word	0x00000000
        /*00a4*/ 	.short	0x000b
        /*00a6*/ 	.short	0x0048
        /*00a8*/ 	.byte	0x00, 0xf0, 0x11, 0x00


	//----- nvinfo : EIATTR_KPARAM_INFO
	.align		4
.L_4081:
        /*00ac*/ 	.byte	0x04, 0x17
        /*00ae*/ 	.short	(.L_4083 - .L_4082)
.L_4082:
        /*00b0*/ 	.word	0x00000000
        /*00b4*/ 	.short	0x000a
        /*00b6*/ 	.short	0x0040
        /*00b8*/ 	.byte	0x00, 0xf0, 0x21, 0x00


	//----- nvinfo : EIATTR_KPARAM_INFO
	.align		4
.L_4083:
        /*00bc*/ 	.byte	0x04, 0x17
        /*00be*/ 	.short	(.L_4085 - .L_4084)
.L_4084:
        /*00c0*/ 	.word	0x00000000
        /*00c4*/ 	.short	0x0009
        /*00c6*/ 	.short	0x0038
        /*00c8*/ 	.byte	0x00, 0xf0, 0x21, 0x00


	//----- nvinfo : EIATTR_KPARAM_INFO
	.align		4
.L_4085:
        /*00cc*/ 	.byte	0x04, 0x17
        /*00ce*/ 	.short	(.L_4087 - .L_4086)
.L_4086:
        /*00d0*/ 	.word	0x00000000
        /*00d4*/ 	.short	0x0008
        /*00d6*/ 	.short	0x0034
        /*00d8*/ 	.byte	0x00, 0xf0, 0x11, 0x00


	//----- nvinfo : EIATTR_KPARAM_INFO
	.align		4
.L_4087:
        /*00dc*/ 	.byte	0x04, 0x17
        /*00de*/ 	.short	(.L_4089 - .L_4088)
.L_4088:
        /*00e0*/ 	.word	0x00000000
        /*00e4*/ 	.short	0x0007
        /*00e6*/ 	.short	0x0030
        /*00e8*/ 	.byte	0x00, 0xf0, 0x11, 0x00


	//----- nvinfo : EIATTR_KPARAM_INFO
	.align		4
.L_4089:
        /*00ec*/ 	.byte	0x04, 0x17
        /*00ee*/ 	.short	(.L_4091 - .L_4090)
.L_4090:
        /*00f0*/ 	.word	0x00000000
        /*00f4*/ 	.short	0x0006
        /*00f6*/ 	.short	0x002c
        /*00f8*/ 	.byte	0x00, 0xf0, 0x11, 0x00


	//----- nvinfo : EIATTR_KPARAM_INFO
	.align		4
.L_4091:
        /*00fc*/ 	.byte	0x04, 0x17
        /*00fe*/ 	.short	(.L_4093 - .L_4092)
.L_4092:
        /*0100*/ 	.word	0x00000000
        /*0104*/ 	.short	0x0005
        /*0106*/ 	.short	0x0028
        /*0108*/ 	.byte	0x00, 0xf0, 0x11, 0x00


	//----- nvinfo : EIATTR_KPARAM_INFO
	.align		4
.L_4093:
        /*010c*/ 	.byte	0x04, 0x17
        /*010e*/ 	.short	(.L_4095 - .L_4094)
.L_4094:
        /*0110*/ 	.word	0x00000000
        /*0114*/ 	.short	0x0004
        /*0116*/ 	.short	0x0020
        /*0118*/ 	.byte	0x00, 0xf0, 0x21, 0x00


	//----- nvinfo : EIATTR_KPARAM_INFO
	.align		4
.L_4095:
        /*011c*/ 	.byte	0x04, 0x17
        /*011e*/ 	.short	(.L_4097 - .L_4096)
.L_4096:
        /*0120*/ 	.word	0x00000000
        /*0124*/ 	.short	0x0003
        /*0126*/ 	.short	0x0018
        /*0128*/ 	.byte	0x00, 0xf0, 0x21, 0x00


	//----- nvinfo : EIATTR_KPARAM_INFO
	.align		4
.L_4097:
        /*012c*/ 	.byte	0x04, 0x17
        /*012e*/ 	.short	(.L_4099 - .L_4098)
.L_4098:
        /*0130*/ 	.word	0x00000000
        /*0134*/ 	.short	0x0002
        /*0136*/ 	.short	0x0010
        /*0138*/ 	.byte	0x00, 0xf0, 0x21, 0x00


	//----- nvinfo : EIATTR_KPARAM_INFO
	.align		4
.L_4099:
        /*013c*/ 	.byte	0x04, 0x17
        /*013e*/ 	.short	(.L_4101 - .L_4100)
.L_4100:
        /*0140*/ 	.word	0x00000000
        /*0144*/ 	.short	0x0001
        /*0146*/ 	.short	0x0008
        /*0148*/ 	.byte	0x00, 0xf0, 0x21, 0x00


	//----- nvinfo : EIATTR_KPARAM_INFO
	.align		4
.L_4101:
        /*014c*/ 	.byte	0x04, 0x17
        /*014e*/ 	.short	(.L_4103 - .L_4102)
.L_4102:
        /*0150*/ 	.word	0x00000000
        /*0154*/ 	.short	0x0000
        /*0156*/ 	.short	0x0000
        /*0158*/ 	.byte	0x00, 0xf0, 0x21, 0x00


	//----- nvinfo : EIATTR_MAXREG_COUNT
	.align		4
.L_4103:
        /*015c*/ 	.byte	0x03, 0x1b
        /*015e*/ 	.short	0x00ff


	//----- nvinfo : EIATTR_NUM_BARRIERS
	.align		4
        /*0160*/ 	.byte	0x02, 0x4c
        /*0162*/ 	.byte	0x01
	.zero		1


	//----- nvinfo : EIATTR_MERCURY_ISA_VERSION
	.align		4
        /*0164*/ 	.byte	0x03, 0x5f
        /*0166*/ 	.short	0x0000


	//----- nvinfo : EIATTR_EXIT_INSTR_OFFSETS
	.align		4
        /*0168*/ 	.byte	0x04, 0x1c
        /*016a*/ 	.short	(.L_4105 - .L_4104)


	//   ....[0]....
.L_4104:
        /*016c*/ 	.word	0x00000090


	//   ....[1]....
        /*0170*/ 	.word	0x000002d0


	//   ....[2]....
        /*0174*/ 	.word	0x00002ef0


	//   ....[3]....
        /*0178*/ 	.word	0x00003090


	//   ....[4]....
        /*017c*/ 	.word	0x00003130


	//   ....[5]....
        /*0180*/ 	.word	0x00003170


	//----- nvinfo : EIATTR_CTAIDZ_USED
	.align		4
.L_4105:
        /*0184*/ 	.byte	0x01, 0x04
	.zero		2


	//----- nvinfo : EIATTR_CRS_STACK_SIZE
	.align		4
        /*0188*/ 	.byte	0x04, 0x1e
        /*018a*/ 	.short	(.L_4107 - .L_4106)
.L_4106:
        /*018c*/ 	.word	0x00000000
.L_4107:


//--------------------- .nv.info._Z23gemm_half_q_half_kernelILi1ELi12ELb1ELb0ELi32EEvPK6__halfPKjS4_S2_PS0_iiiiPKtS7_iiiiiibS2_i --------------------------
	.section	.nv.info._Z23gemm_half_q_half_kernelILi1ELi12ELb1ELb0ELi32EEvPK6__halfPKjS4_S2_PS0_iiiiPKtS7_iiiiiibS2_i,"",@"SHT_CUDA_INFO"
	.sectionflags	@""
	.align	4


	//----- nvinfo : EIATTR_CUDA_API_VERSION
	.align		4
        /*0000*/ 	.byte	0x04, 0x37
        /*0002*/ 	.short	(.L_4109 - .L_4108)
.L_4108:
        /*0004*/ 	.word	0x00000082


	//----- nvinfo : EIATTR_SW2861232_WAR
	.align		4
.L_4109:
        /*0008*/ 	.byte	0x01, 0x35
	.zero		2


	//----- nvinfo : EIATTR_PARAM_CBANK
	.align		4
        /*000c*/ 	.byte	0x04, 0x0a
        /*000e*/ 	.short	(.L_4111 - .L_4110)
	.align		4
.L_4110:
        /*0010*/ 	.word	index@(.nv.constant0._Z23gemm_half_q_half_kernelILi1ELi12ELb1ELb0ELi32EEvPK6__halfPKjS4_S2_PS0_iiiiPKtS7_iiiiiibS2_i)
        /*0014*/ 	.short	0x0160
        /*0016*/ 	.short	0x0074


	//----- nvinfo : EIATTR_CBANK_PARAM_SIZE
	.align		4
.L_4111:
        /*0018*/ 	.byte	0x03, 0x19
        /*001a*/ 	.short	0x0074


	//----- nvinfo : EIATTR_KPARAM_INFO
	.align		4
        /*001c*/ 	.byte	0x04, 0x17
        /*001e*/ 	.short	(.L_4113 - .L_4112)
.L_4112:
        /*0020*/ 	.word	0x00000000
        /*0024*/ 	.short	0x0013
        /*0026*/ 	.short	0x0070
        /*0028*/ 	.byte	0x00, 0xf0, 0x11, 0x00


	//----- nvinfo : EIATTR_KPARAM_INFO
	.align		4
.L_4113:
        /*002c*/ 	.byte	0x04, 0x17
        /*002e*/ 	.short	(.L_4115 - .L_4114)
.L_4114:
        /*0030*/ 	.word	0x00000000
        /*0034*/ 	.short	0x0012
        /*0036*/ 	.short	0x0068
        /*0038*/ 	.byte	0x00, 0xf0, 0x21, 0x00


	//----- nvinfo : EIATTR_KPARAM_INFO
	.align		4
.L_4115:
        /*003c*/ 	.byte	0x04, 0x17
        /*003e*/ 	.short	(.L_4117 - .L_4116)
.L_4116:
        /*0040*/ 	.word	0x00000000
        /*0044*/ 	.short	0x0011
        /*0046*/ 	.short	0x0060
        /*0048*/ 	.byte	0x00, 0xf0, 0x05, 0x00


	//----- nvinfo : EIATTR_KPARAM_INFO
	.align		4
.L_4117:
        /*004c*/ 	.byte	0x04, 0x17
        /*004e*/ 	.short	(.L_4119 - .L_4118)
.L_4118:
        /*0050*/ 	.word	0x00000000
        /*0054*/ 	.short	0x0010
        /*0056*/ 	.short	0x005c
        /*0058*/ 	.byte	0x00, 0xf0, 0x11, 0x00


	//----- nvinfo : EIATTR_KPARAM_INFO
	.align		4
.L_4119:
        /*005c*/ 	.byte	0x04, 0x17
        /*005e*/ 	.short	(.L_4121 - .L_4120)
.L_4120:
        /*0060*/ 	.word	0x00000000
        /*0064*/ 	.short	0x000f
        /*0066*/ 	.short	0x0058
        /*0068*/ 	.byte	0x00, 0xf0, 0x11, 0x00


	//----- nvinfo : EIATTR_KPARAM_INFO
	.align		4
.L_4121:
        /*006c*/ 	.byte	0x04, 0x17
        /*006e*/ 	.short	(.L_4123 - .L_4122)
.L_4122:
        /*0070*/ 	.word	0x00000000
        /*0074*/ 	.short	0x000e
        /*0076*/ 	.short	0x0054
        /*0078*/ 	.byte	0x00, 0xf0, 0x11, 0x00


	//----- nvinfo : EIATTR_KPARAM_INFO
	.align		4
.L_4123:
        /*007c*/ 	.byte	0x04, 0x17
        /*007e*/ 	.short	(.L_4125 - .L_4124)
.L_4124:
        /*0080*/ 	.word	0x00000000
        /*0084*/ 	.short	0x000d
        /*0086*/ 	.short	0x0050
        /*0088*/ 	.byte	0x00, 0xf0, 0x11, 0x00


	//----- nvinfo : EIATTR_KPARAM_INFO
	.align		4
.L_4125:
        /*008c*/ 	.byte	0x04, 0x17
        /*008e*/ 	.short	(.L_4127 - .L_4126)
.L_4126:
        /*0090*/ 	.word	0x00000000
        /*0094*/ 	.short	0x000c
        /*0096*/ 	.short	0x004c
        /*0098*/ 	.byte	0x00, 0xf0, 0x11, 0x00


	//----- nvinfo : EIATTR_KPARAM_INFO
	.align		4
.L_4127:
        /*009c*/ 	.byte	0x04, 0x17
        /*009e*/ 	.short	(.L_4129 - .L_4128)
.L_4128:
        /*00a0*/ 	.word	0x00000000
        /*00a4*/ 	.short	0x000b
        /*00a6*/ 	.short	0x0048
        /*00a8*/ 	.byte	0x00, 0xf0, 0x11, 0x00


	//----- nvinfo : EIATTR_KPARAM_INFO
	.align		4
.L_4129:
        /*00ac*/ 	.byte	0x04, 0x17
        /*00ae*/ 	.short	(.L_4131 - .L_4130)
.L_4130:
        /*00b0*/ 	.word	0x00000000
        /*00b4*/ 	.short	0x000a
        /*00b6*/ 	.short	0x0040
        /*00b8*/ 	.byte	0x00, 0xf0, 0x21, 0x00


	//----- nvinfo : EIATTR_KPARAM_INFO
	.align		4
.L_4131:
        /*00bc*/ 	.byte	0x04, 0x17
        /*00be*/ 	.short	(.L_4133 - .L_4132)
.L_4132:
        /*00c0*/ 	.word	0x00000000
        /*00c4*/ 	.short	0x0009
        /*00c6*/ 	.short	0x0038
        /*00c8*/ 	.byte	0x00, 0xf0, 0x21, 0x00


	//----- nvinfo : EIATTR_KPARAM_INFO
	.align		4
.L_4133:
        /*00cc*/ 	.byte	0x04, 0x17
        /*00ce*/ 	.short	(.L_4135 - .L_4134)
.L_4134:
        /*00d0*/ 	.word	0x00000000
        /*00d4*/ 	.short	0x0008
        /*00d6*/ 	.short	0x0034
        /*00d8*/ 	.byte	0x00, 0xf0, 0x11, 0x00


	//----- nvinfo : EIATTR_KPARAM_INFO
	.align		4
.L_4135:
        /*00dc*/ 	.byte	0x04, 0x17
        /*00de*/ 	.short	(.L_4137 - .L_4136)
.L_4136:
        /*00e0*/ 	.word	0x00000000
        /*00e4*/ 	.short	0x0007
        /*00e6*/ 	.short	0x0030
        /*00e8*/ 	.byte	0x00, 0xf0, 0x11, 0x00


	//----- nvinfo : EIATTR_KPARAM_INFO
	.align		4
.L_4137:
        /*00ec*/ 	.byte	0x04, 0x17
        /*00ee*/ 	.short	(.L_4139 - .L_4138)
.L_4138:
        /*00f0*/ 	.word	0x00000000
        /*00f4*/ 	.short	0x0006
        /*00f6*/ 	.short	0x002c
        /*00f8*/ 	.byte	0x00, 0xf0, 0x11, 0x00


	//----- nvinfo : EIATTR_KPARAM_INFO
	.align		4
.L_4139:
        /*00fc*/ 	.byte	0x04, 0x17
        /*00fe*/ 	.short	(.L_4141 - .L_4140)
.L_4140:
        /*0100*/ 	.word	0x00000000
        /*0104*/ 	.short	0x0005
        /*0106*/ 	.short	0x0028
        /*0108*/ 	.byte	0x00, 0xf0, 0x11, 0x00


	//----- nvinfo : EIATTR_KPARAM_INFO
	.align		4
.L_4141:
        /*010c*/ 	.byte	0x04, 0x17
        /*010e*/ 	.short	(.L_4143 - .L_4142)
.L_4142:
        /*0110*/ 	.word	0x00000000
        /*0114*/ 	.short	0x0004
        /*0116*/ 	.short	0x0020
        /*0118*/ 	.byte	0x00, 0xf0, 0x21, 0x00


	//----- nvinfo : EIATTR_KPARAM_INFO
	.align		4
.L_4143:
        /*011c*/ 	.byte	0x04, 0x17
        /*011e*/ 	.short	(.L_4145 - .L_4144)
.L_4144:
        /*0120*/ 	.word	0x00000000
        /*0124*/ 	.short	0x0003
        /*0126*/ 	.short	0x0018
        /*0128*/ 	.byte	0x00, 0xf0, 0x21, 0x00


	//----- nvinfo : EIATTR_KPARAM_INFO
	.align		4
.L_4145:
        /*012c*/ 	.byte	0x04, 0x17
        /*012e*/ 	.short	(.L_4147 - .L_4146)
.L_4146:
        /*0130*/ 	.word	0x00000000
        /*0134*/ 	.short	0x0002
        /*0136*/ 	.short	0x0010
        /*0138*/ 	.byte	0x00, 0xf0, 0x21, 0x00


	//----- nvinfo : EIATTR_KPARAM_INFO
	.align		4
.L_4147:
        /*013c*/ 	.byte	0x04, 0x17
        /*013e*/ 	.short	(.L_4149 - .L_4148)
.L_4148:
        /*0140*/ 	.word	0x00000000
        /*0144*/ 	.short	0x0001
        /*0146*/ 	.short	0x0008
        /*0148*/ 	.byte	0x00, 0xf0, 0x21, 0x00


	//----- nvinfo : EIATTR_KPARAM_INFO
	.align		4
.L_4149:
        /*014c*/ 	.byte	0x04, 0x17
        /*014e*/ 	.short	(.L_4151 - .L_4150)
.L_4150:
        /*0150*/ 	.word	0x00000000
        /*0154*/ 	.short	0x0000
        /*0156*/ 	.short	0x0000
        /*0158*/ 	.byte	0x00, 0xf0, 0x21, 0x00


	//----- nvinfo : EIATTR_MAXREG_COUNT
	.align		4
.L_4151:
        /*015c*/ 	.byte	0x03, 0x1b
        /*015e*/ 	.short	0x00ff


	//----- nvinfo : EIATTR_NUM_BARRIERS
	.align		4
        /*0160*/ 	.byte	0x02, 0x4c
        /*0162*/ 	.byte	0x01
	.zero		1


	//----- nvinfo : EIATTR_MERCURY_ISA_VERSION
	.align		4
        /*0164*/ 	.byte	0x03, 0x5f
        /*0166*/ 	.short	0x0000


	//----- nvinfo : EIATTR_EXIT_INSTR_OFFSETS
	.align		4
        /*0168*/ 	.byte	0x04, 0x1c
        /*016a*/ 	.short	(.L_4153 - .L_4152)


	//   ....[0]....
.L_4152:
        /*016c*/ 	.word	0x000000a0


	//   ....[1]....
        /*0170*/ 	.word	0x000002e0


	//   ....[2]....
        /*0174*/ 	.word	0x000043f0


	//   ....[3]....
        /*0178*/ 	.word	0x00004580


	//   ....[4]....
        /*017c*/ 	.word	0x00004620


	//   ....[5]....
        /*0180*/ 	.word	0x00004660


	//----- nvinfo : EIATTR_CTAIDZ_USED
	.align		4
.L_4153:
        /*0184*/ 	.byte	0x01, 0x04
	.zero		2


	//----- nvinfo : EIATTR_CRS_STACK_SIZE
	.align		4
        /*0188*/ 	.byte	0x04, 0x1e
        /*018a*/ 	.short	(.L_4155 - .L_4154)
.L_4154:
        /*018c*/ 	.word	0x00000000
.L_4155:


//--------------------- .nv.info._Z23gemm_half_q_half_kernelILi1ELi14ELb1ELb0ELi32EEvPK6__halfPKjS4_S2_PS0_iiiiPKtS7_iiiiiibS2_i --------------------------
	.section	.nv.info._Z23gemm_half_q_half_kernelILi1ELi14ELb1ELb0ELi32EEvPK6__halfPKjS4_S2_PS0_iiiiPKtS7_iiiiiibS2_i,"",@"SHT_CUDA_INFO"
	.sectionflags	@""
	.align	4


	//----- nvinfo : EIATTR_CUDA_API_VERSION
	.align		4
        /*0000*/ 	.byte	0x04, 0x37
        /*0002*/ 	.short	(.L_4157 - .L_4156)
.L_4156:
        /*0004*/ 	.word	0x00000082


	//----- nvinfo : EIATTR_SW2861232_WAR
	.align		4
.L_4157:
        /*0008*/ 	.byte	0x01, 0x35
	.zero		2


	//----- nvinfo : EIATTR_PARAM_CBANK
	.align		4
        /*000c*/ 	.byte	0x04, 0x0a
        /*000e*/ 	.short	(.L_4159 - .L_4158)
	.align		4
.L_4158:
        /*0010*/ 	.word	index@(.nv.constant0._Z23gemm_half_q_half_kernelILi1ELi14ELb1ELb0ELi32EEvPK6__halfPKjS4_S2_PS0_iiiiPKtS7_iiiiiibS2_i)
        /*0014*/ 	.short	0x0160
        /*0016*/ 	.short	0x0074


	//----- nvinfo : EIATTR_CBANK_PARAM_SIZE
	.align		4
.L_4159:
        /*0018*/ 	.byte	0x03, 0x19
        /*001a*/ 	.short	0x0074


	//----- nvinfo : EIATTR_KPARAM_INFO
	.align		4
        /*001c*/ 	.byte	0x04, 0x17
        /*001e*/ 	.short	(.L_4161 - .L_4160)
.L_4160:
        /*0020*/ 	.word	0x00000000
        /*0024*/ 	.short	0x0013
        /*0026*/ 	.short	0x0070
        /*0028*/ 	.byte	0x00, 0xf0, 0x11, 0x00


	//----- nvinfo : EIATTR_KPARAM_INFO
	.align		4
.L_4161:
        /*002c*/ 	.byte	0x04, 0x17
        /*002e*/ 	.short	(.L_4163 - .L_4162)
.L_4162:
        /*0030*/ 	.word	0x00000000
        /*0034*/ 	.short	0x0012
        /*0036*/ 	.short	0x0068
        /*0038*/ 	.byte	0x00, 0xf0, 0x21, 0x00


	//----- nvinfo : EIATTR_KPARAM_INFO
	.align		4
.L_4163:
        /*003c*/ 	.byte	0x04, 0x17
        /*003e*/ 	.short	(.L_4165 - .L_4164)
.L_4164:
        /*0040*/ 	.word	0x00000000
        /*0044*/ 	.short	0x0011
        /*0046*/ 	.short	0x0060
        /*0048*/ 	.byte	0x00, 0xf0, 0x05, 0x00


	//----- nvinfo : EIATTR_KPARAM_INFO
	.align		4
.L_4165:
        /*004c*/ 	.byte	0x04, 0x17
        /*004e*/ 	.short	(.L_4167 - .L_4166)
.L_4166:
        /*0050*/ 	.word	0x00000000
        /*0054*/ 	.short	0x0010
        /*0056*/ 	.short	0x005c
        /*0058*/ 	.byte	0x00, 0xf0, 0x11, 0x00


	//----- nvinfo : EIATTR_KPARAM_INFO
	.align		4
.L_4167:
        /*005c*/ 	.byte	0x04, 0x17
        /*005e*/ 	.short	(.L_4169 - .L_4168)
.L_4168:
        /*0060*/ 	.word	0x00000000
        /*0064*/ 	.short	0x000f
        /*0066*/ 	.short	0x0058
        /*0068*/ 	.byte	0x00, 0xf0, 0x11, 0x00


	//----- nvinfo : EIATTR_KPARAM_INFO
	.align		4
.L_4169:
        /*006c*/ 	.byte	0x04, 0x17
        /*006e*/ 	.short	(.L_4171 - .L_4170)
.L_4170:
        /*0070*/ 	.word	0x00000000
        /*0074*/ 	.short	0x000e
        /*0076*/ 	.short	0x0054
        /*0078*/ 	.byte	0x00, 0xf0, 0x11, 0x00


	//----- nvinfo : EIATTR_KPARAM_INFO
	.align		4
.L_4171:
        /*007c*/ 	.byte	0x04, 0x17
        /*007e*/ 	.short	(.L_4173 - .L_4172)
.L_4172:
        /*0080*/ 	.word	0x00000000
        /*0084*/ 	.short	0x000d
        /*0086*/ 	.short	0x0050
        /*0088*/ 	.byte	0x00, 0xf0, 0x11, 0x00


	//----- nvinfo : EIATTR_KPARAM_INFO
	.align		4
.L_4173:
        /*008c*/ 	.byte	0x04, 0x17
        /*008e*/ 	.short	(.L_4175 - .L_4174)
.L_4174:
        /*0090*/ 	.word	0x00000000
        /*0094*/ 	.short	0x000c
        /*0096*/ 	.short	0x004c
        /*0098*/ 	.byte	0x00, 0xf0, 0x11, 0x00


	//----- nvinfo : EIATTR_KPARAM_INFO
	.align		4
.L_4175:
        /*009c*/ 	.byte	0x04, 0x17
        /*009e*/ 	.short	(.L_4177 - .L_4176)
.L_4176:
        /*00a0*/ 	.word	0x00000000
        /*00a4*/ 	.short	0x000b
        /*00a6*/ 	.short	0x0048
        /*00a8*/ 	.byte	0x00, 0xf0, 0x11, 0x00


	//----- nvinfo : EIATTR_KPARAM_INFO
	.align		4
.L_4177:
        /*00ac*/ 	.byte	0x04, 0x17
        /*00ae*/ 	.short	(.L_4179 - .L_4178)
.L_4178:
        /*00b0*/ 	.word	0x00000000
        /*00b4*/ 	.short	0x000a
        /*00b6*/ 	.short	0x0040
        /*00b8*/ 	.byte	0x00, 0xf0, 0x21, 0x00


	//----- nvinfo : EIATTR_KPARAM_INFO
	.align		4
.L_4179:
        /*00bc*/ 	.byte	0x04, 0x17
        /*00be*/ 	.short	(.L_4181 - .L_4180)
.L_4180:
        /*00c0*/ 	.word	0x00000000
        /*00c4*/ 	.short	0x0009
        /*00c6*/ 	.short	0x0038
        /*00c8*/ 	.byte	0x00, 0xf0, 0x21, 0x00


	//----- nvinfo : EIATTR_KPARAM_INFO
	.align		4
.L_4181:
        /*00cc*/ 	.byte	0x04, 0x17
        /*00ce*/ 	.short	(.L_4183 - .L_4182)
.L_4182:
        /*00d0*/ 	.word	0x00000000
        /*00d4*/ 	.short	0x0008
        /*00d6*/ 	.short	0x0034
        /*00d8*/ 	.byte	0x00, 0xf0, 0x11, 0x00


	//----- nvinfo : EIATTR_KPARAM_INFO
	.align		4
.L_4183:
        /*00dc*/ 	.byte	0x04, 0x17
        /*00de*/ 	.short	(.L_4185 - .L_4184)
.L_4184:
        /*00e0*/ 	.word	0x00000000
        /*00e4*/ 	.short	0x0007
        /*00e6*/ 	.short	0x0030
        /*00e8*/ 	.byte	0x00, 0xf0, 0x11, 0x00


	//----- nvinfo : EIATTR_KPARAM_INFO
	.align		4
.L_4185:
        /*00ec*/ 	.byte	0x04, 0x17
        /*00ee*/ 	.short	(.L_4187 - .L_4186)
.L_4186:
        /*00f0*/ 	.word	0x00000000
        /*00f4*/ 	.short	0x0006
        /*00f6*/ 	.short	0x002c
        /*00f8*/ 	.byte	0x00, 0xf0, 0x11, 0x00


	//----- nvinfo : EIATTR_KPARAM_INFO
	.align		4
.L_4187:
        /*00fc*/ 	.byte	0x04, 0x17
        /*00fe*/ 	.short	(.L_4189 - .L_4188)
.L_4188:
        /*0100*/ 	.word	0x00000000
        /*0104*/ 	.short	0x0005
        /*0106*/ 	.short	0x0028
        /*0108*/ 	.byte	0x00, 0xf0, 0x11, 0x00


	//----- nvinfo : EIATTR_KPARAM_INFO
	.align		4
.L_4189:
        /*010c*/ 	.byte	0x04, 0x17
        /*010e*/ 	.short	(.L_4191 - .L_4190)
.L_4190:
        /*0110*/ 	.word	0x00000000
        /*0114*/ 	.short	0x0004
        /*0116*/ 	.short	0x0020
        /*0118*/ 	.byte	0x00, 0xf0, 0x21, 0x00


	//----- nvinfo : EIATTR_KPARAM_INFO
	.align		4
.L_4191:
        /*011c*/ 	.byte	0x04, 0x17
        /*011e*/ 	.short	(.L_4193 - .L_4192)
.L_4192:
        /*0120*/ 	.word	0x00000000
        /*0124*/ 	.short	0x0003
        /*0126*/ 	.short	0x0018
        /*0128*/ 	.byte	0x00, 0xf0, 0x21, 0x00


	//----- nvinfo : EIATTR_KPARAM_INFO
	.align		4
.L_4193:
        /*012c*/ 	.byte	0x04, 0x17
        /*012e*/ 	.short	(.L_4195 - .L_4194)
.L_4194:
        /*0130*/ 	.word	0x00000000
        /*0134*/ 	.short	0x0002
        /*0136*/ 	.short	0x0010
        /*0138*/ 	.byte	0x00, 0xf0, 0x21, 0x00


	//----- nvinfo : EIATTR_KPARAM_INFO
	.align		4
.L_4195:
        /*013c*/ 	.byte	0x04, 0x17
        /*013e*/ 	.short	(.L_4197 - .L_4196)
.L_4196:
        /*0140*/ 	.word	0x00000000
        /*0144*/ 	.short	0x0001
        /*0146*/ 	.short	0x0008
        /*0148*/ 	.byte	0x00, 0xf0, 0x21, 0x00


	//----- nvinfo : EIATTR_KPARAM_INFO
	.align		4
.L_4197:
        /*014c*/ 	.byte	0x04, 0x17
        /*014e*/ 	.short	(.L_4199 - .L_4198)
.L_4198:
        /*0150*/ 	.word	0x00000000
        /*0154*/ 	.short	0x0000
        /*0156*/ 	.short	0x0000
        /*0158*/ 	.byte	0x00, 0xf0, 0x21, 0x00


	//----- nvinfo : EIATTR_MAXREG_COUNT
	.align		4
.L_4199:
        /*015c*/ 	.byte	0x03, 0x1b
        /*015e*/ 	.short	0x00ff


	//----- nvinfo : EIATTR_NUM_BARRIERS
	.align		4
        /*0160*/ 	.byte	0x02, 0x4c
        /*0162*/ 	.byte	0x01
	.zero		1


	//----- nvinfo : EIATTR_MERCURY_ISA_VERSION
	.align		4
        /*0164*/ 	.byte	0x03, 0x5f
        /*0166*/ 	.short	0x0000


	//----- nvinfo : EIATTR_EXIT_INSTR_OFFSETS
	.align		4
        /*0168*/ 	.byte	0x04, 0x1c
        /*016a*/ 	.short	(.L_4201 - .L_4200)


	//   ....[0]....
.L_4200:
        /*016c*/ 	.word	0x000000b0


	//   ....[1]....
        /*0170*/ 	.word	0x000002f0


	//   ....[2]....
        /*0174*/ 	.word	0x00004d90


	//   ....[3]....
        /*0178*/ 	.word	0x00004f30


	//   ....[4]....
        /*017c*/ 	.word	0x00004fd0


	//   ....[5]....
        /*0180*/ 	.word	0x00005010


	//----- nvinfo : EIATTR_CTAIDZ_USED
	.align		4
.L_4201:
        /*0184*/ 	.byte	0x01, 0x04
	.zero		2


	//----- nvinfo : EIATTR_CRS_STACK_SIZE
	.align		4
        /*0188*/ 	.byte	0x04, 0x1e
        /*018a*/ 	.short	(.L_4203 - .L_4202)
.L_4202:
        /*018c*/ 	.word	0x00000000
.L_4203:


//--------------------- .nv.info._Z23gemm_half_q_half_kernelILi1ELi4ELb1ELb0ELi32EEvPK6__halfPKjS4_S2_PS0_iiiiPKtS7_iiiiiibS2_i --------------------------
	.section	.nv.info._Z23gemm_half_q_half_kernelILi1ELi4ELb1ELb0ELi32EEvPK6__halfPKjS4_S2_PS0_iiiiPKtS7_iiiiiibS2_i,"",@"SHT_CUDA_INFO"
	.sectionflags	@""
	.align	4


	//----- nvinfo : EIATTR_CUDA_API_VERSION
	.align		4
        /*0000*/ 	.byte	0x04, 0x37
        /*0002*/ 	.short	(.L_4205 - .L_4204)
.L_4204:
        /*0004*/ 	.word	0x00000082


	//----- nvinfo : EIATTR_SW2861232_WAR
	.align		4
.L_4205:
        /*0008*/ 	.byte	0x01, 0x35
	.zero		2


	//----- nvinfo : EIATTR_PARAM_CBANK
	.align		4
        /*000c*/ 	.byte	0x04, 0x0a
        /*000e*/ 	.short	(.L_4207 - .L_4206)
	.align		4
.L_4206:
        /*0010*/ 	.word	index@(.nv.constant0._Z23gemm_half_q_half_kernelILi1ELi4ELb1ELb0ELi32EEvPK6__halfPKjS4_S2_PS0_iiiiPKtS7_iiiiiibS2_i)
        /*0014*/ 	.short	0x0160
        /*0016*/ 	.short	0x0074


	//----- nvinfo : EIATTR_CBANK_PARAM_SIZE
	.align		4
.L_4207:
        /*0018*/ 	.byte	0x03, 0x19
        /*001a*/ 	.short	0x0074


	//----- nvinfo : EIATTR_KPARAM_INFO
	.align		4
        /*001c*/ 	.byte	0x04, 0x17
        /*001e*/ 	.short	(.L_4209 - .L_4208)
.L_4208:
        /*0020*/ 	.word	0x00000000
        /*0024*/ 	.short	0x0013
        /*0026*/ 	.short	0x0070
        /*0028*/ 	.byte	0x00, 0xf0, 0x11, 0x00


	//----- nvinfo : EIATTR_KPARAM_INFO
	.align		4
.L_4209:
        /*002c*/ 	.byte	0x04, 0x17
        /*002e*/ 	.short	(.L_4211 - .L_4210)
.L_4210:
        /*0030*/ 	.word	0x00000000
        /*0034*/ 	.short	0x0012
        /*0036*/ 	.short	0x0068
        /*0038*/ 	.byte	0x00, 0xf0, 0x21, 0x00


	//----- nvinfo : EIATTR_KPARAM_INFO
	.align		4
.L_4211:
        /*003c*/ 	.byte	0x04, 0x17
        /*003e*/ 	.short	(.L_4213 - .L_4212)
.L_4212:
        /*0040*/ 	.word	0x00000000
        /*0044*/ 	.short	0x0011
        /*0046*/ 	.short	0x0060
        /*0048*/ 	.byte	0x00, 0xf0, 0x05, 0x00


	//----- nvinfo : EIATTR_KPARAM_INFO
	.align		4
.L_4213:
        /*004c*/ 	.byte	0x04, 0x17
        /*004e*/ 	.short	(.L_4215 - .L_4214)
.L_4214:
        /*0050*/ 	.word	0x00000000
        /*0054*/ 	.short	0x0010
        /*0056*/ 	.short	0x005c
        /*0058*/ 	.byte	0x00, 0xf0, 0x11, 0x00


	//----- nvinfo : EIATTR_KPARAM_INFO
	.align		4
.L_4215:
        /*005c*/ 	.byte	0x04, 0x17
        /*005e*/ 	.short	(.L_4217 - .L_4216)
.L_4216:
        /*0060*/ 	.word	0x00000000
        /*0064*/ 	.short	0x000f
        /*0066*/ 	.short	0x0058
        /*0068*/ 	.byte	0x00, 0xf0, 0x11, 0x00


	//----- nvinfo : EIATTR_KPARAM_INFO
	.align		4
.L_4217:
        /*006c*/ 	.byte	0x04, 0x17
        /*006e*/ 	.short	(.L_4219 - .L_4218)
.L_4218:
        /*0070*/ 	.word	0x00000000
        /*0074*/ 	.short	0x000e
        /*0076*/ 	.short	0x0054
        /*0078*/ 	.byte	0x00, 0xf0, 0x11, 0x00


	//----- nvinfo : EIATTR_KPARAM_INFO
	.align		4
.L_4219:
        /*007c*/ 	.byte	0x04, 0x17
        /*007e*/ 	.short	(.L_4221 - .L_4220)
.L_4220:
        /*0080*/ 	.word	0x00000000
        /*0084*/ 	.short	0x000d
        /*0086*/ 	.short	0x0050
        /*0088*/ 	.byte	0x00, 0xf0, 0x11, 0x00


	//----- nvinfo : EIATTR_KPARAM_INFO
	.align		4
.L_4221:
        /*008c*/ 	.byte	0x04, 0x17
        /*008e*/ 	.short	(.L_4223 - .L_4222)
.L_4222:
        /*0090*/ 	.word	0x00000000
        /*0094*/ 	.short	0x000c
        /*0096*/ 	.short	0x004c
        /*0098*/ 	.byte	0x00, 0xf0, 0x11, 0x00


	//----- nvinfo : EIATTR_KPARAM_INFO
	.align		4
.L_4223:
        /*009c*/ 	.byte	0x04, 0x17
        /*009e*/ 	.short	(.L_4225 - .L_4224)
.L_4224:
        /*00a0*/ 	.word	0x00000000
        /*00a4*/ 	.short	0x000b
        /*00a6*/ 	.short	0x0048
        /*00a8*/ 	.byte	0x00, 0xf0, 0x11, 0x00


	//----- nvinfo : EIATTR_KPARAM_INFO
	.align		4
.L_4225:
        /*00ac*/ 	.byte	0x04, 0x17
        /*00ae*/ 	.short	(.L_4227 - .L_4226)
.L_4226:
        /*00b0*/ 	.word	0x00000000
        /*00b4*/ 	.short	0x000a
        /*00b6*/ 	.short	0x0040
        /*00b8*/ 	.byte	0x00, 0xf0, 0x21, 0x00


	//----- nvinfo : EIATTR_KPARAM_INFO
	.align		4
.L_4227:
        /*00bc*/ 	.byte	0x04, 0x17
        /*00be*/ 	.short	(.L_4229 - .L_4228)
.L_4228:
        /*00c0*/ 	.word	0x00000000
        /*00c4*/ 	.short	0x0009
        /*00c6*/ 	.short	0x0038
        /*00c8*/ 	.byte	0x00, 0xf0, 0x21, 0x00


	//----- nvinfo : EIATTR_KPARAM_INFO
	.align		4
.L_4229:
        /*00cc*/ 	.byte	0x04, 0x17
        /*00ce*/ 	.short	(.L_4231 - .L_4230)
.L_4230:
        /*00d0*/ 	.word	0x00000000
        /*00d4*/ 	.short	0x0008
        /*00d6*/ 	.short	0x0034
        /*00d8*/ 	.byte	0x00, 0xf0, 0x11, 0x00


	//----- nvinfo : EIATTR_KPARAM_INFO
	.align		4
.L_4231:
        /*00dc*/ 	.byte	0x04, 0x17
        /*00de*/ 	.short	(.L_4233 - .L_4232)
.L_4232:
        /*00e0*/ 	.word	0x00000000
        /*00e4*/ 	.short	0x0007
        /*00e6*/ 	.short	0x0030
        /*00e8*/ 	.byte	0x00, 0xf0, 0x11, 0x00


	//----- nvinfo : EIATTR_KPARAM_INFO
	.align		4
.L_4233:
        /*00ec*/ 	.byte	0x04, 0x17
        /*00ee*/ 	.short	(.L_4235 - .L_4234)
.L_4234:
        /*00f0*/ 	.word	0x00000000
        /*00f4*/ 	.short	0x0006
        /*00f6*/ 	.short	0x002c
        /*00f8*/ 	.byte	0x00, 0xf0, 0x11, 0x00


	//----- nvinfo : EIATTR_KPARAM_INFO
	.align		4
.L_4235:
        /*00fc*/ 	.byte	0x04, 0x17
        /*00fe*/ 	.short	(.L_4237 - .L_4236)
.L_4236:
        /*0100*/ 	.word	0x00000000
        /*0104*/ 	.short	0x0005
        /*0106*/ 	.short	0x0028
        /*0108*/ 	.byte	0x00, 0xf0, 0x11, 0x00


	//----- nvinfo : EIATTR_KPARAM_INFO
	.align		4
.L_4237:
        /*010c*/ 	.byte	0x04, 0x17
        /*010e*/ 	.short	(.L_4239 - .L_4238)
.L_4238:
        /*0110*/ 	.word	0x00000000
        /*0114*/ 	.short	0x0004
        /*0116*/ 	.short	0x0020
        /*0118*/ 	.byte	0x00, 0xf0, 0x21, 0x00


	//----- nvinfo : EIATTR_KPARAM_INFO
	.align		4
.L_4239:
        /*011c*/ 	.byte	0x04, 0x17
        /*011e*/ 	.short	(.L_4241 - .L_4240)
.L_4240:
        /*0120*/ 	.word	0x00000000
        /*0124*/ 	.short	0x0003
        /*0126*/ 	.short	0x0018
        /*0128*/ 	.byte	0x00, 0xf0, 0x21, 0x00


	//----- nvinfo : EIATTR_KPARAM_INFO
	.align		4
.L_4241:
        /*012c*/ 	.byte	0x04, 0x17
        /*012e*/ 	.short	(.L_4243 - .L_4242)
.L_4242:
        /*0130*/ 	.word	0x00000000
        /*0134*/ 	.short	0x0002
        /*0136*/ 	.short	0x0010
        /*0138*/ 	.byte	0x00, 0xf0, 0x21, 0x00


	//----- nvinfo : EIATTR_KPARAM_INFO
	.align		4
.L_4243:
        /*013c*/ 	.byte	0x04, 0x17
        /*013e*/ 	.short	(.L_4245 - .L_4244)
.L_4244:
        /*0140*/ 	.word	0x00000000
        /*0144*/ 	.short	0x0001
        /*0146*/ 	.short	0x0008
        /*0148*/ 	.byte	0x00, 0xf0, 0x21, 0x00


	//----- nvinfo : EIATTR_KPARAM_INFO
	.align		4
.L_4245:
        /*014c*/ 	.byte	0x04, 0x17
        /*014e*/ 	.short	(.L_4247 - .L_4246)
.L_4246:
        /*0150*/ 	.word	0x00000000
        /*0154*/ 	.short	0x0000
        /*0156*/ 	.short	0x0000
        /*0158*/ 	.byte	0x00, 0xf0, 0x21, 0x00


	//----- nvinfo : EIATTR_MAXREG_COUNT
	.align		4
.L_4247:
        /*015c*/ 	.byte	0x03, 0x1b
        /*015e*/ 	.short	0x00ff


	//----- nvinfo : EIATTR_NUM_BARRIERS
	.align		4
        /*0160*/ 	.byte	0x02, 0x4c
        /*0162*/ 	.byte	0x01
	.zero		1


	//----- nvinfo : EIATTR_MERCURY_ISA_VERSION
	.align		4
        /*0164*/ 	.byte	0x03, 0x5f
        /*0166*/ 	.short	0x0000


	//----- nvinfo : EIATTR_EXIT_INSTR_OFFSETS
	.align		4
        /*0168*/ 	.byte	0x04, 0x1c
        /*016a*/ 	.short	(.L_4249 - .L_4248)


	//   ....[0]....
.L_4248:
        /*016c*/ 	.word	0x000000a0


	//   ....[1]....
        /*0170*/ 	.word	0x000002e0


	//   ....[2]....
        /*0174*/ 	.word	0x00001ef0


	//   ....[3]....
        /*0178*/ 	.word	0x00002080


	//   ....[4]....
        /*017c*/ 	.word	0x00002120


	//   ....[5]....
        /*0180*/ 	.word	0x00002160


	//----- nvinfo : EIATTR_CTAIDZ_USED
	.align		4
.L_4249:
        /*0184*/ 	.byte	0x01, 0x04
	.zero		2


	//----- nvinfo : EIATTR_CRS_STACK_SIZE
	.align		4
        /*0188*/ 	.byte	0x04, 0x1e
        /*018a*/ 	.short	(.L_4251 - .L_4250)
.L_4250:
        /*018c*/ 	.word	0x00000000
.L_4251:


//--------------------- .nv.info._Z23gemm_half_q_half_kernelILi1ELi6ELb1ELb0ELi32EEvPK6__halfPKjS4_S2_PS0_iiiiPKtS7_iiiiiibS2_i --------------------------
	.section	.nv.info._Z23gemm_half_q_half_kernelILi1ELi6ELb1ELb0ELi32EEvPK6__halfPKjS4_S2_PS0_iiiiPKtS7_iiiiiibS2_i,"",@"SHT_CUDA_INFO"
	.sectionflags	@""
	.align	4


	//----- nvinfo : EIATTR_CUDA_API_VERSION
	.align		4
        /*0000*/ 	.byte	0x04, 0x37
        /*0002*/ 	.short	(.L_4253 - .L_4252)
.L_4252:
        /*0004*/ 	.word	0x00000082


	//----- nvinfo : EIATTR_SW2861232_WAR
	.align		4
.L_4253:
        /*0008*/ 	.byte	0x01, 0x35
	.zero		2


	//----- nvinfo : EIATTR_PARAM_CBANK
	.align		4
        /*000c*/ 	.byte	0x04, 0x0a
        /*000e*/ 	.short	(.L_4255 - .L_4254)
	.align		4
.L_4254:
        /*0010*/ 	.word	index@(.nv.constant0._Z23gemm_half_q_half_kernelILi1ELi6ELb1ELb0ELi32EEvPK6__halfPKjS4_S2_PS0_iiiiPKtS7_iiiiiibS2_i)
        /*0014*/ 	.short	0x0160
        /*0016*/ 	.short	0x0074


	//----- nvinfo : EIATTR_CBANK_PARAM_SIZE
	.align		4
.L_4255:
        /*0018*/ 	.byte	0x03, 0x19
        /*001a*/ 	.short	0x0074


	//----- nvinfo : EIATTR_KPARAM_INFO
	.align		4
        /*001c*/ 	.byte	0x04, 0x17
        /*001e*/ 	.short	(.L_4257 - .L_4256)
.L_4256:
        /*0020*/ 	.word	0x00000000
        /*0024*/ 	.short	0x0013
        /*0026*/ 	.short	0x0070
        /*0028*/ 	.byte	0x00, 0xf0, 0x11, 0x00


	//----- nvinfo : EIATTR_KPARAM_INFO
	.align		4
.L_4257:
        /*002c*/ 	.byte	0x04, 0x17
        /*002e*/ 	.short	(.L_4259 - .L_4258)
.L_4258:
        /*0030*/ 	.word	0x00000000
        /*0034*/ 	.short	0x0012
        /*0036*/ 	.short	0x0068
        /*0038*/ 	.byte	0x00, 0xf0, 0x21, 0x00


	//----- nvinfo : EIATTR_KPARAM_INFO
	.align		4
.L_4259:
        /*003c*/ 	.byte	0x04, 0x17
        /*003e*/ 	.short	(.L_4261 - .L_4260)
.L_4260:
        /*0040*/ 	.word	0x00000000
        /*0044*/ 	.short	0x0011
        /*0046*/ 	.short	0x0060
        /*0048*/ 	.byte	0x00, 0xf0, 0x05, 0x00


	//----- nvinfo : EIATTR_KPARAM_INFO
	.align		4
.L_4261:
        /*004c*/ 	.byte	0x04, 0x17
        /*004e*/ 	.short	(.L_4263 - .L_4262)
.L_4262:
        /*0050*/ 	.word	0x00000000
        /*0054*/ 	.short	0x0010
        /*0056*/ 	.short	0x005c
        /*0058*/ 	.byte	0x00, 0xf0, 0x11, 0x00


	//----- nvinfo : EIATTR_KPARAM_INFO
	.align		4
.L_4263:
        /*005c*/ 	.byte	0x04, 0x17
        /*005e*/ 	.short	(.L_4265 - .L_4264)
.L_4264:
        /*0060*/ 	.word	0x00000000
        /*0064*/ 	.short	0x000f
        /*0066*/ 	.short	0x0058
        /*0068*/ 	.byte	0x00, 0xf0, 0x11, 0x00


	//----- nvinfo : EIATTR_KPARAM_INFO
	.align		4
.L_4265:
        /*006c*/ 	.byte	0x04, 0x17
        /*006e*/ 	.short	(.L_4267 - .L_4266)
.L_4266:
        /*0070*/ 	.word	0x00000000
        /*0074*/ 	.short	0x000e
        /*0076*/ 	.short	0x0054
        /*0078*/ 	.byte	0x00, 0xf0, 0x11, 0x00


	//----- nvinfo : EIATTR_KPARAM_INFO
	.align		4
.L_4267:
        /*007c*/ 	.byte	0x04, 0x17
        /*007e*/ 	.short	(.L_4269 - .L_4268)
.L_4268:
        /*0080*/ 	.word	0x00000000
        /*0084*/ 	.short	0x000d
        /*0086*/ 	.short	0x0050
        /*0088*/ 	.byte	0x00, 0xf0, 0x11, 0x00


	//----- nvinfo : EIATTR_KPARAM_INFO
	.align		4
.L_4269:
        /*008c*/ 	.byte	0x04, 0x17
        /*008e*/ 	.short	(.L_4271 - .L_4270)
.L_4270:
        /*0090*/ 	.word	0x00000000
        /*0094*/ 	.short	0x000c
        /*0096*/ 	.short	0x004c
        /*0098*/ 	.byte	0x00, 0xf0, 0x11, 0x00


	//----- nvinfo : EIATTR_KPARAM_INFO
	.align		4
.L_4271:
        /*009c*/ 	.byte	0x04, 0x17
        /*009e*/ 	.short	(.L_4273 - .L_4272)
.L_4272:
        /*00a0*/ 	.word	0x00000000
        /*00a4*/ 	.short	0x000b
        /*00a6*/ 	.short	0x0048
        /*00a8*/ 	.byte	0x00, 0xf0, 0x11, 0x00


	//----- nvinfo : EIATTR_KPARAM_INFO
	.align		4
.L_4273:
        /*00ac*/ 	.byte	0x04, 0x17
        /*00ae*/ 	.short	(.L_4275 - .L_4274)
.L_4274:
        /*00b0*/ 	.word	0x00000000
        /*00b4*/ 	.short	0x000a
        /*00b6*/ 	.short	0x0040
        /*00b8*/ 	.byte	0x00, 0xf0, 0x21, 0x00


	//----- nvinfo : EIATTR_KPARAM_INFO
	.align		4
.L_4275:
        /*00bc*/ 	.byte	0x04, 0x17
        /*00be*/ 	.short	(.L_4277 - .L_4276)
.L_4276:
        /*00c0*/ 	.word	0x00000000
        /*00c4*/ 	.short	0x0009
        /*00c6*/ 	.short	0x0038
        /*00c8*/ 	.byte	0x00, 0xf0, 0x21, 0x00


	//----- nvinfo : EIATTR_KPARAM_INFO
	.align		4
.L_4277:
        /*00cc*/ 	.byte	0x04, 0x17
        /*00ce*/ 	.short	(.L_4279 - .L_4278)
.L_4278:
        /*00d0*/ 	.word	0x00000000
        /*00d4*/ 	.short	0x0008
        /*00d6*/ 	.short	0x0034
        /*00d8*/ 	.byte	0x00, 0xf0, 0x11, 0x00


	//----- nvinfo : EIATTR_KPARAM_INFO
	.align		4
.L_4279:
        /*00dc*/ 	.byte	0x04, 0x17
        /*00de*/ 	.short	(.L_4281 - .L_4280)
.L_4280:
        /*00e0*/ 	.word	0x00000000
        /*00e4*/ 	.short	0x0007
        /*00e6*/ 	.short	0x0030
        /*00e8*/ 	.byte	0x00, 0xf0, 0x11, 0x00


	//----- nvinfo : EIATTR_KPARAM_INFO
	.align		4
.L_4281:
        /*00ec*/ 	.byte	0x04, 0x17
        /*00ee*/ 	.short	(.L_4283 - .L_4282)
.L_4282:
        /*00f0*/ 	.word	0x00000000
        /*00f4*/ 	.short	0x0006
        /*00f6*/ 	.short	0x002c
        /*00f8*/ 	.byte	0x00, 0xf0, 0x11, 0x00


	//----- nvinfo : EIATTR_KPARAM_INFO
	.align		4
.L_4283:
        /*00fc*/ 	.byte	0x04, 0x17
        /*00fe*/ 	.short	(.L_4285 - .L_4284)
.L_4284:
        /*0100*/ 	.word	0x00000000
        /*0104*/ 	.short	0x0005
        /*0106*/ 	.short	0x0028
        /*0108*/ 	.byte	0x00, 0xf0, 0x11, 0x00


	//----- nvinfo : EIATTR_KPARAM_INFO
	.align		4
.L_4285:
        /*010c*/ 	.byte	0x04, 0x17
        /*010e*/ 	.short	(.L_4287 - .L_4286)
.L_4286:
        /*0110*/ 	.word	0x00000000
        /*0114*/ 	.short	0x0004
        /*0116*/ 	.short	0x0020
        /*0118*/ 	.byte	0x00, 0xf0, 0x21, 0x00


	//----- nvinfo : EIATTR_KPARAM_INFO
	.align		4
.L_4287:
        /*011c*/ 	.byte	0x04, 0x17
        /*011e*/ 	.short	(.L_4289 - .L_4288)
.L_4288:
        /*0120*/ 	.word	0x00000000
        /*0124*/ 	.short	0x0003
        /*0126*/ 	.short	0x0018
        /*0128*/ 	.byte	0x00, 0xf0, 0x21, 0x00


	//----- nvinfo : EIATTR_KPARAM_INFO
	.align		4
.L_4289:
        /*012c*/ 	.byte	0x04, 0x17
        /*012e*/ 	.short	(.L_4291 - .L_4290)
.L_4290:
        /*0130*/ 	.word	0x00000000
        /*0134*/ 	.short	0x0002
        /*0136*/ 	.short	0x0010
        /*0138*/ 	.byte	0x00, 0xf0, 0x21, 0x00


	//----- nvinfo : EIATTR_KPARAM_INFO
	.align		4
.L_4291:
        /*013c*/ 	.byte	0x04, 0x17
        /*013e*/ 	.short	(.L_4293 - .L_4292)
.L_4292:
        /*0140*/ 	.word	0x00000000
        /*0144*/ 	.short	0x0001
        /*0146*/ 	.short	0x0008
        /*0148*/ 	.byte	0x00, 0xf0, 0x21, 0x00


	//----- nvinfo : EIATTR_KPARAM_INFO
	.align		4
.L_4293:
        /*014c*/ 	.byte	0x04, 0x17
        /*014e*/ 	.short	(.L_4295 - .L_4294)
.L_4294:
        /*0150*/ 	.word	0x00000000
        /*0154*/ 	.short	0x0000
        /*0156*/ 	.short	0x0000
        /*0158*/ 	.byte	0x00, 0xf0, 0x21, 0x00


	//----- nvinfo : EIATTR_MAXREG_COUNT
	.align		4
.L_4295:
        /*015c*/ 	.byte	0x03, 0x1b
        /*015e*/ 	.short	0x00ff


	//----- nvinfo : EIATTR_NUM_BARRIERS
	.align		4
        /*0160*/ 	.byte	0x02, 0x4c
        /*0162*/ 	.byte	0x01
	.zero		1


	//----- nvinfo : EIATTR_MERCURY_ISA_VERSION
	.align		4
        /*0164*/ 	.byte	0x03, 0x5f
        /*0166*/ 	.short	0x0000


	//----- nvinfo : EIATTR_EXIT_INSTR_OFFSETS
	.align		4
        /*0168*/ 	.byte	0x04, 0x1c
        /*016a*/ 	.short	(.L_4297 - .L_4296)


	//   ....[0]....
.L_4296:
        /*016c*/ 	.word	0x000000a0


	//   ....[1]....
        /*0170*/ 	.word	0x000002e0


	//   ....[2]....
        /*0174*/ 	.word	0x00002920


	//   ....[3]....
        /*0178*/ 	.word	0x00002ac0


	//   ....[4]....
        /*017c*/ 	.word	0x00002b60


	//   ....[5]....
        /*0180*/ 	.word	0x00002ba0


	//----- nvinfo : EIATTR_CTAIDZ_USED
	.align		4
.L_4297:
        /*0184*/ 	.byte	0x01, 0x04
	.zero		2


	//----- nvinfo : EIATTR_CRS_STACK_SIZE
	.align		4
        /*0188*/ 	.byte	0x04, 0x1e
        /*018a*/ 	.short	(.L_4299 - .L_4298)
.L_4298:
        /*018c*/ 	.word	0x00000000
.L_4299:


//--------------------- .nv.info._Z23gemm_half_q_half_kernelILi1ELi2ELb1ELb0ELi32EEvPK6__halfPKjS4_S2_PS0_iiiiPKtS7_iiiiiibS2_i --------------------------
	.section	.nv.info._Z23gemm_half_q_half_kernelILi1ELi2ELb1ELb0ELi32EEvPK6__halfPKjS4_S2_PS0_iiiiPKtS7_iiiiiibS2_i,"",@"SHT_CUDA_INFO"
	.sectionflags	@""
	.align	4


	//----- nvinfo : EIATTR_CUDA_API_VERSION
	.align		4
        /*0000*/ 	.byte	0x04, 0x37
        /*0002*/ 	.short	(.L_4301 - .L_4300)
.L_4300:
        /*0004*/ 	.word	0x00000082


	//----- nvinfo : EIATTR_SW2861232_WAR
	.align		4
.L_4301:
        /*0008*/ 	.byte	0x01, 0x35
	.zero		2


	//----- nvinfo : EIATTR_PARAM_CBANK
	.align		4
        /*000c*/ 	.byte	0x04, 0x0a
        /*000e*/ 	.short	(.L_4303 - .L_4302)
	.align		4
.L_4302:
        /*0010*/ 	.word	index@(.nv.constant0._Z23gemm_half_q_half_kernelILi1ELi2ELb1ELb0ELi32EEvPK6__halfPKjS4_S2_PS0_iiiiPKtS7_iiiiiibS2_i)
        /*0014*/ 	.short	0x0160
        /*0016*/ 	.short	0x0074


	//----- nvinfo : EIATTR_CBANK_PARAM_SIZE
	.align		4
.L_4303:
        /*0018*/ 	.byte	0x03, 0x19
        /*001a*/ 	.short	0x0074


	//----- nvinfo : EIATTR_KPARAM_INFO
	.align		4
        /*001c*/ 	.byte	0x04, 0x17
        /*001e*/ 	.short	(.L_4305 - .L_4304)
.L_4304:
        /*0020*/ 	.word	0x00000000
        /*0024*/ 	.short	0x0013
        /*0026*/ 	.short	0x0070
        /*0028*/ 	.byte	0x00, 0xf0, 0x11, 0x00


	//----- nvinfo : EIATTR_KPARAM_INFO
	.align		4
.L_4305:
        /*002c*/ 	.byte	0x04, 0x17
        /*002e*/ 	.short	(.L_4307 - .L_4306)
.L_4306:
        /*0030*/ 	.word	0x00000000
        /*0034*/ 	.short	0x0012
        /*0036*/ 	.short	0x0068
        /*0038*/ 	.byte	0x00, 0xf0, 0x21, 0x00


	//----- nvinfo : EIATTR_KPARAM_INFO
	.align		4
.L_4307:
        /*003c*/ 	.byte	0x04, 0x17
        /*003e*/ 	.short	(.L_4309 - .L_4308)
.L_4308:
        /*0040*/ 	.word	0x00000000
        /*0044*/ 	.short	0x0011
        /*0046*/ 	.short	0x0060
        /*0048*/ 	.byte	0x00, 0xf0, 0x05, 0x00


	//----- nvinfo : EIATTR_KPARAM_INFO
	.align		4
.L_4309:
        /*004c*/ 	.byte	0x04, 0x17
        /*004e*/ 	.short	(.L_4311 - .L_4310)
.L_4310:
        /*0050*/ 	.word	0x00000000
        /*0054*/ 	.short	0x0010
        /*0056*/ 	.short	0x005c
        /*0058*/ 	.byte	0x00, 0xf0, 0x11, 0x00


	//----- nvinfo : EIATTR_KPARAM_INFO
	.align		4
.L_4311:
        /*005c*/ 	.byte	0x04, 0x17
        /*005e*/ 	.short	(.L_4313 - .L_4312)
.L_4312:
        /*0060*/ 	.word	0x00000000
        /*0064*/ 	.short	0x000f
        /*0066*/ 	.short	0x0058
        /*0068*/ 	.byte	0x00, 0xf0, 0x11, 0x00


	//----- nvinfo : EIATTR_KPARAM_INFO
	.align		4
.L_4313:
        /*006c*/ 	.byte	0x04, 0x17
        /*006e*/ 	.short	(.L_4315 - .L_4314)
.L_4314:
        /*0070*/ 	.word	0x00000000
        /*0074*/ 	.short	0x000e
        /*0076*/ 	.short	0x0054
        /*0078*/ 	.byte	0x00, 0xf0, 0x11, 0x00


	//----- nvinfo : EIATTR_KPARAM_INFO
	.align		4
.L_4315:
        /*007c*/ 	.byte	0x04, 0x17
        /*007e*/ 	.short	(.L_4317 - .L_4316)
.L_4316:
        /*0080*/ 	.word	0x00000000
        /*0084*/ 	.short	0x000d
        /*0086*/ 	.short	0x0050
        /*0088*/ 	.byte	0x00, 0xf0, 0x11, 0x00


	//----- nvinfo : EIATTR_KPARAM_INFO
	.align		4
.L_4317:
        /*008c*/ 	.byte	0x04, 0x17
        /*008e*/ 	.short	(.L_4319 - .L_4318)
.L_4318:
        /*0090*/ 	.word	0x00000000
        /*0094*/ 	.short	0x000c
        /*0096*/ 	.short	0x004c
        /*0098*/ 	.byte	0x00, 0xf0, 0x11, 0x00


	//----- nvinfo : EIATTR_KPARAM_INFO
	.align		4
.L_4319:
        /*009c*/ 	.byte	0x04, 0x17
        /*009e*/ 	.short	(.L_4321 - .L_4320)
.L_4320:
        /*00a0*/ 	.word	0x00000000
        /*00a4*/ 	.short	0x000b
        /*00a6*/ 	.short	0x0048
        /*00a8*/ 	.byte	0x00, 0xf0, 0x11, 0x00


	//----- nvinfo : EIATTR_KPARAM_INFO
	.align		4
.L_4321:
        /*00ac*/ 	.byte	0x04, 0x17
        /*00ae*/ 	.short	(.L_4323 - .L_4322)
.L_4322:
        /*00b0*/ 	.word	0x00000000
        /*00b4*/ 	.short	0x000a
        /*00b6*/ 	.short	0x0040
        /*00b8*/ 	.byte	0x00, 0xf0, 0x21, 0x00


	//----- nvinfo : EIATTR_KPARAM_INFO
	.align		4
.L_4323:
        /*00bc*/ 	.byte	0x04, 0x17
        /*00be*/ 	.short	(.L_4325 - .L_4324)
.L_4324:
        /*00c0*/ 	.word	0x00000000
        /*00c4*/ 	.short	0x0009
        /*00c6*/ 	.short	0x0038
        /*00c8*/ 	.byte	0x00, 0xf0, 0x21, 0x00


	//----- nvinfo : EIATTR_KPARAM_INFO
	.align		4
.L_4325:
        /*00cc*/ 	.byte	0x04, 0x17
        /*00ce*/ 	.short	(.L_4327 - .L_4326)
.L_4326:
        /*00d0*/ 	.word	0x00000000
        /*00d4*/ 	.short	0x0008
        /*00d6*/ 	.short	0x0034
        /*00d8*/ 	.byte	0x00, 0xf0, 0x11, 0x00


	//----- nvinfo : EIATTR_KPARAM_INFO
	.align		4
.L_4327:
        /*00dc*/ 	.byte	0x04, 0x17
        /*00de*/ 	.short	(.L_4329 - .L_4328)
.L_4328:
        /*00e0*/ 	.word	0x00000000
        /*00e4*/ 	.short	0x0007
        /*00e6*/ 	.short	0x0030
        /*00e8*/ 	.byte	0x00, 0xf0, 0x11, 0x00


	//----- nvinfo : EIATTR_KPARAM_INFO
	.align		4
.L_4329:
        /*00ec*/ 	.byte	0x04, 0x17
        /*00ee*/ 	.short	(.L_4331 - .L_4330)
.L_4330:
        /*00f0*/ 	.word	0x00000000
        /*00f4*/ 	.short	0x0006
        /*00f6*/ 	.short	0x002c
        /*00f8*/ 	.byte	0x00, 0xf0, 0x11, 0x00


	//----- nvinfo : EIATTR_KPARAM_INFO
	.align		4
.L_4331:
        /*00fc*/ 	.byte	0x04, 0x17
        /*00fe*/ 	.short	(.L_4333 - .L_4332)
.L_4332:
        /*0100*/ 	.word	0x00000000
        /*0104*/ 	.short	0x0005
        /*0106*/ 	.short	0x0028
        /*0108*/ 	.byte	0x00, 0xf0, 0x11, 0x00


	//----- nvinfo : EIATTR_KPARAM_INFO
	.align		4
.L_4333:
        /*010c*/ 	.byte	0x04, 0x17
        /*010e*/ 	.short	(.L_4335 - .L_4334)
.L_4334:
        /*0110*/ 	.word	0x00000000
        /*0114*/ 	.short	0x0004
        /*0116*/ 	.short	0x0020
        /*0118*/ 	.byte	0x00, 0xf0, 0x21, 0x00


	//----- nvinfo : EIATTR_KPARAM_INFO
	.align		4
.L_4335:
        /*011c*/ 	.byte	0x04, 0x17
        /*011e*/ 	.short	(.L_4337 - .L_4336)
.L_4336:
        /*0120*/ 	.word	0x00000000
        /*0124*/ 	.short	0x0003
        /*0126*/ 	.short	0x0018
        /*0128*/ 	.byte	0x00, 0xf0, 0x21, 0x00


	//----- nvinfo : EIATTR_KPARAM_INFO
	.align		4
.L_4337:
        /*012c*/ 	.byte	0x04, 0x17
        /*012e*/ 	.short	(.L_4339 - .L_4338)
.L_4338:
        /*0130*/ 	.word	0x00000000
        /*0134*/ 	.short	0x0002
        /*0136*/ 	.short	0x0010
        /*0138*/ 	.byte	0x00, 0xf0, 0x21, 0x00


	//----- nvinfo : EIATTR_KPARAM_INFO
	.align		4
.L_4339:
        /*013c*/ 	.byte	0x04, 0x17
        /*013e*/ 	.short	(.L_4341 - .L_4340)
.L_4340:
        /*0140*/ 	.word	0x00000000
        /*0144*/ 	.short	0x0001
        /*0146*/ 	.short	0x0008
        /*0148*/ 	.byte	0x00, 0xf0, 0x21, 0x00


	//----- nvinfo : EIATTR_KPARAM_INFO
	.align		4
.L_4341:
        /*014c*/ 	.byte	0x04, 0x17
        /*014e*/ 	.short	(.L_4343 - .L_4342)
.L_4342:
        /*0150*/ 	.word	0x00000000
        /*0154*/ 	.short	0x0000
        /*0156*/ 	.short	0x0000
        /*0158*/ 	.byte	0x00, 0xf0, 0x21, 0x00


	//----- nvinfo : EIATTR_MAXREG_COUNT
	.align		4
.L_4343:
        /*015c*/ 	.byte	0x03, 0x1b
        /*015e*/ 	.short	0x00ff


	//----- nvinfo : EIATTR_NUM_BARRIERS
	.align		4
        /*0160*/ 	.byte	0x02, 0x4c
        /*0162*/ 	.byte	0x01
	.zero		1


	//----- nvinfo : EIATTR_MERCURY_ISA_VERSION
	.align		4
        /*0164*/ 	.byte	0x03, 0x5f
        /*0166*/ 	.short	0x0000


	//----- nvinfo : EIATTR_EXIT_INSTR_OFFSETS
	.align		4
        /*0168*/ 	.byte	0x04, 0x1c
        /*016a*/ 	.short	(.L_4345 - .L_4344)


	//   ....[0]....
.L_4344:
        /*016c*/ 	.word	0x000000b0


	//   ....[1]....
        /*0170*/ 	.word	0x000002e0


	//   ....[2]....
        /*0174*/ 	.word	0x000014d0


	//   ....[3]....
        /*0178*/ 	.word	0x00001620


	//   ....[4]....
        /*017c*/ 	.word	0x000016c0


	//   ....[5]....
        /*0180*/ 	.word	0x00001700


	//----- nvinfo : EIATTR_CTAIDZ_USED
	.align		4
.L_4345:
        /*0184*/ 	.byte	0x01, 0x04
	.zero		2


	//----- nvinfo : EIATTR_CRS_STACK_SIZE
	.align		4
        /*0188*/ 	.byte	0x04, 0x1e
        /*018a*/ 	.short	(.L_4347 - .L_4346)
.L_4346:
        /*018c*/ 	.word	0x00000000
.L_4347:


//--------------------- .nv.callgraph             --------------------------
	.section	.nv.callgraph,"",@"SHT_CUDA_CALLGRAPH"
	.align	4
	.sectionentsize	8
	.align		4
        /*0000*/ 	.word	0x00000000
	.align		4
        /*0004*/ 	.word	0xffffffff
	.align		4
        /*0008*/ 	.word	0x00000000
	.align		4
        /*000c*/ 	.word	0xfffffffe
	.align		4
        /*0010*/ 	.word	0x00000000
	.align		4
        /*0014*/ 	.word	0xfffffffd
	.align		4
        /*0018*/ 	.word	0x00000000
	.align		4
        /*001c*/ 	.word	0xfffffffc


//--------------------- .nv.rel.action            --------------------------
	.section	.nv.rel.action,"",@"SHT_CUDA_RELOCINFO"
	.align	8
	.sectionentsize	8
        /*0000*/ 	.byte	0x73, 0x00, 0x00, 0x00, 0x00, 0x00, 0x00, 0x00, 0x00, 0x00, 0x00, 0x11, 0x25, 0x00, 0x05, 0x36


//--------------------- .nv.constant4             --------------------------
	.section	.nv.constant4,"a",@progbits
	.align	8
	.align		8
.nv.constant4:
        /*0000*/ 	.dword	_ZN46_INTERNAL_5f81d751_15_unit_exl2_2a_cu_7deea0f34cuda3std3__45__cpo5beginE
	.align		8
        /*0008*/ 	.dword	_ZN46_INTERNAL_5f81d751_15_unit_exl2_2a_cu_7deea0f34cuda3std3__45__cpo3endE
	.align		8
        /*0010*/ 	.dword	_ZN46_INTERNAL_5f81d751_15_unit_exl2_2a_cu_7deea0f34cuda3std3__45__cpo6cbeginE
	.align		8
        /*0018*/ 	.dword	_ZN46_INTERNAL_5f81d751_15_unit_exl2_2a_cu_7deea0f34cuda3std3__45__cpo4cendE
	.align		8
        /*0020*/ 	.dword	_ZN46_INTERNAL_5f81d751_15_unit_exl2_2a_cu_7deea0f34cuda3std3__45__cpo6rbeginE
	.align		8
        /*0028*/ 	.dword	_ZN46_INTERNAL_5f81d751_15_unit_exl2_2a_cu_7deea0f34cuda3std3__45__cpo4rendE
	.align		8
        /*0030*/ 	.dword	_ZN46_INTERNAL_5f81d751_15_unit_exl2_2a_cu_7deea0f34cuda3std3__45__cpo7crbeginE
	.align		8
        /*0038*/ 	.dword	_ZN46_INTERNAL_5f81d751_15_unit_exl2_2a_cu_7deea0f34cuda3std3__45__cpo5crendE
	.align		8
        /*0040*/ 	.dword	_ZN46_INTERNAL_5f81d751_15_unit_exl2_2a_cu_7deea0f34cuda3std3__448_GLOBAL__N__5f81d751_15_unit_exl2_2a_cu_7deea0f36ignoreE
	.align		8
        /*0048*/ 	.dword	_ZN46_INTERNAL_5f81d751_15_unit_exl2_2a_cu_7deea0f34cuda3std3__419piecewise_constructE
	.align		8
        /*0050*/ 	.dword	_ZN46_INTERNAL_5f81d751_15_unit_exl2_2a_cu_7deea0f34cuda3std3__48in_placeE
	.align		8
        /*0058*/ 	.dword	_ZN46_INTERNAL_5f81d751_15_unit_exl2_2a_cu_7deea0f34cuda3std3__420unreachable_sentinelE
	.align		8
        /*0060*/ 	.dword	_ZN46_INTERNAL_5f81d751_15_unit_exl2_2a_cu_7deea0f34cuda3std6ranges3__45__cpo4swapE
	.align		8
        /*0068*/ 	.dword	_ZN46_INTERNAL_5f81d751_15_unit_exl2_2a_cu_7deea0f34cuda3std6ranges3__45__cpo9iter_moveE
	.align		8
        /*0070*/ 	.dword	_ZN46_INTERNAL_5f81d751_15_unit_exl2_2a_cu_7deea0f34cuda3std6ranges3__45__cpo5beginE
	.align		8
        /*0078*/ 	.dword	_ZN46_INTERNAL_5f81d751_15_unit_exl2_2a_cu_7deea0f34cuda3std6ranges3__45__cpo3endE
	.align		8
        /*0080*/ 	.dword	_ZN46_INTERNAL_5f81d751_15_unit_exl2_2a_cu_7deea0f34cuda3std6ranges3__45__cpo6cbeginE
	.align		8
        /*0088*/ 	.dword	_ZN46_INTERNAL_5f81d751_15_unit_exl2_2a_cu_7deea0f34cuda3std6ranges3__45__cpo4cendE
	.align		8
        /*0090*/ 	.dword	_ZN46_INTERNAL_5f81d751_15_unit_exl2_2a_cu_7deea0f34cuda3std6ranges3__45__cpo7advanceE
	.align		8
        /*0098*/ 	.dword	_ZN46_INTERNAL_5f81d751_15_unit_exl2_2a_cu_7deea0f34cuda3std6ranges3__45__cpo9iter_swapE
	.align		8
        /*00a0*/ 	.dword	_ZN46_INTERNAL_5f81d751_15_unit_exl2_2a_cu_7deea0f34cuda3std6ranges3__45__cpo4nextE
	.align		8
        /*00a8*/ 	.dword	_ZN46_INTERNAL_5f81d751_15_unit_exl2_2a_cu_7deea0f34cuda3std6ranges3__45__cpo4prevE
	.align		8
        /*00b0*/ 	.dword	_ZN46_INTERNAL_5f81d751_15_unit_exl2_2a_cu_7deea0f34cuda3std6ranges3__45__cpo4dataE
	.align		8
        /*00b8*/ 	.dword	_ZN46_INTERNAL_5f81d751_15_unit_exl2_2a_cu_7deea0f34cuda3std6ranges3__45__cpo5cdataE
	.align		8
        /*00c0*/ 	.dword	_ZN46_INTERNAL_5f81d751_15_unit_exl2_2a_cu_7deea0f34cuda3std6ranges3__45__cpo4sizeE
	.align		8
        /*00c8*/ 	.dword	_ZN46_INTERNAL_5f81d751_15_unit_exl2_2a_cu_7deea0f34cuda3std6ranges3__45__cpo5ssizeE
	.align		8
        /*00d0*/ 	.dword	_ZN46_INTERNAL_5f81d751_15_unit_exl2_2a_cu_7deea0f34cuda3std6ranges3__45__cpo8distanceE
	.align		8
        /*00d8*/ 	.dword	_ZN46_INTERNAL_5f81d751_15_unit_exl2_2a_cu_7deea0f36thrust23THRUST_300001_SM_800_NS6system6detail10sequential3seqE


//--------------------- .nv.constant0._Z23gemm_half_q_half_kernelILi4ELi32ELb1ELb0ELi64EEvPK6__halfPKjS4_S2_PS0_iiiiPKtS7_iiiiiibS2_i --------------------------
	.section	.nv.constant0._Z23gemm_half_q_half_kernelILi4ELi32ELb1ELb0ELi64EEvPK6__halfPKjS4_S2_PS0_iiiiPKtS7_iiiiiibS2_i,"a",@progbits
	.sectionflags	@""
	.align	4
.nv.constant0._Z23gemm_half_q_half_kernelILi4ELi32ELb1ELb0ELi64EEvPK6__halfPKjS4_S2_PS0_iiiiPKtS7_iiiiiibS2_i:
	.zero		468


//--------------------- .nv.constant0._Z23gemm_half_q_half_kernelILi4ELi48ELb1ELb0ELi64EEvPK6__halfPKjS4_S2_PS0_iiiiPKtS7_iiiiiibS2_i --------------------------
	.section	.nv.constant0._Z23gemm_half_q_half_kernelILi4ELi48ELb1ELb0ELi64EEvPK6__halfPKjS4_S2_PS0_iiiiPKtS7_iiiiiibS2_i,"a",@progbits
	.sectionflags	@""
	.align	4
.nv.constant0._Z23gemm_half_q_half_kernelILi4ELi48ELb1ELb0ELi64EEvPK6__halfPKjS4_S2_PS0_iiiiPKtS7_iiiiiibS2_i:
	.zero		468


//--------------------- .nv.constant0._Z23gemm_half_q_half_kernelILi4ELi16ELb1ELb0ELi64EEvPK6__halfPKjS4_S2_PS0_iiiiPKtS7_iiiiiibS2_i --------------------------
	.section	.nv.constant0._Z23gemm_half_q_half_kernelILi4ELi16ELb1ELb0ELi64EEvPK6__halfPKjS4_S2_PS0_iiiiPKtS7_iiiiiibS2_i,"a",@progbits
	.sectionflags	@""
	.align	4
.nv.constant0._Z23gemm_half_q_half_kernelILi4ELi16ELb1ELb0ELi64EEvPK6__halfPKjS4_S2_PS0_iiiiPKtS7_iiiiiibS2_i:
	.zero		468


//--------------------- .nv.constant0._Z23gemm_half_q_half_kernelILi4ELi24ELb1ELb0ELi64EEvPK6__halfPKjS4_S2_PS0_iiiiPKtS7_iiiiiibS2_i --------------------------
	.section	.nv.constant0._Z23gemm_half_q_half_kernelILi4ELi24ELb1ELb0ELi64EEvPK6__halfPKjS4_S2_PS0_iiiiPKtS7_iiiiiibS2_i,"a",@progbits
	.sectionflags	@""
	.align	4
.nv.constant0._Z23gemm_half_q_half_kernelILi4ELi24ELb1ELb0ELi64EEvPK6__halfPKjS4_S2_PS0_iiiiPKtS7_iiiiiibS2_i:
	.zero		468


//--------------------- .nv.constant0._Z23gemm_half_q_half_kernelILi4ELi8ELb1ELb0ELi64EEvPK6__halfPKjS4_S2_PS0_iiiiPKtS7_iiiiiibS2_i --------------------------
	.section	.nv.constant0._Z23gemm_half_q_half_kernelILi4ELi8ELb1ELb0ELi64EEvPK6__halfPKjS4_S2_PS0_iiiiPKtS7_iiiiiibS2_i,"a",@progbits
	.sectionflags	@""
	.align	4
.nv.constant0._Z23gemm_half_q_half_kernelILi4ELi8ELb1ELb0ELi64EEvPK6__halfPKjS4_S2_PS0_iiiiPKtS7_iiiiiibS2_i:
	.zero		468


//--------------------- .nv.constant0._Z23gemm_half_q_half_kernelILi4ELi12ELb1ELb0ELi64EEvPK6__halfPKjS4_S2_PS0_iiiiPKtS7_iiiiiibS2_i --------------------------
	.section	.nv.constant0._Z23gemm_half_q_half_kernelILi4ELi12ELb1ELb0ELi64EEvPK6__halfPKjS4_S2_PS0_iiiiPKtS7_iiiiiibS2_i,"a",@progbits
	.sectionflags	@""
	.align	4
.nv.constant0._Z23gemm_half_q_half_kernelILi4ELi12ELb1ELb0ELi64EEvPK6__halfPKjS4_S2_PS0_iiiiPKtS7_iiiiiibS2_i:
	.zero		468


//--------------------- .nv.constant0._Z23gemm_half_q_half_kernelILi4ELi14ELb1ELb0ELi64EEvPK6__halfPKjS4_S2_PS0_iiiiPKtS7_iiiiiibS2_i --------------------------
	.section	.nv.constant0._Z23gemm_half_q_half_kernelILi4ELi14ELb1ELb0ELi64EEvPK6__halfPKjS4_S2_PS0_iiiiPKtS7_iiiiiibS2_i,"a",@progbits
	.sectionflags	@""
	.align	4
.nv.constant0._Z23gemm_half_q_half_kernelILi4ELi14ELb1ELb0ELi64EEvPK6__halfPKjS4_S2_PS0_iiiiPKtS7_iiiiiibS2_i:
	.zero		468


//--------------------- .nv.constant0._Z23gemm_half_q_half_kernelILi4ELi4ELb1ELb0ELi64EEvPK6__halfPKjS4_S2_PS0_iiiiPKtS7_iiiiiibS2_i --------------------------
	.section	.nv.constant0._Z23gemm_half_q_half_kernelILi4ELi4ELb1ELb0ELi64EEvPK6__halfPKjS4_S2_PS0_iiiiPKtS7_iiiiiibS2_i,"a",@progbits
	.sectionflags	@""
	.align	4
.nv.constant0._Z23gemm_half_q_half_kernelILi4ELi4ELb1ELb0ELi64EEvPK6__halfPKjS4_S2_PS0_iiiiPKtS7_iiiiiibS2_i:
	.zero		468


//--------------------- .nv.constant0._Z23gemm_half_q_half_kernelILi4ELi6ELb1ELb0ELi64EEvPK6__halfPKjS4_S2_PS0_iiiiPKtS7_iiiiiibS2_i --------------------------
	.section	.nv.constant0._Z23gemm_half_q_half_kernelILi4ELi6ELb1ELb0ELi64EEvPK6__halfPKjS4_S2_PS0_iiiiPKtS7_iiiiiibS2_i,"a",@progbits
	.sectionflags	@""
	.align	4
.nv.constant0._Z23gemm_half_q_half_kernelILi4ELi6ELb1ELb0ELi64EEvPK6__halfPKjS4_S2_PS0_iiiiPKtS7_iiiiiibS2_i:
	.zero		468


//--------------------- .nv.constant0._Z23gemm_half_q_half_kernelILi4ELi2ELb1ELb0ELi64EEvPK6__halfPKjS4_S2_PS0_iiiiPKtS7_iiiiiibS2_i --------------------------
	.section	.nv.constant0._Z23gemm_half_q_half_kernelILi4ELi2ELb1ELb0ELi64EEvPK6__halfPKjS4_S2_PS0_iiiiPKtS7_iiiiiibS2_i,"a",@progbits
	.sectionflags	@""
	.align	4
.nv.constant0._Z23gemm_half_q_half_kernelILi4ELi2ELb1ELb0ELi64EEvPK6__halfPKjS4_S2_PS0_iiiiPKtS7_iiiiiibS2_i:
	.zero		468


//--------------------- .nv.constant0._Z23gemm_half_q_half_kernelILi4ELi32ELb1ELb0ELi32EEvPK6__halfPKjS4_S2_PS0_iiiiPKtS7_iiiiiibS2_i --------------------------
	.section	.nv.constant0._Z23gemm_half_q_half_kernelILi4ELi32ELb1ELb0ELi32EEvPK6__halfPKjS4_S2_PS0_iiiiPKtS7_iiiiiibS2_i,"a",@progbits
	.sectionflags	@""
	.align	4
.nv.constant0._Z23gemm_half_q_half_kernelILi4ELi32ELb1ELb0ELi32EEvPK6__halfPKjS4_S2_PS0_iiiiPKtS7_iiiiiibS2_i:
	.zero		468


//--------------------- .nv.constant0._Z23gemm_half_q_half_kernelILi4ELi48ELb1ELb0ELi32EEvPK6__halfPKjS4_S2_PS0_iiiiPKtS7_iiiiiibS2_i --------------------------
	.section	.nv.constant0._Z23gemm_half_q_half_kernelILi4ELi48ELb1ELb0ELi32EEvPK6__halfPKjS4_S2_PS0_iiiiPKtS7_iiiiiibS2_i,"a",@progbits
	.sectionflags	@""
	.align	4
.nv.constant0._Z23gemm_half_q_half_kernelILi4ELi48ELb1ELb0ELi32EEvPK6__halfPKjS4_S2_PS0_iiiiPKtS7_iiiiiibS2_i:
	.zero		468


//--------------------- .nv.constant0._Z23gemm_half_q_half_kernelILi4ELi16ELb1ELb0ELi32EEvPK6__halfPKjS4_S2_PS0_iiiiPKtS7_iiiiiibS2_i --------------------------
	.section	.nv.constant0._Z23gemm_half_q_half_kernelILi4ELi16ELb1ELb0ELi32EEvPK6__halfPKjS4_S2_PS0_iiiiPKtS7_iiiiiibS2_i,"a",@progbits
	.sectionflags	@""
	.align	4
.nv.constant0._Z23gemm_half_q_half_kernelILi4ELi16ELb1ELb0ELi32EEvPK6__halfPKjS4_S2_PS0_iiiiPKtS7_iiiiiibS2_i:
	.zero		468


//--------------------- .nv.constant0._Z23gemm_half_q_half_kernelILi4ELi24ELb1ELb0ELi32EEvPK6__halfPKjS4_S2_PS0_iiiiPKtS7_iiiiiibS2_i --------------------------
	.section	.nv.constant0._Z23gemm_half_q_half_kernelILi4ELi24ELb1ELb0ELi32EEvPK6__halfPKjS4_S2_PS0_iiiiPKtS7_iiiiiibS2_i,"a",@progbits
	.sectionflags	@""
	.align	4
.nv.constant0._Z23gemm_half_q_half_kernelILi4ELi24ELb1ELb0ELi32EEvPK6__halfPKjS4_S2_PS0_iiiiPKtS7_iiiiiibS2_i:
	.zero		468


//--------------------- .nv.constant0._Z23gemm_half_q_half_kernelILi4ELi8ELb1ELb0ELi32EEvPK6__halfPKjS4_S2_PS0_iiiiPKtS7_iiiiiibS2_i --------------------------
	.section	.nv.constant0._Z23gemm_half_q_half_kernelILi4ELi8ELb1ELb0ELi32EEvPK6__halfPKjS4_S2_PS0_iiiiPKtS7_iiiiiibS2_i,"a",@progbits
	.sectionflags	@""
	.align	4
.nv.constant0._Z23gemm_half_q_half_kernelILi4ELi8ELb1ELb0ELi32EEvPK6__halfPKjS4_S2_PS0_iiiiPKtS7_iiiiiibS2_i:
	.zero		468


//--------------------- .nv.constant0._Z23gemm_half_q_half_kernelILi4ELi12ELb1ELb0ELi32EEvPK6__halfPKjS4_S2_PS0_iiiiPKtS7_iiiiiibS2_i --------------------------
	.section	.nv.constant0._Z23gemm_half_q_half_kernelILi4ELi12ELb1ELb0ELi32EEvPK6__halfPKjS4_S2_PS0_iiiiPKtS7_iiiiiibS2_i,"a",@progbits
	.sectionflags	@""
	.align	4
.nv.constant0._Z23gemm_half_q_half_kernelILi4ELi12ELb1ELb0ELi32EEvPK6__halfPKjS4_S2_PS0_iiiiPKtS7_iiiiiibS2_i:
	.zero		468


//--------------------- .nv.constant0._Z23gemm_half_q_half_kernelILi4ELi14ELb1ELb0ELi32EEvPK6__halfPKjS4_S2_PS0_iiiiPKtS7_iiiiiibS2_i --------------------------
	.section	.nv.constant0._Z23gemm_half_q_half_kernelILi4ELi14ELb1ELb0ELi32EEvPK6__halfPKjS4_S2_PS0_iiiiPKtS7_iiiiiibS2_i,"a",@progbits
	.sectionflags	@""
	.align	4
.nv.constant0._Z23gemm_half_q_half_kernelILi4ELi14ELb1ELb0ELi32EEvPK6__halfPKjS4_S2_PS0_iiiiPKtS7_iiiiiibS2_i:
	.zero		468


//--------------------- .nv.constant0._Z23gemm_half_q_half_kernelILi4ELi4ELb1ELb0ELi32EEvPK6__halfPKjS4_S2_PS0_iiiiPKtS7_iiiiiibS2_i --------------------------
	.section	.nv.constant0._Z23gemm_half_q_half_kernelILi4ELi4ELb1ELb0ELi32EEvPK6__halfPKjS4_S2_PS0_iiiiPKtS7_iiiiiibS2_i,"a",@progbits
	.sectionflags	@""
	.align	4
.nv.constant0._Z23gemm_half_q_half_kernelILi4ELi4ELb1ELb0ELi32EEvPK6__halfPKjS4_S2_PS0_iiiiPKtS7_iiiiiibS2_i:
	.zero		468


//--------------------- .nv.constant0._Z23gemm_half_q_half_kernelILi4ELi6ELb1ELb0ELi32EEvPK6__halfPKjS4_S2_PS0_iiiiPKtS7_iiiiiibS2_i --------------------------
	.section	.nv.constant0._Z23gemm_half_q_half_kernelILi4ELi6ELb1ELb0ELi32EEvPK6__halfPKjS4_S2_PS0_iiiiPKtS7_iiiiiibS2_i,"a",@progbits
	.sectionflags	@""
	.align	4
.nv.constant0._Z23gemm_half_q_half_kernelILi4ELi6ELb1ELb0ELi32EEvPK6__halfPKjS4_S2_PS0_iiiiPKtS7_iiiiiibS2_i:
	.zero		468


//--------------------- .nv.constant0._Z23gemm_half_q_half_kernelILi4ELi2ELb1ELb0ELi32EEvPK6__halfPKjS4_S2_PS0_iiiiPKtS7_iiiiiibS2_i --------------------------
	.section	.nv.constant0._Z23gemm_half_q_half_kernelILi4ELi2ELb1ELb0ELi32EEvPK6__halfPKjS4_S2_PS0_iiiiPKtS7_iiiiiibS2_i,"a",@progbits
	.sectionflags	@""
	.align	4
.nv.constant0._Z23gemm_half_q_half_kernelILi4ELi2ELb1ELb0ELi32EEvPK6__halfPKjS4_S2_PS0_iiiiPKtS7_iiiiiibS2_i:
	.zero		468


//--------------------- .nv.constant0._Z23gemm_half_q_half_kernelILi3ELi32ELb1ELb0ELi64EEvPK6__halfPKjS4_S2_PS0_iiiiPKtS7_iiiiiibS2_i --------------------------
	.section	.nv.constant0._Z23gemm_half_q_half_kernelILi3ELi32ELb1ELb0ELi64EEvPK6__halfPKjS4_S2_PS0_iiiiPKtS7_iiiiiibS2_i,"a",@progbits
	.sectionflags	@""
	.align	4
.nv.constant0._Z23gemm_half_q_half_kernelILi3ELi32ELb1ELb0ELi64EEvPK6__halfPKjS4_S2_PS0_iiiiPKtS7_iiiiiibS2_i:
	.zero		468


//--------------------- .nv.constant0._Z23gemm_half_q_half_kernelILi3ELi48ELb1ELb0ELi64EEvPK6__halfPKjS4_S2_PS0_iiiiPKtS7_iiiiiibS2_i --------------------------
	.section	.nv.constant0._Z23gemm_half_q_half_kernelILi3ELi48ELb1ELb0ELi64EEvPK6__halfPKjS4_S2_PS0_iiiiPKtS7_iiiiiibS2_i,"a",@progbits
	.sectionflags	@""
	.align	4
.nv.constant0._Z23gemm_half_q_half_kernelILi3ELi48ELb1ELb0ELi64EEvPK6__halfPKjS4_S2_PS0_iiiiPKtS7_iiiiiibS2_i:
	.zero		468


//--------------------- .nv.constant0._Z23gemm_half_q_half_kernelILi3ELi16ELb1ELb0ELi64EEvPK6__halfPKjS4_S2_PS0_iiiiPKtS7_iiiiiibS2_i --------------------------
	.section	.nv.constant0._Z23gemm_half_q_half_kernelILi3ELi16ELb1ELb0ELi64EEvPK6__halfPKjS4_S2_PS0_iiiiPKtS7_iiiiiibS2_i,"a",@progbits
	.sectionflags	@""
	.align	4
.nv.constant0._Z23gemm_half_q_half_kernelILi3ELi16ELb1ELb0ELi64EEvPK6__halfPKjS4_S2_PS0_iiiiPKtS7_iiiiiibS2_i:
	.zero		468


//--------------------- .nv.constant0._Z23gemm_half_q_half_kernelILi3ELi24ELb1ELb0ELi64EEvPK6__halfPKjS4_S2_PS0_iiiiPKtS7_iiiiiibS2_i --------------------------
	.section	.nv.constant0._Z23gemm_half_q_half_kernelILi3ELi24ELb1ELb0ELi64EEvPK6__halfPKjS4_S2_PS0_iiiiPKtS7_iiiiiibS2_i,"a",@progbits
	.sectionflags	@""
	.align	4
.nv.constant0._Z23gemm_half_q_half_kernelILi3ELi24ELb1ELb0ELi64EEvPK6__halfPKjS4_S2_PS0_iiiiPKtS7_iiiiiibS2_i:
	.zero		468


//--------------------- .nv.constant0._Z23gemm_half_q_half_kernelILi3ELi8ELb1ELb0ELi64EEvPK6__halfPKjS4_S2_PS0_iiiiPKtS7_iiiiiibS2_i --------------------------
	.section	.nv.constant0._Z23gemm_half_q_half_kernelILi3ELi8ELb1ELb0ELi64EEvPK6__halfPKjS4_S2_PS0_iiiiPKtS7_iiiiiibS2_i,"a",@progbits
	.sectionflags	@""
	.align	4
.nv.constant0._Z23gemm_half_q_half_kernelILi3ELi8ELb1ELb0ELi64EEvPK6__halfPKjS4_S2_PS0_iiiiPKtS7_iiiiiibS2_i:
	.zero		468


//--------------------- .nv.constant0._Z23gemm_half_q_half_kernelILi3ELi12ELb1ELb0ELi64EEvPK6__halfPKjS4_S2_PS0_iiiiPKtS7_iiiiiibS2_i --------------------------
	.section	.nv.constant0._Z23gemm_half_q_half_kernelILi3ELi12ELb1ELb0ELi64EEvPK6__halfPKjS4_S2_PS0_iiiiPKtS7_iiiiiibS2_i,"a",@progbits
	.sectionflags	@""
	.align	4
.nv.constant0._Z23gemm_half_q_half_kernelILi3ELi12ELb1ELb0ELi64EEvPK6__halfPKjS4_S2_PS0_iiiiPKtS7_iiiiiibS2_i:
	.zero		468


//--------------------- .nv.constant0._Z23gemm_half_q_half_kernelILi3ELi14ELb1ELb0ELi64EEvPK6__halfPKjS4_S2_PS0_iiiiPKtS7_iiiiiibS2_i --------------------------
	.section	.nv.constant0._Z23gemm_half_q_half_kernelILi3ELi14ELb1ELb0ELi64EEvPK6__halfPKjS4_S2_PS0_iiiiPKtS7_iiiiiibS2_i,"a",@progbits
	.sectionflags	@""
	.align	4
.nv.constant0._Z23gemm_half_q_half_kernelILi3ELi14ELb1ELb0ELi64EEvPK6__halfPKjS4_S2_PS0_iiiiPKtS7_iiiiiibS2_i:
	.zero		468


//--------------------- .nv.constant0._Z23gemm_half_q_half_kernelILi3ELi4ELb1ELb0ELi64EEvPK6__halfPKjS4_S2_PS0_iiiiPKtS7_iiiiiibS2_i --------------------------
	.section	.nv.constant0._Z23gemm_half_q_half_kernelILi3ELi4ELb1ELb0ELi64EEvPK6__halfPKjS4_S2_PS0_iiiiPKtS7_iiiiiibS2_i,"a",@progbits
	.sectionflags	@""
	.align	4
.nv.constant0._Z23gemm_half_q_half_kernelILi3ELi4ELb1ELb0ELi64EEvPK6__halfPKjS4_S2_PS0_iiiiPKtS7_iiiiiibS2_i:
	.zero		468


//--------------------- .nv.constant0._Z23gemm_half_q_half_kernelILi3ELi6ELb1ELb0ELi64EEvPK6__halfPKjS4_S2_PS0_iiiiPKtS7_iiiiiibS2_i --------------------------
	.section	.nv.constant0._Z23gemm_half_q_half_kernelILi3ELi6ELb1ELb0ELi64EEvPK6__halfPKjS4_S2_PS0_iiiiPKtS7_iiiiiibS2_i,"a",@progbits
	.sectionflags	@""
	.align	4
.nv.constant0._Z23gemm_half_q_half_kernelILi3ELi6ELb1ELb0ELi64EEvPK6__halfPKjS4_S2_PS0_iiiiPKtS7_iiiiiibS2_i:
	.zero		468


//--------------------- .nv.constant0._Z23gemm_half_q_half_kernelILi3ELi2ELb1ELb0ELi64EEvPK6__halfPKjS4_S2_PS0_iiiiPKtS7_iiiiiibS2_i --------------------------
	.section	.nv.constant0._Z23gemm_half_q_half_kernelILi3ELi2ELb1ELb0ELi64EEvPK6__halfPKjS4_S2_PS0_iiiiPKtS7_iiiiiibS2_i,"a",@progbits
	.sectionflags	@""
	.align	4
.nv.constant0._Z23gemm_half_q_half_kernelILi3ELi2ELb1ELb0ELi64EEvPK6__halfPKjS4_S2_PS0_iiiiPKtS7_iiiiiibS2_i:
	.zero		468


//--------------------- .nv.constant0._Z23gemm_half_q_half_kernelILi3ELi32ELb1ELb0ELi32EEvPK6__halfPKjS4_S2_PS0_iiiiPKtS7_iiiiiibS2_i --------------------------
	.section	.nv.constant0._Z23gemm_half_q_half_kernelILi3ELi32ELb1ELb0ELi32EEvPK6__halfPKjS4_S2_PS0_iiiiPKtS7_iiiiiibS2_i,"a",@progbits
	.sectionflags	@""
	.align	4
.nv.constant0._Z23gemm_half_q_half_kernelILi3ELi32ELb1ELb0ELi32EEvPK6__halfPKjS4_S2_PS0_iiiiPKtS7_iiiiiibS2_i:
	.zero		468


//--------------------- .nv.constant0._Z23gemm_half_q_half_kernelILi3ELi48ELb1ELb0ELi32EEvPK6__halfPKjS4_S2_PS0_iiiiPKtS7_iiiiiibS2_i --------------------------
	.section	.nv.constant0._Z23gemm_half_q_half_kernelILi3ELi48ELb1ELb0ELi32EEvPK6__halfPKjS4_S2_PS0_iiiiPKtS7_iiiiiibS2_i,"a",@progbits
	.sectionflags	@""
	.align	4
.nv.constant0._Z23gemm_half_q_half_kernelILi3ELi48ELb1ELb0ELi32EEvPK6__halfPKjS4_S2_PS0_iiiiPKtS7_iiiiiibS2_i:
	.zero		468


//--------------------- .nv.constant0._Z23gemm_half_q_half_kernelILi3ELi16ELb1ELb0ELi32EEvPK6__halfPKjS4_S2_PS0_iiiiPKtS7_iiiiiibS2_i --------------------------
	.section	.nv.constant0._Z23gemm_half_q_half_kernelILi3ELi16ELb1ELb0ELi32EEvPK6__halfPKjS4_S2_PS0_iiiiPKtS7_iiiiiibS2_i,"a",@progbits
	.sectionflags	@""
	.align	4
.nv.constant0._Z23gemm_half_q_half_kernelILi3ELi16ELb1ELb0ELi32EEvPK6__halfPKjS4_S2_PS0_iiiiPKtS7_iiiiiibS2_i:
	.zero		468


//--------------------- .nv.constant0._Z23gemm_half_q_half_kernelILi3ELi24ELb1ELb0ELi32EEvPK6__halfPKjS4_S2_PS0_iiiiPKtS7_iiiiiibS2_i --------------------------
	.section	.nv.constant0._Z23gemm_half_q_half_kernelILi3ELi24ELb1ELb0ELi32EEvPK6__halfPKjS4_S2_PS0_iiiiPKtS7_iiiiiibS2_i,"a",@progbits
	.sectionflags	@""
	.align	4
.nv.constant0._Z23gemm_half_q_half_kernelILi3ELi24ELb1ELb0ELi32EEvPK6__halfPKjS4_S2_PS0_iiiiPKtS7_iiiiiibS2_i:
	.zero		468


//--------------------- .nv.constant0._Z23gemm_half_q_half_kernelILi3ELi8ELb1ELb0ELi32EEvPK6__halfPKjS4_S2_PS0_iiiiPKtS7_iiiiiibS2_i --------------------------
	.section	.nv.constant0._Z23gemm_half_q_half_kernelILi3ELi8ELb1ELb0ELi32EEvPK6__halfPKjS4_S2_PS0_iiiiPKtS7_iiiiiibS2_i,"a",@progbits
	.sectionflags	@""
	.align	4
.nv.constant0._Z23gemm_half_q_half_kernelILi3ELi8ELb1ELb0ELi32EEvPK6__halfPKjS4_S2_PS0_iiiiPKtS7_iiiiiibS2_i:
	.zero		468


//--------------------- .nv.constant0._Z23gemm_half_q_half_kernelILi3ELi12ELb1ELb0ELi32EEvPK6__halfPKjS4_S2_PS0_iiiiPKtS7_iiiiiibS2_i --------------------------
	.section	.nv.constant0._Z23gemm_half_q_half_kernelILi3ELi12ELb1ELb0ELi32EEvPK6__halfPKjS4_S2_PS0_iiiiPKtS7_iiiiiibS2_i,"a",@progbits
	.sectionflags	@""
	.align	4
.nv.constant0._Z23gemm_half_q_half_kernelILi3ELi12ELb1ELb0ELi32EEvPK6__halfPKjS4_S2_PS0_iiiiPKtS7_iiiiiibS2_i:
	.zero		468


//--------------------- .nv.constant0._Z23gemm_half_q_half_kernelILi3ELi14ELb1ELb0ELi32EEvPK6__halfPKjS4_S2_PS0_iiiiPKtS7_iiiiiibS2_i --------------------------
	.section	.nv.constant0._Z23gemm_half_q_half_kernelILi3ELi14ELb1ELb0ELi32EEvPK6__halfPKjS4_S2_PS0_iiiiPKtS7_iiiiiibS2_i,"a",@progbits
	.sectionflags	@""
	.align	4
.nv.constant0._Z23gemm_half_q_half_kernelILi3ELi14ELb1ELb0ELi32EEvPK6__halfPKjS4_S2_PS0_iiiiPKtS7_iiiiiibS2_i:
	.zero		468


//--------------------- .nv.constant0._Z23gemm_half_q_half_kernelILi3ELi4ELb1ELb0ELi32EEvPK6__halfPKjS4_S2_PS0_iiiiPKtS7_iiiiiibS2_i --------------------------
	.section	.nv.constant0._Z23gemm_half_q_half_kernelILi3ELi4ELb1ELb0ELi32EEvPK6__halfPKjS4_S2_PS0_iiiiPKtS7_iiiiiibS2_i,"a",@progbits
	.sectionflags	@""
	.align	4
.nv.constant0._Z23gemm_half_q_half_kernelILi3ELi4ELb1ELb0ELi32EEvPK6__halfPKjS4_S2_PS0_iiiiPKtS7_iiiiiibS2_i:
	.zero		468


//--------------------- .nv.constant0._Z23gemm_half_q_half_kernelILi3ELi6ELb1ELb0ELi32EEvPK6__halfPKjS4_S2_PS0_iiiiPKtS7_iiiiiibS2_i --------------------------
	.section	.nv.constant0._Z23gemm_half_q_half_kernelILi3ELi6ELb1ELb0ELi32EEvPK6__halfPKjS4_S2_PS0_iiiiPKtS7_iiiiiibS2_i,"a",@progbits
	.sectionflags	@""
	.align	4
.nv.constant0._Z23gemm_half_q_half_kernelILi3ELi6ELb1ELb0ELi32EEvPK6__halfPKjS4_S2_PS0_iiiiPKtS7_iiiiiibS2_i:
	.zero		468


//--------------------- .nv.constant0._Z23gemm_half_q_half_kernelILi3ELi2ELb1ELb0ELi32EEvPK6__halfPKjS4_S2_PS0_iiiiPKtS7_iiiiiibS2_i --------------------------
	.section	.nv.constant0._Z23gemm_half_q_half_kernelILi3ELi2ELb1ELb0ELi32EEvPK6__halfPKjS4_S2_PS0_iiiiPKtS7_iiiiiibS2_i,"a",@progbits
	.sectionflags	@""
	.align	4
.nv.constant0._Z23gemm_half_q_half_kernelILi3ELi2ELb1ELb0ELi32EEvPK6__halfPKjS4_S2_PS0_iiiiPKtS7_iiiiiibS2_i:
	.zero		468


//--------------------- .nv.constant0._Z23gemm_half_q_half_kernelILi2ELi32ELb1ELb0ELi64EEvPK6__halfPKjS4_S2_PS0_iiiiPKtS7_iiiiiibS2_i --------------------------
	.section	.nv.constant0._Z23gemm_half_q_half_kernelILi2ELi32ELb1ELb0ELi64EEvPK6__halfPKjS4_S2_PS0_iiiiPKtS7_iiiiiibS2_i,"a",@progbits
	.sectionflags	@""
	.align	4
.nv.constant0._Z23gemm_half_q_half_kernelILi2ELi32ELb1ELb0ELi64EEvPK6__halfPKjS4_S2_PS0_iiiiPKtS7_iiiiiibS2_i:
	.zero		468


//--------------------- .nv.constant0._Z23gemm_half_q_half_kernelILi2ELi48ELb1ELb0ELi64EEvPK6__halfPKjS4_S2_PS0_iiiiPKtS7_iiiiiibS2_i --------------------------
	.section	.nv.constant0._Z23gemm_half_q_half_kernelILi2ELi48ELb1ELb0ELi64EEvPK6__halfPKjS4_S2_PS0_iiiiPKtS7_iiiiiibS2_i,"a",@progbits
	.sectionflags	@""
	.align	4
.nv.constant0._Z23gemm_half_q_half_kernelILi2ELi48ELb1ELb0ELi64EEvPK6__halfPKjS4_S2_PS0_iiiiPKtS7_iiiiiibS2_i:
	.zero		468


//--------------------- .nv.constant0._Z23gemm_half_q_half_kernelILi2ELi16ELb1ELb0ELi64EEvPK6__halfPKjS4_S2_PS0_iiiiPKtS7_iiiiiibS2_i --------------------------
	.section	.nv.constant0._Z23gemm_half_q_half_kernelILi2ELi16ELb1ELb0ELi64EEvPK6__halfPKjS4_S2_PS0_iiiiPKtS7_iiiiiibS2_i,"a",@progbits
	.sectionflags	@""
	.align	4
.nv.constant0._Z23gemm_half_q_half_kernelILi2ELi16ELb1ELb0ELi64EEvPK6__halfPKjS4_S2_PS0_iiiiPKtS7_iiiiiibS2_i:
	.zero		468


//--------------------- .nv.constant0._Z23gemm_half_q_half_kernelILi2ELi24ELb1ELb0ELi64EEvPK6__halfPKjS4_S2_PS0_iiiiPKtS7_iiiiiibS2_i --------------------------
	.section	.nv.constant0._Z23gemm_half_q_half_kernelILi2ELi24ELb1ELb0ELi64EEvPK6__halfPKjS4_S2_PS0_iiiiPKtS7_iiiiiibS2_i,"a",@progbits
	.sectionflags	@""
	.align	4
.nv.constant0._Z23gemm_half_q_half_kernelILi2ELi24ELb1ELb0ELi64EEvPK6__halfPKjS4_S2_PS0_iiiiPKtS7_iiiiiibS2_i:
	.zero		468


//--------------------- .nv.constant0._Z23gemm_half_q_half_kernelILi2ELi8ELb1ELb0ELi64EEvPK6__halfPKjS4_S2_PS0_iiiiPKtS7_iiiiiibS2_i --------------------------
	.section	.nv.constant0._Z23gemm_half_q_half_kernelILi2ELi8ELb1ELb0ELi64EEvPK6__halfPKjS4_S2_PS0_iiiiPKtS7_iiiiiibS2_i,"a",@progbits
	.sectionflags	@""
	.align	4
.nv.constant0._Z23gemm_half_q_half_kernelILi2ELi8ELb1ELb0ELi64EEvPK6__halfPKjS4_S2_PS0_iiiiPKtS7_iiiiiibS2_i:
	.zero		468


//--------------------- .nv.constant0._Z23gemm_half_q_half_kernelILi2ELi12ELb1ELb0ELi64EEvPK6__halfPKjS4_S2_PS0_iiiiPKtS7_iiiiiibS2_i --------------------------
	.section	.nv.constant0._Z23gemm_half_q_half_kernelILi2ELi12ELb1ELb0ELi64EEvPK6__halfPKjS4_S2_PS0_iiiiPKtS7_iiiiiibS2_i,"a",@progbits
	.sectionflags	@""
	.align	4
.nv.constant0._Z23gemm_half_q_half_kernelILi2ELi12ELb1ELb0ELi64EEvPK6__halfPKjS4_S2_PS0_iiiiPKtS7_iiiiiibS2_i:
	.zero		468


//--------------------- .nv.constant0._Z23gemm_half_q_half_kernelILi2ELi14ELb1ELb0ELi64EEvPK6__halfPKjS4_S2_PS0_iiiiPKtS7_iiiiiibS2_i --------------------------
	.section	.nv.constant0._Z23gemm_half_q_half_kernelILi2ELi14ELb1ELb0ELi64EEvPK6__halfPKjS4_S2_PS0_iiiiPKtS7_iiiiiibS2_i,"a",@progbits
	.sectionflags	@""
	.align	4
.nv.constant0._Z23gemm_half_q_half_kernelILi2ELi14ELb1ELb0ELi64EEvPK6__halfPKjS4_S2_PS0_iiiiPKtS7_iiiiiibS2_i:
	.zero		468


//--------------------- .nv.constant0._Z23gemm_half_q_half_kernelILi2ELi4ELb1ELb0ELi64EEvPK6__halfPKjS4_S2_PS0_iiiiPKtS7_iiiiiibS2_i --------------------------
	.section	.nv.constant0._Z23gemm_half_q_half_kernelILi2ELi4ELb1ELb0ELi64EEvPK6__halfPKjS4_S2_PS0_iiiiPKtS7_iiiiiibS2_i,"a",@progbits
	.sectionflags	@""
	.align	4
.nv.constant0._Z23gemm_half_q_half_kernelILi2ELi4ELb1ELb0ELi64EEvPK6__halfPKjS4_S2_PS0_iiiiPKtS7_iiiiiibS2_i:
	.zero		468


//--------------------- .nv.constant0._Z23gemm_half_q_half_kernelILi2ELi6ELb1ELb0ELi64EEvPK6__halfPKjS4_S2_PS0_iiiiPKtS7_iiiiiibS2_i --------------------------
	.section	.nv.constant0._Z23gemm_half_q_half_kernelILi2ELi6ELb1ELb0ELi64EEvPK6__halfPKjS4_S2_PS0_iiiiPKtS7_iiiiiibS2_i,"a",@progbits
	.sectionflags	@""
	.align	4
.nv.constant0._Z23gemm_half_q_half_kernelILi2ELi6ELb1ELb0ELi64EEvPK6__halfPKjS4_S2_PS0_iiiiPKtS7_iiiiiibS2_i:
	.zero		468


//--------------------- .nv.constant0._Z23gemm_half_q_half_kernelILi2ELi2ELb1ELb0ELi64EEvPK6__halfPKjS4_S2_PS0_iiiiPKtS7_iiiiiibS2_i --------------------------
	.section	.nv.constant0._Z23gemm_half_q_half_kernelILi2ELi2ELb1ELb0ELi64EEvPK6__halfPKjS4_S2_PS0_iiiiPKtS7_iiiiiibS2_i,"a",@progbits
	.sectionflags	@""
	.align	4
.nv.constant0._Z23gemm_half_q_half_kernelILi2ELi2ELb1ELb0ELi64EEvPK6__halfPKjS4_S2_PS0_iiiiPKtS7_iiiiiibS2_i:
	.zero		468


//--------------------- .nv.constant0._Z23gemm_half_q_half_kernelILi2ELi32ELb1ELb0ELi32EEvPK6__halfPKjS4_S2_PS0_iiiiPKtS7_iiiiiibS2_i --------------------------
	.section	.nv.constant0._Z23gemm_half_q_half_kernelILi2ELi32ELb1ELb0ELi32EEvPK6__halfPKjS4_S2_PS0_iiiiPKtS7_iiiiiibS2_i,"a",@progbits
	.sectionflags	@""
	.align	4
.nv.constant0._Z23gemm_half_q_half_kernelILi2ELi32ELb1ELb0ELi32EEvPK6__halfPKjS4_S2_PS0_iiiiPKtS7_iiiiiibS2_i:
	.zero		468


//--------------------- .nv.constant0._Z23gemm_half_q_half_kernelILi2ELi48ELb1ELb0ELi32EEvPK6__halfPKjS4_S2_PS0_iiiiPKtS7_iiiiiibS2_i --------------------------
	.section	.nv.constant0._Z23gemm_half_q_half_kernelILi2ELi48ELb1ELb0ELi32EEvPK6__halfPKjS4_S2_PS0_iiiiPKtS7_iiiiiibS2_i,"a",@progbits
	.sectionflags	@""
	.align	4
.nv.constant0._Z23gemm_half_q_half_kernelILi2ELi48ELb1ELb0ELi32EEvPK6__halfPKjS4_S2_PS0_iiiiPKtS7_iiiiiibS2_i:
	.zero		468


//--------------------- .nv.constant0._Z23gemm_half_q_half_kernelILi2ELi16ELb1ELb0ELi32EEvPK6__halfPKjS4_S2_PS0_iiiiPKtS7_iiiiiibS2_i --------------------------
	.section	.nv.constant0._Z23gemm_half_q_half_kernelILi2ELi16ELb1ELb0ELi32EEvPK6__halfPKjS4_S2_PS0_iiiiPKtS7_iiiiiibS2_i,"a",@progbits
	.sectionflags	@""
	.align	4
.nv.constant0._Z23gemm_half_q_half_kernelILi2ELi16ELb1ELb0ELi32EEvPK6__halfPKjS4_S2_PS0_iiiiPKtS7_iiiiiibS2_i:
	.zero		468


//--------------------- .nv.constant0._Z23gemm_half_q_half_kernelILi2ELi24ELb1ELb0ELi32EEvPK6__halfPKjS4_S2_PS0_iiiiPKtS7_iiiiiibS2_i --------------------------
	.section	.nv.constant0._Z23gemm_half_q_half_kernelILi2ELi24ELb1ELb0ELi32EEvPK6__halfPKjS4_S2_PS0_iiiiPKtS7_iiiiiibS2_i,"a",@progbits
	.sectionflags	@""
	.align	4
.nv.constant0._Z23gemm_half_q_half_kernelILi2ELi24ELb1ELb0ELi32EEvPK6__halfPKjS4_S2_PS0_iiiiPKtS7_iiiiiibS2_i:
	.zero		468


//--------------------- .nv.constant0._Z23gemm_half_q_half_kernelILi2ELi8ELb1ELb0ELi32EEvPK6__halfPKjS4_S2_PS0_iiiiPKtS7_iiiiiibS2_i --------------------------
	.section	.nv.constant0._Z23gemm_half_q_half_kernelILi2ELi8ELb1ELb0ELi32EEvPK6__halfPKjS4_S2_PS0_iiiiPKtS7_iiiiiibS2_i,"a",@progbits
	.sectionflags	@""
	.align	4
.nv.constant0._Z23gemm_half_q_half_kernelILi2ELi8ELb1ELb0ELi32EEvPK6__halfPKjS4_S2_PS0_iiiiPKtS7_iiiiiibS2_i:
	.zero		468


//--------------------- .nv.constant0._Z23gemm_half_q_half_kernelILi2ELi12ELb1ELb0ELi32EEvPK6__halfPKjS4_S2_PS0_iiiiPKtS7_iiiiiibS2_i --------------------------
	.section	.nv.constant0._Z23gemm_half_q_half_kernelILi2ELi12ELb1ELb0ELi32EEvPK6__halfPKjS4_S2_PS0_iiiiPKtS7_iiiiiibS2_i,"a",@progbits
	.sectionflags	@""
	.align	4
.nv.constant0._Z23gemm_half_q_half_kernelILi2ELi12ELb1ELb0ELi32EEvPK6__halfPKjS4_S2_PS0_iiiiPKtS7_iiiiiibS2_i:
	.zero		468


//--------------------- .nv.constant0._Z23gemm_half_q_half_kernelILi2ELi14ELb1ELb0ELi32EEvPK6__halfPKjS4_S2_PS0_iiiiPKtS7_iiiiiibS2_i --------------------------
	.section	.nv.constant0._Z23gemm_half_q_half_kernelILi2ELi14ELb1ELb0ELi32EEvPK6__halfPKjS4_S2_PS0_iiiiPKtS7_iiiiiibS2_i,"a",@progbits
	.sectionflags	@""
	.align	4
.nv.constant0._Z23gemm_half_q_half_kernelILi2ELi14ELb1ELb0ELi32EEvPK6__halfPKjS4_S2_PS0_iiiiPKtS7_iiiiiibS2_i:
	.zero		468


//--------------------- .nv.constant0._Z23gemm_half_q_half_kernelILi2ELi4ELb1ELb0ELi32EEvPK6__halfPKjS4_S2_PS0_iiiiPKtS7_iiiiiibS2_i --------------------------
	.section	.nv.constant0._Z23gemm_half_q_half_kernelILi2ELi4ELb1ELb0ELi32EEvPK6__halfPKjS4_S2_PS0_iiiiPKtS7_iiiiiibS2_i,"a",@progbits
	.sectionflags	@""
	.align	4
.nv.constant0._Z23gemm_half_q_half_kernelILi2ELi4ELb1ELb0ELi32EEvPK6__halfPKjS4_S2_PS0_iiiiPKtS7_iiiiiibS2_i:
	.zero		468


//--------------------- .nv.constant0._Z23gemm_half_q_half_kernelILi2ELi6ELb1ELb0ELi32EEvPK6__halfPKjS4_S2_PS0_iiiiPKtS7_iiiiiibS2_i --------------------------
	.section	.nv.constant0._Z23gemm_half_q_half_kernelILi2ELi6ELb1ELb0ELi32EEvPK6__halfPKjS4_S2_PS0_iiiiPKtS7_iiiiiibS2_i,"a",@progbits
	.sectionflags	@""
	.align	4
.nv.constant0._Z23gemm_half_q_half_kernelILi2ELi6ELb1ELb0ELi32EEvPK6__halfPKjS4_S2_PS0_iiiiPKtS7_iiiiiibS2_i:
	.zero		468


//--------------------- .nv.constant0._Z23gemm_half_q_half_kernelILi2ELi2ELb1ELb0ELi32EEvPK6__halfPKjS4_S2_PS0_iiiiPKtS7_iiiiiibS2_i --------------------------
	.section	.nv.constant0._Z23gemm_half_q_half_kernelILi2ELi2ELb1ELb0ELi32EEvPK6__halfPKjS4_S2_PS0_iiiiPKtS7_iiiiiibS2_i,"a",@progbits
	.sectionflags	@""
	.align	4
.nv.constant0._Z23gemm_half_q_half_kernelILi2ELi2ELb1ELb0ELi32EEvPK6__halfPKjS4_S2_PS0_iiiiPKtS7_iiiiiibS2_i:
	.zero		468


//--------------------- .nv.constant0._Z23gemm_half_q_half_kernelILi1ELi32ELb1ELb0ELi64EEvPK6__halfPKjS4_S2_PS0_iiiiPKtS7_iiiiiibS2_i --------------------------
	.section	.nv.constant0._Z23gemm_half_q_half_kernelILi1ELi32ELb1ELb0ELi64EEvPK6__halfPKjS4_S2_PS0_iiiiPKtS7_iiiiiibS2_i,"a",@progbits
	.sectionflags	@""
	.align	4
.nv.constant0._Z23gemm_half_q_half_kernelILi1ELi32ELb1ELb0ELi64EEvPK6__halfPKjS4_S2_PS0_iiiiPKtS7_iiiiiibS2_i:
	.zero		468


//--------------------- .nv.constant0._Z23gemm_half_q_half_kernelILi1ELi48ELb1ELb0ELi64EEvPK6__halfPKjS4_S2_PS0_iiiiPKtS7_iiiiiibS2_i --------------------------
	.section	.nv.constant0._Z23gemm_half_q_half_kernelILi1ELi48ELb1ELb0ELi64EEvPK6__halfPKjS4_S2_PS0_iiiiPKtS7_iiiiiibS2_i,"a",@progbits
	.sectionflags	@""
	.align	4
.nv.constant0._Z23gemm_half_q_half_kernelILi1ELi48ELb1ELb0ELi64EEvPK6__halfPKjS4_S2_PS0_iiiiPKtS7_iiiiiibS2_i:
	.zero		468


//--------------------- .nv.constant0._Z23gemm_half_q_half_kernelILi1ELi16ELb1ELb0ELi64EEvPK6__halfPKjS4_S2_PS0_iiiiPKtS7_iiiiiibS2_i --------------------------
	.section	.nv.constant0._Z23gemm_half_q_half_kernelILi1ELi16ELb1ELb0ELi64EEvPK6__halfPKjS4_S2_PS0_iiiiPKtS7_iiiiiibS2_i,"a",@progbits
	.sectionflags	@""
	.align	4
.nv.constant0._Z23gemm_half_q_half_kernelILi1ELi16ELb1ELb0ELi64EEvPK6__halfPKjS4_S2_PS0_iiiiPKtS7_iiiiiibS2_i:
	.zero		468


//--------------------- .nv.constant0._Z23gemm_half_q_half_kernelILi1ELi24ELb1ELb0ELi64EEvPK6__halfPKjS4_S2_PS0_iiiiPKtS7_iiiiiibS2_i --------------------------
	.section	.nv.constant0._Z23gemm_half_q_half_kernelILi1ELi24ELb1ELb0ELi64EEvPK6__halfPKjS4_S2_PS0_iiiiPKtS7_iiiiiibS2_i,"a",@progbits
	.sectionflags	@""
	.align	4
.nv.constant0._Z23gemm_half_q_half_kernelILi1ELi24ELb1ELb0ELi64EEvPK6__halfPKjS4_S2_PS0_iiiiPKtS7_iiiiiibS2_i:
	.zero		468


//--------------------- .nv.constant0._Z23gemm_half_q_half_kernelILi1ELi8ELb1ELb0ELi64EEvPK6__halfPKjS4_S2_PS0_iiiiPKtS7_iiiiiibS2_i --------------------------
	.section	.nv.constant0._Z23gemm_half_q_half_kernelILi1ELi8ELb1ELb0ELi64EEvPK6__halfPKjS4_S2_PS0_iiiiPKtS7_iiiiiibS2_i,"a",@progbits
	.sectionflags	@""
	.align	4
.nv.constant0._Z23gemm_half_q_half_kernelILi1ELi8ELb1ELb0ELi64EEvPK6__halfPKjS4_S2_PS0_iiiiPKtS7_iiiiiibS2_i:
	.zero		468


//--------------------- .nv.constant0._Z23gemm_half_q_half_kernelILi1ELi12ELb1ELb0ELi64EEvPK6__halfPKjS4_S2_PS0_iiiiPKtS7_iiiiiibS2_i --------------------------
	.section	.nv.constant0._Z23gemm_half_q_half_kernelILi1ELi12ELb1ELb0ELi64EEvPK6__halfPKjS4_S2_PS0_iiiiPKtS7_iiiiiibS2_i,"a",@progbits
	.sectionflags	@""
	.align	4
.nv.constant0._Z23gemm_half_q_half_kernelILi1ELi12ELb1ELb0ELi64EEvPK6__halfPKjS4_S2_PS0_iiiiPKtS7_iiiiiibS2_i:
	.zero		468


//--------------------- .nv.constant0._Z23gemm_half_q_half_kernelILi1ELi14ELb1ELb0ELi64EEvPK6__halfPKjS4_S2_PS0_iiiiPKtS7_iiiiiibS2_i --------------------------
	.section	.nv.constant0._Z23gemm_half_q_half_kernelILi1ELi14ELb1ELb0ELi64EEvPK6__halfPKjS4_S2_PS0_iiiiPKtS7_iiiiiibS2_i,"a",@progbits
	.sectionflags	@""
	.align	4
.nv.constant0._Z23gemm_half_q_half_kernelILi1ELi14ELb1ELb0ELi64EEvPK6__halfPKjS4_S2_PS0_iiiiPKtS7_iiiiiibS2_i:
	.zero		468


//--------------------- .nv.constant0._Z23gemm_half_q_half_kernelILi1ELi4ELb1ELb0ELi64EEvPK6__halfPKjS4_S2_PS0_iiiiPKtS7_iiiiiibS2_i --------------------------
	.section	.nv.constant0._Z23gemm_half_q_half_kernelILi1ELi4ELb1ELb0ELi64EEvPK6__halfPKjS4_S2_PS0_iiiiPKtS7_iiiiiibS2_i,"a",@progbits
	.sectionflags	@""
	.align	4
.nv.constant0._Z23gemm_half_q_half_kernelILi1ELi4ELb1ELb0ELi64EEvPK6__halfPKjS4_S2_PS0_iiiiPKtS7_iiiiiibS2_i:
	.zero		468


//--------------------- .nv.constant0._Z23gemm_half_q_half_kernelILi1ELi6ELb1ELb0ELi64EEvPK6__halfPKjS4_S2_PS0_iiiiPKtS7_iiiiiibS2_i --------------------------
	.section	.nv.constant0._Z23gemm_half_q_half_kernelILi1ELi6ELb1ELb0ELi64EEvPK6__halfPKjS4_S2_PS0_iiiiPKtS7_iiiiiibS2_i,"a",@progbits
	.sectionflags	@""
	.align	4
.nv.constant0._Z23gemm_half_q_half_kernelILi1ELi6ELb1ELb0ELi64EEvPK6__halfPKjS4_S2_PS0_iiiiPKtS7_iiiiiibS2_i:
	.zero		468


//--------------------- .nv.constant0._Z23gemm_half_q_half_kernelILi1ELi2ELb1ELb0ELi64EEvPK6__halfPKjS4_S2_PS0_iiiiPKtS7_iiiiiibS2_i --------------------------
	.section	.nv.constant0._Z23gemm_half_q_half_kernelILi1ELi2ELb1ELb0ELi64EEvPK6__halfPKjS4_S2_PS0_iiiiPKtS7_iiiiiibS2_i,"a",@progbits
	.sectionflags	@""
	.align	4
.nv.constant0._Z23gemm_half_q_half_kernelILi1ELi2ELb1ELb0ELi64EEvPK6__halfPKjS4_S2_PS0_iiiiPKtS7_iiiiiibS2_i:
	.zero		468


//--------------------- .nv.constant0._Z23gemm_half_q_half_kernelILi1ELi32ELb1ELb0ELi32EEvPK6__halfPKjS4_S2_PS0_iiiiPKtS7_iiiiiibS2_i --------------------------
	.section	.nv.constant0._Z23gemm_half_q_half_kernelILi1ELi32ELb1ELb0ELi32EEvPK6__halfPKjS4_S2_PS0_iiiiPKtS7_iiiiiibS2_i,"a",@progbits
	.sectionflags	@""
	.align	4
.nv.constant0._Z23gemm_half_q_half_kernelILi1ELi32ELb1ELb0ELi32EEvPK6__halfPKjS4_S2_PS0_iiiiPKtS7_iiiiiibS2_i:
	.zero		468


//--------------------- .nv.constant0._Z23gemm_half_q_half_kernelILi1ELi48ELb1ELb0ELi32EEvPK6__halfPKjS4_S2_PS0_iiiiPKtS7_iiiiiibS2_i --------------------------
	.section	.nv.constant0._Z23gemm_half_q_half_kernelILi1ELi48ELb1ELb0ELi32EEvPK6__halfPKjS4_S2_PS0_iiiiPKtS7_iiiiiibS2_i,"a",@progbits
	.sectionflags	@""
	.align	4
.nv.constant0._Z23gemm_half_q_half_kernelILi1ELi48ELb1ELb0ELi32EEvPK6__halfPKjS4_S2_PS0_iiiiPKtS7_iiiiiibS2_i:
	.zero		468


//--------------------- .nv.constant0._Z23gemm_half_q_half_kernelILi1ELi16ELb1ELb0ELi32EEvPK6__halfPKjS4_S2_PS0_iiiiPKtS7_iiiiiibS2_i --------------------------
	.section	.nv.constant0._Z23gemm_half_q_half_kernelILi1ELi16ELb1ELb0ELi32EEvPK6__halfPKjS4_S2_PS0_iiiiPKtS7_iiiiiibS2_i,"a",@progbits
	.sectionflags	@""
	.align	4
.nv.constant0._Z23gemm_half_q_half_kernelILi1ELi16ELb1ELb0ELi32EEvPK6__halfPKjS4_S2_PS0_iiiiPKtS7_iiiiiibS2_i:
	.zero		468


//--------------------- .nv.constant0._Z23gemm_half_q_half_kernelILi1ELi24ELb1ELb0ELi32EEvPK6__halfPKjS4_S2_PS0_iiiiPKtS7_iiiiiibS2_i --------------------------
	.section	.nv.constant0._Z23gemm_half_q_half_kernelILi1ELi24ELb1ELb0ELi32EEvPK6__halfPKjS4_S2_PS0_iiiiPKtS7_iiiiiibS2_i,"a",@progbits
	.sectionflags	@""
	.align	4
.nv.constant0._Z23gemm_half_q_half_kernelILi1ELi24ELb1ELb0ELi32EEvPK6__halfPKjS4_S2_PS0_iiiiPKtS7_iiiiiibS2_i:
	.zero		468


//--------------------- .nv.constant0._Z23gemm_half_q_half_kernelILi1ELi8ELb1ELb0ELi32EEvPK6__halfPKjS4_S2_PS0_iiiiPKtS7_iiiiiibS2_i --------------------------
	.section	.nv.constant0._Z23gemm_half_q_half_kernelILi1ELi8ELb1ELb0ELi32EEvPK6__halfPKjS4_S2_PS0_iiiiPKtS7_iiiiiibS2_i,"a",@progbits
	.sectionflags	@""
	.align	4
.nv.constant0._Z23gemm_half_q_half_kernelILi1ELi8ELb1ELb0ELi32EEvPK6__halfPKjS4_S2_PS0_iiiiPKtS7_iiiiiibS2_i:
	.zero		468


//--------------------- .nv.constant0._Z23gemm_half_q_half_kernelILi1ELi12ELb1ELb0ELi32EEvPK6__halfPKjS4_S2_PS0_iiiiPKtS7_iiiiiibS2_i --------------------------
	.section	.nv.constant0._Z23gemm_half_q_half_kernelILi1ELi12ELb1ELb0ELi32EEvPK6__halfPKjS4_S2_PS0_iiiiPKtS7_iiiiiibS2_i,"a",@progbits
	.sectionflags	@""
	.align	4
.nv.constant0._Z23gemm_half_q_half_kernelILi1ELi12ELb1ELb0ELi32EEvPK6__halfPKjS4_S2_PS0_iiiiPKtS7_iiiiiibS2_i:
	.zero		468


//--------------------- .nv.constant0._Z23gemm_half_q_half_kernelILi1ELi14ELb1ELb0ELi32EEvPK6__halfPKjS4_S2_PS0_iiiiPKtS7_iiiiiibS2_i --------------------------
	.section	.nv.constant0._Z23gemm_half_q_half_kernelILi1ELi14ELb1ELb0ELi32EEvPK6__halfPKjS4_S2_PS0_iiiiPKtS7_iiiiiibS2_i,"a",@progbits
	.sectionflags	@""
	.align	4
.nv.constant0._Z23gemm_half_q_half_kernelILi1ELi14ELb1ELb0ELi32EEvPK6__halfPKjS4_S2_PS0_iiiiPKtS7_iiiiiibS2_i:
	.zero		468


//--------------------- .nv.constant0._Z23gemm_half_q_half_kernelILi1ELi4ELb1ELb0ELi32EEvPK6__halfPKjS4_S2_PS0_iiiiPKtS7_iiiiiibS2_i --------------------------
	.section	.nv.constant0._Z23gemm_half_q_half_kernelILi1ELi4ELb1ELb0ELi32EEvPK6__halfPKjS4_S2_PS0_iiiiPKtS7_iiiiiibS2_i,"a",@progbits
	.sectionflags	@""
	.align	4
.nv.constant0._Z23gemm_half_q_half_kernelILi1ELi4ELb1ELb0ELi32EEvPK6__halfPKjS4_S2_PS0_iiiiPKtS7_iiiiiibS2_i:
	.zero		468


//--------------------- .nv.constant0._Z23gemm_half_q_half_kernelILi1ELi6ELb1ELb0ELi32EEvPK6__halfPKjS4_S2_PS0_iiiiPKtS7_iiiiiibS2_i --------------------------
	.section	.nv.constant0._Z23gemm_half_q_half_kernelILi1ELi6ELb1ELb0ELi32EEvPK6__halfPKjS4_S2_PS0_iiiiPKtS7_iiiiiibS2_i,"a",@progbits
	.sectionflags	@""
	.align	4
.nv.constant0._Z23gemm_half_q_half_kernelILi1ELi6ELb1ELb0ELi32EEvPK6__halfPKjS4_S2_PS0_iiiiPKtS7_iiiiiibS2_i:
	.zero		468


//--------------------- .nv.constant0._Z23gemm_half_q_half_kernelILi1ELi2ELb1ELb0ELi32EEvPK6__halfPKjS4_S2_PS0_iiiiPKtS7_iiiiiibS2_i --------------------------
	.section	.nv.constant0._Z23gemm_half_q_half_kernelILi1ELi2ELb1ELb0ELi32EEvPK6__halfPKjS4_S2_PS0_iiiiPKtS7_iiiiiibS2_i,"a",@progbits
	.sectionflags	@""
	.align	4
.nv.constant0._Z23gemm_half_q_half_kernelILi1ELi2ELb1ELb0ELi32EEvPK6__halfPKjS4_S2_PS0_iiiiPKtS7_iiiiiibS2_i:
	.zero		468


//--------------------- .text._Z23gemm_half_q_half_kernelILi4ELi32ELb1ELb0ELi64EEvPK6__halfPKjS4_S2_PS0_iiiiPKtS7_iiiiiibS2_i --------------------------
	.section	.text._Z23gemm_half_q_half_kernelILi4ELi32ELb1ELb0ELi64EEvPK6__halfPKjS4_S2_PS0_iiiiPKtS7_iiiiiibS2_i,"ax",@progbits
	.sectioninfo	@"SHI_REGISTERS=68"
	.align	128
        .global         _Z23gemm_half_q_half_kernelILi4ELi32ELb1ELb0ELi64EEvPK6__halfPKjS4_S2_PS0_iiiiPKtS7_iiiiiibS2_i
        .type           _Z23gemm_half_q_half_kernelILi4ELi32ELb1ELb0ELi64EEvPK6__halfPKjS4_S2_PS0_iiiiPKtS7_iiiiiibS2_i,@function
        .size           _Z23gemm_half_q_half_kernelILi4ELi32ELb1ELb0ELi64EEvPK6__halfPKjS4_S2_PS0_iiiiPKtS7_iiiiiibS2_i,(.L_x_3260 - _Z23gemm_half_q_half_kernelILi4ELi32ELb1ELb0ELi64EEvPK6__halfPKjS4_S2_PS0_iiiiPKtS7_iiiiiibS2_i)
        .other          _Z23gemm_half_q_half_kernelILi4ELi32ELb1ELb0ELi64EEvPK6__halfPKjS4_S2_PS0_iiiiPKtS7_iiiiiibS2_i,@"STO_CUDA_ENTRY STV_DEFAULT"
_Z23gemm_half_q_half_kernelILi4ELi32ELb1ELb0ELi64EEvPK6__halfPKjS4_S2_PS0_iiiiPKtS7_iiiiiibS2_i:
.text._Z23gemm_half_q_half_kernelILi4ELi32ELb1ELb0ELi64EEvPK6__halfPKjS4_S2_PS0_iiiiPKtS7_iiiiiibS2_i:
[----:B------:R-:W-:Y:S02]  /*0000*/  IMAD.MOV.U32 R1, RZ, RZ, c[0x0][0x28] ;  /* 0x00000a00ff017624 */ /* 0x000fe400078e00ff */
[----:B------:R-:W0:Y:S01]  /*0010*/  S2R R3, SR_CTAID.Y ;  /* 0x0000000000037919 */ /* 0x000e220000002600 */
[----:B------:R-:W-:Y:S01]  /*0020*/  IMAD.MOV.U32 R4, RZ, RZ, -0x4 ;  /* 0xfffffffcff047424 */ /* 0x000fe200078e00ff */
[----:B------:R-:W-:Y:S01]  /*0030*/  ULDC.64 UR6, c[0x0][0x118] ;  /* 0x0000460000067ab9 */ /* 0x000fe20000000a00 */
[----:B------:R-:W-:Y:S01]  /*0040*/  IADD3 R1, R1, -0x10, RZ ;  /* 0xfffffff001017810 */ /* 0x000fe20007ffe0ff */
[----:B------:R-:W1:Y:S01]  /*0050*/  S2R R0, SR_CTAID.Z ;  /* 0x0000000000007919 */ /* 0x000e620000002700 */
[----:B------:R-:W-:Y:S02]  /*0060*/  PRMT R7, RZ, 0x7610, R7 ;  /* 0x00007610ff077816 */ /* 0x000fe40000000007 */
[----:B------:R-:W-:Y:S01]  /*0070*/  PRMT R56, RZ, 0x7610, R56 ;  /* 0x00007610ff387816 */ /* 0x000fe20000000038 */
[----:B------:R-:W2:Y:S01]  /*0080*/  S2R R5, SR_CTAID.X ;  /* 0x0000000000057919 */ /* 0x000ea20000002500 */
[----:B------:R-:W-:Y:S02]  /*0090*/  PRMT R55, RZ, 0x7610, R55 ;  /* 0x00007610ff377816 */ /* 0x000fe40000000037 */
[----:B------:R-:W-:Y:S01]  /*00a0*/  PRMT R54, RZ, 0x7610, R54 ;  /* 0x00007610ff367816 */ /* 0x000fe20000000036 */
[----:B------:R-:W3:Y:S01]  /*00b0*/  S2R R2, SR_TID.X ;  /* 0x0000000000027919 */ /* 0x000ee20000002100 */
[----:B0-----:R-:W-:Y:S01]  /*00c0*/  IMAD R9, R3, R4, c[0x0][0x188] ;  /* 0x0000620003097624 */ /* 0x001fe200078e0204 */
[----:B------:R-:W-:Y:S01]  /*00d0*/  PRMT R4, RZ, 0x7610, R4 ;  /* 0x00007610ff047816 */ /* 0x000fe20000000004 */
[----:B-1----:R-:W-:-:S03]  /*00e0*/  IMAD.SHL.U32 R57, R0, 0x40, RZ ;  /* 0x0000004000397824 */ /* 0x002fc600078e00ff */
[C---:B------:R-:W-:Y:S02]  /*00f0*/  ISETP.GE.AND P1, PT, R9.reuse, 0x1, PT ;  /* 0x000000010900780c */ /* 0x040fe40003f26270 */
[----:B------:R-:W-:Y:S01]  /*0100*/  IMNMX R59, R9, 0x4, PT ;  /* 0x00000004093b7817 */ /* 0x000fe20003800200 */
[----:B--2---:R-:W-:Y:S01]  /*0110*/  IMAD.SHL.U32 R5, R5, 0x100, RZ ;  /* 0x0000010005057824 */ /* 0x004fe200078e00ff */
[----:B------:R-:W-:-:S03]  /*0120*/  IADD3 R58, R57, 0x40, RZ ;  /* 0x00000040393a7810 */ /* 0x000fc60007ffe0ff */
[----:B---3--:R-:W-:Y:S01]  /*0130*/  IMAD R11, R2, 0x4, R5 ;  /* 0x00000004020b7824 */ /* 0x008fe200078e0205 */
[----:B------:R-:W-:-:S05]  /*0140*/  IMNMX R58, R58, c[0x0][0x190], PT ;  /* 0x000064003a3a7a17 */ /* 0x000fca0003800200 */
[----:B------:R-:W-:Y:S05]  /*0150*/  @!P1 BRA `(.L_x_0) ;  /* 0x000001b000009947 */ /* 0x000fea0003800000 */
[----:B------:R-:W-:Y:S02]  /*0160*/  IMAD.MOV.U32 R12, RZ, RZ, c[0x0][0x1c8] ;  /* 0x00007200ff0c7624 */ /* 0x000fe400078e00ff */
[----:B------:R-:W-:-:S05]  /*0170*/  IMAD.MOV.U32 R13, RZ, RZ, c[0x0][0x1cc] ;  /* 0x00007300ff0d7624 */ /* 0x000fca00078e00ff */
[----:B------:R-:W2:Y:S01]  /*0180*/  LDG.E.U16 R54, [R12.64] ;  /* 0x000000060c367981 */ /* 0x000ea2000c1e1500 */
[----:B------:R-:W-:Y:S02]  /*0190*/  ISETP.GE.AND P0, PT, R59, 0x2, PT ;  /* 0x000000023b00780c */ /* 0x000fe40003f06270 */
[----:B--2---:R-:W-:-:S11]  /*01a0*/  PRMT R4, R54, 0x7610, R4 ;  /* 0x0000761036047816 */ /* 0x004fd60000000004 */
[----:B------:R-:W-:Y:S05]  /*01b0*/  @!P0 BRA `(.L_x_0) ;  /* 0x0000015000008947 */ /* 0x000fea0003800000 */
[----:B------:R-:W-:-:S04]  /*01c0*/  IMAD.MOV.U32 R6, RZ, RZ, c[0x0][0x1d0] ;  /* 0x00007400ff067624 */ /* 0x000fc800078e00ff */
[----:B------:R-:W-:Y:S01]  /*01d0*/  IMAD.SHL.U32 R15, R6, 0x2, RZ ;  /* 0x00000002060f7824 */ /* 0x000fe200078e00ff */
[----:B------:R-:W-:-:S04]  /*01e0*/  SHF.R.S32.HI R17, RZ, 0x1f, R6 ;  /* 0x0000001fff117819 */ /* 0x000fc80000011406 */
[----:B------:R-:W-:Y:S02]  /*01f0*/  SHF.L.U64.HI R19, R6, 0x1, R17 ;  /* 0x0000000106137819 */ /* 0x000fe40000010211 */
[----:B------:R-:W-:-:S04]  /*0200*/  IADD3 R12, P0, R15, c[0x0][0x1c8], RZ ;  /* 0x000072000f0c7a10 */ /* 0x000fc80007f1e0ff */
[----:B------:R-:W-:-:S05]  /*0210*/  IADD3.X R13, R19, c[0x0][0x1cc], RZ, P0, !PT ;  /* 0x00007300130d7a10 */ /* 0x000fca00007fe4ff */
[----:B------:R-:W2:Y:S01]  /*0220*/  LDG.E.U16 R55, [R12.64] ;  /* 0x000000060c377981 */ /* 0x000ea2000c1e1500 */
[----:B------:R-:W-:Y:S02]  /*0230*/  ISETP.NE.AND P0, PT, R59, 0x2, PT ;  /* 0x000000023b00780c */ /* 0x000fe40003f05270 */
[----:B------:R-:W-:Y:S02]  /*0240*/  PRMT R56, RZ, 0x7610, R56 ;  /* 0x00007610ff387816 */ /* 0x000fe40000000038 */
[----:B--2---:R-:W-:-:S09]  /*0250*/  LOP3.LUT R4, R55, R54, RZ, 0xfc, !PT ;  /* 0x0000003637047212 */ /* 0x004fd200078efcff */
[----:B------:R-:W-:Y:S05]  /*0260*/  @!P0 BRA `(.L_x_0) ;  /* 0x000000a000008947 */ /* 0x000fea0003800000 */
[----:B------:R-:W-:Y:S02]  /*0270*/  ISETP.GE.AND P0, PT, R59, 0x4, PT ;  /* 0x000000043b00780c */ /* 0x000fe40003f06270 */
[----:B------:R-:W-:-:S05]  /*0280*/  IADD3 R14, P2, R12, R15, RZ ;  /* 0x0000000f0c0e7210 */ /* 0x000fca0007f5e0ff */
[----:B------:R-:W-:-:S05]  /*0290*/  IMAD.X R15, R13, 0x1, R19, P2 ;  /* 0x000000010d0f7824 */ /* 0x000fca00010e0613 */
[----:B------:R-:W2:Y:S01]  /*02a0*/  LDG.E.U16 R56, [R14.64] ;  /* 0x000000060e387981 */ /* 0x000ea2000c1e1500 */
[----:B------:R-:W-:-:S04]  /*02b0*/  @P0 LEA R12, P2, R6, R12, 0x2 ;  /* 0x0000000c060c0211 */ /* 0x000fc800078410ff */
[----:B------:R-:W-:-:S05]  /*02c0*/  @P0 LEA.HI.X R13, R6, R13, R17, 0x2, P2 ;  /* 0x0000000d060d0211 */ /* 0x000fca00010f1411 */
[----:B------:R-:W3:Y:S01]  /*02d0*/  @P0 LDG.E.U16 R7, [R12.64] ;  /* 0x000000060c070981 */ /* 0x000ee2000c1e1500 */
[----:B--2---:R-:W-:-:S04]  /*02e0*/  LOP3.LUT R4, R56, R4, RZ, 0xfc, !PT ;  /* 0x0000000438047212 */ /* 0x004fc800078efcff */
[----:B---3--:R-:W-:-:S04]  /*02f0*/  @P0 LOP3.LUT R6, R7, R4, RZ, 0xfc, !PT ;  /* 0x0000000407060212 */ /* 0x008fc800078efcff */
[----:B------:R-:W-:-:S04]  /*0300*/  @P0 PRMT R4, R6, 0x7610, R4 ;  /* 0x0000761006040816 */ /* 0x000fc80000000004 */
.L_x_0:
[----:B------:R-:W-:-:S04]  /*0310*/  PRMT R4, R4, 0x9910, RZ ;  /* 0x0000991004047816 */ /* 0x000fc800000000ff */
[----:B------:R-:W-:-:S13]  /*0320*/  ISETP.NE.AND P0, PT, R4, RZ, PT ;  /* 0x000000ff0400720c */ /* 0x000fda0003f05270 */
[----:B------:R-:W-:Y:S05]  /*0330*/  @!P0 EXIT ;  /* 0x000000000000894d */ /* 0x000fea0003800000 */
[----:B------:R-:W-:Y:S01]  /*0340*/  IMAD.IADD R13, R57, 0x1, R2 ;  /* 0x00000001390d7824 */ /* 0x000fe200078e0202 */
[----:B------:R-:W-:Y:S04]  /*0350*/  BSSY B0, `(.L_x_1) ;  /* 0x0000066000007945 */ /* 0x000fe80003800000 */
[----:B------:R-:W-:-:S13]  /*0360*/  ISETP.GE.OR P0, PT, R13, R58, !P1 ;  /* 0x0000003a0d00720c */ /* 0x000fda0004f06670 */
[----:B------:R-:W-:Y:S05]  /*0370*/  @P0 BRA `(.L_x_2) ;  /* 0x0000063000000947 */ /* 0x000fea0003800000 */
[----:B------:R-:W-:Y:S02]  /*0380*/  ISETP.NE.U32.AND P0, PT, RZ, c[0x0][0x1a0], PT ;  /* 0x00006800ff007a0c */ /* 0x000fe40003f05070 */
[----:B------:R-:W-:Y:S02]  /*0390*/  SHF.R.S32.HI R6, RZ, 0x1f, R13 ;  /* 0x0000001fff067819 */ /* 0x000fe4000001140d */
[----:B------:R-:W-:-:S13]  /*03a0*/  ISETP.NE.AND.EX P0, PT, RZ, c[0x0][0x1a4], PT, P0 ;  /* 0x00006900ff007a0c */ /* 0x000fda0003f05300 */
[----:B------:R-:W-:Y:S05]  /*03b0*/  @!P0 BRA `(.L_x_3) ;  /* 0x0000032000008947 */ /* 0x000fea0003800000 */
[----:B------:R-:W-:-:S04]  /*03c0*/  LEA R14, P0, R13, c[0x0][0x1a0], 0x1 ;  /* 0x000068000d0e7a11 */ /* 0x000fc800078008ff */
[----:B------:R-:W-:-:S05]  /*03d0*/  LEA.HI.X R15, R13, c[0x0][0x1a4], R6, 0x1, P0 ;  /* 0x000069000d0f7a11 */ /* 0x000fca00000f0c06 */
[----:B------:R-:W2:Y:S01]  /*03e0*/  LDG.E.U16.CONSTANT R14, [R14.64] ;  /* 0x000000060e0e7981 */ /* 0x000ea2000c1e9500 */
[----:B------:R-:W-:Y:S01]  /*03f0*/  IMAD R4, R3, c[0x0][0x190], RZ ;  /* 0x0000640003047a24 */ /* 0x000fe200078e02ff */
[----:B------:R-:W-:Y:S01]  /*0400*/  ISETP.GT.AND P2, PT, R59, 0x3, PT ;  /* 0x000000033b00780c */ /* 0x000fe20003f44270 */
[----:B------:R-:W-:Y:S02]  /*0410*/  IMAD.MOV.U32 R6, RZ, RZ, RZ ;  /* 0x000000ffff067224 */ /* 0x000fe400078e00ff */
[----:B------:R-:W-:-:S05]  /*0420*/  IMAD.SHL.U32 R13, R4, 0x4, RZ ;  /* 0x00000004040d7824 */ /* 0x000fca00078e00ff */
[----:B--2---:R-:W-:-:S04]  /*0430*/  IADD3 R4, P0, R14, R13, RZ ;  /* 0x0000000d0e047210 */ /* 0x004fc80007f1e0ff */
[----:B------:R-:W-:Y:S02]  /*0440*/  LEA.HI.X.SX32 R13, R13, RZ, 0x1, P0 ;  /* 0x000000ff0d0d7211 */ /* 0x000fe400000f0eff */
[----:B------:R-:W-:-:S04]  /*0450*/  LEA R12, P0, R4, c[0x0][0x160], 0x1 ;  /* 0x00005800040c7a11 */ /* 0x000fc800078008ff */
[----:B------:R-:W-:Y:S01]  /*0460*/  LEA.HI.X R13, R4, c[0x0][0x164], R13, 0x1, P0 ;  /* 0x00005900040d7a11 */ /* 0x000fe200000f0c0d */
[----:B------:R-:W-:Y:S01]  /*0470*/  IMAD.SHL.U32 R4, R2, 0x2, RZ ;  /* 0x0000000202047824 */ /* 0x000fe200078e00ff */
[----:B------:R-:W-:Y:S01]  /*0480*/  PLOP3.LUT P0, PT, PT, PT, PT, 0x80, 0x0 ;  /* 0x000000000000781c */ /* 0x000fe20003f0f070 */
[----:B------:R-:W-:Y:S05]  /*0490*/  @!P2 BRA `(.L_x_4) ;  /* 0x000001300000a947 */ /* 0x000fea0003800000 */
[----:B------:R-:W-:Y:S02]  /*04a0*/  PLOP3.LUT P0, PT, PT, PT, PT, 0x8, 0x0 ;  /* 0x000000000000781c */ /* 0x000fe40003f0e170 */
[----:B------:R-:W-:-:S05]  /*04b0*/  IADD3 R25, R59, -0x3, RZ ;  /* 0xfffffffd3b197810 */ /* 0x000fca0007ffe0ff */
.L_x_5:
[----:B------:R-:W-:Y:S01]  /*04c0*/  IMAD.MOV.U32 R27, RZ, RZ, c[0x0][0x190] ;  /* 0x00006400ff1b7624 */ /* 0x000fe200078e00ff */
[----:B------:R0:W2:Y:S03]  /*04d0*/  LDG.E.U16.CONSTANT R21, [R12.64] ;  /* 0x000000060c157981 */ /* 0x0000a6000c1e9500 */
[----:B------:R-:W-:-:S06]  /*04e0*/  IMAD.WIDE R14, R27, 0x2, R12 ;  /* 0x000000021b0e7825 */ /* 0x000fcc00078e020c */
[C---:B------:R-:W-:Y:S02]  /*04f0*/  IMAD.WIDE R16, R27.reuse, 0x2, R14 ;  /* 0x000000021b107825 */ /* 0x040fe400078e020e */
[----:B------:R-:W3:Y:S04]  /*0500*/  LDG.E.U16.CONSTANT R15, [R14.64] ;  /* 0x000000060e0f7981 */ /* 0x000ee8000c1e9500 */
[----:B------:R-:W-:Y:S02]  /*0510*/  IMAD.WIDE R18, R27, 0x2, R16 ;  /* 0x000000021b127825 */ /* 0x000fe400078e0210 */
[----:B------:R-:W4:Y:S04]  /*0520*/  LDG.E.U16.CONSTANT R17, [R16.64] ;  /* 0x0000000610117981 */ /* 0x000f28000c1e9500 */
[----:B------:R-:W5:Y:S01]  /*0530*/  LDG.E.U16.CONSTANT R23, [R18.64] ;  /* 0x0000000612177981 */ /* 0x000f62000c1e9500 */
[----:B------:R-:W-:-:S04]  /*0540*/  IADD3 R6, R6, 0x4, RZ ;  /* 0x0000000406067810 */ /* 0x000fc80007ffe0ff */
[----:B------:R-:W-:Y:S01]  /*0550*/  ISETP.GE.AND P2, PT, R6, R25, PT ;  /* 0x000000190600720c */ /* 0x000fe20003f46270 */
[----:B0-----:R-:W-:Y:S01]  /*0560*/  IMAD.WIDE R12, R27, 0x2, R18 ;  /* 0x000000021b0c7825 */ /* 0x001fe200078e0212 */
[----:B--2---:R-:W-:Y:S04]  /*0570*/  STS.U16 [R4], R21 ;  /* 0x0000001504007388 */ /* 0x004fe80000000400 */
[----:B---3--:R-:W-:Y:S04]  /*0580*/  STS.U16 [R4+0x80], R15 ;  /* 0x0000800f04007388 */ /* 0x008fe80000000400 */
[----:B----4-:R-:W-:Y:S04]  /*0590*/  STS.U16 [R4+0x100], R17 ;  /* 0x0001001104007388 */ /* 0x010fe80000000400 */
[----:B-----5:R0:W-:Y:S02]  /*05a0*/  STS.U16 [R4+0x180], R23 ;  /* 0x0001801704007388 */ /* 0x0201e40000000400 */
[----:B0-----:R-:W-:Y:S01]  /*05b0*/  IADD3 R4, R4, 0x200, RZ ;  /* 0x0000020004047810 */ /* 0x001fe20007ffe0ff */
[----:B------:R-:W-:Y:S05]  /*05c0*/  @!P2 BRA `(.L_x_5) ;  /* 0xfffffef00000a947 */ /* 0x000fea000383ffff */
.L_x_4:
[----:B------:R-:W-:-:S05]  /*05d0*/  IMAD.IADD R8, R59, 0x1, -R6 ;  /* 0x000000013b087824 */ /* 0x000fca00078e0a06 */
[----:B------:R-:W-:-:S13]  /*05e0*/  ISETP.GT.AND P2, PT, R8, 0x1, PT ;  /* 0x000000010800780c */ /* 0x000fda0003f44270 */
[----:B------:R-:W-:Y:S01]  /*05f0*/  @P2 IMAD.MOV.U32 R21, RZ, RZ, c[0x0][0x190] ;  /* 0x00006400ff152624 */ /* 0x000fe200078e00ff */
[----:B------:R0:W2:Y:S03]  /*0600*/  @P2 LDG.E.U16.CONSTANT R17, [R12.64] ;  /* 0x000000060c112981 */ /* 0x0000a6000c1e9500 */
[----:B------:R-:W-:-:S05]  /*0610*/  @P2 IMAD.WIDE R14, R21, 0x2, R12 ;  /* 0x00000002150e2825 */ /* 0x000fca00078e020c */
[----:B------:R-:W3:Y:S01]  /*0620*/  @P2 LDG.E.U16.CONSTANT R19, [R14.64] ;  /* 0x000000060e132981 */ /* 0x000ee2000c1e9500 */
[----:B------:R-:W-:Y:S02]  /*0630*/  @P2 PLOP3.LUT P0, PT, PT, PT, PT, 0x8, 0x0 ;  /* 0x000000000000281c */ /* 0x000fe40003f0e170 */
[----:B------:R-:W-:-:S11]  /*0640*/  @P2 IADD3 R6, R6, 0x2, RZ ;  /* 0x0000000206062810 */ /* 0x000fd60007ffe0ff */
[----:B------:R-:W-:Y:S01]  /*0650*/  ISETP.LT.OR P0, PT, R6, R59, P0 ;  /* 0x0000003b0600720c */ /* 0x000fe20000701670 */
[----:B0-----:R-:W-:Y:S01]  /*0660*/  @P2 IMAD.WIDE R12, R21, 0x2, R14 ;  /* 0x00000002150c2825 */ /* 0x001fe200078e020e */
[----:B--2---:R-:W-:Y:S04]  /*0670*/  @P2 STS.U16 [R4], R17 ;  /* 0x0000001104002388 */ /* 0x004fe80000000400 */
[----:B---3--:R0:W-:Y:S02]  /*0680*/  @P2 STS.U16 [R4+0x80], R19 ;  /* 0x0000801304002388 */ /* 0x0081e40000000400 */
[----:B0-----:R-:W-:-:S05]  /*0690*/  @P2 IADD3 R4, R4, 0x100, RZ ;  /* 0x0000010004042810 */ /* 0x001fca0007ffe0ff */
[----:B------:R-:W-:Y:S05]  /*06a0*/  @!P0 BRA `(.L_x_2) ;  /* 0x0000030000008947 */ /* 0x000fea0003800000 */
[----:B------:R-:W2:Y:S04]  /*06b0*/  LDG.E.U16.CONSTANT R13, [R12.64] ;  /* 0x000000060c0d7981 */ /* 0x000ea8000c1e9500 */
[----:B--2---:R0:W-:Y:S01]  /*06c0*/  STS.U16 [R4], R13 ;  /* 0x0000000d04007388 */ /* 0x0041e20000000400 */
[----:B------:R-:W-:Y:S05]  /*06d0*/  BRA `(.L_x_2) ;  /* 0x000002d000007947 */ /* 0x000fea0003800000 */
.L_x_3:
[----:B------:R-:W-:Y:S01]  /*06e0*/  IMAD R4, R3, c[0x0][0x190], RZ ;  /* 0x0000640003047a24 */ /* 0x000fe200078e02ff */
[----:B------:R-:W-:-:S03]  /*06f0*/  ISETP.GT.AND P2, PT, R59, 0x3, PT ;  /* 0x000000033b00780c */ /* 0x000fc60003f44270 */
[----:B------:R-:W-:-:S05]  /*0700*/  IMAD.SHL.U32 R8, R4, 0x4, RZ ;  /* 0x0000000404087824 */ /* 0x000fca00078e00ff */
[----:B------:R-:W-:-:S04]  /*0710*/  IADD3 R4, P0, R13, R8, RZ ;  /* 0x000000080d047210 */ /* 0x000fc80007f1e0ff */
[----:B------:R-:W-:Y:S01]  /*0720*/  LEA.HI.X.SX32 R13, R8, R6, 0x1, P0 ;  /* 0x00000006080d7211 */ /* 0x000fe200000f0eff */
[----:B------:R-:W-:Y:S01]  /*0730*/  IMAD.MOV.U32 R6, RZ, RZ, RZ ;  /* 0x000000ffff067224 */ /* 0x000fe200078e00ff */
[----:B------:R-:W-:-:S04]  /*0740*/  LEA R12, P0, R4, c[0x0][0x160], 0x1 ;  /* 0x00005800040c7a11 */ /* 0x000fc800078008ff */
[----:B------:R-:W-:Y:S01]  /*0750*/  LEA.HI.X R13, R4, c[0x0][0x164], R13, 0x1, P0 ;  /* 0x00005900040d7a11 */ /* 0x000fe200000f0c0d */
[----:B------:R-:W-:Y:S01]  /*0760*/  IMAD.SHL.U32 R4, R2, 0x2, RZ ;  /* 0x0000000202047824 */ /* 0x000fe200078e00ff */
[----:B------:R-:W-:Y:S01]  /*0770*/  PLOP3.LUT P0, PT, PT, PT, PT, 0x80, 0x0 ;  /* 0x000000000000781c */ /* 0x000fe20003f0f070 */
[----:B------:R-:W-:Y:S05]  /*0780*/  @!P2 BRA `(.L_x_6) ;  /* 0x000001300000a947 */ /* 0x000fea0003800000 */
[----:B------:R-:W-:Y:S02]  /*0790*/  PLOP3.LUT P0, PT, PT, PT, PT, 0x8, 0x0 ;  /* 0x000000000000781c */ /* 0x000fe40003f0e170 */
[----:B------:R-:W-:-:S05]  /*07a0*/  IADD3 R25, R59, -0x3, RZ ;  /* 0xfffffffd3b197810 */ /* 0x000fca0007ffe0ff */
.L_x_7:
        /* <DEDUP_REMOVED lines=17> */
.L_x_6:
[----:B------:R-:W-:-:S05]  /*08c0*/  IMAD.IADD R8, R59, 0x1, -R6 ;  /* 0x000000013b087824 */ /* 0x000fca00078e0a06 */
[----:B------:R-:W-:-:S13]  /*08d0*/  ISETP.GT.AND P2, PT, R8, 0x1, PT ;  /* 0x000000010800780c */ /* 0x000fda0003f44270 */
[----:B------:R-:W-:Y:S01]  /*08e0*/  @P2 PLOP3.LUT P0, PT, PT, PT, PT, 0x8, 0x0 ;  /* 0x000000000000281c */ /* 0x000fe20003f0e170 */
[----:B------:R-:W-:Y:S01]  /*08f0*/  @P2 IMAD.MOV.U32 R17, RZ, RZ, c[0x0][0x190] ;  /* 0x00006400ff112624 */ /* 0x000fe200078e00ff */
[----:B------:R-:W-:Y:S01]  /*0900*/  @P2 IADD3 R6, R6, 0x2, RZ ;  /* 0x0000000206062810 */ /* 0x000fe20007ffe0ff */
[----:B------:R0:W2:Y:S02]  /*0910*/  @P2 LDG.E.U16.CONSTANT R19, [R12.64] ;  /* 0x000000060c132981 */ /* 0x0000a4000c1e9500 */
[----:B------:R-:W-:-:S05]  /*0920*/  @P2 IMAD.WIDE R14, R17, 0x2, R12 ;  /* 0x00000002110e2825 */ /* 0x000fca00078e020c */
[----:B------:R-:W3:Y:S03]  /*0930*/  @P2 LDG.E.U16.CONSTANT R21, [R14.64] ;  /* 0x000000060e152981 */ /* 0x000ee6000c1e9500 */
[----:B------:R-:W-:Y:S01]  /*0940*/  ISETP.LT.OR P0, PT, R6, R59, P0 ;  /* 0x0000003b0600720c */ /* 0x000fe20000701670 */
[----:B0-----:R-:W-:-:S12]  /*0950*/  @P2 IMAD.WIDE R12, R17, 0x2, R14 ;  /* 0x00000002110c2825 */ /* 0x001fd800078e020e */
[----:B------:R-:W4:Y:S04]  /*0960*/  @P0 LDG.E.U16.CONSTANT R17, [R12.64] ;  /* 0x000000060c110981 */ /* 0x000f28000c1e9500 */
[----:B--2---:R-:W-:Y:S04]  /*0970*/  @P2 STS.U16 [R4], R19 ;  /* 0x0000001304002388 */ /* 0x004fe80000000400 */
[----:B---3--:R0:W-:Y:S02]  /*0980*/  @P2 STS.U16 [R4+0x80], R21 ;  /* 0x0000801504002388 */ /* 0x0081e40000000400 */
[----:B0-----:R-:W-:-:S05]  /*0990*/  @P2 IADD3 R4, R4, 0x100, RZ ;  /* 0x0000010004042810 */ /* 0x001fca0007ffe0ff */
[----:B----4-:R0:W-:Y:S02]  /*09a0*/  @P0 STS.U16 [R4], R17 ;  /* 0x0000001104000388 */ /* 0x0101e40000000400 */
.L_x_2:
[----:B------:R-:W-:Y:S05]  /*09b0*/  BSYNC B0 ;  /* 0x0000000000007941 */ /* 0x000fea0003800000 */
.L_x_1:
[----:B------:R-:W-:-:S13]  /*09c0*/  ISETP.GE.AND P0, PT, R11, c[0x0][0x18c], PT ;  /* 0x000063000b007a0c */ /* 0x000fda0003f06270 */
[----:B------:R-:W-:Y:S05]  /*09d0*/  @P0 EXIT ;  /* 0x000000000000094d */ /* 0x000fea0003800000 */
[----:B0-----:R-:W0:Y:S02]  /*09e0*/  LDC.S8 R4, c[0x0][0x1c0] ;  /* 0x00007000ff047b82 */ /* 0x001e240000000200 */
[----:B0-----:R-:W-:-:S04]  /*09f0*/  ISETP.NE.AND P0, PT, R4, RZ, PT ;  /* 0x000000ff0400720c */ /* 0x001fc80003f05270 */
[----:B------:R-:W-:-:S04]  /*0a00*/  ISETP.NE.OR P0, PT, R0, RZ, !P0 ;  /* 0x000000ff0000720c */ /* 0x000fc80004705670 */
[----:B------:R-:W-:-:S13]  /*0a10*/  ISETP.LT.OR P0, PT, R9, 0x1, P0 ;  /* 0x000000010900780c */ /* 0x000fda0000701670 */
[----:B------:R-:W-:Y:S05]  /*0a20*/  @P0 BRA `(.L_x_8) ;  /* 0x0000020000000947 */ /* 0x000fea0003800000 */
[----:B------:R-:W-:Y:S01]  /*0a30*/  ISETP.GT.AND P2, PT, R59, 0x3, PT ;  /* 0x000000033b00780c */ /* 0x000fe20003f44270 */
[----:B------:R-:W-:Y:S01]  /*0a40*/  IMAD R4, R3, c[0x0][0x18c], RZ ;  /* 0x0000630003047a24 */ /* 0x000fe200078e02ff */
[----:B------:R-:W-:Y:S01]  /*0a50*/  PLOP3.LUT P0, PT, PT, PT, PT, 0x80, 0x0 ;  /* 0x000000000000781c */ /* 0x000fe20003f0f070 */
[----:B------:R-:W-:Y:S02]  /*0a60*/  IMAD.MOV.U32 R17, RZ, RZ, 0x2 ;  /* 0x00000002ff117424 */ /* 0x000fe400078e00ff */
[----:B------:R-:W-:Y:S02]  /*0a70*/  IMAD R5, R4, 0x4, R5 ;  /* 0x0000000404057824 */ /* 0x000fe400078e0205 */
[----:B------:R-:W-:Y:S02]  /*0a80*/  IMAD.MOV.U32 R6, RZ, RZ, RZ ;  /* 0x000000ffff067224 */ /* 0x000fe400078e00ff */
[----:B------:R-:W-:-:S04]  /*0a90*/  IMAD R2, R2, 0x4, R5 ;  /* 0x0000000402027824 */ /* 0x000fc800078e0205 */
[----:B------:R-:W-:Y:S01]  /*0aa0*/  IMAD.WIDE R2, R2, R17, c[0x0][0x180] ;  /* 0x0000600002027625 */ /* 0x000fe200078e0211 */
[----:B------:R-:W-:Y:S05]  /*0ab0*/  @!P2 BRA `(.L_x_9) ;  /* 0x000000d00000a947 */ /* 0x000fea0003800000 */
[----:B------:R-:W-:Y:S02]  /*0ac0*/  PLOP3.LUT P0, PT, PT, PT, PT, 0x8, 0x0 ;  /* 0x000000000000781c */ /* 0x000fe40003f0e170 */
[----:B------:R-:W-:Y:S02]  /*0ad0*/  IADD3 R19, R59, -0x3, RZ ;  /* 0xfffffffd3b137810 */ /* 0x000fe40007ffe0ff */
.L_x_10:
[----:B-1----:R-:W-:Y:S01]  /*0ae0*/  IMAD.WIDE R4, R17, c[0x0][0x18c], R2 ;  /* 0x0000630011047a25 */ /* 0x002fe200078e0202 */
[----:B------:R0:W-:Y:S01]  /*0af0*/  STG.E.64 [R2.64], RZ ;  /* 0x000000ff02007986 */ /* 0x0001e2000c101b06 */
[----:B------:R-:W-:-:S03]  /*0b00*/  IADD3 R6, R6, 0x4, RZ ;  /* 0x0000000406067810 */ /* 0x000fc60007ffe0ff */
[----:B------:R1:W-:Y:S01]  /*0b10*/  STG.E.64 [R4.64], RZ ;  /* 0x000000ff04007986 */ /* 0x0003e2000c101b06 */
[----:B------:R-:W-:Y:S01]  /*0b20*/  IMAD.WIDE R12, R17, c[0x0][0x18c], R4 ;  /* 0x00006300110c7a25 */ /* 0x000fe200078e0204 */
[----:B------:R-:W-:-:S04]  /*0b30*/  ISETP.GE.AND P2, PT, R6, R19, PT ;  /* 0x000000130600720c */ /* 0x000fc80003f46270 */
[----:B------:R1:W-:Y:S01]  /*0b40*/  STG.E.64 [R12.64], RZ ;  /* 0x000000ff0c007986 */ /* 0x0003e2000c101b06 */
[----:B------:R-:W-:-:S05]  /*0b50*/  IMAD.WIDE R14, R17, c[0x0][0x18c], R12 ;  /* 0x00006300110e7a25 */ /* 0x000fca00078e020c */
[----:B------:R1:W-:Y:S01]  /*0b60*/  STG.E.64 [R14.64], RZ ;  /* 0x000000ff0e007986 */ /* 0x0003e2000c101b06 */
[----:B0-----:R-:W-:Y:S02]  /*0b70*/  IMAD.WIDE R2, R17, c[0x0][0x18c], R14 ;  /* 0x0000630011027a25 */ /* 0x001fe400078e020e */
[----:B------:R-:W-:Y:S05]  /*0b80*/  @!P2 BRA `(.L_x_10) ;  /* 0xffffff500000a947 */ /* 0x000fea000383ffff */
.L_x_9:
[----:B-1----:R-:W-:-:S05]  /*0b90*/  IMAD.IADD R4, R59, 0x1, -R6 ;  /* 0x000000013b047824 */ /* 0x002fca00078e0a06 */
[----:B------:R-:W-:-:S13]  /*0ba0*/  ISETP.GT.AND P2, PT, R4, 0x1, PT ;  /* 0x000000010400780c */ /* 0x000fda0003f44270 */
[----:B------:R-:W-:Y:S01]  /*0bb0*/  @P2 PLOP3.LUT P0, PT, PT, PT, PT, 0x8, 0x0 ;  /* 0x000000000000281c */ /* 0x000fe20003f0e170 */
[C---:B------:R-:W-:Y:S01]  /*0bc0*/  @P2 IMAD.WIDE R4, R17.reuse, c[0x0][0x18c], R2 ;  /* 0x0000630011042a25 */ /* 0x040fe200078e0202 */
[----:B------:R-:W-:Y:S01]  /*0bd0*/  @P2 IADD3 R6, R6, 0x2, RZ ;  /* 0x0000000206062810 */ /* 0x000fe20007ffe0ff */
[----:B------:R0:W-:Y:S04]  /*0be0*/  @P2 STG.E.64 [R2.64], RZ ;  /* 0x000000ff02002986 */ /* 0x0001e8000c101b06 */
[----:B------:R1:W-:Y:S06]  /*0bf0*/  @P2 STG.E.64 [R4.64], RZ ;  /* 0x000000ff04002986 */ /* 0x0003ec000c101b06 */
[----:B------:R-:W-:Y:S01]  /*0c00*/  ISETP.LT.OR P0, PT, R6, R59, P0 ;  /* 0x0000003b0600720c */ /* 0x000fe20000701670 */
[----:B0-----:R-:W-:-:S12]  /*0c10*/  @P2 IMAD.WIDE R2, R17, c[0x0][0x18c], R4 ;  /* 0x0000630011022a25 */ /* 0x001fd800078e0204 */
[----:B------:R1:W-:Y:S02]  /*0c20*/  @P0 STG.E.64 [R2.64], RZ ;  /* 0x000000ff02000986 */ /* 0x0003e4000c101b06 */
.L_x_8:
[----:B------:R-:W-:Y:S01]  /*0c30*/  BAR.SYNC.DEFER_BLOCKING 0x0 ;  /* 0x0000000000007b1d */ /* 0x000fe20000010000 */
[C---:B------:R-:W-:Y:S01]  /*0c40*/  ISETP.GT.AND P0, PT, R57.reuse, c[0x0][0x1a8], PT ;  /* 0x00006a0039007a0c */ /* 0x040fe20003f04270 */
[----:B------:R-:W-:Y:S01]  /*0c50*/  IMAD.SHL.U32 R53, R0, 0x80, RZ ;  /* 0x0000008000357824 */ /* 0x000fe200078e00ff */
[C---:B------:R-:W-:Y:S01]  /*0c60*/  ISETP.GT.AND P3, PT, R57.reuse, c[0x0][0x1ac], PT ;  /* 0x00006b0039007a0c */ /* 0x040fe20003f64270 */
[----:B------:R-:W-:Y:S01]  /*0c70*/  IMAD.MOV.U32 R0, RZ, RZ, 0x2 ;  /* 0x00000002ff007424 */ /* 0x000fe200078e00ff */
[C---:B------:R-:W-:Y:S02]  /*0c80*/  ISETP.GT.AND P5, PT, R57.reuse, c[0x0][0x1b4], PT ;  /* 0x00006d0039007a0c */ /* 0x040fe40003fa4270 */
[----:B-1----:R-:W-:Y:S01]  /*0c90*/  IMNMX R3, R57, c[0x0][0x1a8], PT ;  /* 0x00006a0039037a17 */ /* 0x002fe20003800200 */
[----:B------:R-:W-:Y:S01]  /*0ca0*/  IMAD.WIDE R52, R53, R0, c[0x0][0x198] ;  /* 0x0000660035347625 */ /* 0x000fe200078e0200 */
[----:B------:R-:W-:Y:S02]  /*0cb0*/  ISETP.GT.AND P4, PT, R57, c[0x0][0x1b0], PT ;  /* 0x00006c0039007a0c */ /* 0x000fe40003f84270 */
[----:B------:R-:W-:-:S02]  /*0cc0*/  SHF.R.S32.HI R4, RZ, 0x1f, R3 ;  /* 0x0000001fff047819 */ /* 0x000fc40000011403 */
[C---:B------:R-:W-:Y:S02]  /*0cd0*/  ISETP.GT.AND P2, PT, R57.reuse, c[0x0][0x1b8], PT ;  /* 0x00006e0039007a0c */ /* 0x040fe40003f44270 */
[C---:B------:R-:W-:Y:S02]  /*0ce0*/  @P0 IMNMX R2, R57.reuse, c[0x0][0x1ac], PT ;  /* 0x00006b0039020a17 */ /* 0x040fe40003800200 */
[----:B------:R-:W-:Y:S02]  /*0cf0*/  LEA.HI R12, R4, R3, RZ, 0x5 ;  /* 0x00000003040c7211 */ /* 0x000fe400078f28ff */
[C---:B------:R-:W-:Y:S02]  /*0d00*/  @P3 IMNMX R3, R57.reuse, c[0x0][0x1b0], PT ;  /* 0x00006c0039033a17 */ /* 0x040fe40003800200 */
[----:B------:R-:W-:Y:S02]  /*0d10*/  @P0 IADD3 R2, R2, -c[0x0][0x1a8], RZ ;  /* 0x80006a0002020a10 */ /* 0x000fe40007ffe0ff */
[----:B------:R-:W-:-:S02]  /*0d20*/  @P5 IMNMX R6, R57, c[0x0][0x1b8], PT ;  /* 0x00006e0039065a17 */ /* 0x000fc40003800200 */
[----:B------:R-:W-:Y:S02]  /*0d30*/  @P3 IADD3 R4, R3, -c[0x0][0x1ac], RZ ;  /* 0x80006b0003043a10 */ /* 0x000fe40007ffe0ff */
[----:B------:R-:W-:Y:S02]  /*0d40*/  @P0 SHF.R.S32.HI R3, RZ, 0x1f, R2 ;  /* 0x0000001fff030819 */ /* 0x000fe40000011402 */
[----:B------:R-:W-:Y:S02]  /*0d50*/  @P4 IMNMX R5, R57, c[0x0][0x1b4], PT ;  /* 0x00006d0039054a17 */ /* 0x000fe40003800200 */
[----:B------:R-:W-:Y:S02]  /*0d60*/  @P5 IADD3 R10, R6, -c[0x0][0x1b4], RZ ;  /* 0x80006d00060a5a10 */ /* 0x000fe40007ffe0ff */
[----:B------:R-:W-:Y:S02]  /*0d70*/  @P0 LEA.HI R3, R3, R2, RZ, 0x5 ;  /* 0x0000000203030211 */ /* 0x000fe400078f28ff */
[----:B------:R-:W-:-:S02]  /*0d80*/  @P4 IADD3 R8, R5, -c[0x0][0x1b0], RZ ;  /* 0x80006c0005084a10 */ /* 0x000fc40007ffe0ff */
[----:B------:R-:W-:Y:S02]  /*0d90*/  @P3 SHF.R.S32.HI R5, RZ, 0x1f, R4 ;  /* 0x0000001fff053819 */ /* 0x000fe40000011404 */
[----:B------:R-:W-:Y:S02]  /*0da0*/  @P5 SHF.R.S32.HI R15, RZ, 0x1f, R10 ;  /* 0x0000001fff0f5819 */ /* 0x000fe4000001140a */
[----:B------:R-:W-:Y:S02]  /*0db0*/  @P2 IMNMX R2, R57, c[0x0][0x1bc], PT ;  /* 0x00006f0039022a17 */ /* 0x000fe40003800200 */
[----:B------:R-:W-:Y:S02]  /*0dc0*/  @P0 SHF.R.S32.HI R3, RZ, 0x5, R3 ;  /* 0x00000005ff030819 */ /* 0x000fe40000011403 */
[----:B------:R-:W-:Y:S02]  /*0dd0*/  @P3 LEA.HI R6, R5, R4, RZ, 0x5 ;  /* 0x0000000405063211 */ /* 0x000fe400078f28ff */
[----:B------:R-:W-:Y:S01]  /*0de0*/  @P4 SHF.R.S32.HI R13, RZ, 0x1f, R8 ;  /* 0x0000001fff0d4819 */ /* 0x000fe20000011408 */
[----:B------:R-:W-:Y:S01]  /*0df0*/  CS2R R4, SRZ ;  /* 0x0000000000047805 */ /* 0x000fe2000001ff00 */
[----:B------:R-:W-:Y:S01]  /*0e00*/  @P5 LEA.HI R15, R15, R10, RZ, 0x5 ;  /* 0x0000000a0f0f5211 */ /* 0x000fe200078f28ff */
[----:B------:R-:W-:Y:S01]  /*0e10*/  @P0 IMAD R5, R3, 0x6, RZ ;  /* 0x0000000603050824 */ /* 0x000fe200078e02ff */
[----:B------:R-:W-:Y:S01]  /*0e20*/  @P2 IADD3 R10, R2, -c[0x0][0x1b8], RZ ;  /* 0x80006e00020a2a10 */ /* 0x000fe20007ffe0ff */
[----:B------:R-:W-:Y:S01]  /*0e30*/  IMAD.MOV.U32 R2, RZ, RZ, RZ ;  /* 0x000000ffff027224 */ /* 0x000fe200078e00ff */
[----:B------:R-:W-:Y:S01]  /*0e40*/  ISETP.GE.AND P0, PT, R57, R58, PT ;  /* 0x0000003a3900720c */ /* 0x000fe20003f06270 */
[----:B------:R-:W-:Y:S01]  /*0e50*/  IMAD.MOV.U32 R3, RZ, RZ, RZ ;  /* 0x000000ffff037224 */ /* 0x000fe200078e00ff */
[----:B------:R-:W-:Y:S01]  /*0e60*/  @P4 LEA.HI R8, R13, R8, RZ, 0x5 ;  /* 0x000000080d084211 */ /* 0x000fe200078f28ff */
[----:B------:R-:W-:Y:S01]  /*0e70*/  IMAD.MOV.U32 R13, RZ, RZ, RZ ;  /* 0x000000ffff0d7224 */ /* 0x000fe200078e00ff */
[----:B------:R-:W-:-:S02]  /*0e80*/  @P2 SHF.R.S32.HI R17, RZ, 0x1f, R10 ;  /* 0x0000001fff112819 */ /* 0x000fc4000001140a */
[----:B------:R-:W-:Y:S02]  /*0e90*/  @P3 SHF.R.S32.HI R6, RZ, 0x5, R6 ;  /* 0x00000005ff063819 */ /* 0x000fe40000011406 */
[----:B------:R-:W-:Y:S02]  /*0ea0*/  @P4 SHF.R.S32.HI R8, RZ, 0x5, R8 ;  /* 0x00000005ff084819 */ /* 0x000fe40000011408 */
[----:B------:R-:W-:Y:S01]  /*0eb0*/  SHF.R.S32.HI R12, RZ, 0x5, R12 ;  /* 0x00000005ff0c7819 */ /* 0x000fe2000001140c */
[----:B------:R-:W-:Y:S01]  /*0ec0*/  @P3 IMAD R4, R6, 0x5, RZ ;  /* 0x0000000506043824 */ /* 0x000fe200078e02ff */
[----:B------:R-:W-:Y:S01]  /*0ed0*/  @P2 LEA.HI R17, R17, R10, RZ, 0x5 ;  /* 0x0000000a11112211 */ /* 0x000fe200078f28ff */
[----:B------:R-:W-:Y:S01]  /*0ee0*/  @P4 IMAD.SHL.U32 R13, R8, 0x4, RZ ;  /* 0x00000004080d4824 */ /* 0x000fe200078e00ff */
[----:B------:R-:W-:Y:S01]  /*0ef0*/  @P5 SHF.R.S32.HI R15, RZ, 0x5, R15 ;  /* 0x00000005ff0f5819 */ /* 0x000fe2000001140f */
[----:B------:R-:W-:Y:S01]  /*0f00*/  IMAD R5, R12, 0x8, R5 ;  /* 0x000000080c057824 */ /* 0x000fe200078e0205 */
[----:B------:R-:W-:-:S03]  /*0f10*/  @P2 SHF.R.S32.HI R17, RZ, 0x5, R17 ;  /* 0x00000005ff112819 */ /* 0x000fc60000011411 */
[----:B------:R-:W-:Y:S01]  /*0f20*/  @P5 IMAD R2, R15, 0x3, RZ ;  /* 0x000000030f025824 */ /* 0x000fe200078e02ff */
[----:B------:R-:W-:Y:S01]  /*0f30*/  IADD3 R21, R13, R5, R4 ;  /* 0x000000050d157210 */ /* 0x000fe20007ffe004 */
[----:B------:R-:W-:Y:S01]  /*0f40*/  @P2 IMAD.SHL.U32 R3, R17, 0x2, RZ ;  /* 0x0000000211032824 */ /* 0x000fe200078e00ff */
[----:B------:R-:W-:Y:S05]  /*0f50*/  @P0 BRA `(.L_x_11) ;  /* 0x0000033000000947 */ /* 0x000fea0003800000 */
[----:B------:R0:W5:Y:S01]  /*0f60*/  LDG.E.U16.CONSTANT R6, [R52.64] ;  /* 0x0000000634067981 */ /* 0x000162000c1e9500 */
[----:B------:R-:W-:Y:S01]  /*0f70*/  SHF.R.S32.HI R8, RZ, 0x1f, R11 ;  /* 0x0000001fff087819 */ /* 0x000fe2000001140b */
[----:B------:R-:W-:Y:S02]  /*0f80*/  IMAD.SHL.U32 R4, R11, 0x4, RZ ;  /* 0x000000040b047824 */ /* 0x000fe400078e00ff */
[----:B------:R-:W-:Y:S01]  /*0f90*/  IMAD.MOV.U32 R16, RZ, RZ, RZ ;  /* 0x000000ffff107224 */ /* 0x000fe200078e00ff */
[----:B------:R-:W-:Y:S01]  /*0fa0*/  LEA.HI R5, R8, R11, RZ, 0x3 ;  /* 0x0000000b08057211 */ /* 0x000fe200078f18ff */
[----:B------:R-:W-:Y:S01]  /*0fb0*/  IMAD.MOV.U32 R17, RZ, RZ, R57 ;  /* 0x000000ffff117224 */ /* 0x000fe200078e0039 */
[----:B------:R-:W-:-:S02]  /*0fc0*/  LOP3.LUT R8, R4, 0x10, RZ, 0xc0, !PT ;  /* 0x0000001004087812 */ /* 0x000fc400078ec0ff */
[----:B------:R-:W-:Y:S02]  /*0fd0*/  SHF.R.S32.HI R10, RZ, 0x3, R5 ;  /* 0x00000003ff0a7819 */ /* 0x000fe40000011405 */
.L_x_12:
[----:B-----5:R-:W-:-:S04]  /*0fe0*/  IMAD.IADD R13, R6, 0x1, R16 ;  /* 0x00000001060d7824 */ /* 0x020fc800078e0210 */
[----:B-1----:R-:W-:-:S05]  /*0ff0*/  IMAD R4, R13, c[0x0][0x18c], RZ ;  /* 0x000063000d047a24 */ /* 0x002fca00078e02ff */
[----:B------:R-:W-:-:S04]  /*1000*/  SHF.R.S32.HI R5, RZ, 0x1f, R4 ;  /* 0x0000001fff057819 */ /* 0x000fc80000011404 */
[----:B------:R-:W-:Y:S01]  /*1010*/  LEA.HI R5, R5, R4, RZ, 0x3 ;  /* 0x0000000405057211 */ /* 0x000fe200078f18ff */
[----:B------:R-:W-:-:S03]  /*1020*/  IMAD.MOV.U32 R4, RZ, RZ, 0x4 ;  /* 0x00000004ff047424 */ /* 0x000fc600078e00ff */
[----:B------:R-:W-:-:S05]  /*1030*/  LEA.HI.SX32 R5, R5, R10, 0x1d ;  /* 0x0000000a05057211 */ /* 0x000fca00078feaff */
[----:B------:R-:W-:-:S06]  /*1040*/  IMAD.WIDE R4, R5, R4, c[0x0][0x170] ;  /* 0x00005c0005047625 */ /* 0x000fcc00078e0204 */
[----:B------:R-:W2:Y:S01]  /*1050*/  LDG.E.CONSTANT R5, [R4.64] ;  /* 0x0000000604057981 */ /* 0x000ea2000c1e9900 */
[----:B------:R-:W-:Y:S01]  /*1060*/  IMAD.WIDE R12, R13, R0, c[0x0][0x178] ;  /* 0x00005e000d0c7625 */ /* 0x000fe200078e0200 */
[----:B------:R-:W-:-:S05]  /*1070*/  LEA R15, R17, 0x1, 0x1 ;  /* 0x00000001110f7811 */ /* 0x000fca00078e08ff */
[----:B------:R1:W3:Y:S01]  /*1080*/  LDG.E.U16.CONSTANT R12, [R12.64] ;  /* 0x000000060c0c7981 */ /* 0x0002e2000c1e9500 */
[----:B------:R-:W-:-:S06]  /*1090*/  IMAD.WIDE R14, R15, R0, c[0x0][0x198] ;  /* 0x000066000f0e7625 */ /* 0x000fcc00078e0200 */
[----:B------:R-:W4:Y:S01]  /*10a0*/  LDG.E.U16.CONSTANT R14, [R14.64] ;  /* 0x000000060e0e7981 */ /* 0x000f22000c1e9500 */
[----:B--2---:R-:W-:-:S04]  /*10b0*/  SHF.R.U32.HI R18, RZ, R8, R5 ;  /* 0x00000008ff127219 */ /* 0x004fc80000011605 */
[----:B------:R-:W-:Y:S02]  /*10c0*/  LOP3.LUT R19, R18, 0xf, RZ, 0xc0, !PT ;  /* 0x0000000f12137812 */ /* 0x000fe400078ec0ff */
[--C-:B------:R-:W-:Y:S02]  /*10d0*/  SHF.R.U32.HI R20, RZ, 0x4, R18.reuse ;  /* 0x00000004ff147819 */ /* 0x100fe40000011612 */
[--C-:B------:R-:W-:Y:S02]  /*10e0*/  SHF.R.U32.HI R4, RZ, 0xc, R18.reuse ;  /* 0x0000000cff047819 */ /* 0x100fe40000011612 */
[----:B------:R-:W-:Y:S02]  /*10f0*/  SHF.R.U32.HI R18, RZ, 0x8, R18 ;  /* 0x00000008ff127819 */ /* 0x000fe40000011612 */
[----:B------:R-:W-:Y:S02]  /*1100*/  LOP3.LUT R20, R20, 0xf, RZ, 0xc0, !PT ;  /* 0x0000000f14147812 */ /* 0x000fe400078ec0ff */
[----:B------:R-:W-:Y:S01]  /*1110*/  LOP3.LUT R4, R4, 0xf, RZ, 0xc0, !PT ;  /* 0x0000000f04047812 */ /* 0x000fe200078ec0ff */
[----:B----4-:R-:W-:Y:S01]  /*1120*/  IMAD.IADD R17, R14, 0x1, R17 ;  /* 0x000000010e117824 */ /* 0x010fe200078e0211 */
[----:B------:R-:W-:-:S02]  /*1130*/  LOP3.LUT R18, R18, 0xf, RZ, 0xc0, !PT ;  /* 0x0000000f12127812 */ /* 0x000fc400078ec0ff */
[----:B------:R-:W-:Y:S02]  /*1140*/  IADD3 R19, R19, 0x1, RZ ;  /* 0x0000000113137810 */ /* 0x000fe40007ffe0ff */
[----:B------:R-:W-:Y:S02]  /*1150*/  IADD3 R20, R20, 0x1, RZ ;  /* 0x0000000114147810 */ /* 0x000fe40007ffe0ff */
[----:B------:R-:W-:Y:S01]  /*1160*/  IADD3 R4, R4, 0x1, RZ ;  /* 0x0000000104047810 */ /* 0x000fe20007ffe0ff */
[----:B------:R-:W-:Y:S01]  /*1170*/  IMAD R19, R19, R19, RZ ;  /* 0x0000001313137224 */ /* 0x000fe200078e02ff */
[----:B------:R-:W-:Y:S01]  /*1180*/  IADD3 R18, R18, 0x1, RZ ;  /* 0x0000000112127810 */ /* 0x000fe20007ffe0ff */
[----:B------:R-:W-:Y:S01]  /*1190*/  IMAD R20, R20, R20, RZ ;  /* 0x0000001414147224 */ /* 0x000fe200078e02ff */
[----:B------:R-:W-:Y:S01]  /*11a0*/  ISETP.GE.AND P2, PT, R17, R58, PT ;  /* 0x0000003a1100720c */ /* 0x000fe20003f46270 */
[----:B-1----:R-:W-:Y:S02]  /*11b0*/  IMAD R13, R4, R4, RZ ;  /* 0x00000004040d7224 */ /* 0x002fe400078e02ff */
[----:B------:R-:W-:Y:S01]  /*11c0*/  IMAD R18, R18, R18, RZ ;  /* 0x0000001212127224 */ /* 0x000fe200078e02ff */
[----:B------:R-:W-:Y:S08]  /*11d0*/  I2F.F16 R19, R19 ;  /* 0x0000001300137306 */ /* 0x000ff00000200c00 */
[----:B------:R-:W1:Y:S08]  /*11e0*/  I2F.F16 R20, R20 ;  /* 0x0000001400147306 */ /* 0x000e700000200c00 */
[----:B------:R-:W-:Y:S08]  /*11f0*/  I2F.F16 R13, R13 ;  /* 0x0000000d000d7306 */ /* 0x000ff00000200c00 */
[----:B------:R-:W2:Y:S01]  /*1200*/  I2F.F16 R18, R18 ;  /* 0x0000001200127306 */ /* 0x000ea20000200c00 */
[----:B-1----:R-:W-:-:S05]  /*1210*/  PRMT R19, R19, 0x5410, R20 ;  /* 0x0000541013137816 */ /* 0x002fca0000000014 */
[----:B---3--:R-:W-:Y:S01]  /*1220*/  HMUL2 R4, R19, R12.H0_H0 ;  /* 0x2000000c13047232 */ /* 0x008fe20000000000 */
[----:B--2---:R-:W-:-:S05]  /*1230*/  PRMT R5, R18, 0x5410, R13 ;  /* 0x0000541012057816 */ /* 0x004fca000000000d */
[----:B------:R-:W-:Y:S01]  /*1240*/  HMUL2 R5, R5, R12.H0_H0 ;  /* 0x2000000c05057232 */ /* 0x000fe20000000000 */
[C---:B------:R-:W-:Y:S01]  /*1250*/  IMAD R12, R16.reuse, 0x8, R1 ;  /* 0x00000008100c7824 */ /* 0x040fe200078e0201 */
[----:B------:R-:W-:-:S04]  /*1260*/  IADD3 R16, R16, 0x1, RZ ;  /* 0x0000000110107810 */ /* 0x000fc80007ffe0ff */
[----:B------:R1:W-:Y:S01]  /*1270*/  STL.64 [R12], R4 ;  /* 0x000000040c007387 */ /* 0x0003e20000100a00 */
[----:B------:R-:W-:Y:S05]  /*1280*/  @!P2 BRA `(.L_x_12) ;  /* 0xfffffd500000a947 */ /* 0x000fea000383ffff */
.L_x_11:
[----:B------:R-:W-:Y:S02]  /*1290*/  ISETP.GE.OR P0, PT, R57, c[0x0][0x1ac], P0 ;  /* 0x00006b0039007a0c */ /* 0x000fe40000706670 */
[----:B------:R-:W-:Y:S02]  /*12a0*/  IADD3 R6, R3, R21, R2 ;  /* 0x0000001503067210 */ /* 0x000fe40007ffe002 */
[----:B------:R-:W-:Y:S02]  /*12b0*/  PRMT R48, RZ, 0x5410, RZ ;  /* 0x00005410ff307816 */ /* 0x000fe400000000ff */
[----:B------:R-:W-:Y:S02]  /*12c0*/  PRMT R47, RZ, 0x5410, RZ ;  /* 0x00005410ff2f7816 */ /* 0x000fe400000000ff */
[----:B------:R-:W-:Y:S02]  /*12d0*/  PRMT R46, RZ, 0x5410, RZ ;  /* 0x00005410ff2e7816 */ /* 0x000fe400000000ff */
[----:B------:R-:W-:-:S02]  /*12e0*/  PRMT R0, RZ, 0x5410, RZ ;  /* 0x00005410ff007816 */ /* 0x000fc400000000ff */
[----:B------:R-:W-:Y:S02]  /*12f0*/  PRMT R2, RZ, 0x5410, RZ ;  /* 0x00005410ff027816 */ /* 0x000fe400000000ff */
[----:B------:R-:W-:Y:S02]  /*1300*/  PRMT R3, RZ, 0x5410, RZ ;  /* 0x00005410ff037816 */ /* 0x000fe400000000ff */
[----:B-1----:R-:W-:Y:S02]  /*1310*/  PRMT R4, RZ, 0x5410, RZ ;  /* 0x00005410ff047816 */ /* 0x002fe400000000ff */
[----:B------:R-:W-:Y:S01]  /*1320*/  PRMT R5, RZ, 0x5410, RZ ;  /* 0x00005410ff057816 */ /* 0x000fe200000000ff */
[----:B------:R-:W-:Y:S05]  /*1330*/  @P0 BRA `(.L_x_13) ;  /* 0x00002af000000947 */ /* 0x000fea0003800000 */
[----:B------:R-:W2:Y:S04]  /*1340*/  LDL.64 R50, [R1] ;  /* 0x0000000001327983 */ /* 0x000ea80000100a00 */
[----:B0-----:R0:W3:Y:S01]  /*1350*/  LDG.E.U16.CONSTANT R52, [R52.64+0x2] ;  /* 0x0000020634347981 */ /* 0x0010e2000c1e9500 */
[----:B------:R-:W-:Y:S01]  /*1360*/  IMAD R6, R6, c[0x0][0x18c], RZ ;  /* 0x0000630006067a24 */ /* 0x000fe200078e02ff */
[----:B------:R-:W-:Y:S01]  /*1370*/  PRMT R7, R7, 0x9910, RZ ;  /* 0x0000991007077816 */ /* 0x000fe200000000ff */
[----:B------:R-:W-:Y:S01]  /*1380*/  ULDC UR5, c[0x0][0x18c] ;  /* 0x0000630000057ab9 */ /* 0x000fe20000000800 */
[----:B------:R-:W-:Y:S01]  /*1390*/  PRMT R48, R48, 0x5410, RZ ;  /* 0x0000541030307816 */ /* 0x000fe200000000ff */
[----:B------:R-:W-:Y:S01]  /*13a0*/  USHF.R.S32.HI UR5, URZ, 0x1f, UR5 ;  /* 0x0000001f3f057899 */ /* 0x000fe20008011405 */
[----:B------:R-:W-:Y:S01]  /*13b0*/  SHF.R.S32.HI R8, RZ, 0x1f, R6 ;  /* 0x0000001fff087819 */ /* 0x000fe20000011406 */
[----:B------:R-:W-:Y:S01]  /*13c0*/  UMOV UR4, URZ ;  /* 0x0000003f00047c82 */ /* 0x000fe20008000000 */
[----:B------:R-:W-:-:S02]  /*13d0*/  IADD3 R6, P2, R11, R6, RZ ;  /* 0x000000060b067210 */ /* 0x000fc40007f5e0ff */
[----:B------:R-:W-:Y:S01]  /*13e0*/  ISETP.NE.AND P0, PT, R7, RZ, PT ;  /* 0x000000ff0700720c */ /* 0x000fe20003f05270 */
[----:B0-----:R-:W-:Y:S01]  /*13f0*/  IMAD.MOV.U32 R53, RZ, RZ, RZ ;  /* 0x000000ffff357224 */ /* 0x001fe200078e00ff */
[----:B------:R-:W-:Y:S02]  /*1400*/  LEA.HI.X.SX32 R7, R11, R8, 0x1, P2 ;  /* 0x000000080b077211 */ /* 0x000fe400010f0eff */
[C---:B------:R-:W-:Y:S02]  /*1410*/  LEA R60, P2, R6.reuse, c[0x0][0x168], 0x2 ;  /* 0x00005a00063c7a11 */ /* 0x040fe400078410ff */
[----:B------:R-:W-:Y:S02]  /*1420*/  ISETP.LT.OR P0, PT, R9, 0x4, !P0 ;  /* 0x000000040900780c */ /* 0x000fe40004701670 */
[----:B------:R-:W-:Y:S02]  /*1430*/  LEA.HI.X R61, R6, c[0x0][0x16c], R7, 0x2, P2 ;  /* 0x00005b00063d7a11 */ /* 0x000fe400010f1407 */
[----:B--2---:R-:W-:Y:S01]  /*1440*/  PRMT R49, R51, 0x7610, R51 ;  /* 0x0000761033317816 */ /* 0x004fe20000000033 */
[----:B---3--:R-:W-:-:S05]  /*1450*/  IMAD.IADD R52, R57, 0x1, R52 ;  /* 0x0000000139347824 */ /* 0x008fca00078e0234 */
.L_x_22:
[----:B------:R-:W-:Y:S01]  /*1460*/  ISETP.NE.AND P2, PT, R57, R52, PT ;  /* 0x000000343900720c */ /* 0x000fe20003f45270 */
[----:B-----5:R0:W5:-:S12]  /*1470*/  LDG.E.128.CONSTANT R8, [R60.64] ;  /* 0x000000063c087981 */ /* 0x020158000c1e9d00 */
[----:B------:R-:W-:Y:S01]  /*1480*/  @!P2 IADD3 R53, R53, 0x1, RZ ;  /* 0x000000013535a810 */ /* 0x000fe20007ffe0ff */
[----:B------:R-:W-:Y:S02]  /*1490*/  @!P2 IMAD.SHL.U32 R6, R57, 0x2, RZ ;  /* 0x000000023906a824 */ /* 0x000fe400078e00ff */
[----:B------:R-:W-:Y:S02]  /*14a0*/  @!P2 IMAD.MOV.U32 R7, RZ, RZ, 0x2 ;  /* 0x00000002ff07a424 */ /* 0x000fe400078e00ff */
[----:B------:R-:W-:Y:S02]  /*14b0*/  @!P2 IMAD R12, R53, 0x8, R1 ;  /* 0x00000008350ca824 */ /* 0x000fe400078e0201 */
[----:B------:R-:W-:-:S04]  /*14c0*/  @!P2 IMAD.WIDE R6, R6, R7, c[0x0][0x198] ;  /* 0x000066000606a625 */ /* 0x000fc800078e0207 */
[----:B------:R-:W2:Y:S04]  /*14d0*/  @!P2 LDL.64 R12, [R12] ;  /* 0x000000000c0ca983 */ /* 0x000ea80000100a00 */
[----:B------:R-:W3:Y:S01]  /*14e0*/  @!P2 LDG.E.U16.CONSTANT R6, [R6.64+0x2] ;  /* 0x000002060606a981 */ /* 0x000ee2000c1e9500 */
[----:B------:R-:W-:Y:S01]  /*14f0*/  IMAD.MOV.U32 R51, RZ, RZ, c[0x0][0x18c] ;  /* 0x00006300ff337624 */ /* 0x000fe200078e00ff */
[----:B--2---:R-:W-:Y:S02]  /*1500*/  @!P2 PRMT R50, R12, 0x7610, R50 ;  /* 0x000076100c32a816 */ /* 0x004fe40000000032 */
[----:B------:R-:W-:Y:S01]  /*1510*/  @!P2 PRMT R49, R13, 0x7610, R49 ;  /* 0x000076100d31a816 */ /* 0x000fe20000000031 */
[----:B---3--:R-:W-:Y:S01]  /*1520*/  @!P2 IMAD.IADD R52, R6, 0x1, R57 ;  /* 0x000000010634a824 */ /* 0x008fe200078e0239 */
[----:B------:R-:W-:-:S02]  /*1530*/  @!P2 PRMT R50, R50, 0x7610, R12 ;  /* 0x000076103232a816 */ /* 0x000fc4000000000c */
[----:B------:R-:W-:Y:S01]  /*1540*/  @!P2 PRMT R49, R49, 0x7610, R13 ;  /* 0x000076103131a816 */ /* 0x000fe2000000000d */
[----:B------:R-:W-:Y:S05]  /*1550*/  @!P1 BRA `(.L_x_14) ;  /* 0x0000140000009947 */ /* 0x000fea0003800000 */
[----:B0-----:R-:W-:-:S06]  /*1560*/  IMAD.WIDE R16, R51, 0x4, R60 ;  /* 0x0000000433107825 */ /* 0x001fcc00078e023c */
[----:B------:R-:W-:Y:S02]  /*1570*/  IMAD.WIDE R12, R51, 0x4, R16 ;  /* 0x00000004330c7825 */ /* 0x000fe400078e0210 */
[----:B------:R-:W2:Y:S04]  /*1580*/  LDG.E.128.CONSTANT R16, [R16.64] ;  /* 0x0000000610107981 */ /* 0x000ea8000c1e9d00 */
[----:B------:R-:W3:Y:S01]  /*1590*/  LDG.E.128.CONSTANT R12, [R12.64] ;  /* 0x000000060c0c7981 */ /* 0x000ee2000c1e9d00 */
[----:B-----5:R-:W-:Y:S02]  /*15a0*/  SHF.R.U32.HI R29, RZ, 0xc, R10 ;  /* 0x0000000cff1d7819 */ /* 0x020fe4000001160a */
[----:B------:R-:W-:Y:S02]  /*15b0*/  SHF.R.U32.HI R30, RZ, 0xc, R11 ;  /* 0x0000000cff1e7819 */ /* 0x000fe4000001160b */
[----:B------:R-:W-:-:S02]  /*15c0*/  SHF.R.U32.HI R22, RZ, 0xc, R9 ;  /* 0x0000000cff167819 */ /* 0x000fc40000011609 */
[----:B------:R-:W-:Y:S02]  /*15d0*/  SHF.R.U32.HI R21, RZ, 0xc, R8 ;  /* 0x0000000cff157819 */ /* 0x000fe40000011608 */
[----:B------:R-:W-:Y:S02]  /*15e0*/  LOP3.LUT R29, R29, 0xf000f, RZ, 0xc0, !PT ;  /* 0x000f000f1d1d7812 */ /* 0x000fe400078ec0ff */
[----:B------:R-:W-:Y:S02]  /*15f0*/  LOP3.LUT R31, R30, 0xf000f, RZ, 0xc0, !PT ;  /* 0x000f000f1e1f7812 */ /* 0x000fe400078ec0ff */
[----:B------:R-:W-:Y:S02]  /*1600*/  LOP3.LUT R27, R22, 0xf000f, RZ, 0xc0, !PT ;  /* 0x000f000f161b7812 */ /* 0x000fe400078ec0ff */
[----:B------:R-:W-:Y:S02]  /*1610*/  PRMT R23, R54, 0x9910, RZ ;  /* 0x0000991036177816 */ /* 0x000fe400000000ff */
[----:B------:R-:W-:-:S02]  /*1620*/  LOP3.LUT R21, R21, 0xf000f, RZ, 0xc0, !PT ;  /* 0x000f000f15157812 */ /* 0x000fc400078ec0ff */
[----:B------:R-:W-:Y:S02]  /*1630*/  LOP3.LUT R6, R8, 0x3f003f, RZ, 0xc0, !PT ;  /* 0x003f003f08067812 */ /* 0x000fe400078ec0ff */
[----:B------:R-:W-:Y:S02]  /*1640*/  SHF.R.U32.HI R8, RZ, 0x6, R8 ;  /* 0x00000006ff087819 */ /* 0x000fe40000011608 */
[----:B------:R-:W-:Y:S02]  /*1650*/  LOP3.LUT R7, R9, 0x3f003f, RZ, 0xc0, !PT ;  /* 0x003f003f09077812 */ /* 0x000fe400078ec0ff */
[----:B------:R-:W-:Y:S02]  /*1660*/  SHF.R.U32.HI R9, RZ, 0x6, R9 ;  /* 0x00000006ff097819 */ /* 0x000fe40000011609 */
[----:B------:R-:W-:Y:S02]  /*1670*/  LOP3.LUT R20, R10, 0x3f003f, RZ, 0xc0, !PT ;  /* 0x003f003f0a147812 */ /* 0x000fe400078ec0ff */
[----:B------:R-:W-:-:S02]  /*1680*/  LOP3.LUT R28, R11, 0x3f003f, RZ, 0xc0, !PT ;  /* 0x003f003f0b1c7812 */ /* 0x000fc400078ec0ff */
[----:B------:R-:W-:Y:S02]  /*1690*/  ISETP.NE.AND P2, PT, R23, RZ, PT ;  /* 0x000000ff1700720c */ /* 0x000fe40003f45270 */
[----:B------:R-:W-:Y:S02]  /*16a0*/  SHF.R.U32.HI R10, RZ, 0x6, R10 ;  /* 0x00000006ff0a7819 */ /* 0x000fe4000001160a */
[----:B------:R-:W-:Y:S02]  /*16b0*/  SHF.R.U32.HI R11, RZ, 0x6, R11 ;  /* 0x00000006ff0b7819 */ /* 0x000fe4000001160b */
[----:B------:R-:W-:Y:S02]  /*16c0*/  LOP3.LUT R8, R8, 0x3f003f, RZ, 0xc0, !PT ;  /* 0x003f003f08087812 */ /* 0x000fe400078ec0ff */
[----:B------:R-:W-:Y:S02]  /*16d0*/  LOP3.LUT R9, R9, 0x3f003f, RZ, 0xc0, !PT ;  /* 0x003f003f09097812 */ /* 0x000fe400078ec0ff */
[----:B------:R-:W-:-:S02]  /*16e0*/  LOP3.LUT R20, R20, 0x64006400, RZ, 0xfc, !PT ;  /* 0x6400640014147812 */ /* 0x000fc400078efcff */
[----:B------:R-:W-:Y:S02]  /*16f0*/  LOP3.LUT R28, R28, 0x64006400, RZ, 0xfc, !PT ;  /* 0x640064001c1c7812 */ /* 0x000fe400078efcff */
[----:B------:R-:W-:Y:S02]  /*1700*/  LOP3.LUT R45, R6, 0x64006400, RZ, 0xfc, !PT ;  /* 0x64006400062d7812 */ /* 0x000fe400078efcff */
[----:B------:R-:W-:-:S04]  /*1710*/  LOP3.LUT R6, R11, 0x3f003f, RZ, 0xc0, !PT ;  /* 0x003f003f0b067812 */ /* 0x000fc800078ec0ff */
[----:B------:R-:W-:Y:S01]  /*1720*/  LOP3.LUT R6, R6, 0x64006400, RZ, 0xfc, !PT ;  /* 0x6400640006067812 */ /* 0x000fe200078efcff */
[----:B------:R-:W-:Y:S01]  /*1730*/  HADD2 R45, R45, -1056, -1056 ;  /* 0xe420e4202d2d7430 */ /* 0x000fe20000000000 */
[----:B------:R-:W-:-:S03]  /*1740*/  ISETP.GE.AND P3, PT, R59, 0x2, PT ;  /* 0x000000023b00780c */ /* 0x000fc60003f66270 */
[----:B------:R-:W-:Y:S01]  /*1750*/  HADD2 R6, R6, -1056, -1056 ;  /* 0xe420e42006067430 */ /* 0x000fe20000000000 */
[----:B---3--:R-:W-:Y:S02]  /*1760*/  SHF.R.U32.HI R36, RZ, 0x8, R14 ;  /* 0x00000008ff247819 */ /* 0x008fe4000001160e */
[----:B------:R-:W-:Y:S02]  /*1770*/  SHF.R.U32.HI R38, RZ, 0x8, R15 ;  /* 0x00000008ff267819 */ /* 0x000fe4000001160f */
[----:B------:R-:W-:Y:S02]  /*1780*/  SHF.R.U32.HI R34, RZ, 0x8, R13 ;  /* 0x00000008ff227819 */ /* 0x000fe4000001160d */
[----:B------:R-:W-:Y:S02]  /*1790*/  SHF.R.U32.HI R32, RZ, 0x8, R12 ;  /* 0x00000008ff207819 */ /* 0x000fe4000001160c */
[----:B------:R-:W-:Y:S02]  /*17a0*/  LOP3.LUT R36, R29, 0x300030, R36, 0xf8, !PT ;  /* 0x003000301d247812 */ /* 0x000fe400078ef824 */
[----:B------:R-:W-:-:S02]  /*17b0*/  LOP3.LUT R38, R31, 0x300030, R38, 0xf8, !PT ;  /* 0x003000301f267812 */ /* 0x000fc400078ef826 */
[----:B--2---:R-:W-:Y:S02]  /*17c0*/  SHF.R.U32.HI R29, RZ, 0xc, R16 ;  /* 0x0000000cff1d7819 */ /* 0x004fe40000011610 */
[----:B------:R-:W-:Y:S02]  /*17d0*/  SHF.R.U32.HI R31, RZ, 0xc, R17 ;  /* 0x0000000cff1f7819 */ /* 0x000fe40000011611 */
[----:B------:R-:W-:Y:S02]  /*17e0*/  SHF.R.U32.HI R33, RZ, 0xc, R18 ;  /* 0x0000000cff217819 */ /* 0x000fe40000011612 */
[----:B------:R-:W-:Y:S02]  /*17f0*/  SHF.R.U32.HI R35, RZ, 0xc, R19 ;  /* 0x0000000cff237819 */ /* 0x000fe40000011613 */
[----:B------:R-:W-:Y:S02]  /*1800*/  LOP3.LUT R34, R27, 0x300030, R34, 0xf8, !PT ;  /* 0x003000301b227812 */ /* 0x000fe400078ef822 */
[----:B------:R-:W-:-:S02]  /*1810*/  LOP3.LUT R32, R21, 0x300030, R32, 0xf8, !PT ;  /* 0x0030003015207812 */ /* 0x000fc400078ef820 */
[----:B------:R-:W-:Y:S02]  /*1820*/  LOP3.LUT R43, R16, 0x3f003f, RZ, 0xc0, !PT ;  /* 0x003f003f102b7812 */ /* 0x000fe400078ec0ff */
[----:B------:R-:W-:Y:S02]  /*1830*/  SHF.R.U32.HI R27, RZ, 0x6, R16 ;  /* 0x00000006ff1b7819 */ /* 0x000fe40000011610 */
[----:B------:R-:W-:Y:S02]  /*1840*/  SHF.R.U32.HI R39, RZ, 0xa, R12 ;  /* 0x0000000aff277819 */ /* 0x000fe4000001160c */
[----:B------:R-:W-:Y:S02]  /*1850*/  LOP3.LUT R23, R12, 0x3f003f, RZ, 0xc0, !PT ;  /* 0x003f003f0c177812 */ /* 0x000fe400078ec0ff */
[----:B------:R-:W-:Y:S02]  /*1860*/  SHF.R.U32.HI R40, RZ, 0xa, R13 ;  /* 0x0000000aff287819 */ /* 0x000fe4000001160d */
[----:B------:R-:W-:-:S02]  /*1870*/  LOP3.LUT R24, R13, 0x3f003f, RZ, 0xc0, !PT ;  /* 0x003f003f0d187812 */ /* 0x000fc400078ec0ff */
[----:B------:R-:W-:Y:S02]  /*1880*/  SHF.R.U32.HI R41, RZ, 0xa, R14 ;  /* 0x0000000aff297819 */ /* 0x000fe4000001160e */
[----:B------:R-:W-:Y:S02]  /*1890*/  LOP3.LUT R25, R14, 0x3f003f, RZ, 0xc0, !PT ;  /* 0x003f003f0e197812 */ /* 0x000fe400078ec0ff */
[----:B------:R-:W-:Y:S02]  /*18a0*/  SHF.R.U32.HI R42, RZ, 0xa, R15 ;  /* 0x0000000aff2a7819 */ /* 0x000fe4000001160f */
[----:B------:R-:W-:Y:S02]  /*18b0*/  LOP3.LUT R26, R15, 0x3f003f, RZ, 0xc0, !PT ;  /* 0x003f003f0f1a7812 */ /* 0x000fe400078ec0ff */
[----:B------:R-:W-:Y:S02]  /*18c0*/  LOP3.LUT R16, R17, 0x3f003f, RZ, 0xc0, !PT ;  /* 0x003f003f11107812 */ /* 0x000fe400078ec0ff */
[----:B------:R-:W-:-:S02]  /*18d0*/  LOP3.LUT R21, R18, 0x3f003f, RZ, 0xc0, !PT ;  /* 0x003f003f12157812 */ /* 0x000fc400078ec0ff */
[----:B------:R-:W-:Y:S02]  /*18e0*/  LOP3.LUT R22, R19, 0x3f003f, RZ, 0xc0, !PT ;  /* 0x003f003f13167812 */ /* 0x000fe400078ec0ff */
[----:B------:R-:W-:Y:S02]  /*18f0*/  SHF.R.U32.HI R12, RZ, 0x6, R12 ;  /* 0x00000006ff0c7819 */ /* 0x000fe4000001160c */
[----:B------:R-:W-:Y:S02]  /*1900*/  SHF.R.U32.HI R13, RZ, 0x6, R13 ;  /* 0x00000006ff0d7819 */ /* 0x000fe4000001160d */
[----:B------:R-:W-:Y:S02]  /*1910*/  SHF.R.U32.HI R14, RZ, 0x6, R14 ;  /* 0x00000006ff0e7819 */ /* 0x000fe4000001160e */
[----:B------:R-:W-:Y:S02]  /*1920*/  SHF.R.U32.HI R15, RZ, 0x6, R15 ;  /* 0x00000006ff0f7819 */ /* 0x000fe4000001160f */
[----:B------:R-:W-:-:S02]  /*1930*/  SHF.R.U32.HI R17, RZ, 0x6, R17 ;  /* 0x00000006ff117819 */ /* 0x000fc40000011611 */
[----:B------:R-:W-:Y:S02]  /*1940*/  SHF.R.U32.HI R18, RZ, 0x6, R18 ;  /* 0x00000006ff127819 */ /* 0x000fe40000011612 */
[----:B------:R-:W-:Y:S02]  /*1950*/  SHF.R.U32.HI R19, RZ, 0x6, R19 ;  /* 0x00000006ff137819 */ /* 0x000fe40000011613 */
[----:B------:R-:W-:Y:S02]  /*1960*/  LOP3.LUT R30, R29, 0xf000f, RZ, 0xc0, !PT ;  /* 0x000f000f1d1e7812 */ /* 0x000fe400078ec0ff */
[----:B------:R-:W-:Y:S02]  /*1970*/  LOP3.LUT R31, R31, 0xf000f, RZ, 0xc0, !PT ;  /* 0x000f000f1f1f7812 */ /* 0x000fe400078ec0ff */
[----:B------:R-:W-:Y:S02]  /*1980*/  LOP3.LUT R44, R33, 0xf000f, RZ, 0xc0, !PT ;  /* 0x000f000f212c7812 */ /* 0x000fe400078ec0ff */
[----:B------:R-:W-:-:S02]  /*1990*/  LOP3.LUT R35, R35, 0xf000f, RZ, 0xc0, !PT ;  /* 0x000f000f23237812 */ /* 0x000fc400078ec0ff */
[----:B------:R-:W-:Y:S02]  /*19a0*/  LOP3.LUT R29, R7, 0x64006400, RZ, 0xfc, !PT ;  /* 0x64006400071d7812 */ /* 0x000fe400078efcff */
[----:B------:R-:W-:Y:S02]  /*19b0*/  LOP3.LUT R39, R30, 0x300030, R39, 0xf8, !PT ;  /* 0x003000301e277812 */ /* 0x000fe400078ef827 */
[----:B------:R-:W-:Y:S02]  /*19c0*/  LOP3.LUT R40, R31, 0x300030, R40, 0xf8, !PT ;  /* 0x003000301f287812 */ /* 0x000fe400078ef828 */
[----:B------:R-:W-:Y:S02]  /*19d0*/  LOP3.LUT R41, R44, 0x300030, R41, 0xf8, !PT ;  /* 0x003000302c297812 */ /* 0x000fe400078ef829 */
[----:B------:R-:W-:Y:S02]  /*19e0*/  LOP3.LUT R42, R35, 0x300030, R42, 0xf8, !PT ;  /* 0x00300030232a7812 */ /* 0x000fe400078ef82a */
[----:B------:R-:W-:-:S02]  /*19f0*/  LOP3.LUT R7, R10, 0x3f003f, RZ, 0xc0, !PT ;  /* 0x003f003f0a077812 */ /* 0x000fc400078ec0ff */
[----:B------:R-:W-:Y:S02]  /*1a00*/  LOP3.LUT R27, R27, 0x3f003f, RZ, 0xc0, !PT ;  /* 0x003f003f1b1b7812 */ /* 0x000fe400078ec0ff */
[----:B------:R-:W-:Y:S02]  /*1a10*/  LOP3.LUT R17, R17, 0x3f003f, RZ, 0xc0, !PT ;  /* 0x003f003f11117812 */ /* 0x000fe400078ec0ff */
[----:B------:R-:W-:Y:S02]  /*1a20*/  LOP3.LUT R18, R18, 0x3f003f, RZ, 0xc0, !PT ;  /* 0x003f003f12127812 */ /* 0x000fe400078ec0ff */
[----:B------:R-:W-:Y:S02]  /*1a30*/  LOP3.LUT R19, R19, 0x3f003f, RZ, 0xc0, !PT ;  /* 0x003f003f13137812 */ /* 0x000fe400078ec0ff */
[----:B------:R-:W-:Y:S02]  /*1a40*/  LOP3.LUT R12, R12, 0x3f003f, RZ, 0xc0, !PT ;  /* 0x003f003f0c0c7812 */ /* 0x000fe400078ec0ff */
[----:B------:R-:W-:-:S02]  /*1a50*/  LOP3.LUT R13, R13, 0x3f003f, RZ, 0xc0, !PT ;  /* 0x003f003f0d0d7812 */ /* 0x000fc400078ec0ff */
[----:B------:R-:W-:Y:S02]  /*1a60*/  LOP3.LUT R14, R14, 0x3f003f, RZ, 0xc0, !PT ;  /* 0x003f003f0e0e7812 */ /* 0x000fe400078ec0ff */
[----:B------:R-:W-:Y:S02]  /*1a70*/  LOP3.LUT R15, R15, 0x3f003f, RZ, 0xc0, !PT ;  /* 0x003f003f0f0f7812 */ /* 0x000fe400078ec0ff */
[----:B------:R-:W-:Y:S01]  /*1a80*/  LOP3.LUT R44, R8, 0x64006400, RZ, 0xfc, !PT ;  /* 0x64006400082c7812 */ /* 0x000fe200078efcff */
[----:B------:R-:W-:Y:S01]  /*1a90*/  HADD2 R11, R29, -1056, -1056 ;  /* 0xe420e4201d0b7430 */ /* 0x000fe20000000000 */
[----:B------:R-:W-:Y:S01]  /*1aa0*/  LOP3.LUT R8, R9, 0x64006400, RZ, 0xfc, !PT ;  /* 0x6400640009087812 */ /* 0x000fe200078efcff */
[----:B------:R-:W-:Y:S01]  /*1ab0*/  HADD2 R10, R20, -1056, -1056 ;  /* 0xe420e420140a7430 */ /* 0x000fe20000000000 */
[----:B------:R-:W-:Y:S01]  /*1ac0*/  LOP3.LUT R7, R7, 0x64006400, RZ, 0xfc, !PT ;  /* 0x6400640007077812 */ /* 0x000fe200078efcff */
[----:B------:R-:W-:Y:S01]  /*1ad0*/  HADD2 R9, R28, -1056, -1056 ;  /* 0xe420e4201c097430 */ /* 0x000fe20000000000 */
        /* <DEDUP_REMOVED lines=23> */
[----:B------:R-:W-:Y:S01]  /*1c50*/  LOP3.LUT R42, R42, 0x64006400, RZ, 0xfc, !PT ;  /* 0x640064002a2a7812 */ /* 0x000fe200078efcff */
[----:B------:R-:W-:Y:S02]  /*1c60*/  HADD2 R44, R44, -1056, -1056 ;  /* 0xe420e4202c2c7430 */ /* 0x000fe40000000000 */
[----:B------:R-:W-:-:S02]  /*1c70*/  HADD2 R8, R8, -1056, -1056 ;  /* 0xe420e42008087430 */ /* 0x000fc40000000000 */
[----:B------:R-:W-:Y:S02]  /*1c80*/  HADD2 R7, R7, -1056, -1056 ;  /* 0xe420e42007077430 */ /* 0x000fe40000000000 */
[----:B------:R-:W-:Y:S02]  /*1c90*/  HADD2 R43, R43, -1056, -1056 ;  /* 0xe420e4202b2b7430 */ /* 0x000fe40000000000 */
[----:B------:R-:W-:Y:S02]  /*1ca0*/  HADD2 R20, R20, -1056, -1056 ;  /* 0xe420e42014147430 */ /* 0x000fe40000000000 */
[----:B------:R-:W-:Y:S02]  /*1cb0*/  HADD2 R21, R21, -1056, -1056 ;  /* 0xe420e42015157430 */ /* 0x000fe40000000000 */
        /* <DEDUP_REMOVED lines=20> */
[----:B------:R-:W-:Y:S01]  /*1e00*/  HADD2 R42, R42, -1056, -1056 ;  /* 0xe420e4202a2a7430 */ /* 0x000fe20000000000 */
[----:B------:R-:W-:Y:S05]  /*1e10*/  @!P2 BRA `(.L_x_15) ;  /* 0x000002a00000a947 */ /* 0x000fea0003800000 */
[----:B------:R-:W0:Y:S04]  /*1e20*/  LDS.128 R12, [UR4] ;  /* 0x00000004ff0c7984 */ /* 0x000e280008000c00 */
[----:B------:R-:W1:Y:S01]  /*1e30*/  LDS.128 R16, [UR4+0x10] ;  /* 0x00001004ff107984 */ /* 0x000e620008000c00 */
[----:B0-----:R-:W-:Y:S01]  /*1e40*/  HFMA2.MMA R62, R45, R12, RZ ;  /* 0x0000000c2d3e7235 */ /* 0x001fe200000000ff */
[----:B------:R-:W-:-:S04]  /*1e50*/  HFMA2 R63, R11, R12, RZ.H0_H0 ;  /* 0x0000000c0b3f7231 */ /* 0x000fc800000400ff */
[----:B------:R-:W-:-:S05]  /*1e60*/  HFMA2 R63, R8, R13, R63 ;  /* 0x0000000d083f7231 */ /* 0x000fca000000003f */
[----:B------:R-:W-:Y:S01]  /*1e70*/  HFMA2 R62, R44, R13, R62 ;  /* 0x0000000d2c3e7231 */ /* 0x000fe2000000003e */
[----:B------:R-:W-:-:S05]  /*1e80*/  HFMA2.MMA R63, R20, R14, R63 ;  /* 0x0000000e143f7235 */ /* 0x000fca000000003f */
[----:B------:R-:W-:-:S05]  /*1e90*/  HFMA2.MMA R62, R43, R14, R62 ;  /* 0x0000000e2b3e7235 */ /* 0x000fca000000003e */
[----:B------:R-:W-:-:S05]  /*1ea0*/  HFMA2 R63, R28, R15, R63 ;  /* 0x0000000f1c3f7231 */ /* 0x000fca000000003f */
[----:B------:R-:W-:Y:S01]  /*1eb0*/  HFMA2 R62, R27, R15, R62 ;  /* 0x0000000f1b3e7231 */ /* 0x000fe2000000003e */
[----:B-1----:R-:W-:-:S05]  /*1ec0*/  HFMA2.MMA R63, R24, R16, R63 ;  /* 0x00000010183f7235 */ /* 0x002fca000000003f */
[----:B------:R-:W-:-:S05]  /*1ed0*/  HFMA2.MMA R62, R23, R16, R62 ;  /* 0x00000010173e7235 */ /* 0x000fca000000003e */
[----:B------:R-:W-:-:S05]  /*1ee0*/  HFMA2 R63, R33, R17, R63 ;  /* 0x00000011213f7231 */ /* 0x000fca000000003f */
[----:B------:R-:W-:Y:S01]  /*1ef0*/  HFMA2 R62, R31, R17, R62 ;  /* 0x000000111f3e7231 */ /* 0x000fe2000000003e */
[----:B------:R-:W-:-:S05]  /*1f00*/  HFMA2.MMA R63, R34, R18, R63 ;  /* 0x00000012223f7235 */ /* 0x000fca000000003f */
[----:B------:R-:W-:-:S05]  /*1f10*/  HFMA2.MMA R62, R32, R18, R62 ;  /* 0x00000012203e7235 */ /* 0x000fca000000003e */
[----:B------:R-:W-:Y:S01]  /*1f20*/  HFMA2 R63, R40, R19, R63 ;  /* 0x00000013283f7231 */ /* 0x000fe2000000003f */
[----:B------:R-:W-:-:S03]  /*1f30*/  HFMA2.MMA R62, R39, R19, R62 ;  /* 0x00000013273e7235 */ /* 0x000fc6000000003e */
[----:B------:R-:W-:-:S07]  /*1f40*/  HADD2 R63, R63.H0_H0, R63.H1_H1 ;  /* 0x3000003f3f3f7230 */ /* 0x000fce0000000800 */
[----:B------:R-:W-:-:S05]  /*1f50*/  HADD2 R62, R62.H0_H0, R62.H1_H1 ;  /* 0x3000003e3e3e7230 */ /* 0x000fca0000000800 */
[----:B------:R-:W-:-:S06]  /*1f60*/  PRMT R62, R62, 0x5410, R63 ;  /* 0x000054103e3e7816 */ /* 0x000fcc000000003f */
[----:B------:R-:W-:Y:S01]  /*1f70*/  HFMA2.MMA R5, R62, R50, R5 ;  /* 0x000000323e057235 */ /* 0x000fe20000000005 */
[----:B------:R-:W-:Y:S01]  /*1f80*/  HFMA2 R62, R10, R12, RZ.H0_H0 ;  /* 0x0000000c0a3e7231 */ /* 0x000fe200000400ff */
[----:B------:R-:W-:-:S03]  /*1f90*/  HFMA2.MMA R12, R9, R12, RZ ;  /* 0x0000000c090c7235 */ /* 0x000fc600000000ff */
[----:B------:R-:W-:-:S03]  /*1fa0*/  HFMA2 R62, R7, R13, R62 ;  /* 0x0000000d073e7231 */ /* 0x000fc6000000003e */
[----:B------:R-:W-:Y:S01]  /*1fb0*/  HFMA2.MMA R12, R6, R13, R12 ;  /* 0x0000000d060c7235 */ /* 0x000fe2000000000c */
[----:B------:R-:W-:-:S04]  /*1fc0*/  HFMA2 R62, R21, R14, R62 ;  /* 0x0000000e153e7231 */ /* 0x000fc8000000003e */
[----:B------:R-:W-:Y:S01]  /*1fd0*/  HFMA2 R62, R29, R15, R62 ;  /* 0x0000000f1d3e7231 */ /* 0x000fe2000000003e */
[----:B------:R-:W-:-:S03]  /*1fe0*/  HFMA2.MMA R12, R22, R14, R12 ;  /* 0x0000000e160c7235 */ /* 0x000fc6000000000c */
[----:B------:R-:W-:-:S03]  /*1ff0*/  HFMA2 R62, R25, R16, R62 ;  /* 0x00000010193e7231 */ /* 0x000fc6000000003e */
[----:B------:R-:W-:Y:S01]  /*2000*/  HFMA2.MMA R12, R30, R15, R12 ;  /* 0x0000000f1e0c7235 */ /* 0x000fe2000000000c */
[----:B------:R-:W-:-:S04]  /*2010*/  HFMA2 R62, R35, R17, R62 ;  /* 0x00000011233e7231 */ /* 0x000fc8000000003e */
[----:B------:R-:W-:Y:S01]  /*2020*/  HFMA2 R62, R36, R18, R62 ;  /* 0x00000012243e7231 */ /* 0x000fe2000000003e */
[----:B------:R-:W-:-:S03]  /*2030*/  HFMA2.MMA R12, R26, R16, R12 ;  /* 0x000000101a0c7235 */ /* 0x000fc6000000000c */
[----:B------:R-:W-:-:S03]  /*2040*/  HFMA2 R62, R41, R19, R62 ;  /* 0x00000013293e7231 */ /* 0x000fc6000000003e */
[----:B------:R-:W-:Y:S01]  /*2050*/  HFMA2.MMA R12, R37, R17, R12 ;  /* 0x00000011250c7235 */ /* 0x000fe2000000000c */
[----:B------:R-:W-:-:S05]  /*2060*/  HADD2 R62, R62.H0_H0, R62.H1_H1 ;  /* 0x3000003e3e3e7230 */ /* 0x000fca0000000800 */
[----:B------:R-:W-:-:S06]  /*2070*/  HFMA2.MMA R12, R38, R18, R12 ;  /* 0x00000012260c7235 */ /* 0x000fcc000000000c */
[----:B------:R-:W-:-:S10]  /*2080*/  HFMA2.MMA R12, R42, R19, R12 ;  /* 0x000000132a0c7235 */ /* 0x000fd4000000000c */
[----:B------:R-:W-:-:S05]  /*2090*/  HADD2 R12, R12.H0_H0, R12.H1_H1 ;  /* 0x3000000c0c0c7230 */ /* 0x000fca0000000800 */
[----:B------:R-:W-:-:S05]  /*20a0*/  PRMT R62, R62, 0x5410, R12 ;  /* 0x000054103e3e7816 */ /* 0x000fca000000000c */
[----:B------:R-:W-:Y:S02]  /*20b0*/  HFMA2 R4, R62, R49, R4 ;  /* 0x000000313e047231 */ /* 0x000fe40000000004 */
.L_x_15:
[----:B------:R-:W-:Y:S05]  /*20c0*/  @!P3 BRA `(.L_x_14) ;  /* 0x000008900000b947 */ /* 0x000fea0003800000 */
[----:B------:R-:W-:Y:S02]  /*20d0*/  PRMT R12, R55, 0x9910, RZ ;  /* 0x00009910370c7816 */ /* 0x000fe400000000ff */
[----:B------:R-:W-:Y:S02]  /*20e0*/  ISETP.GE.AND P3, PT, R59, 0x3, PT ;  /* 0x000000033b00780c */ /* 0x000fe40003f66270 */
[----:B------:R-:W-:-:S13]  /*20f0*/  ISETP.NE.AND P2, PT, R12, RZ, PT ;  /* 0x000000ff0c00720c */ /* 0x000fda0003f45270 */
[----:B------:R-:W-:Y:S05]  /*2100*/  @!P2 BRA `(.L_x_16) ;  /* 0x000002a00000a947 */ /* 0x000fea0003800000 */
[----:B------:R-:W0:Y:S04]  /*2110*/  LDS.128 R12, [UR4+0x80] ;  /* 0x00008004ff0c7984 */ /* 0x000e280008000c00 */
        /* <DEDUP_REMOVED lines=41> */
.L_x_16:
[----:B------:R-:W-:Y:S05]  /*23b0*/  @!P3 BRA `(.L_x_14) ;  /* 0x000005a00000b947 */ /* 0x000fea0003800000 */
[----:B------:R-:W-:-:S04]  /*23c0*/  PRMT R12, R56, 0x9910, RZ ;  /* 0x00009910380c7816 */ /* 0x000fc800000000ff */
        /* <DEDUP_REMOVED lines=44> */
.L_x_17:
[----:B------:R-:W-:Y:S05]  /*2690*/  @P0 BRA `(.L_x_14) ;  /* 0x000002c000000947 */ /* 0x000fea0003800000 */
[----:B------:R-:W0:Y:S01]  /*26a0*/  LDS.128 R12, [UR4+0x180] ;  /* 0x00018004ff0c7984 */ /* 0x000e220008000c00 */
[----:B------:R-:W-:Y:S02]  /*26b0*/  IMAD.MOV.U32 R63, RZ, RZ, R10 ;  /* 0x000000ffff3f7224 */ /* 0x000fe400078e000a */
[----:B------:R-:W-:Y:S01]  /*26c0*/  IMAD.MOV.U32 R65, RZ, RZ, R9 ;  /* 0x000000ffff417224 */ /* 0x000fe200078e0009 */
[----:B------:R-:W1:Y:S01]  /*26d0*/  LDS.128 R16, [UR4+0x190] ;  /* 0x00019004ff107984 */ /* 0x000e620008000c00 */
[-C--:B0-----:R-:W-:Y:S01]  /*26e0*/  HFMA2.MMA R10, R45, R12.reuse, RZ ;  /* 0x0000000c2d0a7235 */ /* 0x081fe200000000ff */
[-C--:B------:R-:W-:Y:S01]  /*26f0*/  HFMA2 R11, R11, R12.reuse, RZ.H0_H0 ;  /* 0x0000000c0b0b7231 */ /* 0x080fe200000400ff */
[----:B------:R-:W-:Y:S01]  /*2700*/  HFMA2.MMA R9, R63, R12, RZ ;  /* 0x0000000c3f097235 */ /* 0x000fe200000000ff */
[----:B------:R-:W-:Y:S02]  /*2710*/  HFMA2 R12, R65, R12, RZ.H0_H0 ;  /* 0x0000000c410c7231 */ /* 0x000fe400000400ff */
[-C--:B------:R-:W-:Y:S01]  /*2720*/  HFMA2 R11, R8, R13.reuse, R11 ;  /* 0x0000000d080b7231 */ /* 0x080fe2000000000b */
[-C--:B------:R-:W-:Y:S01]  /*2730*/  HFMA2.MMA R10, R44, R13.reuse, R10 ;  /* 0x0000000d2c0a7235 */ /* 0x080fe2000000000a */
[----:B------:R-:W-:Y:S01]  /*2740*/  HFMA2 R12, R6, R13, R12 ;  /* 0x0000000d060c7231 */ /* 0x000fe2000000000c */
[----:B------:R-:W-:Y:S01]  /*2750*/  HFMA2.MMA R7, R7, R13, R9 ;  /* 0x0000000d07077235 */ /* 0x000fe20000000009 */
[----:B------:R-:W-:-:S02]  /*2760*/  HFMA2 R11, R20, R14, R11 ;  /* 0x0000000e140b7231 */ /* 0x000fc4000000000b */
[----:B------:R-:W-:Y:S01]  /*2770*/  HFMA2 R12, R22, R14, R12 ;  /* 0x0000000e160c7231 */ /* 0x000fe2000000000c */
[-C--:B------:R-:W-:Y:S01]  /*2780*/  HFMA2.MMA R10, R43, R14.reuse, R10 ;  /* 0x0000000e2b0a7235 */ /* 0x080fe2000000000a */
[-C--:B------:R-:W-:Y:S01]  /*2790*/  HFMA2 R11, R28, R15.reuse, R11 ;  /* 0x0000000f1c0b7231 */ /* 0x080fe2000000000b */
[----:B------:R-:W-:Y:S01]  /*27a0*/  HFMA2.MMA R7, R21, R14, R7 ;  /* 0x0000000e15077235 */ /* 0x000fe20000000007 */
[----:B------:R-:W-:Y:S02]  /*27b0*/  HFMA2 R12, R30, R15, R12 ;  /* 0x0000000f1e0c7231 */ /* 0x000fe4000000000c */
[-C--:B-1----:R-:W-:Y:S01]  /*27c0*/  HFMA2 R11, R24, R16.reuse, R11 ;  /* 0x00000010180b7231 */ /* 0x082fe2000000000b */
        /* <DEDUP_REMOVED lines=9> */
[-C--:B------:R-:W-:Y:S01]  /*2860*/  HFMA2 R11, R40, R19.reuse, R11 ;  /* 0x00000013280b7231 */ /* 0x080fe2000000000b */
[-C--:B------:R-:W-:Y:S01]  /*2870*/  HFMA2.MMA R9, R31, R17.reuse, R8 ;  /* 0x000000111f097235 */ /* 0x080fe20000000008 */
[----:B------:R-:W-:Y:S01]  /*2880*/  HFMA2 R12, R42, R19, R12 ;  /* 0x000000132a0c7231 */ /* 0x000fe2000000000c */
[----:B------:R-:W-:Y:S01]  /*2890*/  HFMA2.MMA R7, R35, R17, R7 ;  /* 0x0000001123077235 */ /* 0x000fe20000000007 */
[----:B------:R-:W-:-:S02]  /*28a0*/  HADD2 R11, R11.H0_H0, R11.H1_H1 ;  /* 0x3000000b0b0b7230 */ /* 0x000fc40000000800 */
[----:B------:R-:W-:Y:S01]  /*28b0*/  HADD2 R12, R12.H0_H0, R12.H1_H1 ;  /* 0x3000000c0c0c7230 */ /* 0x000fe20000000800 */
[-C--:B------:R-:W-:Y:S02]  /*28c0*/  HFMA2.MMA R9, R32, R18.reuse, R9 ;  /* 0x0000001220097235 */ /* 0x080fe40000000009 */
[----:B------:R-:W-:-:S04]  /*28d0*/  HFMA2.MMA R7, R36, R18, R7 ;  /* 0x0000001224077235 */ /* 0x000fc80000000007 */
[-C--:B------:R-:W-:Y:S02]  /*28e0*/  HFMA2.MMA R9, R39, R19.reuse, R9 ;  /* 0x0000001327097235 */ /* 0x080fe40000000009 */
[----:B------:R-:W-:-:S08]  /*28f0*/  HFMA2.MMA R7, R41, R19, R7 ;  /* 0x0000001329077235 */ /* 0x000fd00000000007 */
[----:B------:R-:W-:Y:S02]  /*2900*/  HADD2 R9, R9.H0_H0, R9.H1_H1 ;  /* 0x3000000909097230 */ /* 0x000fe40000000800 */
[----:B------:R-:W-:-:S03]  /*2910*/  HADD2 R7, R7.H0_H0, R7.H1_H1 ;  /* 0x3000000707077230 */ /* 0x000fc60000000800 */
[----:B------:R-:W-:Y:S02]  /*2920*/  PRMT R9, R9, 0x5410, R11 ;  /* 0x0000541009097816 */ /* 0x000fe4000000000b */
[----:B------:R-:W-:-:S04]  /*2930*/  PRMT R7, R7, 0x5410, R12 ;  /* 0x0000541007077816 */ /* 0x000fc8000000000c */
[----:B------:R-:W-:Y:S01]  /*2940*/  HFMA2.MMA R47, R9, R50, R47 ;  /* 0x00000032092f7235 */ /* 0x000fe2000000002f */
[----:B------:R-:W-:-:S05]  /*2950*/  HFMA2 R48, R7, R49, R48 ;  /* 0x0000003107307231 */ /* 0x000fca0000000030 */
.L_x_14:
[----:B0-----:R-:W-:Y:S05]  /*2960*/  @!P1 BRA `(.L_x_18) ;  /* 0x0000144000009947 */ /* 0x001fea0003800000 */
[----:B------:R-:W-:Y:S01]  /*2970*/  UIMAD UR8, UR5, 0xc, URZ ;  /* 0x0000000c050878a4 */ /* 0x000fe2000f8e023f */
[----:B------:R-:W-:-:S05]  /*2980*/  IMAD.WIDE.U32 R20, R51, 0xc, R60 ;  /* 0x0000000c33147825 */ /* 0x000fca00078e003c */
[----:B------:R-:W-:-:S05]  /*2990*/  IADD3 R21, R21, UR8, RZ ;  /* 0x0000000815157c10 */ /* 0x000fca000fffe0ff */
[C---:B------:R-:W-:Y:S01]  /*29a0*/  IMAD.WIDE R16, R51.reuse, 0x4, R20 ;  /* 0x0000000433107825 */ /* 0x040fe200078e0214 */
[----:B-----5:R-:W2:Y:S05]  /*29b0*/  LDG.E.128.CONSTANT R8, [R20.64] ;  /* 0x0000000614087981 */ /* 0x020eaa000c1e9d00 */
[----:B------:R-:W-:Y:S02]  /*29c0*/  IMAD.WIDE R12, R51, 0x4, R16 ;  /* 0x00000004330c7825 */ /* 0x000fe400078e0210 */
[----:B------:R-:W3:Y:S04]  /*29d0*/  LDG.E.128.CONSTANT R16, [R16.64] ;  /* 0x0000000610107981 */ /* 0x000ee8000c1e9d00 */
[----:B------:R-:W4:Y:S01]  /*29e0*/  LDG.E.128.CONSTANT R12, [R12.64] ;  /* 0x000000060c0c7981 */ /* 0x000f22000c1e9d00 */
[----:B------:R-:W-:-:S04]  /*29f0*/  PRMT R6, R54, 0x9910, RZ ;  /* 0x0000991036067816 */ /* 0x000fc800000000ff */
[----:B------:R-:W-:Y:S02]  /*2a00*/  ISETP.NE.AND P2, PT, R6, RZ, PT ;  /* 0x000000ff0600720c */ /* 0x000fe40003f45270 */
[----:B------:R-:W-:Y:S02]  /*2a10*/  ISETP.GE.AND P3, PT, R59, 0x2, PT ;  /* 0x000000023b00780c */ /* 0x000fe40003f66270 */
[----:B--2---:R-:W-:Y:S02]  /*2a20*/  SHF.R.U32.HI R23, RZ, 0xc, R9 ;  /* 0x0000000cff177819 */ /* 0x004fe40000011609 */
[----:B------:R-:W-:Y:S02]  /*2a30*/  SHF.R.U32.HI R25, RZ, 0xc, R11 ;  /* 0x0000000cff197819 */ /* 0x000fe4000001160b */
[----:B------:R-:W-:-:S04]  /*2a40*/  SHF.R.U32.HI R24, RZ, 0xc, R10 ;  /* 0x0000000cff187819 */ /* 0x000fc8000001160a */
[----:B------:R-:W-:Y:S02]  /*2a50*/  LOP3.LUT R24, R24, 0xf000f, RZ, 0xc0, !PT ;  /* 0x000f000f18187812 */ /* 0x000fe400078ec0ff */
[--C-:B----4-:R-:W-:Y:S02]  /*2a60*/  SHF.R.U32.HI R35, RZ, 0x8, R12.reuse ;  /* 0x00000008ff237819 */ /* 0x110fe4000001160c */
[--C-:B------:R-:W-:Y:S02]  /*2a70*/  SHF.R.U32.HI R42, RZ, 0xa, R12.reuse ;  /* 0x0000000aff2a7819 */ /* 0x100fe4000001160c */
[----:B------:R-:W-:Y:S02]  /*2a80*/  LOP3.LUT R26, R12, 0x3f003f, RZ, 0xc0, !PT ;  /* 0x003f003f0c1a7812 */ /* 0x000fe400078ec0ff */
[----:B------:R-:W-:Y:S02]  /*2a90*/  SHF.R.U32.HI R34, RZ, 0x6, R12 ;  /* 0x00000006ff227819 */ /* 0x000fe4000001160c */
[----:B------:R-:W-:-:S02]  /*2aa0*/  SHF.R.U32.HI R39, RZ, 0x8, R14 ;  /* 0x00000008ff277819 */ /* 0x000fc4000001160e */
[--C-:B------:R-:W-:Y:S02]  /*2ab0*/  SHF.R.U32.HI R44, RZ, 0xa, R14.reuse ;  /* 0x0000000aff2c7819 */ /* 0x100fe4000001160e */
[----:B------:R-:W-:Y:S02]  /*2ac0*/  LOP3.LUT R28, R14, 0x3f003f, RZ, 0xc0, !PT ;  /* 0x003f003f0e1c7812 */ /* 0x000fe400078ec0ff */
[----:B------:R-:W-:Y:S02]  /*2ad0*/  SHF.R.U32.HI R38, RZ, 0x6, R14 ;  /* 0x00000006ff267819 */ /* 0x000fe4000001160e */
[----:B------:R-:W-:Y:S02]  /*2ae0*/  SHF.R.U32.HI R37, RZ, 0x8, R13 ;  /* 0x00000008ff257819 */ /* 0x000fe4000001160d */
[----:B------:R-:W-:Y:S02]  /*2af0*/  SHF.R.U32.HI R41, RZ, 0x8, R15 ;  /* 0x00000008ff297819 */ /* 0x000fe4000001160f */
[----:B------:R-:W-:-:S02]  /*2b00*/  LOP3.LUT R12, R23, 0xf000f, RZ, 0xc0, !PT ;  /* 0x000f000f170c7812 */ /* 0x000fc400078ec0ff */
[----:B------:R-:W-:Y:S02]  /*2b10*/  LOP3.LUT R14, R25, 0xf000f, RZ, 0xc0, !PT ;  /* 0x000f000f190e7812 */ /* 0x000fe400078ec0ff */
[----:B------:R-:W-:Y:S02]  /*2b20*/  LOP3.LUT R37, R12, 0x300030, R37, 0xf8, !PT ;  /* 0x003000300c257812 */ /* 0x000fe400078ef825 */
[----:B------:R-:W-:Y:S02]  /*2b30*/  LOP3.LUT R41, R14, 0x300030, R41, 0xf8, !PT ;  /* 0x003000300e297812 */ /* 0x000fe400078ef829 */
[--C-:B------:R-:W-:Y:S02]  /*2b40*/  SHF.R.U32.HI R45, RZ, 0xa, R15.reuse ;  /* 0x0000000aff2d7819 */ /* 0x100fe4000001160f */
[----:B------:R-:W-:Y:S02]  /*2b50*/  LOP3.LUT R29, R15, 0x3f003f, RZ, 0xc0, !PT ;  /* 0x003f003f0f1d7812 */ /* 0x000fe400078ec0ff */
[----:B------:R-:W-:-:S02]  /*2b60*/  SHF.R.U32.HI R40, RZ, 0x6, R15 ;  /* 0x00000006ff287819 */ /* 0x000fc4000001160f */
[--C-:B---3--:R-:W-:Y:S02]  /*2b70*/  SHF.R.U32.HI R12, RZ, 0xc, R16.reuse ;  /* 0x0000000cff0c7819 */ /* 0x108fe40000011610 */
[----:B------:R-:W-:Y:S02]  /*2b80*/  LOP3.LUT R14, R16, 0x3f003f, RZ, 0xc0, !PT ;  /* 0x003f003f100e7812 */ /* 0x000fe400078ec0ff */
[----:B------:R-:W-:Y:S02]  /*2b90*/  SHF.R.U32.HI R30, RZ, 0x6, R16 ;  /* 0x00000006ff1e7819 */ /* 0x000fe40000011610 */
[----:B------:R-:W-:Y:S02]  /*2ba0*/  LOP3.LUT R39, R24, 0x300030, R39, 0xf8, !PT ;  /* 0x0030003018277812 */ /* 0x000fe400078ef827 */
[----:B------:R-:W-:Y:S02]  /*2bb0*/  SHF.R.U32.HI R16, RZ, 0xc, R17 ;  /* 0x0000000cff107819 */ /* 0x000fe40000011611 */
[----:B------:R-:W-:-:S02]  /*2bc0*/  LOP3.LUT R15, R17, 0x3f003f, RZ, 0xc0, !PT ;  /* 0x003f003f110f7812 */ /* 0x000fc400078ec0ff */
[----:B------:R-:W-:Y:S02]  /*2bd0*/  SHF.R.U32.HI R31, RZ, 0x6, R17 ;  /* 0x00000006ff1f7819 */ /* 0x000fe40000011611 */
[--C-:B------:R-:W-:Y:S02]  /*2be0*/  SHF.R.U32.HI R17, RZ, 0xc, R18.reuse ;  /* 0x0000000cff117819 */ /* 0x100fe40000011612 */
[----:B------:R-:W-:Y:S02]  /*2bf0*/  LOP3.LUT R24, R18, 0x3f003f, RZ, 0xc0, !PT ;  /* 0x003f003f12187812 */ /* 0x000fe400078ec0ff */
[----:B------:R-:W-:Y:S02]  /*2c00*/  SHF.R.U32.HI R32, RZ, 0x6, R18 ;  /* 0x00000006ff207819 */ /* 0x000fe40000011612 */
[----:B------:R-:W-:Y:S02]  /*2c10*/  SHF.R.U32.HI R22, RZ, 0xc, R8 ;  /* 0x0000000cff167819 */ /* 0x000fe40000011608 */
[----:B------:R-:W-:-:S02]  /*2c20*/  SHF.R.U32.HI R18, RZ, 0xc, R19 ;  /* 0x0000000cff127819 */ /* 0x000fc40000011613 */
[--C-:B------:R-:W-:Y:S02]  /*2c30*/  SHF.R.U32.HI R43, RZ, 0xa, R13.reuse ;  /* 0x0000000aff2b7819 */ /* 0x100fe4000001160d */
[----:B------:R-:W-:Y:S02]  /*2c40*/  LOP3.LUT R27, R13, 0x3f003f, RZ, 0xc0, !PT ;  /* 0x003f003f0d1b7812 */ /* 0x000fe400078ec0ff */
[----:B------:R-:W-:Y:S02]  /*2c50*/  SHF.R.U32.HI R36, RZ, 0x6, R13 ;  /* 0x00000006ff247819 */ /* 0x000fe4000001160d */
[----:B------:R-:W-:Y:S02]  /*2c60*/  LOP3.LUT R6, R8, 0x3f003f, RZ, 0xc0, !PT ;  /* 0x003f003f08067812 */ /* 0x000fe400078ec0ff */
[----:B------:R-:W-:Y:S02]  /*2c70*/  LOP3.LUT R7, R9, 0x3f003f, RZ, 0xc0, !PT ;  /* 0x003f003f09077812 */ /* 0x000fe400078ec0ff */
[----:B------:R-:W-:-:S02]  /*2c80*/  LOP3.LUT R13, R12, 0xf000f, RZ, 0xc0, !PT ;  /* 0x000f000f0c0d7812 */ /* 0x000fc400078ec0ff */
[----:B------:R-:W-:Y:S02]  /*2c90*/  SHF.R.U32.HI R8, RZ, 0x6, R8 ;  /* 0x00000006ff087819 */ /* 0x000fe40000011608 */
[----:B------:R-:W-:Y:S02]  /*2ca0*/  SHF.R.U32.HI R9, RZ, 0x6, R9 ;  /* 0x00000006ff097819 */ /* 0x000fe40000011609 */
[----:B------:R-:W-:Y:S02]  /*2cb0*/  LOP3.LUT R21, R10, 0x3f003f, RZ, 0xc0, !PT ;  /* 0x003f003f0a157812 */ /* 0x000fe400078ec0ff */
[----:B------:R-:W-:Y:S02]  /*2cc0*/  LOP3.LUT R20, R11, 0x3f003f, RZ, 0xc0, !PT ;  /* 0x003f003f0b147812 */ /* 0x000fe400078ec0ff */
[----:B------:R-:W-:Y:S02]  /*2cd0*/  LOP3.LUT R25, R19, 0x3f003f, RZ, 0xc0, !PT ;  /* 0x003f003f13197812 */ /* 0x000fe400078ec0ff */
[----:B------:R-:W-:-:S02]  /*2ce0*/  LOP3.LUT R16, R16, 0xf000f, RZ, 0xc0, !PT ;  /* 0x000f000f10107812 */ /* 0x000fc400078ec0ff */
[----:B------:R-:W-:Y:S02]  /*2cf0*/  LOP3.LUT R17, R17, 0xf000f, RZ, 0xc0, !PT ;  /* 0x000f000f11117812 */ /* 0x000fe400078ec0ff */
[----:B------:R-:W-:Y:S02]  /*2d00*/  SHF.R.U32.HI R10, RZ, 0x6, R10 ;  /* 0x00000006ff0a7819 */ /* 0x000fe4000001160a */
[----:B------:R-:W-:Y:S02]  /*2d10*/  SHF.R.U32.HI R11, RZ, 0x6, R11 ;  /* 0x00000006ff0b7819 */ /* 0x000fe4000001160b */
[----:B------:R-:W-:Y:S02]  /*2d20*/  LOP3.LUT R22, R22, 0xf000f, RZ, 0xc0, !PT ;  /* 0x000f000f16167812 */ /* 0x000fe400078ec0ff */
[----:B------:R-:W-:Y:S02]  /*2d30*/  SHF.R.U32.HI R19, RZ, 0x6, R19 ;  /* 0x00000006ff137819 */ /* 0x000fe40000011613 */
[----:B------:R-:W-:-:S02]  /*2d40*/  LOP3.LUT R18, R18, 0xf000f, RZ, 0xc0, !PT ;  /* 0x000f000f12127812 */ /* 0x000fc400078ec0ff */
[----:B------:R-:W-:Y:S02]  /*2d50*/  LOP3.LUT R42, R13, 0x300030, R42, 0xf8, !PT ;  /* 0x003000300d2a7812 */ /* 0x000fe400078ef82a */
[----:B------:R-:W-:Y:S02]  /*2d60*/  LOP3.LUT R43, R16, 0x300030, R43, 0xf8, !PT ;  /* 0x00300030102b7812 */ /* 0x000fe400078ef82b */
[----:B------:R-:W-:Y:S02]  /*2d70*/  LOP3.LUT R44, R17, 0x300030, R44, 0xf8, !PT ;  /* 0x00300030112c7812 */ /* 0x000fe400078ef82c */
[----:B------:R-:W-:Y:S02]  /*2d80*/  LOP3.LUT R12, R8, 0x3f003f, RZ, 0xc0, !PT ;  /* 0x003f003f080c7812 */ /* 0x000fe400078ec0ff */
[----:B------:R-:W-:Y:S02]  /*2d90*/  LOP3.LUT R13, R9, 0x3f003f, RZ, 0xc0, !PT ;  /* 0x003f003f090d7812 */ /* 0x000fe400078ec0ff */
[----:B------:R-:W-:-:S02]  /*2da0*/  LOP3.LUT R35, R22, 0x300030, R35, 0xf8, !PT ;  /* 0x0030003016237812 */ /* 0x000fc400078ef823 */
[----:B------:R-:W-:Y:S02]  /*2db0*/  LOP3.LUT R45, R18, 0x300030, R45, 0xf8, !PT ;  /* 0x00300030122d7812 */ /* 0x000fe400078ef82d */
        /* <DEDUP_REMOVED lines=41> */
[----:B------:R-:W-:Y:S01]  /*3050*/  LOP3.LUT R45, R45, 0x64006400, RZ, 0xfc, !PT ;  /* 0x640064002d2d7812 */ /* 0x000fe200078efcff */
        /* <DEDUP_REMOVED lines=31> */
[----:B------:R-:W-:Y:S01]  /*3250*/  HADD2 R45, R45, -1056, -1056 ;  /* 0xe420e4202d2d7430 */ /* 0x000fe20000000000 */
        /* <DEDUP_REMOVED lines=43> */
.L_x_19:
        /* <DEDUP_REMOVED lines=47> */
.L_x_20:
        /* <DEDUP_REMOVED lines=46> */
.L_x_21:
[----:B------:R-:W-:Y:S05]  /*3ae0*/  @P0 BRA `(.L_x_18) ;  /* 0x000002c000000947 */ /* 0x000fea0003800000 */
[----:B------:R-:W0:Y:S01]  /*3af0*/  LDS.128 R16, [UR4+0x1a0] ;  /* 0x0001a004ff107984 */ /* 0x000e220008000c00 */
[----:B------:R-:W-:Y:S02]  /*3b00*/  IMAD.MOV.U32 R65, RZ, RZ, R8 ;  /* 0x000000ffff417224 */ /* 0x000fe400078e0008 */
[----:B------:R-:W-:Y:S01]  /*3b10*/  IMAD.MOV.U32 R63, RZ, RZ, R7 ;  /* 0x000000ffff3f7224 */ /* 0x000fe200078e0007 */
[----:B------:R-:W1:Y:S01]  /*3b20*/  LDS.128 R20, [UR4+0x1b0] ;  /* 0x0001b004ff147984 */ /* 0x000e620008000c00 */
[----:B0-----:R-:W-:-:S03]  /*3b30*/  HFMA2.MMA R7, R6, R16, RZ ;  /* 0x0000001006077235 */ /* 0x001fc600000000ff */
[-C--:B------:R-:W-:Y:S01]  /*3b40*/  HFMA2 R8, R63, R16.reuse, RZ.H0_H0 ;  /* 0x000000103f087231 */ /* 0x080fe200000400ff */
[----:B------:R-:W-:Y:S01]  /*3b50*/  HFMA2.MMA R6, R65, R16, RZ ;  /* 0x0000001041067235 */ /* 0x000fe200000000ff */
[----:B------:R-:W-:Y:S02]  /*3b60*/  HFMA2 R16, R9, R16, RZ.H0_H0 ;  /* 0x0000001009107231 */ /* 0x000fe400000400ff */
[-C--:B------:R-:W-:Y:S01]  /*3b70*/  HFMA2 R8, R11, R17.reuse, R8 ;  /* 0x000000110b087231 */ /* 0x080fe20000000008 */
[-C--:B------:R-:W-:Y:S01]  /*3b80*/  HFMA2.MMA R9, R10, R17.reuse, R7 ;  /* 0x000000110a097235 */ /* 0x080fe20000000007 */
[----:B------:R-:W-:Y:S01]  /*3b90*/  HFMA2 R16, R13, R17, R16 ;  /* 0x000000110d107231 */ /* 0x000fe20000000010 */
[----:B------:R-:W-:Y:S01]  /*3ba0*/  HFMA2.MMA R6, R12, R17, R6 ;  /* 0x000000110c067235 */ /* 0x000fe20000000006 */
[-C--:B------:R-:W-:Y:S02]  /*3bb0*/  HFMA2 R8, R15, R18.reuse, R8 ;  /* 0x000000120f087231 */ /* 0x080fe40000000008 */
[----:B------:R-:W-:Y:S01]  /*3bc0*/  HFMA2 R16, R25, R18, R16 ;  /* 0x0000001219107231 */ /* 0x000fe20000000010 */
[-C--:B------:R-:W-:Y:S01]  /*3bd0*/  HFMA2.MMA R9, R14, R18.reuse, R9 ;  /* 0x000000120e097235 */ /* 0x080fe20000000009 */
[-C--:B------:R-:W-:Y:S01]  /*3be0*/  HFMA2 R8, R31, R19.reuse, R8 ;  /* 0x000000131f087231 */ /* 0x080fe20000000008 */
[----:B------:R-:W-:Y:S01]  /*3bf0*/  HFMA2.MMA R6, R24, R18, R6 ;  /* 0x0000001218067235 */ /* 0x000fe20000000006 */
[----:B------:R-:W-:-:S02]  /*3c00*/  HFMA2 R16, R33, R19, R16 ;  /* 0x0000001321107231 */ /* 0x000fc40000000010 */
[-C--:B-1----:R-:W-:Y:S01]  /*3c10*/  HFMA2 R8, R27, R20.reuse, R8 ;  /* 0x000000141b087231 */ /* 0x082fe20000000008 */
        /* <DEDUP_REMOVED lines=9> */
[-C--:B------:R-:W-:Y:S01]  /*3cb0*/  HFMA2 R8, R43, R23.reuse, R8 ;  /* 0x000000172b087231 */ /* 0x080fe20000000008 */
[-C--:B------:R-:W-:Y:S01]  /*3cc0*/  HFMA2.MMA R11, R34, R21.reuse, R10 ;  /* 0x00000015220b7235 */ /* 0x080fe2000000000a */
[----:B------:R-:W-:Y:S01]  /*3cd0*/  HFMA2 R16, R45, R23, R16 ;  /* 0x000000172d107231 */ /* 0x000fe20000000010 */
[----:B------:R-:W-:Y:S01]  /*3ce0*/  HFMA2.MMA R6, R38, R21, R6 ;  /* 0x0000001526067235 */ /* 0x000fe20000000006 */
[----:B------:R-:W-:Y:S02]  /*3cf0*/  HADD2 R8, R8.H0_H0, R8.H1_H1 ;  /* 0x3000000808087230 */ /* 0x000fe40000000800 */
        /* <DEDUP_REMOVED lines=10> */
[----:B------:R-:W-:Y:S02]  /*3da0*/  HFMA2 R48, R6, R49, R48 ;  /* 0x0000003106307231 */ /* 0x000fe40000000030 */
.L_x_18:
[----:B------:R-:W-:Y:S01]  /*3db0*/  IADD3 R57, R57, 0x20, RZ ;  /* 0x0000002039397810 */ /* 0x000fe20007ffe0ff */
[----:B------:R-:W-:Y:S01]  /*3dc0*/  UIMAD UR8, UR5, 0x18, URZ ;  /* 0x00000018050878a4 */ /* 0x000fe2000f8e023f */
[----:B------:R-:W-:Y:S01]  /*3dd0*/  IMAD.WIDE.U32 R60, R51, 0x18, R60 ;  /* 0x00000018333c7825 */ /* 0x000fe200078e003c */
[----:B------:R-:W-:Y:S01]  /*3de0*/  UIADD3 UR4, UR4, 0x40, URZ ;  /* 0x0000004004047890 */ /* 0x000fe2000fffe03f */
[C---:B------:R-:W-:Y:S02]  /*3df0*/  ISETP.GE.AND P2, PT, R57.reuse, c[0x0][0x1ac], PT ;  /* 0x00006b0039007a0c */ /* 0x040fe40003f46270 */
[----:B------:R-:W-:Y:S02]  /*3e00*/  ISETP.LT.AND P3, PT, R57, R58, PT ;  /* 0x0000003a3900720c */ /* 0x000fe40003f61270 */
[----:B------:R-:W-:-:S11]  /*3e10*/  IADD3 R61, R61, UR8, RZ ;  /* 0x000000083d3d7c10 */ /* 0x000fd6000fffe0ff */
[----:B------:R-:W-:Y:S05]  /*3e20*/  @!P2 BRA P3, `(.L_x_22) ;  /* 0xffffd6300000a947 */ /* 0x000fea000183ffff */
.L_x_13:
[----:B------:R-:W-:Y:S05]  /*3e30*/  @!P1 EXIT ;  /* 0x000000000000994d */ /* 0x000fea0003800000 */
[----:B------:R-:W1:Y:S01]  /*3e40*/  S2R R7, SR_CTAID.X ;  /* 0x0000000000077919 */ /* 0x000e620000002500 */
[----:B-----5:R-:W-:-:S03]  /*3e50*/  IMAD.MOV.U32 R9, RZ, RZ, 0x2 ;  /* 0x00000002ff097424 */ /* 0x020fc600078e00ff */
[----:B------:R-:W1:Y:S04]  /*3e60*/  S2R R8, SR_TID.X ;  /* 0x0000000000087919 */ /* 0x000e680000002100 */
[----:B------:R-:W2:Y:S01]  /*3e70*/  S2R R6, SR_CTAID.Y ;  /* 0x0000000000067919 */ /* 0x000ea20000002600 */
[----:B-1----:R-:W-:Y:S02]  /*3e80*/  IMAD R7, R7, 0x40, R8 ;  /* 0x0000004007077824 */ /* 0x002fe400078e0208 */
[----:B------:R-:W-:Y:S02]  /*3e90*/  IMAD.MOV.U32 R8, RZ, RZ, R5 ;  /* 0x000000ffff087224 */ /* 0x000fe400078e0005 */
[----:B--2---:R-:W-:Y:S02]  /*3ea0*/  IMAD.SHL.U32 R6, R6, 0x4, RZ ;  /* 0x0000000406067824 */ /* 0x004fe400078e00ff */
[----:B------:R-:W-:-:S04]  /*3eb0*/  IMAD.SHL.U32 R7, R7, 0x4, RZ ;  /* 0x0000000407077824 */ /* 0x000fc800078e00ff */
[----:B------:R-:W-:-:S04]  /*3ec0*/  IMAD R6, R6, c[0x0][0x18c], R7 ;  /* 0x0000630006067a24 */ /* 0x000fc800078e0207 */
[----:B------:R-:W-:-:S05]  /*3ed0*/  IMAD.WIDE R6, R6, R9, c[0x0][0x180] ;  /* 0x0000600006067625 */ /* 0x000fca00078e0209 */
[----:B------:R-:W2:Y:S01]  /*3ee0*/  ATOM.E.ADD.F16x2.RN.STRONG.GPU P0, RZ, [R6.64], R8 ;  /* 0x0000000806ff798a */ /* 0x000ea2000810e9c6 */
[----:B------:R-:W-:Y:S01]  /*3ef0*/  BSSY B0, `(.L_x_23) ;  /* 0x000000f000007945 */ /* 0x000fe20003800000 */
[----:B------:R-:W-:Y:S01]  /*3f00*/  IMAD.MOV.U32 R9, RZ, RZ, R4 ;  /* 0x000000ffff097224 */ /* 0x000fe200078e0004 */
[----:B--2---:R-:W-:Y:S05]  /*3f10*/  @P0 BRA `(.L_x_24) ;  /* 0x000000c000000947 */ /* 0x004fea0003800000 */
[----:B------:R-:W1:Y:S02]  /*3f20*/  QSPC.E.S P0, RZ, [R6] ;  /* 0x0000000006ff73aa */ /* 0x000e640000000500 */
[----:B-1----:R-:W-:Y:S05]  /*3f30*/  @!P0 BRA `(.L_x_25) ;  /* 0x0000007000008947 */ /* 0x002fea0003800000 */
[----:B------:R-:W-:-:S05]  /*3f40*/  LOP3.LUT R8, R6, 0xffffff, RZ, 0xc0, !PT ;  /* 0x00ffffff06087812 */ /* 0x000fca00078ec0ff */
.L_x_26:
[----:B------:R-:W1:Y:S02]  /*3f50*/  LDS R10, [R8] ;  /* 0x00000000080a7984 */ /* 0x000e640000000800 */
[----:B-1----:R-:W-:-:S06]  /*3f60*/  HADD2 R11, R10, R5 ;  /* 0x000000050a0b7230 */ /* 0x002fcc0000000000 */
[----:B------:R-:W1:Y:S02]  /*3f70*/  ATOMS.CAST.SPIN R11, [R8], R10, R11 ;  /* 0x0000000a080b738d */ /* 0x000e64000180000b */
[----:B-1----:R-:W-:-:S13]  /*3f80*/  ISETP.EQ.U32.AND P0, PT, R11, 0x1, PT ;  /* 0x000000010b00780c */ /* 0x002fda0003f02070 */
[----:B------:R-:W-:Y:S05]  /*3f90*/  @!P0 BRA `(.L_x_26) ;  /* 0xffffffb000008947 */ /* 0x000fea000383ffff */
[----:B------:R-:W-:Y:S05]  /*3fa0*/  BRA `(.L_x_24) ;  /* 0x0000003000007947 */ /* 0x000fea0003800000 */
.L_x_25:
[----:B------:R-:W2:Y:S02]  /*3fb0*/  LD.E R5, [R6.64] ;  /* 0x0000000606057980 */ /* 0x000ea4000c101900 */
[----:B--2---:R-:W-:-:S05]  /*3fc0*/  IMAD.IADD R5, R8, 0x1, R5 ;  /* 0x0000000108057824 */ /* 0x004fca00078e0205 */
[----:B------:R1:W-:Y:S02]  /*3fd0*/  ST.E [R6.64], R5 ;  /* 0x0000000506007985 */ /* 0x0003e4000c101906 */
.L_x_24:
[----:B------:R-:W-:Y:S05]  /*3fe0*/  BSYNC B0 ;  /* 0x0000000000007941 */ /* 0x000fea0003800000 */
.L_x_23:
[----:B------:R-:W2:Y:S01]  /*3ff0*/  ATOM.E.ADD.F16x2.RN.STRONG.GPU P0, RZ, [R6.64+0x4], R9 ;  /* 0x0000040906ff798a */ /* 0x000ea2000810e9c6 */
[----:B------:R-:W-:Y:S01]  /*4000*/  BSSY B0, `(.L_x_27) ;  /* 0x000000f000007945 */ /* 0x000fe20003800000 */
[----:B--2---:R-:W-:Y:S05]  /*4010*/  @P0 BRA `(.L_x_28) ;  /* 0x000000d000000947 */ /* 0x004fea0003800000 */
[----:B------:R-:W2:Y:S02]  /*4020*/  QSPC.E.S P0, RZ, [R6+0x4] ;  /* 0x0000040006ff73aa */ /* 0x000ea40000000500 */
[----:B--2---:R-:W-:Y:S05]  /*4030*/  @!P0 BRA `(.L_x_29) ;  /* 0x0000008000008947 */ /* 0x004fea0003800000 */
[----:B-1----:R-:W-:-:S04]  /*4040*/  IADD3 R5, R6, 0x4, RZ ;  /* 0x0000000406057810 */ /* 0x002fc80007ffe0ff */
[----:B------:R-:W-:-:S05]  /*4050*/  LOP3.LUT R5, R5, 0xffffff, RZ, 0xc0, !PT ;  /* 0x00ffffff05057812 */ /* 0x000fca00078ec0ff */
.L_x_30:
[----:B------:R-:W1:Y:S02]  /*4060*/  LDS R8, [R5] ;  /* 0x0000000005087984 */ /* 0x000e640000000800 */
[----:B-1----:R-:W-:-:S10]  /*4070*/  HFMA2.MMA R9, R8, 1, 1, R4 ;  /* 0x3c003c0008097835 */ /* 0x002fd40000000004 */
[----:B------:R-:W1:Y:S02]  /*4080*/  ATOMS.CAST.SPIN R9, [R5], R8, R9 ;  /* 0x000000080509738d */ /* 0x000e640001800009 */
[----:B-1----:R-:W-:-:S13]  /*4090*/  ISETP.EQ.U32.AND P0, PT, R9, 0x1, PT ;  /* 0x000000010900780c */ /* 0x002fda0003f02070 */
[----:B------:R-:W-:Y:S05]  /*40a0*/  @!P0 BRA `(.L_x_30) ;  /* 0xffffffb000008947 */ /* 0x000fea000383ffff */
[----:B------:R-:W-:Y:S05]  /*40b0*/  BRA `(.L_x_28) ;  /* 0x0000003000007947 */ /* 0x000fea0003800000 */
.L_x_29:
[----:B------:R-:W2:Y:S02]  /*40c0*/  LD.E R4, [R6.64+0x4] ;  /* 0x0000040606047980 */ /* 0x000ea4000c101900 */
[----:B-12---:R-:W-:-:S05]  /*40d0*/  IMAD.IADD R5, R9, 0x1, R4 ;  /* 0x0000000109057824 */ /* 0x006fca00078e0204 */
[----:B------:R1:W-:Y:S02]  /*40e0*/  ST.E [R6.64+0x4], R5 ;  /* 0x0000040506007985 */ /* 0x0003e4000c101906 */
.L_x_28:
[----:B------:R-:W-:Y:S05]  /*40f0*/  BSYNC B0 ;  /* 0x0000000000007941 */ /* 0x000fea0003800000 */
.L_x_27:
[----:B------:R-:W-:-:S13]  /*4100*/  ISETP.GE.AND P0, PT, R59, 0x2, PT ;  /* 0x000000023b00780c */ /* 0x000fda0003f06270 */
[----:B------:R-:W-:Y:S05]  /*4110*/  @!P0 EXIT ;  /* 0x000000000000894d */ /* 0x000fea0003800000 */
[----:B------:R-:W-:Y:S02]  /*4120*/  IMAD.MOV.U32 R11, RZ, RZ, c[0x0][0x18c] ;  /* 0x00006300ff0b7624 */ /* 0x000fe400078e00ff */
[----:B------:R-:W-:Y:S02]  /*4130*/  IMAD.MOV.U32 R4, RZ, RZ, R3 ;  /* 0x000000ffff047224 */ /* 0x000fe400078e0003 */
[----:B-1----:R-:W-:-:S05]  /*4140*/  IMAD.WIDE R6, R11, 0x2, R6 ;  /* 0x000000020b067825 */ /* 0x002fca00078e0206 */
[----:B------:R-:W2:Y:S01]  /*4150*/  ATOM.E.ADD.F16x2.RN.STRONG.GPU P0, RZ, [R6.64], R4 ;  /* 0x0000000406ff798a */ /* 0x000ea2000810e9c6 */
[----:B------:R-:W-:Y:S01]  /*4160*/  BSSY B0, `(.L_x_31) ;  /* 0x000000f000007945 */ /* 0x000fe20003800000 */
[----:B------:R-:W-:Y:S01]  /*4170*/  IMAD.MOV.U32 R5, RZ, RZ, R2 ;  /* 0x000000ffff057224 */ /* 0x000fe200078e0002 */
[----:B--2---:R-:W-:Y:S05]  /*4180*/  @P0 BRA `(.L_x_32) ;  /* 0x000000c000000947 */ /* 0x004fea0003800000 */
[----:B------:R-:W1:Y:S02]  /*4190*/  QSPC.E.S P0, RZ, [R6] ;  /* 0x0000000006ff73aa */ /* 0x000e640000000500 */
[----:B-1----:R-:W-:Y:S05]  /*41a0*/  @!P0 BRA `(.L_x_33) ;  /* 0x0000007000008947 */ /* 0x002fea0003800000 */
[----:B------:R-:W-:-:S05]  /*41b0*/  LOP3.LUT R4, R6, 0xffffff, RZ, 0xc0, !PT ;  /* 0x00ffffff06047812 */ /* 0x000fca00078ec0ff */
.L_x_34:
[----:B------:R-:W1:Y:S02]  /*41c0*/  LDS R8, [R4] ;  /* 0x0000000004087984 */ /* 0x000e640000000800 */
[----:B-1----:R-:W-:-:S06]  /*41d0*/  HADD2 R9, R8, R3 ;  /* 0x0000000308097230 */ /* 0x002fcc0000000000 */
[----:B------:R-:W1:Y:S02]  /*41e0*/  ATOMS.CAST.SPIN R9, [R4], R8, R9 ;  /* 0x000000080409738d */ /* 0x000e640001800009 */
[----:B-1----:R-:W-:-:S13]  /*41f0*/  ISETP.EQ.U32.AND P0, PT, R9, 0x1, PT ;  /* 0x000000010900780c */ /* 0x002fda0003f02070 */
[----:B------:R-:W-:Y:S05]  /*4200*/  @!P0 BRA `(.L_x_34) ;  /* 0xffffffb000008947 */ /* 0x000fea000383ffff */
[----:B------:R-:W-:Y:S05]  /*4210*/  BRA `(.L_x_32) ;  /* 0x0000003000007947 */ /* 0x000fea0003800000 */
.L_x_33:
[----:B------:R-:W2:Y:S02]  /*4220*/  LD.E R3, [R6.64] ;  /* 0x0000000606037980 */ /* 0x000ea4000c101900 */
[----:B--2---:R-:W-:-:S05]  /*4230*/  IMAD.IADD R3, R4, 0x1, R3 ;  /* 0x0000000104037824 */ /* 0x004fca00078e0203 */
[----:B------:R1:W-:Y:S02]  /*4240*/  ST.E [R6.64], R3 ;  /* 0x0000000306007985 */ /* 0x0003e4000c101906 */
.L_x_32:
[----:B------:R-:W-:Y:S05]  /*4250*/  BSYNC B0 ;  /* 0x0000000000007941 */ /* 0x000fea0003800000 */
.L_x_31:
[----:B------:R-:W2:Y:S01]  /*4260*/  ATOM.E.ADD.F16x2.RN.STRONG.GPU P0, RZ, [R6.64+0x4], R5 ;  /* 0x0000040506ff798a */ /* 0x000ea2000810e9c6 */
[----:B------:R-:W-:Y:S01]  /*4270*/  BSSY B0, `(.L_x_35) ;  /* 0x000000f000007945 */ /* 0x000fe20003800000 */
[----:B--2---:R-:W-:Y:S05]  /*4280*/  @P0 BRA `(.L_x_36) ;  /* 0x000000d000000947 */ /* 0x004fea0003800000 */
[----:B------:R-:W2:Y:S02]  /*4290*/  QSPC.E.S P0, RZ, [R6+0x4] ;  /* 0x0000040006ff73aa */ /* 0x000ea40000000500 */
[----:B--2---:R-:W-:Y:S05]  /*42a0*/  @!P0 BRA `(.L_x_37) ;  /* 0x0000008000008947 */ /* 0x004fea0003800000 */
[----:B-1----:R-:W-:-:S04]  /*42b0*/  IADD3 R3, R6, 0x4, RZ ;  /* 0x0000000406037810 */ /* 0x002fc80007ffe0ff */
[----:B------:R-:W-:-:S05]  /*42c0*/  LOP3.LUT R3, R3, 0xffffff, RZ, 0xc0, !PT ;  /* 0x00ffffff03037812 */ /* 0x000fca00078ec0ff */
.L_x_38:
[----:B------:R-:W1:Y:S02]  /*42d0*/  LDS R4, [R3] ;  /* 0x0000000003047984 */ /* 0x000e640000000800 */
[----:B-1----:R-:W-:-:S10]  /*42e0*/  HFMA2.MMA R5, R4, 1, 1, R2 ;  /* 0x3c003c0004057835 */ /* 0x002fd40000000002 */
[----:B------:R-:W1:Y:S02]  /*42f0*/  ATOMS.CAST.SPIN R5, [R3], R4, R5 ;  /* 0x000000040305738d */ /* 0x000e640001800005 */
[----:B-1----:R-:W-:-:S13]  /*4300*/  ISETP.EQ.U32.AND P0, PT, R5, 0x1, PT ;  /* 0x000000010500780c */ /* 0x002fda0003f02070 */
[----:B------:R-:W-:Y:S05]  /*4310*/  @!P0 BRA `(.L_x_38) ;  /* 0xffffffb000008947 */ /* 0x000fea000383ffff */
[----:B------:R-:W-:Y:S05]  /*4320*/  BRA `(.L_x_36) ;  /* 0x0000003000007947 */ /* 0x000fea0003800000 */
.L_x_37:
[----:B------:R-:W2:Y:S02]  /*4330*/  LD.E R2, [R6.64+0x4] ;  /* 0x0000040606027980 */ /* 0x000ea4000c101900 */
[----:B-12---:R-:W-:-:S05]  /*4340*/  IMAD.IADD R3, R5, 0x1, R2 ;  /* 0x0000000105037824 */ /* 0x006fca00078e0202 */
[----:B------:R1:W-:Y:S02]  /*4350*/  ST.E [R6.64+0x4], R3 ;  /* 0x0000040306007985 */ /* 0x0003e4000c101906 */
.L_x_36:
[----:B------:R-:W-:Y:S05]  /*4360*/  BSYNC B0 ;  /* 0x0000000000007941 */ /* 0x000fea0003800000 */
.L_x_35:
[----:B------:R-:W-:-:S13]  /*4370*/  ISETP.NE.AND P0, PT, R59, 0x2, PT ;  /* 0x000000023b00780c */ /* 0x000fda0003f05270 */
[----:B------:R-:W-:Y:S05]  /*4380*/  @!P0 EXIT ;  /* 0x000000000000894d */ /* 0x000fea0003800000 */
[----:B-1----:R-:W-:-:S04]  /*4390*/  IMAD.WIDE R6, R11, 0x2, R6 ;  /* 0x000000020b067825 */ /* 0x002fc800078e0206 */
[----:B------:R-:W-:-:S05]  /*43a0*/  IMAD.MOV.U32 R3, RZ, RZ, R0 ;  /* 0x000000ffff037224 */ /* 0x000fca00078e0000 */
[----:B------:R-:W2:Y:S01]  /*43b0*/  ATOM.E.ADD.F16x2.RN.STRONG.GPU P0, RZ, [R6.64], R3 ;  /* 0x0000000306ff798a */ /* 0x000ea2000810e9c6 */
[----:B------:R-:W-:Y:S01]  /*43c0*/  BSSY B0, `(.L_x_39) ;  /* 0x000000e000007945 */ /* 0x000fe20003800000 */
[----:B--2---:R-:W-:Y:S05]  /*43d0*/  @P0 BRA `(.L_x_40) ;  /* 0x000000c000000947 */ /* 0x004fea0003800000 */
[----:B------:R-:W1:Y:S02]  /*43e0*/  QSPC.E.S P0, RZ, [R6] ;  /* 0x0000000006ff73aa */ /* 0x000e640000000500 */
[----:B-1----:R-:W-:Y:S05]  /*43f0*/  @!P0 BRA `(.L_x_41) ;  /* 0x0000007000008947 */ /* 0x002fea0003800000 */
[----:B------:R-:W-:-:S05]  /*4400*/  LOP3.LUT R2, R6, 0xffffff, RZ, 0xc0, !PT ;  /* 0x00ffffff06027812 */ /* 0x000fca00078ec0ff */
.L_x_42:
[----:B------:R-:W1:Y:S02]  /*4410*/  LDS R4, [R2] ;  /* 0x0000000002047984 */ /* 0x000e640000000800 */
[----:B-1----:R-:W-:-:S06]  /*4420*/  HADD2 R5, R4, R0 ;  /* 0x0000000004057230 */ /* 0x002fcc0000000000 */
[----:B------:R-:W1:Y:S02]  /*4430*/  ATOMS.CAST.SPIN R5, [R2], R4, R5 ;  /* 0x000000040205738d */ /* 0x000e640001800005 */
[----:B-1----:R-:W-:-:S13]  /*4440*/  ISETP.EQ.U32.AND P0, PT, R5, 0x1, PT ;  /* 0x000000010500780c */ /* 0x002fda0003f02070 */
[----:B------:R-:W-:Y:S05]  /*4450*/  @!P0 BRA `(.L_x_42) ;  /* 0xffffffb000008947 */ /* 0x000fea000383ffff */
[----:B------:R-:W-:Y:S05]  /*4460*/  BRA `(.L_x_40) ;  /* 0x0000003000007947 */ /* 0x000fea0003800000 */
.L_x_41:
[----:B------:R-:W2:Y:S02]  /*4470*/  LD.E R0, [R6.64] ;  /* 0x0000000606007980 */ /* 0x000ea4000c101900 */
[----:B--2---:R-:W-:-:S05]  /*4480*/  IMAD.IADD R3, R3, 0x1, R0 ;  /* 0x0000000103037824 */ /* 0x004fca00078e0200 */
[----:B------:R1:W-:Y:S02]  /*4490*/  ST.E [R6.64], R3 ;  /* 0x0000000306007985 */ /* 0x0003e4000c101906 */
.L_x_40:
[----:B------:R-:W-:Y:S05]  /*44a0*/  BSYNC B0 ;  /* 0x0000000000007941 */ /* 0x000fea0003800000 */
.L_x_39:
[----:B------:R-:W2:Y:S01]  /*44b0*/  ATOM.E.ADD.F16x2.RN.STRONG.GPU P0, RZ, [R6.64+0x4], R46 ;  /* 0x0000042e06ff798a */ /* 0x000ea2000810e9c6 */
[----:B------:R-:W-:Y:S01]  /*44c0*/  BSSY B0, `(.L_x_43) ;  /* 0x000000f000007945 */ /* 0x000fe20003800000 */
[----:B--2---:R-:W-:Y:S05]  /*44d0*/  @P0 BRA `(.L_x_44) ;  /* 0x000000d000000947 */ /* 0x004fea0003800000 */
[----:B------:R-:W2:Y:S02]  /*44e0*/  QSPC.E.S P0, RZ, [R6+0x4] ;  /* 0x0000040006ff73aa */ /* 0x000ea40000000500 */
[----:B--2---:R-:W-:Y:S05]  /*44f0*/  @!P0 BRA `(.L_x_45) ;  /* 0x0000008000008947 */ /* 0x004fea0003800000 */
[----:B------:R-:W-:-:S04]  /*4500*/  IADD3 R0, R6, 0x4, RZ ;  /* 0x0000000406007810 */ /* 0x000fc80007ffe0ff */
[----:B------:R-:W-:-:S05]  /*4510*/  LOP3.LUT R0, R0, 0xffffff, RZ, 0xc0, !PT ;  /* 0x00ffffff00007812 */ /* 0x000fca00078ec0ff */
.L_x_46:
[----:B------:R-:W2:Y:S02]  /*4520*/  LDS R2, [R0] ;  /* 0x0000000000027984 */ /* 0x000ea40000000800 */
[----:B-12---:R-:W-:-:S10]  /*4530*/  HFMA2.MMA R3, R2, 1, 1, R46 ;  /* 0x3c003c0002037835 */ /* 0x006fd4000000002e */
[----:B------:R-:W1:Y:S02]  /*4540*/  ATOMS.CAST.SPIN R3, [R0], R2, R3 ;  /* 0x000000020003738d */ /* 0x000e640001800003 */
[----:B-1----:R-:W-:-:S13]  /*4550*/  ISETP.EQ.U32.AND P0, PT, R3, 0x1, PT ;  /* 0x000000010300780c */ /* 0x002fda0003f02070 */
[----:B------:R-:W-:Y:S05]  /*4560*/  @!P0 BRA `(.L_x_46) ;  /* 0xffffffb000008947 */ /* 0x000fea000383ffff */
[----:B------:R-:W-:Y:S05]  /*4570*/  BRA `(.L_x_44) ;  /* 0x0000003000007947 */ /* 0x000fea0003800000 */
.L_x_45:
[----:B------:R-:W2:Y:S02]  /*4580*/  LD.E R0, [R6.64+0x4] ;  /* 0x0000040606007980 */ /* 0x000ea4000c101900 */
[----:B-12---:R-:W-:-:S05]  /*4590*/  IMAD.IADD R3, R46, 0x1, R0 ;  /* 0x000000012e037824 */ /* 0x006fca00078e0200 */
[----:B------:R1:W-:Y:S02]  /*45a0*/  ST.E [R6.64+0x4], R3 ;  /* 0x0000040306007985 */ /* 0x0003e4000c101906 */
.L_x_44:
[----:B------:R-:W-:Y:S05]  /*45b0*/  BSYNC B0 ;  /* 0x0000000000007941 */ /* 0x000fea0003800000 */
.L_x_43:
[----:B------:R-:W-:-:S13]  /*45c0*/  ISETP.GE.AND P0, PT, R59, 0x4, PT ;  /* 0x000000043b00780c */ /* 0x000fda0003f06270 */
[----:B------:R-:W-:Y:S05]  /*45d0*/  @!P0 EXIT ;  /* 0x000000000000894d */ /* 0x000fea0003800000 */
[----:B-1----:R-:W-:-:S05]  /*45e0*/  IMAD.WIDE R6, R11, 0x2, R6 ;  /* 0x000000020b067825 */ /* 0x002fca00078e0206 */
[----:B------:R-:W2:Y:S01]  /*45f0*/  ATOM.E.ADD.F16x2.RN.STRONG.GPU P0, RZ, [R6.64], R47 ;  /* 0x0000002f06ff798a */ /* 0x000ea2000810e9c6 */
[----:B------:R-:W-:Y:S01]  /*4600*/  BSSY B0, `(.L_x_47) ;  /* 0x000000e000007945 */ /* 0x000fe20003800000 */
[----:B--2---:R-:W-:Y:S05]  /*4610*/  @P0 BRA `(.L_x_48) ;  /* 0x000000c000000947 */ /* 0x004fea0003800000 */
[----:B------:R-:W1:Y:S02]  /*4620*/  QSPC.E.S P0, RZ, [R6] ;  /* 0x0000000006ff73aa */ /* 0x000e640000000500 */
[----:B-1----:R-:W-:Y:S05]  /*4630*/  @!P0 BRA `(.L_x_49) ;  /* 0x0000007000008947 */ /* 0x002fea0003800000 */
[----:B------:R-:W-:-:S05]  /*4640*/  LOP3.LUT R0, R6, 0xffffff, RZ, 0xc0, !PT ;  /* 0x00ffffff06007812 */ /* 0x000fca00078ec0ff */
.L_x_50:
[----:B------:R-:W1:Y:S02]  /*4650*/  LDS R2, [R0] ;  /* 0x0000000000027984 */ /* 0x000e640000000800 */
[----:B-1----:R-:W-:-:S06]  /*4660*/  HADD2 R3, R2, R47 ;  /* 0x0000002f02037230 */ /* 0x002fcc0000000000 */
[----:B------:R-:W1:Y:S02]  /*4670*/  ATOMS.CAST.SPIN R3, [R0], R2, R3 ;  /* 0x000000020003738d */ /* 0x000e640001800003 */
[----:B-1----:R-:W-:-:S13]  /*4680*/  ISETP.EQ.U32.AND P0, PT, R3, 0x1, PT ;  /* 0x000000010300780c */ /* 0x002fda0003f02070 */
[----:B------:R-:W-:Y:S05]  /*4690*/  @!P0 BRA `(.L_x_50) ;  /* 0xffffffb000008947 */ /* 0x000fea000383ffff */
[----:B------:R-:W-:Y:S05]  /*46a0*/  BRA `(.L_x_48) ;  /* 0x0000003000007947 */ /* 0x000fea0003800000 */
.L_x_49:
[----:B------:R-:W2:Y:S02]  /*46b0*/  LD.E R0, [R6.64] ;  /* 0x0000000606007980 */ /* 0x000ea4000c101900 */
[----:B--2---:R-:W-:-:S05]  /*46c0*/  IMAD.IADD R3, R47, 0x1, R0 ;  /* 0x000000012f037824 */ /* 0x004fca00078e0200 */
[----:B------:R1:W-:Y:S02]  /*46d0*/  ST.E [R6.64], R3 ;  /* 0x0000000306007985 */ /* 0x0003e4000c101906 */
.L_x_48:
[----:B------:R-:W-:Y:S05]  /*46e0*/  BSYNC B0 ;  /* 0x0000000000007941 */ /* 0x000fea0003800000 */
.L_x_47:
[----:B------:R-:W2:Y:S02]  /*46f0*/  ATOM.E.ADD.F16x2.RN.STRONG.GPU P0, RZ, [R6.64+0x4], R48 ;  /* 0x0000043006ff798a */ /* 0x000ea4000810e9c6 */
[----:B--2---:R-:W-:Y:S05]  /*4700*/  @P0 EXIT ;  /* 0x000000000000094d */ /* 0x004fea0003800000 */
[----:B------:R-:W2:Y:S02]  /*4710*/  QSPC.E.S P0, RZ, [R6+0x4] ;  /* 0x0000040006ff73aa */ /* 0x000ea40000000500 */
[----:B--2---:R-:W-:Y:S05]  /*4720*/  @!P0 BRA `(.L_x_51) ;  /* 0x0000008000008947 */ /* 0x004fea0003800000 */
[----:B-1----:R-:W-:-:S04]  /*4730*/  IADD3 R6, R6, 0x4, RZ ;  /* 0x0000000406067810 */ /* 0x002fc80007ffe0ff */
[----:B------:R-:W-:-:S05]  /*4740*/  LOP3.LUT R6, R6, 0xffffff, RZ, 0xc0, !PT ;  /* 0x00ffffff06067812 */ /* 0x000fca00078ec0ff */
.L_x_52:
[----:B------:R-:W1:Y:S02]  /*4750*/  LDS R2, [R6] ;  /* 0x0000000006027984 */ /* 0x000e640000000800 */
[----:B-1----:R-:W-:-:S10]  /*4760*/  HFMA2.MMA R3, R2, 1, 1, R48 ;  /* 0x3c003c0002037835 */ /* 0x002fd40000000030 */
[----:B------:R-:W1:Y:S02]  /*4770*/  ATOMS.CAST.SPIN R3, [R6], R2, R3 ;  /* 0x000000020603738d */ /* 0x000e640001800003 */
[----:B-1----:R-:W-:-:S13]  /*4780*/  ISETP.EQ.U32.AND P0, PT, R3, 0x1, PT ;  /* 0x000000010300780c */ /* 0x002fda0003f02070 */
[----:B------:R-:W-:Y:S05]  /*4790*/  @!P0 BRA `(.L_x_52) ;  /* 0xffffffb000008947 */ /* 0x000fea000383ffff */
[----:B------:R-:W-:Y:S05]  /*47a0*/  EXIT ;  /* 0x000000000000794d */ /* 0x000fea0003800000 */
.L_x_51:
[----:B------:R-:W2:Y:S02]  /*47b0*/  LD.E R0, [R6.64+0x4] ;  /* 0x0000040606007980 */ /* 0x000ea4000c101900 */
[----:B-12---:R-:W-:-:S05]  /*47c0*/  IMAD.IADD R3, R48, 0x1, R0 ;  /* 0x0000000130037824 */ /* 0x006fca00078e0200 */
[----:B------:R-:W-:Y:S01]  /*47d0*/  ST.E [R6.64+0x4], R3 ;  /* 0x0000040306007985 */ /* 0x000fe2000c101906 */
[----:B------:R-:W-:Y:S05]  /*47e0*/  EXIT ;  /* 0x000000000000794d */ /* 0x000fea0003800000 */
.L_x_53:
[----:B------:R-:W-:-:S00]  /*47f0*/  BRA `(.L_x_53) ;  /* 0xfffffff000007947 */ /* 0x000fc0000383ffff */
[----:B------:R-:W-:-:S00]  /*4800*/  NOP ;  /* 0x0000000000007918 */ /* 0x000fc00000000000 */
[----:B------:R-:W-:-:S00]  /*4810*/  NOP ;  /* 0x0000000000007918 */ /* 0x000fc00000000000 */
[----:B------:R-:W-:-:S00]  /*4820*/  NOP ;  /* 0x0000000000007918 */ /* 0x000fc00000000000 */
[----:B------:R-:W-:-:S00]  /*4830*/  NOP ;  /* 0x0000000000007918 */ /* 0x000fc00000000000 */
[----:B------:R-:W-:-:S00]  /*4840*/  NOP ;  /* 0x0000000000007918 */ /* 0x000fc00000000000 */
[----:B------:R-:W-:-:S00]  /*4850*/  NOP ;  /* 0x0000000000007918 */ /* 0x000fc00000000000 */
[----:B------:R-:W-:-:S00]  /*4860*/  NOP ;  /* 0x0000000000007918 */ /* 0x000fc00000000000 */
[----:B------:R-:W-:-:S00]  /*4870*/  NOP ;  /* 0x0000000000007918 */ /* 0x000fc00000000000 */
.L_x_3260:


//--------------------- .text._Z23gemm_half_q_half_kernelILi4ELi48ELb1ELb0ELi64EEvPK6__halfPKjS4_S2_PS0_iiiiPKtS7_iiiiiibS2_i --------------------------
	.section	.text._Z23gemm_half_q_half_kernelILi4ELi48ELb1ELb0ELi64EEvPK6__halfPKjS4_S2_PS0_iiiiPKtS7_iiiiiibS2_i,"ax",@progbits
	.sectioninfo	@"SHI_REGISTERS=116"
	.align	128
        .global         _Z23gemm_half_q_half_kernelILi4ELi48ELb1ELb0ELi64EEvPK6__halfPKjS4_S2_PS0_iiiiPKtS7_iiiiiibS2_i
        .type           _Z23gemm_half_q_half_kernelILi4ELi48ELb1ELb0ELi64EEvPK6__halfPKjS4_S2_PS0_iiiiPKtS7_iiiiiibS2_i,@function
        .size           _Z23gemm_half_q_half_kernelILi4ELi48ELb1ELb0ELi64EEvPK6__halfPKjS4_S2_PS0_iiiiPKtS7_iiiiiibS2_i,(.L_x_3261 - _Z23gemm_half_q_half_kernelILi4ELi48ELb1ELb0ELi64EEvPK6__halfPKjS4_S2_PS0_iiiiPKtS7_iiiiiibS2_i)
        .other          _Z23gemm_half_q_half_kernelILi4ELi48ELb1ELb0ELi64EEvPK6__halfPKjS4_S2_PS0_iiiiPKtS7_iiiiiibS2_i,@"STO_CUDA_ENTRY STV_DEFAULT"
_Z23gemm_half_q_half_kernelILi4ELi48ELb1ELb0ELi64EEvPK6__halfPKjS4_S2_PS0_iiiiPKtS7_iiiiiibS2_i:
.text._Z23gemm_half_q_half_kernelILi4ELi48ELb1ELb0ELi64EEvPK6__halfPKjS4_S2_PS0_iiiiPKtS7_iiiiiibS2_i:
        /* <DEDUP_REMOVED lines=8> */
[----:B------:R-:W2:Y:S01]  /*0080*/  S2R R10, SR_TID.X ;  /* 0x00000000000a7919 */ /* 0x000ea20000002100 */
[----:B------:R-:W-:Y:S02]  /*0090*/  PRMT R89, RZ, 0x7610, R89 ;  /* 0x00007610ff597816 */ /* 0x000fe40000000059 */
[----:B------:R-:W-:Y:S01]  /*00a0*/  PRMT R88, RZ, 0x7610, R88 ;  /* 0x00007610ff587816 */ /* 0x000fe20000000058 */
[----:B------:R-:W2:Y:S01]  /*00b0*/  S2R R3, SR_CTAID.X ;  /* 0x0000000000037919 */ /* 0x000ea20000002500 */
[----:B0-----:R-:W-:-:S02]  /*00c0*/  IMAD R12, R2, R5, c[0x0][0x188] ;  /* 0x00006200020c7624 */ /* 0x001fc400078e0205 */
[----:B-1----:R-:W-:-:S03]  /*00d0*/  IMAD.SHL.U32 R91, R0, 0x40, RZ ;  /* 0x00000040005b7824 */ /* 0x002fc600078e00ff */
[C---:B------:R-:W-:Y:S02]  /*00e0*/  ISETP.GE.AND P1, PT, R12.reuse, 0x1, PT ;  /* 0x000000010c00780c */ /* 0x040fe40003f26270 */
[----:B------:R-:W-:Y:S02]  /*00f0*/  IMNMX R93, R12, 0x4, PT ;  /* 0x000000040c5d7817 */ /* 0x000fe40003800200 */
[----:B------:R-:W-:Y:S01]  /*0100*/  IADD3 R92, R91, 0x40, RZ ;  /* 0x000000405b5c7810 */ /* 0x000fe20007ffe0ff */
[----:B--2---:R-:W-:Y:S01]  /*0110*/  IMAD R4, R3, 0x40, R10 ;  /* 0x0000004003047824 */ /* 0x004fe200078e020a */
[----:B------:R-:W-:Y:S02]  /*0120*/  PRMT R3, RZ, 0x7610, R3 ;  /* 0x00007610ff037816 */ /* 0x000fe40000000003 */
[----:B------:R-:W-:Y:S01]  /*0130*/  IMNMX R92, R92, c[0x0][0x190], PT ;  /* 0x000064005c5c7a17 */ /* 0x000fe20003800200 */
[----:B------:R-:W-:-:S04]  /*0140*/  IMAD.SHL.U32 R4, R4, 0x4, RZ ;  /* 0x0000000404047824 */ /* 0x000fc800078e00ff */
        /* <DEDUP_REMOVED lines=28> */
.L_x_54:
        /* <DEDUP_REMOVED lines=13> */
[----:B------:R0:W5:Y:S01]  /*03e0*/  LDG.E.U16.CONSTANT R24, [R6.64] ;  /* 0x0000000806187981 */ /* 0x000162000c1e9500 */
[----:B------:R-:W-:Y:S01]  /*03f0*/  ISETP.GT.AND P2, PT, R93, 0x3, PT ;  /* 0x000000035d00780c */ /* 0x000fe20003f44270 */
[----:B------:R-:W-:Y:S01]  /*0400*/  IMAD.SHL.U32 R3, R10, 0x2, RZ ;  /* 0x000000020a037824 */ /* 0x000fe200078e00ff */
[----:B------:R-:W-:Y:S01]  /*0410*/  PLOP3.LUT P0, PT, PT, PT, PT, 0x80, 0x0 ;  /* 0x000000000000781c */ /* 0x000fe20003f0f070 */
[----:B------:R-:W-:-:S10]  /*0420*/  IMAD.MOV.U32 R16, RZ, RZ, RZ ;  /* 0x000000ffff107224 */ /* 0x000fd400078e00ff */
[----:B------:R-:W-:Y:S05]  /*0430*/  @!P2 BRA `(.L_x_58) ;  /* 0x000002600000a947 */ /* 0x000fea0003800000 */
[----:B0-----:R-:W-:Y:S02]  /*0440*/  PLOP3.LUT P0, PT, PT, PT, PT, 0x8, 0x0 ;  /* 0x000000000000781c */ /* 0x001fe40003f0e170 */
[----:B------:R-:W-:Y:S02]  /*0450*/  IADD3 R13, R93, -0x3, RZ ;  /* 0xfffffffd5d0d7810 */ /* 0x000fe40007ffe0ff */
.L_x_59:
[----:B0-----:R-:W-:-:S04]  /*0460*/  IMAD R5, R2, 0x4, R16 ;  /* 0x0000000402057824 */ /* 0x001fc800078e0210 */
[C---:B------:R-:W-:Y:S01]  /*0470*/  IMAD R6, R5.reuse, c[0x0][0x190], RZ ;  /* 0x0000640005067a24 */ /* 0x040fe200078e02ff */
[C---:B------:R-:W-:Y:S02]  /*0480*/  IADD3 R7, R5.reuse, 0x1, RZ ;  /* 0x0000000105077810 */ /* 0x040fe40007ffe0ff */
[C---:B------:R-:W-:Y:S02]  /*0490*/  IADD3 R8, R5.reuse, 0x2, RZ ;  /* 0x0000000205087810 */ /* 0x040fe40007ffe0ff */
[----:B------:R-:W-:Y:S01]  /*04a0*/  IADD3 R9, R5, 0x3, RZ ;  /* 0x0000000305097810 */ /* 0x000fe20007ffe0ff */
[----:B------:R-:W-:Y:S01]  /*04b0*/  IMAD R5, R7, c[0x0][0x190], RZ ;  /* 0x0000640007057a24 */ /* 0x000fe200078e02ff */
[----:B-----5:R-:W-:Y:S01]  /*04c0*/  IADD3 R10, P2, R24, R6, RZ ;  /* 0x00000006180a7210 */ /* 0x020fe20007f5e0ff */
[----:B------:R-:W-:Y:S02]  /*04d0*/  IMAD R8, R8, c[0x0][0x190], RZ ;  /* 0x0000640008087a24 */ /* 0x000fe400078e02ff */
[----:B------:R-:W-:Y:S01]  /*04e0*/  IMAD R9, R9, c[0x0][0x190], RZ ;  /* 0x0000640009097a24 */ /* 0x000fe200078e02ff */
[----:B------:R-:W-:-:S02]  /*04f0*/  LEA.HI.X.SX32 R7, R6, RZ, 0x1, P2 ;  /* 0x000000ff06077211 */ /* 0x000fc400010f0eff */
[----:B------:R-:W-:Y:S02]  /*0500*/  LEA R6, P2, R10, c[0x0][0x160], 0x1 ;  /* 0x000058000a067a11 */ /* 0x000fe400078408ff */
[C---:B------:R-:W-:Y:S02]  /*0510*/  IADD3 R17, P3, R24.reuse, R5, RZ ;  /* 0x0000000518117210 */ /* 0x040fe40007f7e0ff */
[C---:B------:R-:W-:Y:S02]  /*0520*/  IADD3 R11, P4, R24.reuse, R8, RZ ;  /* 0x00000008180b7210 */ /* 0x040fe40007f9e0ff */
[----:B------:R-:W-:Y:S02]  /*0530*/  IADD3 R15, P5, R24, R9, RZ ;  /* 0x00000009180f7210 */ /* 0x000fe40007fbe0ff */
[----:B------:R-:W-:Y:S02]  /*0540*/  LEA.HI.X R7, R10, c[0x0][0x164], R7, 0x1, P2 ;  /* 0x000059000a077a11 */ /* 0x000fe400010f0c07 */
[----:B------:R-:W-:-:S02]  /*0550*/  LEA.HI.X.SX32 R22, R5, RZ, 0x1, P3 ;  /* 0x000000ff05167211 */ /* 0x000fc400018f0eff */
[----:B------:R-:W-:Y:S01]  /*0560*/  LEA.HI.X.SX32 R20, R8, RZ, 0x1, P4 ;  /* 0x000000ff08147211 */ /* 0x000fe200020f0eff */
[----:B------:R-:W2:Y:S01]  /*0570*/  LDG.E.U16.CONSTANT R6, [R6.64] ;  /* 0x0000000806067981 */ /* 0x000ea2000c1e9500 */
[----:B------:R-:W-:Y:S02]  /*0580*/  LEA.HI.X.SX32 R18, R9, RZ, 0x1, P5 ;  /* 0x000000ff09127211 */ /* 0x000fe400028f0eff */
[----:B------:R-:W-:Y:S02]  /*0590*/  LEA R8, P2, R17, c[0x0][0x160], 0x1 ;  /* 0x0000580011087a11 */ /* 0x000fe400078408ff */
[----:B------:R-:W-:Y:S02]  /*05a0*/  LEA R10, P3, R11, c[0x0][0x160], 0x1 ;  /* 0x000058000b0a7a11 */ /* 0x000fe400078608ff */
[----:B------:R-:W-:Y:S02]  /*05b0*/  LEA R14, P4, R15, c[0x0][0x160], 0x1 ;  /* 0x000058000f0e7a11 */ /* 0x000fe400078808ff */
[----:B------:R-:W-:-:S02]  /*05c0*/  LEA.HI.X R9, R17, c[0x0][0x164], R22, 0x1, P2 ;  /* 0x0000590011097a11 */ /* 0x000fc400010f0c16 */
[----:B------:R-:W-:Y:S02]  /*05d0*/  LEA.HI.X R11, R11, c[0x0][0x164], R20, 0x1, P3 ;  /* 0x000059000b0b7a11 */ /* 0x000fe400018f0c14 */
[----:B------:R-:W-:Y:S01]  /*05e0*/  LEA.HI.X R15, R15, c[0x0][0x164], R18, 0x1, P4 ;  /* 0x000059000f0f7a11 */ /* 0x000fe200020f0c12 */
[----:B------:R-:W3:Y:S04]  /*05f0*/  LDG.E.U16.CONSTANT R8, [R8.64] ;  /* 0x0000000808087981 */ /* 0x000ee8000c1e9500 */
[----:B------:R-:W4:Y:S04]  /*0600*/  LDG.E.U16.CONSTANT R10, [R10.64] ;  /* 0x000000080a0a7981 */ /* 0x000f28000c1e9500 */
[----:B------:R-:W4:Y:S01]  /*0610*/  LDG.E.U16.CONSTANT R14, [R14.64] ;  /* 0x000000080e0e7981 */ /* 0x000f22000c1e9500 */
[C---:B------:R-:W-:Y:S01]  /*0620*/  IMAD R5, R16.reuse, 0x80, R3 ;  /* 0x0000008010057824 */ /* 0x040fe200078e0203 */
[----:B------:R-:W-:-:S04]  /*0630*/  IADD3 R16, R16, 0x4, RZ ;  /* 0x0000000410107810 */ /* 0x000fc80007ffe0ff */
[----:B------:R-:W-:Y:S01]  /*0640*/  ISETP.GE.AND P2, PT, R16, R13, PT ;  /* 0x0000000d1000720c */ /* 0x000fe20003f46270 */
[----:B--2---:R0:W-:Y:S04]  /*0650*/  STS.U16 [R5], R6 ;  /* 0x0000000605007388 */ /* 0x0041e80000000400 */
[----:B---3--:R0:W-:Y:S04]  /*0660*/  STS.U16 [R5+0x80], R8 ;  /* 0x0000800805007388 */ /* 0x0081e80000000400 */
[----:B----4-:R0:W-:Y:S04]  /*0670*/  STS.U16 [R5+0x100], R10 ;  /* 0x0001000a05007388 */ /* 0x0101e80000000400 */
[----:B------:R0:W-:Y:S01]  /*0680*/  STS.U16 [R5+0x180], R14 ;  /* 0x0001800e05007388 */ /* 0x0001e20000000400 */
[----:B------:R-:W-:Y:S05]  /*0690*/  @!P2 BRA `(.L_x_59) ;  /* 0xfffffdc00000a947 */ /* 0x000fea000383ffff */
.L_x_58:
[----:B0-----:R-:W-:-:S05]  /*06a0*/  IMAD.IADD R5, R93, 0x1, -R16 ;  /* 0x000000015d057824 */ /* 0x001fca00078e0a10 */
[----:B------:R-:W-:-:S13]  /*06b0*/  ISETP.GT.AND P2, PT, R5, 0x1, PT ;  /* 0x000000010500780c */ /* 0x000fda0003f44270 */
[----:B------:R-:W-:Y:S05]  /*06c0*/  @!P2 BRA `(.L_x_60) ;  /* 0x000001300000a947 */ /* 0x000fea0003800000 */
[----:B------:R-:W-:-:S05]  /*06d0*/  IMAD R5, R2, 0x4, R16 ;  /* 0x0000000402057824 */ /* 0x000fca00078e0210 */
[C---:B------:R-:W-:Y:S01]  /*06e0*/  IADD3 R6, R5.reuse, 0x1, RZ ;  /* 0x0000000105067810 */ /* 0x040fe20007ffe0ff */
[----:B------:R-:W-:-:S04]  /*06f0*/  IMAD R5, R5, c[0x0][0x190], RZ ;  /* 0x0000640005057a24 */ /* 0x000fc800078e02ff */
[----:B------:R-:W-:Y:S01]  /*0700*/  IMAD R7, R6, c[0x0][0x190], RZ ;  /* 0x0000640006077a24 */ /* 0x000fe200078e02ff */
[----:B-----5:R-:W-:-:S04]  /*0710*/  IADD3 R11, P0, R24, R5, RZ ;  /* 0x00000005180b7210 */ /* 0x020fc80007f1e0ff */
[----:B------:R-:W-:Y:S02]  /*0720*/  IADD3 R9, P2, R24, R7, RZ ;  /* 0x0000000718097210 */ /* 0x000fe40007f5e0ff */
[----:B------:R-:W-:Y:S02]  /*0730*/  LEA.HI.X.SX32 R14, R5, RZ, 0x1, P0 ;  /* 0x000000ff050e7211 */ /* 0x000fe400000f0eff */
[----:B------:R-:W-:Y:S02]  /*0740*/  LEA.HI.X.SX32 R10, R7, RZ, 0x1, P2 ;  /* 0x000000ff070a7211 */ /* 0x000fe400010f0eff */
[----:B------:R-:W-:Y:S02]  /*0750*/  LEA R6, P0, R11, c[0x0][0x160], 0x1 ;  /* 0x000058000b067a11 */ /* 0x000fe400078008ff */
[----:B------:R-:W-:Y:S02]  /*0760*/  LEA R8, P2, R9, c[0x0][0x160], 0x1 ;  /* 0x0000580009087a11 */ /* 0x000fe400078408ff */
[----:B------:R-:W-:-:S02]  /*0770*/  LEA.HI.X R7, R11, c[0x0][0x164], R14, 0x1, P0 ;  /* 0x000059000b077a11 */ /* 0x000fc400000f0c0e */
[----:B------:R-:W-:-:S03]  /*0780*/  LEA.HI.X R9, R9, c[0x0][0x164], R10, 0x1, P2 ;  /* 0x0000590009097a11 */ /* 0x000fc600010f0c0a */
[----:B------:R-:W2:Y:S04]  /*0790*/  LDG.E.U16.CONSTANT R6, [R6.64] ;  /* 0x0000000806067981 */ /* 0x000ea8000c1e9500 */
[----:B------:R-:W3:Y:S01]  /*07a0*/  LDG.E.U16.CONSTANT R8, [R8.64] ;  /* 0x0000000808087981 */ /* 0x000ee2000c1e9500 */
[C---:B------:R-:W-:Y:S01]  /*07b0*/  IMAD R5, R16.reuse, 0x80, R3 ;  /* 0x0000008010057824 */ /* 0x040fe200078e0203 */
[----:B------:R-:W-:Y:S02]  /*07c0*/  PLOP3.LUT P0, PT, PT, PT, PT, 0x8, 0x0 ;  /* 0x000000000000781c */ /* 0x000fe40003f0e170 */
[----:B------:R-:W-:Y:S02]  /*07d0*/  IADD3 R16, R16, 0x2, RZ ;  /* 0x0000000210107810 */ /* 0x000fe40007ffe0ff */
[----:B--2---:R0:W-:Y:S04]  /*07e0*/  STS.U16 [R5], R6 ;  /* 0x0000000605007388 */ /* 0x0041e80000000400 */
[----:B---3--:R0:W-:Y:S04]  /*07f0*/  STS.U16 [R5+0x80], R8 ;  /* 0x0000800805007388 */ /* 0x0081e80000000400 */
.L_x_60:
[----:B------:R-:W-:-:S13]  /*0800*/  ISETP.LT.OR P0, PT, R16, R93, P0 ;  /* 0x0000005d1000720c */ /* 0x000fda0000701670 */
[----:B------:R-:W-:Y:S05]  /*0810*/  @!P0 BRA `(.L_x_56) ;  /* 0x0000056000008947 */ /* 0x000fea0003800000 */
[----:B0-----:R-:W-:-:S04]  /*0820*/  IMAD R5, R2, 0x4, R16 ;  /* 0x0000000402057824 */ /* 0x001fc800078e0210 */
[----:B------:R-:W-:-:S05]  /*0830*/  IMAD R5, R5, c[0x0][0x190], RZ ;  /* 0x0000640005057a24 */ /* 0x000fca00078e02ff */
[----:B-----5:R-:W-:-:S04]  /*0840*/  IADD3 R7, P0, R24, R5, RZ ;  /* 0x0000000518077210 */ /* 0x020fc80007f1e0ff */
[----:B------:R-:W-:Y:S02]  /*0850*/  LEA.HI.X.SX32 R8, R5, RZ, 0x1, P0 ;  /* 0x000000ff05087211 */ /* 0x000fe400000f0eff */
[----:B------:R-:W-:-:S04]  /*0860*/  LEA R6, P0, R7, c[0x0][0x160], 0x1 ;  /* 0x0000580007067a11 */ /* 0x000fc800078008ff */
[----:B------:R-:W-:-:S05]  /*0870*/  LEA.HI.X R7, R7, c[0x0][0x164], R8, 0x1, P0 ;  /* 0x0000590007077a11 */ /* 0x000fca00000f0c08 */
[----:B------:R-:W2:Y:S01]  /*0880*/  LDG.E.U16.CONSTANT R6, [R6.64] ;  /* 0x0000000806067981 */ /* 0x000ea2000c1e9500 */
[----:B------:R-:W-:-:S05]  /*0890*/  IMAD R3, R16, 0x80, R3 ;  /* 0x0000008010037824 */ /* 0x000fca00078e0203 */
[----:B--2---:R0:W-:Y:S01]  /*08a0*/  STS.U16 [R3], R6 ;  /* 0x0000000603007388 */ /* 0x0041e20000000400 */
[----:B------:R-:W-:Y:S05]  /*08b0*/  BRA `(.L_x_56) ;  /* 0x000004c000007947 */ /* 0x000fea0003800000 */
.L_x_57:
[----:B------:R-:W-:Y:S01]  /*08c0*/  ISETP.GT.AND P2, PT, R93, 0x3, PT ;  /* 0x000000035d00780c */ /* 0x000fe20003f44270 */
[----:B------:R-:W-:Y:S01]  /*08d0*/  IMAD.SHL.U32 R26, R10, 0x2, RZ ;  /* 0x000000020a1a7824 */ /* 0x000fe200078e00ff */
[----:B------:R-:W-:Y:S01]  /*08e0*/  PLOP3.LUT P0, PT, PT, PT, PT, 0x80, 0x0 ;  /* 0x000000000000781c */ /* 0x000fe20003f0f070 */
[----:B------:R-:W-:-:S10]  /*08f0*/  IMAD.MOV.U32 R3, RZ, RZ, RZ ;  /* 0x000000ffff037224 */ /* 0x000fd400078e00ff */
[----:B------:R-:W-:Y:S05]  /*0900*/  @!P2 BRA `(.L_x_61) ;  /* 0x000002600000a947 */ /* 0x000fea0003800000 */
[----:B------:R-:W-:Y:S02]  /*0910*/  PLOP3.LUT P0, PT, PT, PT, PT, 0x8, 0x0 ;  /* 0x000000000000781c */ /* 0x000fe40003f0e170 */
[----:B------:R-:W-:Y:S02]  /*0920*/  IADD3 R28, R93, -0x3, RZ ;  /* 0xfffffffd5d1c7810 */ /* 0x000fe40007ffe0ff */
.L_x_62:
[----:B0-----:R-:W-:-:S04]  /*0930*/  IMAD R5, R2, 0x4, R3 ;  /* 0x0000000402057824 */ /* 0x001fc800078e0203 */
[C---:B------:R-:W-:Y:S01]  /*0940*/  IMAD R6, R5.reuse, c[0x0][0x190], RZ ;  /* 0x0000640005067a24 */ /* 0x040fe200078e02ff */
[C---:B------:R-:W-:Y:S02]  /*0950*/  IADD3 R8, R5.reuse, 0x2, RZ ;  /* 0x0000000205087810 */ /* 0x040fe40007ffe0ff */
[C---:B------:R-:W-:Y:S02]  /*0960*/  IADD3 R7, R5.reuse, 0x1, RZ ;  /* 0x0000000105077810 */ /* 0x040fe40007ffe0ff */
[----:B------:R-:W-:Y:S01]  /*0970*/  IADD3 R9, R5, 0x3, RZ ;  /* 0x0000000305097810 */ /* 0x000fe20007ffe0ff */
[----:B------:R-:W-:Y:S01]  /*0980*/  IMAD R8, R8, c[0x0][0x190], RZ ;  /* 0x0000640008087a24 */ /* 0x000fe200078e02ff */
[----:B------:R-:W-:Y:S01]  /*0990*/  IADD3 R10, P2, R22, R6, RZ ;  /* 0x00000006160a7210 */ /* 0x000fe20007f5e0ff */
[----:B------:R-:W-:Y:S02]  /*09a0*/  IMAD R5, R7, c[0x0][0x190], RZ ;  /* 0x0000640007057a24 */ /* 0x000fe400078e02ff */
[----:B------:R-:W-:Y:S01]  /*09b0*/  IMAD R9, R9, c[0x0][0x190], RZ ;  /* 0x0000640009097a24 */ /* 0x000fe200078e02ff */
[----:B------:R-:W-:-:S02]  /*09c0*/  LEA.HI.X.SX32 R7, R6, R24, 0x1, P2 ;  /* 0x0000001806077211 */ /* 0x000fc400010f0eff */
[----:B------:R-:W-:Y:S02]  /*09d0*/  LEA R6, P2, R10, c[0x0][0x160], 0x1 ;  /* 0x000058000a067a11 */ /* 0x000fe400078408ff */
[C---:B------:R-:W-:Y:S02]  /*09e0*/  IADD3 R11, P4, R22.reuse, R8, RZ ;  /* 0x00000008160b7210 */ /* 0x040fe40007f9e0ff */
[C---:B------:R-:W-:Y:S02]  /*09f0*/  IADD3 R15, P3, R22.reuse, R5, RZ ;  /* 0x00000005160f7210 */ /* 0x040fe40007f7e0ff */
[----:B------:R-:W-:Y:S02]  /*0a00*/  IADD3 R13, P5, R22, R9, RZ ;  /* 0x00000009160d7210 */ /* 0x000fe40007fbe0ff */
[----:B------:R-:W-:Y:S02]  /*0a10*/  LEA.HI.X R7, R10, c[0x0][0x164], R7, 0x1, P2 ;  /* 0x000059000a077a11 */ /* 0x000fe400010f0c07 */
[----:B------:R-:W-:-:S02]  /*0a20*/  LEA.HI.X.SX32 R18, R8, R24, 0x1, P4 ;  /* 0x0000001808127211 */ /* 0x000fc400020f0eff */
[-C--:B------:R-:W-:Y:S01]  /*0a30*/  LEA.HI.X.SX32 R20, R5, R24.reuse, 0x1, P3 ;  /* 0x0000001805147211 */ /* 0x080fe200018f0eff */
[----:B------:R-:W2:Y:S01]  /*0a40*/  LDG.E.U16.CONSTANT R6, [R6.64] ;  /* 0x0000000806067981 */ /* 0x000ea2000c1e9500 */
[----:B------:R-:W-:Y:S02]  /*0a50*/  LEA R8, P2, R15, c[0x0][0x160], 0x1 ;  /* 0x000058000f087a11 */ /* 0x000fe400078408ff */
[----:B------:R-:W-:Y:S02]  /*0a60*/  LEA.HI.X.SX32 R16, R9, R24, 0x1, P5 ;  /* 0x0000001809107211 */ /* 0x000fe400028f0eff */
[----:B------:R-:W-:Y:S02]  /*0a70*/  LEA R10, P3, R11, c[0x0][0x160], 0x1 ;  /* 0x000058000b0a7a11 */ /* 0x000fe400078608ff */
[----:B------:R-:W-:Y:S02]  /*0a80*/  LEA R14, P4, R13, c[0x0][0x160], 0x1 ;  /* 0x000058000d0e7a11 */ /* 0x000fe400078808ff */
[----:B------:R-:W-:-:S02]  /*0a90*/  LEA.HI.X R9, R15, c[0x0][0x164], R20, 0x1, P2 ;  /* 0x000059000f097a11 */ /* 0x000fc400010f0c14 */
[----:B------:R-:W-:Y:S02]  /*0aa0*/  LEA.HI.X R11, R11, c[0x0][0x164], R18, 0x1, P3 ;  /* 0x000059000b0b7a11 */ /* 0x000fe400018f0c12 */
[----:B------:R-:W-:Y:S01]  /*0ab0*/  LEA.HI.X R15, R13, c[0x0][0x164], R16, 0x1, P4 ;  /* 0x000059000d0f7a11 */ /* 0x000fe200020f0c10 */
[----:B------:R-:W3:Y:S04]  /*0ac0*/  LDG.E.U16.CONSTANT R8, [R8.64] ;  /* 0x0000000808087981 */ /* 0x000ee8000c1e9500 */
[----:B------:R-:W4:Y:S04]  /*0ad0*/  LDG.E.U16.CONSTANT R10, [R10.64] ;  /* 0x000000080a0a7981 */ /* 0x000f28000c1e9500 */
[----:B------:R-:W5:Y:S01]  /*0ae0*/  LDG.E.U16.CONSTANT R14, [R14.64] ;  /* 0x000000080e0e7981 */ /* 0x000f62000c1e9500 */
[C---:B------:R-:W-:Y:S01]  /*0af0*/  IMAD R5, R3.reuse, 0x80, R26 ;  /* 0x0000008003057824 */ /* 0x040fe200078e021a */
[----:B------:R-:W-:-:S04]  /*0b00*/  IADD3 R3, R3, 0x4, RZ ;  /* 0x0000000403037810 */ /* 0x000fc80007ffe0ff */
[----:B------:R-:W-:Y:S01]  /*0b10*/  ISETP.GE.AND P2, PT, R3, R28, PT ;  /* 0x0000001c0300720c */ /* 0x000fe20003f46270 */
[----:B--2---:R0:W-:Y:S04]  /*0b20*/  STS.U16 [R5], R6 ;  /* 0x0000000605007388 */ /* 0x0041e80000000400 */
[----:B---3--:R0:W-:Y:S04]  /*0b30*/  STS.U16 [R5+0x80], R8 ;  /* 0x0000800805007388 */ /* 0x0081e80000000400 */
[----:B----4-:R0:W-:Y:S04]  /*0b40*/  STS.U16 [R5+0x100], R10 ;  /* 0x0001000a05007388 */ /* 0x0101e80000000400 */
[----:B-----5:R0:W-:Y:S01]  /*0b50*/  STS.U16 [R5+0x180], R14 ;  /* 0x0001800e05007388 */ /* 0x0201e20000000400 */
[----:B------:R-:W-:Y:S05]  /*0b60*/  @!P2 BRA `(.L_x_62) ;  /* 0xfffffdc00000a947 */ /* 0x000fea000383ffff */
.L_x_61:
[----:B0-----:R-:W-:-:S05]  /*0b70*/  IMAD.IADD R5, R93, 0x1, -R3 ;  /* 0x000000015d057824 */ /* 0x001fca00078e0a03 */
[----:B------:R-:W-:-:S13]  /*0b80*/  ISETP.GT.AND P2, PT, R5, 0x1, PT ;  /* 0x000000010500780c */ /* 0x000fda0003f44270 */
[----:B------:R-:W-:Y:S05]  /*0b90*/  @!P2 BRA `(.L_x_63) ;  /* 0x000001300000a947 */ /* 0x000fea0003800000 */
[----:B------:R-:W-:-:S05]  /*0ba0*/  IMAD R5, R2, 0x4, R3 ;  /* 0x0000000402057824 */ /* 0x000fca00078e0203 */
[C---:B------:R-:W-:Y:S01]  /*0bb0*/  IADD3 R6, R5.reuse, 0x1, RZ ;  /* 0x0000000105067810 */ /* 0x040fe20007ffe0ff */
[----:B------:R-:W-:-:S04]  /*0bc0*/  IMAD R5, R5, c[0x0][0x190], RZ ;  /* 0x0000640005057a24 */ /* 0x000fc800078e02ff */
[----:B------:R-:W-:Y:S01]  /*0bd0*/  IMAD R7, R6, c[0x0][0x190], RZ ;  /* 0x0000640006077a24 */ /* 0x000fe200078e02ff */
[----:B------:R-:W-:-:S04]  /*0be0*/  IADD3 R11, P0, R22, R5, RZ ;  /* 0x00000005160b7210 */ /* 0x000fc80007f1e0ff */
[----:B------:R-:W-:Y:S02]  /*0bf0*/  IADD3 R9, P2, R22, R7, RZ ;  /* 0x0000000716097210 */ /* 0x000fe40007f5e0ff */
[-C--:B------:R-:W-:Y:S02]  /*0c00*/  LEA.HI.X.SX32 R14, R5, R24.reuse, 0x1, P0 ;  /* 0x00000018050e7211 */ /* 0x080fe400000f0eff */
[----:B------:R-:W-:Y:S02]  /*0c10*/  LEA.HI.X.SX32 R10, R7, R24, 0x1, P2 ;  /* 0x00000018070a7211 */ /* 0x000fe400010f0eff */
        /* <DEDUP_REMOVED lines=11> */
.L_x_63:
[----:B------:R-:W-:-:S13]  /*0cd0*/  ISETP.LT.OR P0, PT, R3, R93, P0 ;  /* 0x0000005d0300720c */ /* 0x000fda0000701670 */
[----:B------:R-:W-:Y:S05]  /*0ce0*/  @!P0 BRA `(.L_x_56) ;  /* 0x0000009000008947 */ /* 0x000fea0003800000 */
[----:B0-----:R-:W-:-:S04]  /*0cf0*/  IMAD R5, R2, 0x4, R3 ;  /* 0x0000000402057824 */ /* 0x001fc800078e0203 */
[----:B------:R-:W-:-:S05]  /*0d00*/  IMAD R5, R5, c[0x0][0x190], RZ ;  /* 0x0000640005057a24 */ /* 0x000fca00078e02ff */
[----:B------:R-:W-:-:S04]  /*0d10*/  IADD3 R7, P0, R22, R5, RZ ;  /* 0x0000000516077210 */ /* 0x000fc80007f1e0ff */
[----:B------:R-:W-:Y:S02]  /*0d20*/  LEA.HI.X.SX32 R8, R5, R24, 0x1, P0 ;  /* 0x0000001805087211 */ /* 0x000fe400000f0eff */
[----:B------:R-:W-:-:S04]  /*0d30*/  LEA R6, P0, R7, c[0x0][0x160], 0x1 ;  /* 0x0000580007067a11 */ /* 0x000fc800078008ff */
[----:B------:R-:W-:-:S05]  /*0d40*/  LEA.HI.X R7, R7, c[0x0][0x164], R8, 0x1, P0 ;  /* 0x0000590007077a11 */ /* 0x000fca00000f0c08 */
[----:B------:R-:W2:Y:S01]  /*0d50*/  LDG.E.U16.CONSTANT R6, [R6.64] ;  /* 0x0000000806067981 */ /* 0x000ea2000c1e9500 */
[----:B------:R-:W-:-:S05]  /*0d60*/  IMAD R3, R3, 0x80, R26 ;  /* 0x0000008003037824 */ /* 0x000fca00078e021a */
[----:B--2---:R0:W-:Y:S02]  /*0d70*/  STS.U16 [R3], R6 ;  /* 0x0000000603007388 */ /* 0x0041e40000000400 */
.L_x_56:
[----:B------:R-:W-:Y:S05]  /*0d80*/  BSYNC B0 ;  /* 0x0000000000007941 */ /* 0x000fea0003800000 */
.L_x_55:
        /* <DEDUP_REMOVED lines=8> */
[----:B------:R-:W-:Y:S01]  /*0e10*/  IMAD.MOV.U32 R3, RZ, RZ, RZ ;  /* 0x000000ffff037224 */ /* 0x000fe200078e00ff */
[----:B------:R-:W-:-:S11]  /*0e20*/  PLOP3.LUT P0, PT, PT, PT, PT, 0x80, 0x0 ;  /* 0x000000000000781c */ /* 0x000fd60003f0f070 */
[----:B------:R-:W-:Y:S05]  /*0e30*/  @!P2 BRA `(.L_x_65) ;  /* 0x000001600000a947 */ /* 0x000fea0003800000 */
[----:B------:R-:W-:Y:S01]  /*0e40*/  PLOP3.LUT P0, PT, PT, PT, PT, 0x8, 0x0 ;  /* 0x000000000000781c */ /* 0x000fe20003f0e170 */
[----:B------:R-:W-:Y:S01]  /*0e50*/  IMAD.MOV.U32 R13, RZ, RZ, 0x2 ;  /* 0x00000002ff0d7424 */ /* 0x000fe200078e00ff */
[----:B------:R-:W-:Y:S02]  /*0e60*/  IADD3 R16, R93, -0x3, RZ ;  /* 0xfffffffd5d107810 */ /* 0x000fe40007ffe0ff */
.L_x_66:
[----:B------:R-:W-:Y:S01]  /*0e70*/  IMAD R5, R2, 0x4, R3 ;  /* 0x0000000402057824 */ /* 0x000fe200078e0203 */
[----:B------:R-:W-:-:S03]  /*0e80*/  IADD3 R3, R3, 0x4, RZ ;  /* 0x0000000403037810 */ /* 0x000fc60007ffe0ff */
[C-C-:B0-----:R-:W-:Y:S01]  /*0e90*/  IMAD R6, R5.reuse, c[0x0][0x18c], R4.reuse ;  /* 0x0000630005067a24 */ /* 0x141fe200078e0204 */
[C---:B------:R-:W-:Y:S02]  /*0ea0*/  IADD3 R7, R5.reuse, 0x1, RZ ;  /* 0x0000000105077810 */ /* 0x040fe40007ffe0ff */
[C---:B------:R-:W-:Y:S02]  /*0eb0*/  IADD3 R9, R5.reuse, 0x2, RZ ;  /* 0x0000000205097810 */ /* 0x040fe40007ffe0ff */
[----:B------:R-:W-:Y:S01]  /*0ec0*/  IADD3 R11, R5, 0x3, RZ ;  /* 0x00000003050b7810 */ /* 0x000fe20007ffe0ff */
[--C-:B------:R-:W-:Y:S01]  /*0ed0*/  IMAD R8, R7, c[0x0][0x18c], R4.reuse ;  /* 0x0000630007087a24 */ /* 0x100fe200078e0204 */
[----:B------:R-:W-:Y:S01]  /*0ee0*/  ISETP.GE.AND P2, PT, R3, R16, PT ;  /* 0x000000100300720c */ /* 0x000fe20003f46270 */
[--C-:B------:R-:W-:Y:S02]  /*0ef0*/  IMAD R10, R9, c[0x0][0x18c], R4.reuse ;  /* 0x00006300090a7a24 */ /* 0x100fe400078e0204 */
[----:B------:R-:W-:-:S02]  /*0f00*/  IMAD R14, R11, c[0x0][0x18c], R4 ;  /* 0x000063000b0e7a24 */ /* 0x000fc400078e0204 */
[----:B------:R-:W-:-:S04]  /*0f10*/  IMAD.WIDE R6, R6, R13, c[0x0][0x180] ;  /* 0x0000600006067625 */ /* 0x000fc800078e020d */
[-C--:B------:R-:W-:Y:S01]  /*0f20*/  IMAD.WIDE R8, R8, R13.reuse, c[0x0][0x180] ;  /* 0x0000600008087625 */ /* 0x080fe200078e020d */
[----:B------:R0:W-:Y:S03]  /*0f30*/  STG.E.64 [R6.64], RZ ;  /* 0x000000ff06007986 */ /* 0x0001e6000c101b08 */
[-C--:B------:R-:W-:Y:S01]  /*0f40*/  IMAD.WIDE R10, R10, R13.reuse, c[0x0][0x180] ;  /* 0x000060000a0a7625 */ /* 0x080fe200078e020d */
[----:B------:R0:W-:Y:S03]  /*0f50*/  STG.E.64 [R8.64], RZ ;  /* 0x000000ff08007986 */ /* 0x0001e6000c101b08 */
[----:B------:R-:W-:Y:S01]  /*0f60*/  IMAD.WIDE R14, R14, R13, c[0x0][0x180] ;  /* 0x000060000e0e7625 */ /* 0x000fe200078e020d */
[----:B------:R0:W-:Y:S04]  /*0f70*/  STG.E.64 [R10.64], RZ ;  /* 0x000000ff0a007986 */ /* 0x0001e8000c101b08 */
[----:B------:R0:W-:Y:S01]  /*0f80*/  STG.E.64 [R14.64], RZ ;  /* 0x000000ff0e007986 */ /* 0x0001e2000c101b08 */
[----:B------:R-:W-:Y:S05]  /*0f90*/  @!P2 BRA `(.L_x_66) ;  /* 0xfffffed00000a947 */ /* 0x000fea000383ffff */
.L_x_65:
[----:B------:R-:W-:-:S05]  /*0fa0*/  IMAD.IADD R5, R93, 0x1, -R3 ;  /* 0x000000015d057824 */ /* 0x000fca00078e0a03 */
[----:B------:R-:W-:-:S13]  /*0fb0*/  ISETP.GT.AND P2, PT, R5, 0x1, PT ;  /* 0x000000010500780c */ /* 0x000fda0003f44270 */
[----:B------:R-:W-:Y:S05]  /*0fc0*/  @!P2 BRA `(.L_x_67) ;  /* 0x000000b00000a947 */ /* 0x000fea0003800000 */
[----:B------:R-:W-:Y:S01]  /*0fd0*/  IMAD R5, R2, 0x4, R3 ;  /* 0x0000000402057824 */ /* 0x000fe200078e0203 */
[----:B------:R-:W-:Y:S01]  /*0fe0*/  PLOP3.LUT P0, PT, PT, PT, PT, 0x8, 0x0 ;  /* 0x000000000000781c */ /* 0x000fe20003f0e170 */
[----:B0-----:R-:W-:Y:S01]  /*0ff0*/  IMAD.MOV.U32 R9, RZ, RZ, 0x2 ;  /* 0x00000002ff097424 */ /* 0x001fe200078e00ff */
[----:B------:R-:W-:Y:S01]  /*1000*/  IADD3 R3, R3, 0x2, RZ ;  /* 0x0000000203037810 */ /* 0x000fe20007ffe0ff */
[C---:B------:R-:W-:Y:S01]  /*1010*/  IMAD R6, R5.reuse, c[0x0][0x18c], R4 ;  /* 0x0000630005067a24 */ /* 0x040fe200078e0204 */
[----:B------:R-:W-:-:S05]  /*1020*/  IADD3 R7, R5, 0x1, RZ ;  /* 0x0000000105077810 */ /* 0x000fca0007ffe0ff */
[----:B------:R-:W-:Y:S02]  /*1030*/  IMAD R8, R7, c[0x0][0x18c], R4 ;  /* 0x0000630007087a24 */ /* 0x000fe400078e0204 */
[----:B------:R-:W-:-:S04]  /*1040*/  IMAD.WIDE R6, R6, R9, c[0x0][0x180] ;  /* 0x0000600006067625 */ /* 0x000fc800078e0209 */
[----:B------:R-:W-:Y:S01]  /*1050*/  IMAD.WIDE R8, R8, R9, c[0x0][0x180] ;  /* 0x0000600008087625 */ /* 0x000fe200078e0209 */
[----:B------:R0:W-:Y:S04]  /*1060*/  STG.E.64 [R6.64], RZ ;  /* 0x000000ff06007986 */ /* 0x0001e8000c101b08 */
[----:B------:R0:W-:Y:S02]  /*1070*/  STG.E.64 [R8.64], RZ ;  /* 0x000000ff08007986 */ /* 0x0001e4000c101b08 */
.L_x_67:
[----:B------:R-:W-:-:S13]  /*1080*/  ISETP.LT.OR P0, PT, R3, R93, P0 ;  /* 0x0000005d0300720c */ /* 0x000fda0000701670 */
[----:B------:R-:W-:Y:S02]  /*1090*/  @P0 IMAD R3, R2, 0x4, R3 ;  /* 0x0000000402030824 */ /* 0x000fe400078e0203 */
[----:B------:R-:W-:Y:S02]  /*10a0*/  @P0 IMAD.MOV.U32 R2, RZ, RZ, 0x2 ;  /* 0x00000002ff020424 */ /* 0x000fe400078e00ff */
[----:B------:R-:W-:-:S04]  /*10b0*/  @P0 IMAD R3, R3, c[0x0][0x18c], R4 ;  /* 0x0000630003030a24 */ /* 0x000fc800078e0204 */
[----:B------:R-:W-:-:S05]  /*10c0*/  @P0 IMAD.WIDE R2, R3, R2, c[0x0][0x180] ;  /* 0x0000600003020625 */ /* 0x000fca00078e0202 */
[----:B------:R1:W-:Y:S02]  /*10d0*/  @P0 STG.E.64 [R2.64], RZ ;  /* 0x000000ff02000986 */ /* 0x0003e4000c101b08 */
.L_x_64:
[----:B------:R-:W-:Y:S01]  /*10e0*/  BAR.SYNC.DEFER_BLOCKING 0x0 ;  /* 0x0000000000007b1d */ /* 0x000fe20000010000 */
[----:B------:R-:W-:Y:S01]  /*10f0*/  ISETP.GE.AND P0, PT, R91, R92, PT ;  /* 0x0000005c5b00720c */ /* 0x000fe20003f06270 */
[----:B------:R-:W-:Y:S02]  /*1100*/  IMAD.SHL.U32 R86, R0, 0x80, RZ ;  /* 0x0000008000567824 */ /* 0x000fe400078e00ff */
[----:B------:R-:W-:-:S04]  /*1110*/  IMAD.MOV.U32 R17, RZ, RZ, 0x2 ;  /* 0x00000002ff117424 */ /* 0x000fc800078e00ff */
[----:B------:R-:W-:-:S06]  /*1120*/  IMAD.WIDE R86, R86, R17, c[0x0][0x198] ;  /* 0x0000660056567625 */ /* 0x000fcc00078e0211 */
[----:B------:R-:W-:Y:S05]  /*1130*/  @P0 BRA `(.L_x_68) ;  /* 0x0000033000000947 */ /* 0x000fea0003800000 */
[----:B------:R2:W5:Y:S01]  /*1140*/  LDG.E.U16.CONSTANT R0, [R86.64] ;  /* 0x0000000856007981 */ /* 0x000562000c1e9500 */
[----:B-1----:R-:W-:Y:S01]  /*1150*/  SHF.R.S32.HI R3, RZ, 0x1f, R4 ;  /* 0x0000001fff037819 */ /* 0x002fe20000011404 */
[----:B------:R-:W-:Y:S02]  /*1160*/  IMAD.SHL.U32 R2, R4, 0x4, RZ ;  /* 0x0000000404027824 */ /* 0x000fe400078e00ff */
[----:B0-----:R-:W-:Y:S01]  /*1170*/  IMAD.MOV.U32 R11, RZ, RZ, RZ ;  /* 0x000000ffff0b7224 */ /* 0x001fe200078e00ff */
[----:B------:R-:W-:Y:S01]  /*1180*/  LEA.HI R3, R3, R4, RZ, 0x3 ;  /* 0x0000000403037211 */ /* 0x000fe200078f18ff */
[----:B------:R-:W-:Y:S01]  /*1190*/  IMAD.MOV.U32 R13, RZ, RZ, R91 ;  /* 0x000000ffff0d7224 */ /* 0x000fe200078e005b */
[----:B------:R-:W-:Y:S02]  /*11a0*/  LOP3.LUT R5, R2, 0x10, RZ, 0xc0, !PT ;  /* 0x0000001002057812 */ /* 0x000fe400078ec0ff */
[----:B------:R-:W-:Y:S02]  /*11b0*/  SHF.R.S32.HI R10, RZ, 0x3, R3 ;  /* 0x00000003ff0a7819 */ /* 0x000fe40000011403 */
.L_x_69:
[----:B0----5:R-:W-:-:S04]  /*11c0*/  IMAD.IADD R6, R0, 0x1, R11 ;  /* 0x0000000100067824 */ /* 0x021fc800078e020b */
[----:B------:R-:W-:-:S05]  /*11d0*/  IMAD R2, R6, c[0x0][0x18c], RZ ;  /* 0x0000630006027a24 */ /* 0x000fca00078e02ff */
[----:B------:R-:W-:-:S04]  /*11e0*/  SHF.R.S32.HI R3, RZ, 0x1f, R2 ;  /* 0x0000001fff037819 */ /* 0x000fc80000011402 */
[----:B------:R-:W-:Y:S01]  /*11f0*/  LEA.HI R3, R3, R2, RZ, 0x3 ;  /* 0x0000000203037211 */ /* 0x000fe200078f18ff */
[----:B------:R-:W-:-:S03]  /*1200*/  IMAD.MOV.U32 R2, RZ, RZ, 0x4 ;  /* 0x00000004ff027424 */ /* 0x000fc600078e00ff */
[----:B------:R-:W-:-:S05]  /*1210*/  LEA.HI.SX32 R3, R3, R10, 0x1d ;  /* 0x0000000a03037211 */ /* 0x000fca00078feaff */
[----:B------:R-:W-:-:S06]  /*1220*/  IMAD.WIDE R2, R3, R2, c[0x0][0x170] ;  /* 0x00005c0003027625 */ /* 0x000fcc00078e0202 */
[----:B------:R-:W3:Y:S01]  /*1230*/  LDG.E.CONSTANT R2, [R2.64] ;  /* 0x0000000802027981 */ /* 0x000ee2000c1e9900 */
[----:B------:R-:W-:Y:S01]  /*1240*/  IMAD.WIDE R6, R6, R17, c[0x0][0x178] ;  /* 0x00005e0006067625 */ /* 0x000fe200078e0211 */
[----:B------:R-:W-:-:S05]  /*1250*/  LEA R8, R13, 0x1, 0x1 ;  /* 0x000000010d087811 */ /* 0x000fca00078e08ff */
[----:B------:R0:W4:Y:S01]  /*1260*/  LDG.E.U16.CONSTANT R6, [R6.64] ;  /* 0x0000000806067981 */ /* 0x000122000c1e9500 */
[----:B------:R-:W-:-:S06]  /*1270*/  IMAD.WIDE R8, R8, R17, c[0x0][0x198] ;  /* 0x0000660008087625 */ /* 0x000fcc00078e0211 */
[----:B--2---:R-:W2:Y:S01]  /*1280*/  LDG.E.U16.CONSTANT R8, [R8.64] ;  /* 0x0000000808087981 */ /* 0x004ea2000c1e9500 */
[----:B---3--:R-:W-:-:S04]  /*1290*/  SHF.R.U32.HI R14, RZ, R5, R2 ;  /* 0x00000005ff0e7219 */ /* 0x008fc80000011602 */
[----:B------:R-:W-:Y:S02]  /*12a0*/  LOP3.LUT R15, R14, 0xf, RZ, 0xc0, !PT ;  /* 0x0000000f0e0f7812 */ /* 0x000fe400078ec0ff */
[--C-:B------:R-:W-:Y:S02]  /*12b0*/  SHF.R.U32.HI R16, RZ, 0x4, R14.reuse ;  /* 0x00000004ff107819 */ /* 0x100fe4000001160e */
[--C-:B------:R-:W-:Y:S02]  /*12c0*/  SHF.R.U32.HI R2, RZ, 0xc, R14.reuse ;  /* 0x0000000cff027819 */ /* 0x100fe4000001160e */
[----:B------:R-:W-:Y:S02]  /*12d0*/  SHF.R.U32.HI R14, RZ, 0x8, R14 ;  /* 0x00000008ff0e7819 */ /* 0x000fe4000001160e */
[----:B------:R-:W-:Y:S02]  /*12e0*/  LOP3.LUT R16, R16, 0xf, RZ, 0xc0, !PT ;  /* 0x0000000f10107812 */ /* 0x000fe400078ec0ff */
[----:B------:R-:W-:Y:S01]  /*12f0*/  LOP3.LUT R2, R2, 0xf, RZ, 0xc0, !PT ;  /* 0x0000000f02027812 */ /* 0x000fe200078ec0ff */
[----:B--2---:R-:W-:Y:S01]  /*1300*/  IMAD.IADD R13, R8, 0x1, R13 ;  /* 0x00000001080d7824 */ /* 0x004fe200078e020d */
        /* <DEDUP_REMOVED lines=8> */
[----:B0-----:R-:W-:Y:S02]  /*1390*/  IMAD R7, R2, R2, RZ ;  /* 0x0000000202077224 */ /* 0x001fe400078e02ff */
[----:B------:R-:W-:Y:S01]  /*13a0*/  IMAD R14, R14, R14, RZ ;  /* 0x0000000e0e0e7224 */ /* 0x000fe200078e02ff */
[----:B------:R-:W-:Y:S08]  /*13b0*/  I2F.F16 R15, R15 ;  /* 0x0000000f000f7306 */ /* 0x000ff00000200c00 */
[----:B------:R-:W0:Y:S08]  /*13c0*/  I2F.F16 R16, R16 ;  /* 0x0000001000107306 */ /* 0x000e300000200c00 */
[----:B------:R-:W-:Y:S08]  /*13d0*/  I2F.F16 R7, R7 ;  /* 0x0000000700077306 */ /* 0x000ff00000200c00 */
[----:B------:R-:W1:Y:S01]  /*13e0*/  I2F.F16 R14, R14 ;  /* 0x0000000e000e7306 */ /* 0x000e620000200c00 */
[----:B0-----:R-:W-:-:S05]  /*13f0*/  PRMT R15, R15, 0x5410, R16 ;  /* 0x000054100f0f7816 */ /* 0x001fca0000000010 */
[----:B----4-:R-:W-:Y:S01]  /*1400*/  HMUL2 R2, R15, R6.H0_H0 ;  /* 0x200000060f027232 */ /* 0x010fe20000000000 */
[----:B-1----:R-:W-:-:S05]  /*1410*/  PRMT R3, R14, 0x5410, R7 ;  /* 0x000054100e037816 */ /* 0x002fca0000000007 */
[----:B------:R-:W-:Y:S01]  /*1420*/  HMUL2 R3, R3, R6.H0_H0 ;  /* 0x2000000603037232 */ /* 0x000fe20000000000 */
[C---:B------:R-:W-:Y:S01]  /*1430*/  IMAD R6, R11.reuse, 0x8, R1 ;  /* 0x000000080b067824 */ /* 0x040fe200078e0201 */
[----:B------:R-:W-:-:S04]  /*1440*/  IADD3 R11, R11, 0x1, RZ ;  /* 0x000000010b0b7810 */ /* 0x000fc80007ffe0ff */
[----:B------:R0:W-:Y:S01]  /*1450*/  STL.64 [R6], R2 ;  /* 0x0000000206007387 */ /* 0x0001e20000100a00 */
[----:B------:R-:W-:Y:S05]  /*1460*/  @!P2 BRA `(.L_x_69) ;  /* 0xfffffd500000a947 */ /* 0x000fea000383ffff */
.L_x_68:
[----:B------:R2:W3:Y:S04]  /*1470*/  LDG.E.U16.CONSTANT R86, [R86.64+0x2] ;  /* 0x0000020856567981 */ /* 0x0004e8000c1e9500 */
[----:B------:R4:W5:Y:S01]  /*1480*/  LDL.64 R96, [R1] ;  /* 0x0000000001607983 */ /* 0x0009620000100a00 */
[C---:B------:R-:W-:Y:S02]  /*1490*/  ISETP.GT.AND P2, PT, R91.reuse, c[0x0][0x1a8], PT ;  /* 0x00006a005b007a0c */ /* 0x040fe40003f44270 */
[C---:B------:R-:W-:Y:S02]  /*14a0*/  ISETP.GT.AND P3, PT, R91.reuse, c[0x0][0x1ac], PT ;  /* 0x00006b005b007a0c */ /* 0x040fe40003f64270 */
[----:B------:R-:W-:-:S02]  /*14b0*/  ISETP.GT.AND P4, PT, R91, c[0x0][0x1b0], PT ;  /* 0x00006c005b007a0c */ /* 0x000fc40003f84270 */
[C---:B01----:R-:W-:Y:S02]  /*14c0*/  IMNMX R2, R91.reuse, c[0x0][0x1a8], PT ;  /* 0x00006a005b027a17 */ /* 0x043fe40003800200 */
[C---:B------:R-:W-:Y:S02]  /*14d0*/  ISETP.GT.AND P5, PT, R91.reuse, c[0x0][0x1b4], PT ;  /* 0x00006d005b007a0c */ /* 0x040fe40003fa4270 */
[----:B------:R-:W-:Y:S02]  /*14e0*/  SHF.R.S32.HI R3, RZ, 0x1f, R2 ;  /* 0x0000001fff037819 */ /* 0x000fe40000011402 */
[C---:B------:R-:W-:Y:S02]  /*14f0*/  ISETP.GT.AND P6, PT, R91.reuse, c[0x0][0x1b8], PT ;  /* 0x00006e005b007a0c */ /* 0x040fe40003fc4270 */
[----:B------:R-:W-:Y:S02]  /*1500*/  @P2 IMNMX R0, R91, c[0x0][0x1ac], PT ;  /* 0x00006b005b002a17 */ /* 0x000fe40003800200 */
[----:B------:R-:W-:-:S02]  /*1510*/  LEA.HI R10, R3, R2, RZ, 0x5 ;  /* 0x00000002030a7211 */ /* 0x000fc400078f28ff */
[C---:B------:R-:W-:Y:S02]  /*1520*/  @P3 IMNMX R2, R91.reuse, c[0x0][0x1b0], PT ;  /* 0x00006c005b023a17 */ /* 0x040fe40003800200 */
[----:B------:R-:W-:Y:S02]  /*1530*/  @P2 IADD3 R0, R0, -c[0x0][0x1a8], RZ ;  /* 0x80006a0000002a10 */ /* 0x000fe40007ffe0ff */
[C---:B------:R-:W-:Y:S02]  /*1540*/  @P4 IMNMX R5, R91.reuse, c[0x0][0x1b4], PT ;  /* 0x00006d005b054a17 */ /* 0x040fe40003800200 */
[----:B------:R-:W-:Y:S02]  /*1550*/  @P3 IADD3 R2, R2, -c[0x0][0x1ac], RZ ;  /* 0x80006b0002023a10 */ /* 0x000fe40007ffe0ff */
[----:B------:R-:W-:Y:S02]  /*1560*/  @P2 SHF.R.S32.HI R3, RZ, 0x1f, R0 ;  /* 0x0000001fff032819 */ /* 0x000fe40000011400 */
[----:B------:R-:W-:-:S02]  /*1570*/  @P5 IMNMX R7, R91, c[0x0][0x1b8], PT ;  /* 0x00006e005b075a17 */ /* 0x000fc40003800200 */
[----:B------:R-:W-:Y:S02]  /*1580*/  @P4 IADD3 R6, R5, -c[0x0][0x1b0], RZ ;  /* 0x80006c0005064a10 */ /* 0x000fe40007ffe0ff */
[----:B------:R-:W-:Y:S02]  /*1590*/  @P3 SHF.R.S32.HI R5, RZ, 0x1f, R2 ;  /* 0x0000001fff053819 */ /* 0x000fe40000011402 */
[----:B------:R-:W-:Y:S02]  /*15a0*/  @P2 LEA.HI R3, R3, R0, RZ, 0x5 ;  /* 0x0000000003032211 */ /* 0x000fe400078f28ff */
[----:B------:R-:W-:Y:S02]  /*15b0*/  @P6 IMNMX R8, R91, c[0x0][0x1bc], PT ;  /* 0x00006f005b086a17 */ /* 0x000fe40003800200 */
[----:B------:R-:W-:Y:S02]  /*15c0*/  @P5 IADD3 R0, R7, -c[0x0][0x1b4], RZ ;  /* 0x80006d0007005a10 */ /* 0x000fe40007ffe0ff */
[----:B------:R-:W-:-:S02]  /*15d0*/  @P3 LEA.HI R5, R5, R2, RZ, 0x5 ;  /* 0x0000000205053211 */ /* 0x000fc400078f28ff */
[----:B------:R-:W-:Y:S02]  /*15e0*/  @P4 SHF.R.S32.HI R7, RZ, 0x1f, R6 ;  /* 0x0000001fff074819 */ /* 0x000fe40000011406 */
[----:B------:R-:W-:Y:S02]  /*15f0*/  @P6 IADD3 R8, R8, -c[0x0][0x1b8], RZ ;  /* 0x80006e0008086a10 */ /* 0x000fe40007ffe0ff */
[----:B------:R-:W-:Y:S02]  /*1600*/  @P5 SHF.R.S32.HI R9, RZ, 0x1f, R0 ;  /* 0x0000001fff095819 */ /* 0x000fe40000011400 */
[----:B------:R-:W-:Y:S02]  /*1610*/  @P3 SHF.R.S32.HI R5, RZ, 0x5, R5 ;  /* 0x00000005ff053819 */ /* 0x000fe40000011405 */
[----:B------:R-:W-:Y:S02]  /*1620*/  @P4 LEA.HI R6, R7, R6, RZ, 0x5 ;  /* 0x0000000607064211 */ /* 0x000fe400078f28ff */
[----:B------:R-:W-:-:S02]  /*1630*/  @P6 SHF.R.S32.HI R11, RZ, 0x1f, R8 ;  /* 0x0000001fff0b6819 */ /* 0x000fc40000011408 */
[----:B------:R-:W-:Y:S02]  /*1640*/  @P2 SHF.R.S32.HI R3, RZ, 0x5, R3 ;  /* 0x00000005ff032819 */ /* 0x000fe40000011403 */
[----:B------:R-:W-:Y:S01]  /*1650*/  @P5 LEA.HI R9, R9, R0, RZ, 0x5 ;  /* 0x0000000009095211 */ /* 0x000fe200078f28ff */
[----:B------:R-:W-:Y:S01]  /*1660*/  IMAD.MOV.U32 R0, RZ, RZ, RZ ;  /* 0x000000ffff007224 */ /* 0x000fe200078e00ff */
[----:B------:R-:W-:Y:S01]  /*1670*/  @P4 SHF.R.S32.HI R6, RZ, 0x5, R6 ;  /* 0x00000005ff064819 */ /* 0x000fe20000011406 */
[----:B------:R-:W-:Y:S01]  /*1680*/  @P3 IMAD R0, R5, 0x5, RZ ;  /* 0x0000000505003824 */ /* 0x000fe200078e02ff */
[----:B------:R-:W-:Y:S01]  /*1690*/  @P6 LEA.HI R11, R11, R8, RZ, 0x5 ;  /* 0x000000080b0b6211 */ /* 0x000fe200078f28ff */
[----:B------:R-:W-:Y:S01]  /*16a0*/  IMAD.MOV.U32 R2, RZ, RZ, RZ ;  /* 0x000000ffff027224 */ /* 0x000fe200078e00ff */
[----:B------:R-:W-:Y:S01]  /*16b0*/  SHF.R.S32.HI R5, RZ, 0x5, R10 ;  /* 0x00000005ff057819 */ /* 0x000fe2000001140a */
[----:B------:R-:W-:Y:S01]  /*16c0*/  @P2 IMAD R2, R3, 0x6, RZ ;  /* 0x0000000603022824 */ /* 0x000fe200078e02ff */
[----:B------:R-:W-:Y:S01]  /*16d0*/  @P5 SHF.R.S32.HI R9, RZ, 0x5, R9 ;  /* 0x00000005ff095819 */ /* 0x000fe20000011409 */
[----:B------:R-:W-:Y:S01]  /*16e0*/  IMAD.MOV.U32 R7, RZ, RZ, RZ ;  /* 0x000000ffff077224 */ /* 0x000fe200078e00ff */
[----:B------:R-:W-:Y:S01]  /*16f0*/  @P6 SHF.R.S32.HI R11, RZ, 0x5, R11 ;  /* 0x00000005ff0b6819 */ /* 0x000fe2000001140b */
[----:B------:R-:W-:-:S02]  /*1700*/  @P4 IMAD.SHL.U32 R7, R6, 0x4, RZ ;  /* 0x0000000406074824 */ /* 0x000fc400078e00ff */
[----:B------:R-:W-:Y:S02]  /*1710*/  IMAD R2, R5, 0x8, R2 ;  /* 0x0000000805027824 */ /* 0x000fe400078e0202 */
[----:B------:R-:W-:Y:S02]  /*1720*/  IMAD.MOV.U32 R3, RZ, RZ, RZ ;  /* 0x000000ffff037224 */ /* 0x000fe400078e00ff */
[----:B------:R-:W-:Y:S01]  /*1730*/  IMAD.MOV.U32 R6, RZ, RZ, RZ ;  /* 0x000000ffff067224 */ /* 0x000fe200078e00ff */
[----:B------:R-:W-:Y:S01]  /*1740*/  IADD3 R0, R7, R2, R0 ;  /* 0x0000000207007210 */ /* 0x000fe20007ffe000 */
[----:B------:R-:W-:Y:S02]  /*1750*/  @P5 IMAD R3, R9, 0x3, RZ ;  /* 0x0000000309035824 */ /* 0x000fe400078e02ff */
[----:B------:R-:W-:Y:S01]  /*1760*/  @P6 IMAD.SHL.U32 R6, R11, 0x2, RZ ;  /* 0x000000020b066824 */ /* 0x000fe200078e00ff */
[----:B------:R-:W-:-:S04]  /*1770*/  ISETP.GE.OR P0, PT, R91, c[0x0][0x1ac], P0 ;  /* 0x00006b005b007a0c */ /* 0x000fc80000706670 */
[----:B------:R-:W-:-:S05]  /*1780*/  IADD3 R0, R6, R0, R3 ;  /* 0x0000000006007210 */ /* 0x000fca0007ffe003 */
[----:B------:R-:W-:Y:S01]  /*1790*/  IMAD R3, R0, c[0x0][0x18c], RZ ;  /* 0x0000630000037a24 */ /* 0x000fe200078e02ff */
[----:B------:R-:W-:-:S04]  /*17a0*/  SHF.R.S32.HI R0, RZ, 0x1f, R4 ;  /* 0x0000001fff007819 */ /* 0x000fc80000011404 */
[----:B------:R-:W-:Y:S01]  /*17b0*/  IADD3 R4, P2, R4, R3, RZ ;  /* 0x0000000304047210 */ /* 0x000fe20007f5e0ff */
[----:B------:R-:W-:-:S03]  /*17c0*/  UMOV UR4, URZ ;  /* 0x0000003f00047c82 */ /* 0x000fc60008000000 */
[----:B------:R-:W-:Y:S02]  /*17d0*/  LEA.HI.X.SX32 R3, R3, R0, 0x1, P2 ;  /* 0x0000000003037211 */ /* 0x000fe400010f0eff */
[C---:B------:R-:W-:Y:S01]  /*17e0*/  LEA R32, P2, R4.reuse, c[0x0][0x168], 0x2 ;  /* 0x00005a0004207a11 */ /* 0x040fe200078410ff */
[----:B--2---:R-:W-:Y:S01]  /*17f0*/  IMAD.MOV.U32 R87, RZ, RZ, RZ ;  /* 0x000000ffff577224 */ /* 0x004fe200078e00ff */
[----:B------:R-:W-:Y:S02]  /*1800*/  PRMT R20, RZ, 0x5410, RZ ;  /* 0x00005410ff147816 */ /* 0x000fe400000000ff */
[----:B------:R-:W-:Y:S02]  /*1810*/  LEA.HI.X R33, R4, c[0x0][0x16c], R3, 0x2, P2 ;  /* 0x00005b0004217a11 */ /* 0x000fe400010f1403 */
[----:B------:R-:W-:Y:S02]  /*1820*/  PRMT R19, RZ, 0x5410, RZ ;  /* 0x00005410ff137816 */ /* 0x000fe400000000ff */
[----:B------:R-:W-:-:S02]  /*1830*/  PRMT R18, RZ, 0x5410, RZ ;  /* 0x00005410ff127816 */ /* 0x000fc400000000ff */
[----:B------:R-:W-:Y:S02]  /*1840*/  PRMT R17, RZ, 0x5410, RZ ;  /* 0x00005410ff117816 */ /* 0x000fe400000000ff */
[----:B------:R-:W-:Y:S02]  /*1850*/  PRMT R16, RZ, 0x5410, RZ ;  /* 0x00005410ff107816 */ /* 0x000fe400000000ff */
[----:B------:R-:W-:Y:S02]  /*1860*/  PRMT R15, RZ, 0x5410, RZ ;  /* 0x00005410ff0f7816 */ /* 0x000fe400000000ff */
[----:B------:R-:W-:Y:S02]  /*1870*/  PRMT R14, RZ, 0x5410, RZ ;  /* 0x00005410ff0e7816 */ /* 0x000fe400000000ff */
[----:B------:R-:W-:Y:S01]  /*1880*/  PRMT R13, RZ, 0x5410, RZ ;  /* 0x00005410ff0d7816 */ /* 0x000fe200000000ff */
[----:B---3--:R-:W-:Y:S01]  /*1890*/  IMAD.IADD R86, R91, 0x1, R86 ;  /* 0x000000015b567824 */ /* 0x008fe200078e0256 */
[----:B------:R-:W-:Y:S05]  /*18a0*/  @P0 BRA `(.L_x_70) ;  /* 0x00002a4000000947 */ /* 0x000fea0003800000 */
[----:B----4-:R-:W-:Y:S01]  /*18b0*/  IMAD.MOV.U32 R87, RZ, RZ, RZ ;  /* 0x000000ffff577224 */ /* 0x010fe200078e00ff */
[----:B------:R-:W-:Y:S01]  /*18c0*/  PRMT R20, RZ, 0x7610, R20 ;  /* 0x00007610ff147816 */ /* 0x000fe20000000014 */
[----:B------:R-:W-:-:S02]  /*18d0*/  UMOV UR4, URZ ;  /* 0x0000003f00047c82 */ /* 0x000fc40008000000 */
.L_x_79:
[----:B------:R-:W-:-:S13]  /*18e0*/  ISETP.NE.AND P0, PT, R91, R86, PT ;  /* 0x000000565b00720c */ /* 0x000fda0003f05270 */
[----:B------:R-:W-:Y:S01]  /*18f0*/  @!P0 IADD3 R87, R87, 0x1, RZ ;  /* 0x0000000157578810 */ /* 0x000fe20007ffe0ff */
[----:B------:R-:W-:Y:S02]  /*1900*/  @!P0 IMAD.SHL.U32 R2, R91, 0x2, RZ ;  /* 0x000000025b028824 */ /* 0x000fe400078e00ff */
[----:B------:R-:W-:Y:S02]  /*1910*/  @!P0 IMAD.MOV.U32 R3, RZ, RZ, 0x2 ;  /* 0x00000002ff038424 */ /* 0x000fe400078e00ff */
[----:B------:R-:W-:Y:S02]  /*1920*/  @!P0 IMAD R0, R87, 0x8, R1 ;  /* 0x0000000857008824 */ /* 0x000fe400078e0201 */
[----:B------:R-:W-:-:S03]  /*1930*/  @!P0 IMAD.WIDE R2, R2, R3, c[0x0][0x198] ;  /* 0x0000660002028625 */ /* 0x000fc600078e0203 */
[----:B------:R-:W2:Y:S04]  /*1940*/  @!P0 LDL.64 R4, [R0] ;  /* 0x0000000000048983 */ /* 0x000ea80000100a00 */
[----:B------:R-:W3:Y:S01]  /*1950*/  @!P0 LDG.E.U16.CONSTANT R2, [R2.64+0x2] ;  /* 0x0000020802028981 */ /* 0x000ee2000c1e9500 */
[----:B--2--5:R-:W-:Y:S02]  /*1960*/  @!P0 PRMT R96, R4, 0x7610, R96 ;  /* 0x0000761004608816 */ /* 0x024fe40000000060 */
[----:B------:R-:W-:Y:S01]  /*1970*/  @!P0 PRMT R97, R5, 0x7610, R97 ;  /* 0x0000761005618816 */ /* 0x000fe20000000061 */
[----:B---3--:R-:W-:Y:S01]  /*1980*/  @!P0 IMAD.IADD R86, R2, 0x1, R91 ;  /* 0x0000000102568824 */ /* 0x008fe200078e025b */
[----:B------:R-:W-:Y:S02]  /*1990*/  @!P0 PRMT R96, R96, 0x7610, R4 ;  /* 0x0000761060608816 */ /* 0x000fe40000000004 */
[----:B------:R-:W-:Y:S01]  /*19a0*/  @!P0 PRMT R97, R97, 0x7610, R5 ;  /* 0x0000761061618816 */ /* 0x000fe20000000005 */
[----:B------:R-:W-:Y:S05]  /*19b0*/  @!P1 BRA `(.L_x_71) ;  /* 0x0000143000009947 */ /* 0x000fea0003800000 */
[----:B------:R-:W-:Y:S01]  /*19c0*/  IMAD.MOV.U32 R9, RZ, RZ, 0x4 ;  /* 0x00000004ff097424 */ /* 0x000fe200078e00ff */
[----:B------:R-:W2:Y:S03]  /*19d0*/  LDG.E.128.CONSTANT R4, [R32.64] ;  /* 0x0000000820047981 */ /* 0x000ea6000c1e9d00 */
[----:B------:R-:W-:-:S06]  /*19e0*/  IMAD.WIDE R24, R9, c[0x0][0x18c], R32 ;  /* 0x0000630009187a25 */ /* 0x000fcc00078e0220 */
[----:B------:R-:W-:Y:S02]  /*19f0*/  IMAD.WIDE R8, R9, c[0x0][0x18c], R24 ;  /* 0x0000630009087a25 */ /* 0x000fe400078e0218 */
[----:B------:R-:W3:Y:S04]  /*1a00*/  LDG.E.128.CONSTANT R24, [R24.64] ;  /* 0x0000000818187981 */ /* 0x000ee8000c1e9d00 */
[----:B------:R-:W4:Y:S01]  /*1a10*/  LDG.E.128.CONSTANT R8, [R8.64] ;  /* 0x0000000808087981 */ /* 0x000f22000c1e9d00 */
[----:B------:R-:W-:-:S04]  /*1a20*/  PRMT R0, R90, 0x9910, RZ ;  /* 0x000099105a007816 */ /* 0x000fc800000000ff */
[----:B------:R-:W-:Y:S02]  /*1a30*/  ISETP.NE.AND P0, PT, R0, RZ, PT ;  /* 0x000000ff0000720c */ /* 0x000fe40003f05270 */
[----:B------:R-:W-:Y:S02]  /*1a40*/  ISETP.GE.AND P2, PT, R93, 0x2, PT ;  /* 0x000000025d00780c */ /* 0x000fe40003f46270 */
[----:B--2---:R-:W-:Y:S02]  /*1a50*/  SHF.R.U32.HI R2, RZ, 0xc, R4 ;  /* 0x0000000cff027819 */ /* 0x004fe40000011604 */
[----:B------:R-:W-:Y:S02]  /*1a60*/  SHF.R.U32.HI R31, RZ, 0xc, R6 ;  /* 0x0000000cff1f7819 */ /* 0x000fe40000011606 */
[----:B------:R-:W-:Y:S02]  /*1a70*/  SHF.R.U32.HI R28, RZ, 0xc, R5 ;  /* 0x0000000cff1c7819 */ /* 0x000fe40000011605 */
[----:B------:R-:W-:-:S02]  /*1a80*/  SHF.R.U32.HI R38, RZ, 0xc, R7 ;  /* 0x0000000cff267819 */ /* 0x000fc40000011607 */
[----:B------:R-:W-:Y:S02]  /*1a90*/  LOP3.LUT R2, R2, 0xf000f, RZ, 0xc0, !PT ;  /* 0x000f000f02027812 */ /* 0x000fe400078ec0ff */
[----:B------:R-:W-:Y:S02]  /*1aa0*/  LOP3.LUT R0, R4, 0x3f003f, RZ, 0xc0, !PT ;  /* 0x003f003f04007812 */ /* 0x000fe400078ec0ff */
[----:B------:R-:W-:Y:S02]  /*1ab0*/  LOP3.LUT R22, R5, 0x3f003f, RZ, 0xc0, !PT ;  /* 0x003f003f05167812 */ /* 0x000fe400078ec0ff */
[----:B----4-:R-:W-:Y:S02]  /*1ac0*/  SHF.R.U32.HI R3, RZ, 0x8, R8 ;  /* 0x00000008ff037819 */ /* 0x010fe40000011608 */
[--C-:B------:R-:W-:Y:S02]  /*1ad0*/  SHF.R.U32.HI R35, RZ, 0x8, R10.reuse ;  /* 0x00000008ff237819 */ /* 0x100fe4000001160a */
[----:B------:R-:W-:-:S02]  /*1ae0*/  SHF.R.U32.HI R39, RZ, 0xa, R10 ;  /* 0x0000000aff277819 */ /* 0x000fc4000001160a */
[----:B------:R-:W-:Y:S02]  /*1af0*/  LOP3.LUT R40, R10, 0x3f003f, RZ, 0xc0, !PT ;  /* 0x003f003f0a287812 */ /* 0x000fe400078ec0ff */
[----:B------:R-:W-:Y:S02]  /*1b00*/  SHF.R.U32.HI R41, RZ, 0x6, R10 ;  /* 0x00000006ff297819 */ /* 0x000fe4000001160a */
[----:B------:R-:W-:Y:S02]  /*1b10*/  LOP3.LUT R10, R31, 0xf000f, RZ, 0xc0, !PT ;  /* 0x000f000f1f0a7812 */ /* 0x000fe400078ec0ff */
[----:B------:R-:W-:Y:S02]  /*1b20*/  SHF.R.U32.HI R23, RZ, 0x6, R5 ;  /* 0x00000006ff177819 */ /* 0x000fe40000011605 */
[----:B------:R-:W-:Y:S02]  /*1b30*/  SHF.R.U32.HI R4, RZ, 0x6, R4 ;  /* 0x00000006ff047819 */ /* 0x000fe40000011604 */
[----:B------:R-:W-:-:S02]  /*1b40*/  SHF.R.U32.HI R5, RZ, 0x8, R9 ;  /* 0x00000008ff057819 */ /* 0x000fc40000011609 */
[--C-:B------:R-:W-:Y:S02]  /*1b50*/  SHF.R.U32.HI R34, RZ, 0xa, R9.reuse ;  /* 0x0000000aff227819 */ /* 0x100fe40000011609 */
[----:B------:R-:W-:Y:S02]  /*1b60*/  LOP3.LUT R29, R9, 0x3f003f, RZ, 0xc0, !PT ;  /* 0x003f003f091d7812 */ /* 0x000fe400078ec0ff */
[----:B------:R-:W-:Y:S02]  /*1b70*/  SHF.R.U32.HI R30, RZ, 0x6, R9 ;  /* 0x00000006ff1e7819 */ /* 0x000fe40000011609 */
[----:B------:R-:W-:Y:S02]  /*1b80*/  SHF.R.U32.HI R43, RZ, 0x8, R11 ;  /* 0x00000008ff2b7819 */ /* 0x000fe4000001160b */
[----:B------:R-:W-:Y:S02]  /*1b90*/  LOP3.LUT R28, R28, 0xf000f, RZ, 0xc0, !PT ;  /* 0x000f000f1c1c7812 */ /* 0x000fe400078ec0ff */
[----:B------:R-:W-:-:S02]  /*1ba0*/  LOP3.LUT R38, R38, 0xf000f, RZ, 0xc0, !PT ;  /* 0x000f000f26267812 */ /* 0x000fc400078ec0ff */
[----:B------:R-:W-:Y:S02]  /*1bb0*/  LOP3.LUT R9, R2, 0x300030, R3, 0xf8, !PT ;  /* 0x0030003002097812 */ /* 0x000fe400078ef803 */
[----:B------:R-:W-:Y:S02]  /*1bc0*/  LOP3.LUT R42, R10, 0x300030, R35, 0xf8, !PT ;  /* 0x003000300a2a7812 */ /* 0x000fe400078ef823 */
[----:B---3--:R-:W-:Y:S02]  /*1bd0*/  SHF.R.U32.HI R2, RZ, 0xc, R24 ;  /* 0x0000000cff027819 */ /* 0x008fe40000011618 */
[----:B------:R-:W-:Y:S02]  /*1be0*/  SHF.R.U32.HI R10, RZ, 0xc, R25 ;  /* 0x0000000cff0a7819 */ /* 0x000fe40000011619 */
[----:B------:R-:W-:Y:S02]  /*1bf0*/  SHF.R.U32.HI R35, RZ, 0xc, R26 ;  /* 0x0000000cff237819 */ /* 0x000fe4000001161a */
[----:B------:R-:W-:-:S02]  /*1c00*/  SHF.R.U32.HI R45, RZ, 0x6, R7 ;  /* 0x00000006ff2d7819 */ /* 0x000fc40000011607 */
[----:B------:R-:W-:Y:S02]  /*1c10*/  LOP3.LUT R4, R4, 0x3f003f, RZ, 0xc0, !PT ;  /* 0x003f003f04047812 */ /* 0x000fe400078ec0ff */
[----:B------:R-:W-:Y:S02]  /*1c20*/  LOP3.LUT R31, R28, 0x300030, R5, 0xf8, !PT ;  /* 0x003000301c1f7812 */ /* 0x000fe400078ef805 */
[----:B------:R-:W-:Y:S02]  /*1c30*/  LOP3.LUT R50, R38, 0x300030, R43, 0xf8, !PT ;  /* 0x0030003026327812 */ /* 0x000fe400078ef82b */
[--C-:B------:R-:W-:Y:S02]  /*1c40*/  SHF.R.U32.HI R51, RZ, 0xa, R11.reuse ;  /* 0x0000000aff337819 */ /* 0x100fe4000001160b */
[----:B------:R-:W-:Y:S02]  /*1c50*/  LOP3.LUT R48, R11, 0x3f003f, RZ, 0xc0, !PT ;  /* 0x003f003f0b307812 */ /* 0x000fe400078ec0ff */
[----:B------:R-:W-:-:S02]  /*1c60*/  SHF.R.U32.HI R49, RZ, 0x6, R11 ;  /* 0x00000006ff317819 */ /* 0x000fc4000001160b */
[----:B------:R-:W-:Y:S02]  /*1c70*/  LOP3.LUT R28, R25, 0x3f003f, RZ, 0xc0, !PT ;  /* 0x003f003f191c7812 */ /* 0x000fe400078ec0ff */
[----:B------:R-:W-:Y:S02]  /*1c80*/  SHF.R.U32.HI R43, RZ, 0xc, R27 ;  /* 0x0000000cff2b7819 */ /* 0x000fe4000001161b */
[----:B------:R-:W-:Y:S02]  /*1c90*/  LOP3.LUT R3, R2, 0xf000f, RZ, 0xc0, !PT ;  /* 0x000f000f02037812 */ /* 0x000fe400078ec0ff */
[----:B------:R-:W-:Y:S02]  /*1ca0*/  LOP3.LUT R5, R24, 0x3f003f, RZ, 0xc0, !PT ;  /* 0x003f003f18057812 */ /* 0x000fe400078ec0ff */
[----:B------:R-:W-:Y:S02]  /*1cb0*/  SHF.R.U32.HI R25, RZ, 0x6, R25 ;  /* 0x00000006ff197819 */ /* 0x000fe40000011619 */
[----:B------:R-:W-:-:S02]  /*1cc0*/  LOP3.LUT R11, R10, 0xf000f, RZ, 0xc0, !PT ;  /* 0x000f000f0a0b7812 */ /* 0x000fc400078ec0ff */
[----:B------:R-:W-:Y:S02]  /*1cd0*/  LOP3.LUT R2, R35, 0xf000f, RZ, 0xc0, !PT ;  /* 0x000f000f23027812 */ /* 0x000fe400078ec0ff */
[----:B------:R-:W-:Y:S02]  /*1ce0*/  LOP3.LUT R36, R6, 0x3f003f, RZ, 0xc0, !PT ;  /* 0x003f003f06247812 */ /* 0x000fe400078ec0ff */
[----:B------:R-:W-:Y:S02]  /*1cf0*/  SHF.R.U32.HI R37, RZ, 0x6, R6 ;  /* 0x00000006ff257819 */ /* 0x000fe40000011606 */
[----:B------:R-:W-:Y:S02]  /*1d00*/  LOP3.LUT R44, R7, 0x3f003f, RZ, 0xc0, !PT ;  /* 0x003f003f072c7812 */ /* 0x000fe400078ec0ff */
[----:B------:R-:W-:Y:S02]  /*1d10*/  LOP3.LUT R46, R27, 0x3f003f, RZ, 0xc0, !PT ;  /* 0x003f003f1b2e7812 */ /* 0x000fe400078ec0ff */
[----:B------:R-:W-:-:S02]  /*1d20*/  SHF.R.U32.HI R47, RZ, 0x6, R27 ;  /* 0x00000006ff2f7819 */ /* 0x000fc4000001161b */
[----:B------:R-:W-:Y:S02]  /*1d30*/  LOP3.LUT R23, R23, 0x3f003f, RZ, 0xc0, !PT ;  /* 0x003f003f17177812 */ /* 0x000fe400078ec0ff */
[----:B------:R-:W-:Y:S02]  /*1d40*/  LOP3.LUT R45, R45, 0x3f003f, RZ, 0xc0, !PT ;  /* 0x003f003f2d2d7812 */ /* 0x000fe400078ec0ff */
[----:B------:R-:W-:Y:S02]  /*1d50*/  LOP3.LUT R4, R4, 0x64006400, RZ, 0xfc, !PT ;  /* 0x6400640004047812 */ /* 0x000fe400078efcff */
[----:B------:R-:W-:Y:S02]  /*1d60*/  SHF.R.U32.HI R6, RZ, 0xa, R8 ;  /* 0x0000000aff067819 */ /* 0x000fe40000011608 */
[----:B------:R-:W-:Y:S02]  /*1d70*/  LOP3.LUT R7, R8, 0x3f003f, RZ, 0xc0, !PT ;  /* 0x003f003f08077812 */ /* 0x000fe400078ec0ff */
[----:B------:R-:W-:-:S02]  /*1d80*/  LOP3.LUT R38, R26, 0x3f003f, RZ, 0xc0, !PT ;  /* 0x003f003f1a267812 */ /* 0x000fc400078ec0ff */
[----:B------:R-:W-:Y:S02]  /*1d90*/  SHF.R.U32.HI R8, RZ, 0x6, R8 ;  /* 0x00000006ff087819 */ /* 0x000fe40000011608 */
[----:B------:R-:W-:Y:S02]  /*1da0*/  SHF.R.U32.HI R24, RZ, 0x6, R24 ;  /* 0x00000006ff187819 */ /* 0x000fe40000011618 */
[----:B------:R-:W-:Y:S02]  /*1db0*/  SHF.R.U32.HI R26, RZ, 0x6, R26 ;  /* 0x00000006ff1a7819 */ /* 0x000fe4000001161a */
[----:B------:R-:W-:Y:S02]  /*1dc0*/  LOP3.LUT R52, R43, 0xf000f, RZ, 0xc0, !PT ;  /* 0x000f000f2b347812 */ /* 0x000fe400078ec0ff */
[----:B------:R-:W-:Y:S02]  /*1dd0*/  LOP3.LUT R35, R11, 0x300030, R34, 0xf8, !PT ;  /* 0x003000300b237812 */ /* 0x000fe400078ef822 */
[----:B------:R-:W-:-:S02]  /*1de0*/  LOP3.LUT R43, R2, 0x300030, R39, 0xf8, !PT ;  /* 0x00300030022b7812 */ /* 0x000fc400078ef827 */
[----:B------:R-:W-:Y:S02]  /*1df0*/  LOP3.LUT R5, R5, 0x64006400, RZ, 0xfc, !PT ;  /* 0x6400640005057812 */ /* 0x000fe400078efcff */
[----:B------:R-:W-:Y:S02]  /*1e00*/  LOP3.LUT R27, R25, 0x3f003f, RZ, 0xc0, !PT ;  /* 0x003f003f191b7812 */ /* 0x000fe400078ec0ff */
[----:B------:R-:W-:Y:S02]  /*1e10*/  LOP3.LUT R2, R22, 0x64006400, RZ, 0xfc, !PT ;  /* 0x6400640016027812 */ /* 0x000fe400078efcff */
[----:B------:R-:W-:Y:S01]  /*1e20*/  LOP3.LUT R11, R23, 0x64006400, RZ, 0xfc, !PT ;  /* 0x64006400170b7812 */ /* 0x000fe200078efcff */
[----:B------:R-:W-:Y:S01]  /*1e30*/  HADD2 R23, R4, -1056, -1056 ;  /* 0xe420e42004177430 */ /* 0x000fe20000000000 */
[----:B------:R-:W-:Y:S02]  /*1e40*/  LOP3.LUT R45, R45, 0x64006400, RZ, 0xfc, !PT ;  /* 0x640064002d2d7812 */ /* 0x000fe400078efcff */
[----:B------:R-:W-:-:S02]  /*1e50*/  LOP3.LUT R46, R46, 0x64006400, RZ, 0xfc, !PT ;  /* 0x640064002e2e7812 */ /* 0x000fc400078efcff */
[----:B------:R-:W-:Y:S02]  /*1e60*/  LOP3.LUT R47, R47, 0x3f003f, RZ, 0xc0, !PT ;  /* 0x003f003f2f2f7812 */ /* 0x000fe400078ec0ff */
[----:B------:R-:W-:Y:S02]  /*1e70*/  LOP3.LUT R10, R3, 0x300030, R6, 0xf8, !PT ;  /* 0x00300030030a7812 */ /* 0x000fe400078ef806 */
[----:B------:R-:W-:Y:S02]  /*1e80*/  LOP3.LUT R22, R36, 0x64006400, RZ, 0xfc, !PT ;  /* 0x6400640024167812 */ /* 0x000fe400078efcff */
[----:B------:R-:W-:Y:S02]  /*1e90*/  LOP3.LUT R37, R37, 0x3f003f, RZ, 0xc0, !PT ;  /* 0x003f003f25257812 */ /* 0x000fe400078ec0ff */
[----:B------:R-:W-:Y:S02]  /*1ea0*/  LOP3.LUT R49, R49, 0x3f003f, RZ, 0xc0, !PT ;  /* 0x003f003f31317812 */ /* 0x000fe400078ec0ff */
[----:B------:R-:W-:-:S02]  /*1eb0*/  LOP3.LUT R52, R52, 0x300030, R51, 0xf8, !PT ;  /* 0x0030003034347812 */ /* 0x000fc400078ef833 */
[----:B------:R-:W-:Y:S02]  /*1ec0*/  LOP3.LUT R6, R24, 0x3f003f, RZ, 0xc0, !PT ;  /* 0x003f003f18067812 */ /* 0x000fe400078ec0ff */
[----:B------:R-:W-:Y:S02]  /*1ed0*/  LOP3.LUT R36, R38, 0x64006400, RZ, 0xfc, !PT ;  /* 0x6400640026247812 */ /* 0x000fe400078efcff */
[----:B------:R-:W-:Y:S02]  /*1ee0*/  LOP3.LUT R39, R26, 0x3f003f, RZ, 0xc0, !PT ;  /* 0x003f003f1a277812 */ /* 0x000fe400078ec0ff */
[----:B------:R-:W-:Y:S02]  /*1ef0*/  LOP3.LUT R8, R8, 0x3f003f, RZ, 0xc0, !PT ;  /* 0x003f003f08087812 */ /* 0x000fe400078ec0ff */
[----:B------:R-:W-:Y:S02]  /*1f00*/  LOP3.LUT R4, R30, 0x3f003f, RZ, 0xc0, !PT ;  /* 0x003f003f1e047812 */ /* 0x000fe400078ec0ff */
[----:B------:R-:W-:-:S02]  /*1f10*/  LOP3.LUT R41, R41, 0x3f003f, RZ, 0xc0, !PT ;  /* 0x003f003f29297812 */ /* 0x000fc400078ec0ff */
[----:B------:R-:W-:Y:S02]  /*1f20*/  LOP3.LUT R40, R40, 0x64006400, RZ, 0xfc, !PT ;  /* 0x6400640028287812 */ /* 0x000fe400078efcff */
[----:B------:R-:W-:Y:S01]  /*1f30*/  LOP3.LUT R38, R27, 0x64006400, RZ, 0xfc, !PT ;  /* 0x640064001b267812 */ /* 0x000fe200078efcff */
[----:B------:R-:W-:Y:S01]  /*1f40*/  HADD2 R27, R5, -1056, -1056 ;  /* 0xe420e420051b7430 */ /* 0x000fe20000000000 */
[----:B------:R-:W-:Y:S01]  /*1f50*/  LOP3.LUT R47, R47, 0x64006400, RZ, 0xfc, !PT ;  /* 0x640064002f2f7812 */ /* 0x000fe200078efcff */
[----:B------:R-:W-:Y:S01]  /*1f60*/  HADD2 R26, R45, -1056, -1056 ;  /* 0xe420e4202d1a7430 */ /* 0x000fe20000000000 */
[----:B------:R-:W-:Y:S01]  /*1f70*/  LOP3.LUT R3, R44, 0x64006400, RZ, 0xfc, !PT ;  /* 0x640064002c037812 */ /* 0x000fe200078efcff */
[----:B------:R-:W-:Y:S01]  /*1f80*/  HADD2 R30, R46, -1056, -1056 ;  /* 0xe420e4202e1e7430 */ /* 0x000fe20000000000 */
        /* <DEDUP_REMOVED lines=19> */
[----:B------:R-:W-:Y:S01]  /*20c0*/  LOP3.LUT R52, R52, 0x64006400, RZ, 0xfc, !PT ;  /* 0x6400640034347812 */ /* 0x000fe200078efcff */
        /* <DEDUP_REMOVED lines=27> */
[----:B------:R-:W-:Y:S01]  /*2280*/  HADD2 R52, R52, -1056, -1056 ;  /* 0xe420e42034347430 */ /* 0x000fe20000000000 */
[----:B------:R-:W-:Y:S05]  /*2290*/  @!P0 BRA `(.L_x_72) ;  /* 0x000002a000008947 */ /* 0x000fea0003800000 */
[----:B------:R-:W0:Y:S04]  /*22a0*/  LDS.128 R4, [UR4] ;  /* 0x00000004ff047984 */ /* 0x000e280008000c00 */
[----:B------:R-:W1:Y:S01]  /*22b0*/  LDS.128 R8, [UR4+0x10] ;  /* 0x00001004ff087984 */ /* 0x000e620008000c00 */
[-C--:B0-----:R-:W-:Y:S01]  /*22c0*/  HFMA2.MMA R53, R0, R4.reuse, RZ ;  /* 0x0000000400357235 */ /* 0x081fe200000000ff */
[-C--:B------:R-:W-:Y:S01]  /*22d0*/  HFMA2 R54, R2, R4.reuse, RZ.H0_H0 ;  /* 0x0000000402367231 */ /* 0x080fe200000400ff */
[----:B------:R-:W-:Y:S01]  /*22e0*/  HFMA2.MMA R55, R22, R4, RZ ;  /* 0x0000000416377235 */ /* 0x000fe200000000ff */
[----:B------:R-:W-:-:S02]  /*22f0*/  HFMA2 R4, R3, R4, RZ.H0_H0 ;  /* 0x0000000403047231 */ /* 0x000fc400000400ff */
[-C--:B------:R-:W-:Y:S01]  /*2300*/  HFMA2 R54, R24, R5.reuse, R54 ;  /* 0x0000000518367231 */ /* 0x080fe20000000036 */
[-C--:B------:R-:W-:Y:S01]  /*2310*/  HFMA2.MMA R53, R23, R5.reuse, R53 ;  /* 0x0000000517357235 */ /* 0x080fe20000000035 */
[----:B------:R-:W-:Y:S01]  /*2320*/  HFMA2 R4, R26, R5, R4 ;  /* 0x000000051a047231 */ /* 0x000fe20000000004 */
[----:B------:R-:W-:Y:S01]  /*2330*/  HFMA2.MMA R55, R25, R5, R55 ;  /* 0x0000000519377235 */ /* 0x000fe20000000037 */
[----:B------:R-:W-:-:S03]  /*2340*/  HFMA2 R54, R28, R6, R54 ;  /* 0x000000061c367231 */ /* 0x000fc60000000036 */
        /* <DEDUP_REMOVED lines=8> */
[-C--:B------:R-:W-:Y:S02]  /*23d0*/  HFMA2 R54, R43, R9.reuse, R54 ;  /* 0x000000092b367231 */ /* 0x080fe40000000036 */
[----:B------:R-:W-:Y:S01]  /*23e0*/  HFMA2 R6, R36, R8, R6 ;  /* 0x0000000824067231 */ /* 0x000fe20000000006 */
[-C--:B------:R-:W-:Y:S01]  /*23f0*/  HFMA2.MMA R4, R31, R8.reuse, R4 ;  /* 0x000000081f047235 */ /* 0x080fe20000000004 */
[----:B------:R-:W-:Y:S01]  /*2400*/  HFMA2 R54, R44, R10, R54 ;  /* 0x0000000a2c367231 */ /* 0x000fe20000000036 */
[----:B------:R-:W-:Y:S01]  /*2410*/  HFMA2.MMA R55, R35, R8, R55 ;  /* 0x0000000823377235 */ /* 0x000fe20000000037 */
[----:B------:R-:W-:-:S02]  /*2420*/  HFMA2 R6, R47, R9, R6 ;  /* 0x000000092f067231 */ /* 0x000fc40000000006 */
[-C--:B------:R-:W-:Y:S01]  /*2430*/  HFMA2 R54, R50, R11.reuse, R54 ;  /* 0x0000000b32367231 */ /* 0x080fe20000000036 */
[-C--:B------:R-:W-:Y:S01]  /*2440*/  HFMA2.MMA R5, R41, R9.reuse, R4 ;  /* 0x0000000929057235 */ /* 0x080fe20000000004 */
[----:B------:R-:W-:Y:S01]  /*2450*/  HFMA2 R6, R48, R10, R6 ;  /* 0x0000000a30067231 */ /* 0x000fe20000000006 */
[----:B------:R-:W-:Y:S01]  /*2460*/  HFMA2.MMA R55, R45, R9, R55 ;  /* 0x000000092d377235 */ /* 0x000fe20000000037 */
[----:B------:R-:W-:Y:S02]  /*2470*/  HADD2 R54, R54.H0_H0, R54.H1_H1 ;  /* 0x3000003636367230 */ /* 0x000fe40000000800 */
[----:B------:R-:W-:Y:S01]  /*2480*/  HFMA2 R6, R52, R11, R6 ;  /* 0x0000000b34067231 */ /* 0x000fe20000000006 */
[-C--:B------:R-:W-:Y:S02]  /*2490*/  HFMA2.MMA R5, R42, R10.reuse, R5 ;  /* 0x0000000a2a057235 */ /* 0x080fe40000000005 */
[----:B------:R-:W-:Y:S01]  /*24a0*/  HFMA2.MMA R55, R46, R10, R55 ;  /* 0x0000000a2e377235 */ /* 0x000fe20000000037 */
[----:B------:R-:W-:-:S03]  /*24b0*/  HADD2 R6, R6.H0_H0, R6.H1_H1 ;  /* 0x3000000606067230 */ /* 0x000fc60000000800 */
        /* <DEDUP_REMOVED lines=8> */
.L_x_72:
[----:B------:R-:W-:Y:S05]  /*2540*/  @!P2 BRA `(.L_x_71) ;  /* 0x000008a00000a947 */ /* 0x000fea0003800000 */
[----:B------:R-:W-:Y:S02]  /*2550*/  PRMT R4, R89, 0x9910, RZ ;  /* 0x0000991059047816 */ /* 0x000fe400000000ff */
[----:B------:R-:W-:Y:S02]  /*2560*/  ISETP.GE.AND P2, PT, R93, 0x3, PT ;  /* 0x000000035d00780c */ /* 0x000fe40003f46270 */
[----:B------:R-:W-:-:S13]  /*2570*/  ISETP.NE.AND P0, PT, R4, RZ, PT ;  /* 0x000000ff0400720c */ /* 0x000fda0003f05270 */
[----:B------:R-:W-:Y:S05]  /*2580*/  @!P0 BRA `(.L_x_73) ;  /* 0x000002a000008947 */ /* 0x000fea0003800000 */
[----:B------:R-:W0:Y:S04]  /*2590*/  LDS.128 R4, [UR4+0x80] ;  /* 0x00008004ff047984 */ /* 0x000e280008000c00 */
        /* <DEDUP_REMOVED lines=41> */
.L_x_73:
[----:B------:R-:W-:Y:S05]  /*2830*/  @!P2 BRA `(.L_x_71) ;  /* 0x000005b00000a947 */ /* 0x000fea0003800000 */
[----:B------:R-:W-:Y:S02]  /*2840*/  PRMT R4, R88, 0x9910, RZ ;  /* 0x0000991058047816 */ /* 0x000fe400000000ff */
[----:B------:R-:W-:Y:S02]  /*2850*/  PRMT R5, R21, 0x9910, RZ ;  /* 0x0000991015057816 */ /* 0x000fe400000000ff */
[----:B------:R-:W-:Y:S02]  /*2860*/  ISETP.NE.AND P2, PT, R4, RZ, PT ;  /* 0x000000ff0400720c */ /* 0x000fe40003f45270 */
[----:B------:R-:W-:-:S04]  /*2870*/  ISETP.NE.AND P0, PT, R5, RZ, PT ;  /* 0x000000ff0500720c */ /* 0x000fc80003f05270 */
[----:B------:R-:W-:-:S07]  /*2880*/  ISETP.LT.OR P0, PT, R12, 0x4, !P0 ;  /* 0x000000040c00780c */ /* 0x000fce0004701670 */
[----:B------:R-:W-:Y:S06]  /*2890*/  @!P2 BRA `(.L_x_74) ;  /* 0x000002a00000a947 */ /* 0x000fec0003800000 */
        /* <DEDUP_REMOVED lines=42> */
.L_x_74:
[----:B------:R-:W-:Y:S05]  /*2b40*/  @P0 BRA `(.L_x_71) ;  /* 0x000002a000000947 */ /* 0x000fea0003800000 */
        /* <DEDUP_REMOVED lines=32> */
[----:B------:R-:W-:-:S04]  /*2d50*/  HFMA2.MMA R22, R46, R10, R22 ;  /* 0x0000000a2e167235 */ /* 0x000fc80000000016 */
[-C--:B------:R-:W-:Y:S02]  /*2d60*/  HFMA2.MMA R5, R49, R11.reuse, R5 ;  /* 0x0000000b31057235 */ /* 0x080fe40000000005 */
[----:B------:R-:W-:Y:S01]  /*2d70*/  HFMA2.MMA R22, R51, R11, R22 ;  /* 0x0000000b33167235 */ /* 0x000fe20000000016 */
[----:B------:R-:W-:-:S07]  /*2d80*/  HADD2 R11, R6.H0_H0, R6.H1_H1 ;  /* 0x30000006060b7230 */ /* 0x000fce0000000800 */
[----:B------:R-:W-:Y:S02]  /*2d90*/  HADD2 R5, R5.H0_H0, R5.H1_H1 ;  /* 0x3000000505057230 */ /* 0x000fe40000000800 */
[----:B------:R-:W-:-:S03]  /*2da0*/  HADD2 R22, R22.H0_H0, R22.H1_H1 ;  /* 0x3000001616167230 */ /* 0x000fc60000000800 */
[----:B------:R-:W-:Y:S02]  /*2db0*/  PRMT R5, R5, 0x5410, R2 ;  /* 0x0000541005057816 */ /* 0x000fe40000000002 */
[----:B------:R-:W-:-:S04]  /*2dc0*/  PRMT R22, R22, 0x5410, R11 ;  /* 0x0000541016167816 */ /* 0x000fc8000000000b */
[----:B------:R-:W-:Y:S01]  /*2dd0*/  HFMA2.MMA R14, R5, R96, R14 ;  /* 0x00000060050e7235 */ /* 0x000fe2000000000e */
[----:B------:R-:W-:Y:S02]  /*2de0*/  HFMA2 R13, R22, R97, R13 ;  /* 0x00000061160d7231 */ /* 0x000fe4000000000d */
.L_x_71:
[----:B------:R-:W-:-:S04]  /*2df0*/  IMAD.MOV.U32 R3, RZ, RZ, c[0x0][0x18c] ;  /* 0x00006300ff037624 */ /* 0x000fc800078e00ff */
[----:B------:R-:W-:-:S06]  /*2e00*/  IMAD.WIDE R4, R3, 0xc, R32 ;  /* 0x0000000c03047825 */ /* 0x000fcc00078e0220 */
[C---:B------:R-:W-:Y:S02]  /*2e10*/  IMAD.WIDE R24, R3.reuse, 0x4, R4 ;  /* 0x0000000403187825 */ /* 0x040fe400078e0204 */
[----:B------:R-:W2:Y:S04]  /*2e20*/  LDG.E.128.CONSTANT R4, [R4.64] ;  /* 0x0000000804047981 */ /* 0x000ea8000c1e9d00 */
[C---:B------:R-:W-:Y:S02]  /*2e30*/  IMAD.WIDE R8, R3.reuse, 0x4, R24 ;  /* 0x0000000403087825 */ /* 0x040fe400078e0218 */
[----:B------:R-:W3:Y:S04]  /*2e40*/  LDG.E.128.CONSTANT R24, [R24.64] ;  /* 0x0000000818187981 */ /* 0x000ee8000c1e9d00 */
[----:B------:R-:W4:Y:S01]  /*2e50*/  LDG.E.128.CONSTANT R8, [R8.64] ;  /* 0x0000000808087981 */ /* 0x000f22000c1e9d00 */
[----:B------:R-:W-:Y:S01]  /*2e60*/  IMAD.WIDE R32, R3, 0x18, R32 ;  /* 0x0000001803207825 */ /* 0x000fe200078e0220 */
[----:B--2---:R-:W-:-:S02]  /*2e70*/  SHF.R.U32.HI R0, RZ, 0xc, R4 ;  /* 0x0000000cff007819 */ /* 0x004fc40000011604 */
[----:B------:R-:W-:Y:S02]  /*2e80*/  SHF.R.U32.HI R2, RZ, 0xc, R5 ;  /* 0x0000000cff027819 */ /* 0x000fe40000011605 */
[----:B------:R-:W-:Y:S02]  /*2e90*/  SHF.R.U32.HI R22, RZ, 0xc, R6 ;  /* 0x0000000cff167819 */ /* 0x000fe40000011606 */
[----:B------:R-:W-:Y:S02]  /*2ea0*/  LOP3.LUT R3, R0, 0xf000f, RZ, 0xc0, !PT ;  /* 0x000f000f00037812 */ /* 0x000fe400078ec0ff */
[----:B------:R-:W-:Y:S02]  /*2eb0*/  SHF.R.U32.HI R28, RZ, 0xc, R7 ;  /* 0x0000000cff1c7819 */ /* 0x000fe40000011607 */
[----:B------:R-:W-:Y:S02]  /*2ec0*/  LOP3.LUT R23, R2, 0xf000f, RZ, 0xc0, !PT ;  /* 0x000f000f02177812 */ /* 0x000fe400078ec0ff */
[----:B----4-:R-:W-:-:S02]  /*2ed0*/  SHF.R.U32.HI R0, RZ, 0x8, R8 ;  /* 0x00000008ff007819 */ /* 0x010fc40000011608 */
[----:B------:R-:W-:Y:S02]  /*2ee0*/  LOP3.LUT R30, R22, 0xf000f, RZ, 0xc0, !PT ;  /* 0x000f000f161e7812 */ /* 0x000fe400078ec0ff */
[----:B------:R-:W-:Y:S02]  /*2ef0*/  SHF.R.U32.HI R2, RZ, 0x8, R9 ;  /* 0x00000008ff027819 */ /* 0x000fe40000011609 */
[----:B------:R-:W-:Y:S02]  /*2f00*/  SHF.R.U32.HI R29, RZ, 0x8, R10 ;  /* 0x00000008ff1d7819 */ /* 0x000fe4000001160a */
[----:B------:R-:W-:Y:S02]  /*2f10*/  LOP3.LUT R36, R28, 0xf000f, RZ, 0xc0, !PT ;  /* 0x000f000f1c247812 */ /* 0x000fe400078ec0ff */
[----:B------:R-:W-:Y:S02]  /*2f20*/  LOP3.LUT R22, R3, 0x300030, R0, 0xf8, !PT ;  /* 0x0030003003167812 */ /* 0x000fe400078ef800 */
[----:B------:R-:W-:-:S02]  /*2f30*/  SHF.R.U32.HI R31, RZ, 0x8, R11 ;  /* 0x00000008ff1f7819 */ /* 0x000fc4000001160b */
[----:B------:R-:W-:Y:S02]  /*2f40*/  LOP3.LUT R28, R23, 0x300030, R2, 0xf8, !PT ;  /* 0x00300030171c7812 */ /* 0x000fe400078ef802 */
[----:B------:R-:W-:Y:S02]  /*2f50*/  LOP3.LUT R34, R30, 0x300030, R29, 0xf8, !PT ;  /* 0x003000301e227812 */ /* 0x000fe400078ef81d */
[----:B---3--:R-:W-:Y:S02]  /*2f60*/  SHF.R.U32.HI R0, RZ, 0xc, R24 ;  /* 0x0000000cff007819 */ /* 0x008fe40000011618 */
[----:B------:R-:W-:Y:S02]  /*2f70*/  SHF.R.U32.HI R23, RZ, 0xc, R25 ;  /* 0x0000000cff177819 */ /* 0x000fe40000011619 */
[----:B------:R-:W-:Y:S02]  /*2f80*/  SHF.R.U32.HI R30, RZ, 0xc, R26 ;  /* 0x0000000cff1e7819 */ /* 0x000fe4000001161a */
[----:B------:R-:W-:-:S02]  /*2f90*/  SHF.R.U32.HI R35, RZ, 0xc, R27 ;  /* 0x0000000cff237819 */ /* 0x000fc4000001161b */
[----:B------:R-:W-:Y:S02]  /*2fa0*/  LOP3.LUT R45, R36, 0x300030, R31, 0xf8, !PT ;  /* 0x00300030242d7812 */ /* 0x000fe400078ef81f */
[----:B------:R-:W-:Y:S02]  /*2fb0*/  LOP3.LUT R3, R0, 0xf000f, RZ, 0xc0, !PT ;  /* 0x000f000f00037812 */ /* 0x000fe400078ec0ff */
[----:B------:R-:W-:Y:S02]  /*2fc0*/  SHF.R.U32.HI R2, RZ, 0xa, R8 ;  /* 0x0000000aff027819 */ /* 0x000fe40000011608 */
[----:B------:R-:W-:Y:S02]  /*2fd0*/  SHF.R.U32.HI R29, RZ, 0xa, R9 ;  /* 0x0000000aff1d7819 */ /* 0x000fe40000011609 */
[----:B------:R-:W-:Y:S02]  /*2fe0*/  SHF.R.U32.HI R31, RZ, 0xa, R10 ;  /* 0x0000000aff1f7819 */ /* 0x000fe4000001160a */
[----:B------:R-:W-:-:S02]  /*2ff0*/  SHF.R.U32.HI R36, RZ, 0xa, R11 ;  /* 0x0000000aff247819 */ /* 0x000fc4000001160b */
[----:B------:R-:W-:Y:S02]  /*3000*/  LOP3.LUT R0, R23, 0xf000f, RZ, 0xc0, !PT ;  /* 0x000f000f17007812 */ /* 0x000fe400078ec0ff */
[----:B------:R-:W-:Y:S02]  /*3010*/  LOP3.LUT R30, R30, 0xf000f, RZ, 0xc0, !PT ;  /* 0x000f000f1e1e7812 */ /* 0x000fe400078ec0ff */
[----:B------:R-:W-:Y:S02]  /*3020*/  LOP3.LUT R35, R35, 0xf000f, RZ, 0xc0, !PT ;  /* 0x000f000f23237812 */ /* 0x000fe400078ec0ff */
[----:B------:R-:W-:Y:S02]  /*3030*/  LOP3.LUT R23, R3, 0x300030, R2, 0xf8, !PT ;  /* 0x0030003003177812 */ /* 0x000fe400078ef802 */
[----:B------:R-:W-:Y:S02]  /*3040*/  LOP3.LUT R29, R0, 0x300030, R29, 0xf8, !PT ;  /* 0x00300030001d7812 */ /* 0x000fe400078ef81d */
[----:B------:R-:W-:-:S02]  /*3050*/  LOP3.LUT R42, R30, 0x300030, R31, 0xf8, !PT ;  /* 0x003000301e2a7812 */ /* 0x000fc400078ef81f */
[----:B------:R-:W-:Y:S01]  /*3060*/  LOP3.LUT R51, R35, 0x300030, R36, 0xf8, !PT ;  /* 0x0030003023337812 */ /* 0x000fe200078ef824 */
[----:B------:R-:W-:Y:S05]  /*3070*/  @!P1 BRA `(.L_x_75) ;  /* 0x000011d000009947 */ /* 0x000fea0003800000 */
[----:B------:R-:W-:Y:S02]  /*3080*/  LOP3.LUT R30, R5, 0x3f003f, RZ, 0xc0, !PT ;  /* 0x003f003f051e7812 */ /* 0x000fe400078ec0ff */
[----:B------:R-:W-:Y:S02]  /*3090*/  SHF.R.U32.HI R31, RZ, 0x6, R5 ;  /* 0x00000006ff1f7819 */ /* 0x000fe40000011605 */
[----:B------:R-:W-:Y:S02]  /*30a0*/  PRMT R5, R90, 0x9910, RZ ;  /* 0x000099105a057816 */ /* 0x000fe400000000ff */
[----:B------:R-:W-:Y:S02]  /*30b0*/  LOP3.LUT R35, R6, 0x3f003f, RZ, 0xc0, !PT ;  /* 0x003f003f06237812 */ /* 0x000fe400078ec0ff */
[----:B------:R-:W-:Y:S02]  /*30c0*/  SHF.R.U32.HI R36, RZ, 0x6, R6 ;  /* 0x00000006ff247819 */ /* 0x000fe40000011606 */
[----:B------:R-:W-:-:S02]  /*30d0*/  LOP3.LUT R37, R26, 0x3f003f, RZ, 0xc0, !PT ;  /* 0x003f003f1a257812 */ /* 0x000fc400078ec0ff */
[----:B------:R-:W-:Y:S02]  /*30e0*/  SHF.R.U32.HI R38, RZ, 0x6, R26 ;  /* 0x00000006ff267819 */ /* 0x000fe4000001161a */
[----:B------:R-:W-:Y:S02]  /*30f0*/  ISETP.NE.AND P0, PT, R5, RZ, PT ;  /* 0x000000ff0500720c */ /* 0x000fe40003f05270 */
[----:B------:R-:W-:Y:S02]  /*3100*/  LOP3.LUT R0, R4, 0x3f003f, RZ, 0xc0, !PT ;  /* 0x003f003f04007812 */ /* 0x000fe400078ec0ff */
        /* <DEDUP_REMOVED lines=11> */
[----:B------:R-:W-:Y:S02]  /*31c0*/  SHF.R.U32.HI R40, RZ, 0x6, R10 ;  /* 0x00000006ff287819 */ /* 0x000fe4000001160a */
[----:B------:R-:W-:Y:S02]  /*31d0*/  SHF.R.U32.HI R49, RZ, 0x6, R11 ;  /* 0x00000006ff317819 */ /* 0x000fe4000001160b */
        /* <DEDUP_REMOVED lines=30> */
[----:B------:R-:W-:Y:S02]  /*33c0*/  LOP3.LUT R52, R48, 0x64006400, RZ, 0xfc, !PT ;  /* 0x6400640030347812 */ /* 0x000fe400078efcff */
[----:B------:R-:W-:Y:S01]  /*33d0*/  LOP3.LUT R27, R0, 0x64006400, RZ, 0xfc, !PT ;  /* 0x64006400001b7812 */ /* 0x000fe200078efcff */
[----:B------:R-:W-:Y:S01]  /*33e0*/  HADD2 R0, R22, -1056, -1056 ;  /* 0xe420e42016007430 */ /* 0x000fe20000000000 */
        /* <DEDUP_REMOVED lines=36> */
[----:B------:R-:W-:Y:S01]  /*3630*/  ISETP.GE.AND P2, PT, R93, 0x2, PT ;  /* 0x000000025d00780c */ /* 0x000fe20003f46270 */
        /* <DEDUP_REMOVED lines=10> */
[----:B------:R-:W-:Y:S01]  /*36e0*/  HADD2 R52, R53, -1056, -1056 ;  /* 0xe420e42035347430 */ /* 0x000fe20000000000 */
[----:B------:R-:W-:Y:S05]  /*36f0*/  @!P0 BRA `(.L_x_76) ;  /* 0x000002a000008947 */ /* 0x000fea0003800000 */
[----:B------:R-:W0:Y:S04]  /*3700*/  LDS.128 R4, [UR4+0x20] ;  /* 0x00002004ff047984 */ /* 0x000e280008000c00 */
        /* <DEDUP_REMOVED lines=41> */
.L_x_76:
        /* <DEDUP_REMOVED lines=47> */
.L_x_77:
        /* <DEDUP_REMOVED lines=49> */
.L_x_78:
        /* <DEDUP_REMOVED lines=43> */
.L_x_75:
[----:B------:R-:W0:Y:S01]  /*4250*/  S2UR UR5, SR_CTAID.Z ;  /* 0x00000000000579c3 */ /* 0x000e220000002700 */
[----:B------:R-:W-:Y:S01]  /*4260*/  ULDC UR6, c[0x0][0x190] ;  /* 0x0000640000067ab9 */ /* 0x000fe20000000800 */
[----:B------:R-:W-:Y:S01]  /*4270*/  IADD3 R91, R91, 0x20, RZ ;  /* 0x000000205b5b7810 */ /* 0x000fe20007ffe0ff */
[----:B------:R-:W-:-:S03]  /*4280*/  UIADD3 UR4, UR4, 0x40, URZ ;  /* 0x0000004004047890 */ /* 0x000fc6000fffe03f */
[----:B------:R-:W-:Y:S01]  /*4290*/  ISETP.GE.AND P0, PT, R91, c[0x0][0x1ac], PT ;  /* 0x00006b005b007a0c */ /* 0x000fe20003f06270 */
[----:B0-----:R-:W-:-:S04]  /*42a0*/  ULEA UR5, UR5, 0x40, 0x6 ;  /* 0x0000004005057891 */ /* 0x001fc8000f8e303f */
[----:B------:R-:W-:-:S04]  /*42b0*/  UISETP.LT.AND UP0, UPT, UR5, UR6, UPT ;  /* 0x000000060500728c */ /* 0x000fc8000bf01270 */
[----:B------:R-:W-:-:S06]  /*42c0*/  USEL UR5, UR5, UR6, UP0 ;  /* 0x0000000605057287 */ /* 0x000fcc0008000000 */
[----:B------:R-:W-:-:S13]  /*42d0*/  ISETP.LT.AND P2, PT, R91, UR5, PT ;  /* 0x000000055b007c0c */ /* 0x000fda000bf41270 */
[----:B------:R-:W-:Y:S05]  /*42e0*/  @!P0 BRA P2, `(.L_x_79) ;  /* 0xffffd5f000008947 */ /* 0x000fea000103ffff */
.L_x_70:
[----:B----4-:R-:W-:-:S04]  /*42f0*/  ISETP.GE.AND P0, PT, R91, R92, PT ;  /* 0x0000005c5b00720c */ /* 0x010fc80003f06270 */
[----:B------:R-:W-:-:S13]  /*4300*/  ISETP.GE.OR P0, PT, R91, c[0x0][0x1b0], P0 ;  /* 0x00006c005b007a0c */ /* 0x000fda0000706670 */
[----:B------:R-:W-:Y:S05]  /*4310*/  @P0 BRA `(.L_x_80) ;  /* 0x0000259000000947 */ /* 0x000fea0003800000 */
[----:B------:R-:W-:-:S04]  /*4320*/  PRMT R0, R21, 0x9910, RZ ;  /* 0x0000991015007816 */ /* 0x000fc800000000ff */
[----:B------:R-:W-:-:S04]  /*4330*/  ISETP.NE.AND P0, PT, R0, RZ, PT ;  /* 0x000000ff0000720c */ /* 0x000fc80003f05270 */
[----:B------:R-:W-:Y:S02]  /*4340*/  ISETP.LT.OR P0, PT, R12, 0x4, !P0 ;  /* 0x000000040c00780c */ /* 0x000fe40004701670 */
.L_x_85:
[----:B------:R-:W-:Y:S01]  /*4350*/  ISETP.NE.AND P2, PT, R91, R86, PT ;  /* 0x000000565b00720c */ /* 0x000fe20003f45270 */
[----:B------:R-:W-:-:S04]  /*4360*/  IMAD.MOV.U32 R85, RZ, RZ, c[0x0][0x18c] ;  /* 0x00006300ff557624 */ /* 0x000fc800078e00ff */
[C---:B------:R-:W-:Y:S02]  /*4370*/  IMAD.WIDE R28, R85.reuse, 0x4, R32 ;  /* 0x00000004551c7825 */ /* 0x040fe400078e0220 */
[----:B-----5:R-:W5:Y:S04]  /*4380*/  LDG.E.128.CONSTANT R32, [R32.64] ;  /* 0x0000000820207981 */ /* 0x020f68000c1e9d00 */
[----:B------:R-:W-:Y:S02]  /*4390*/  IMAD.WIDE R24, R85, 0x4, R28 ;  /* 0x0000000455187825 */ /* 0x000fe400078e021c */
[----:B------:R-:W-:Y:S01]  /*43a0*/  @!P2 IADD3 R87, R87, 0x1, RZ ;  /* 0x000000015757a810 */ /* 0x000fe20007ffe0ff */
[----:B------:R-:W5:Y:S01]  /*43b0*/  LDG.E.128.CONSTANT R28, [R28.64] ;  /* 0x000000081c1c7981 */ /* 0x000f62000c1e9d00 */
[----:B------:R-:W-:Y:S01]  /*43c0*/  @!P2 LEA R2, R91, 0x1, 0x1 ;  /* 0x000000015b02a811 */ /* 0x000fe200078e08ff */
[----:B------:R-:W-:-:S02]  /*43d0*/  @!P2 IMAD.MOV.U32 R3, RZ, RZ, 0x2 ;  /* 0x00000002ff03a424 */ /* 0x000fc400078e00ff */
[----:B------:R-:W-:Y:S02]  /*43e0*/  @!P2 IMAD R6, R87, 0x8, R1 ;  /* 0x000000085706a824 */ /* 0x000fe400078e0201 */
[----:B------:R-:W-:-:S04]  /*43f0*/  @!P2 IMAD.WIDE R2, R2, R3, c[0x0][0x198] ;  /* 0x000066000202a625 */ /* 0x000fc800078e0203 */
[----:B------:R-:W2:Y:S01]  /*4400*/  @!P2 LDL.64 R6, [R6] ;  /* 0x000000000606a983 */ /* 0x000ea20000100a00 */
[----:B------:R-:W-:-:S03]  /*4410*/  IMAD.WIDE R4, R85, 0x4, R24 ;  /* 0x0000000455047825 */ /* 0x000fc600078e0218 */
[----:B------:R-:W3:Y:S04]  /*4420*/  @!P2 LDG.E.U16.CONSTANT R2, [R2.64] ;  /* 0x000000080202a981 */ /* 0x000ee8000c1e9500 */
[----:B------:R-:W5:Y:S04]  /*4430*/  LDG.E.128.CONSTANT R24, [R24.64] ;  /* 0x0000000818187981 */ /* 0x000f68000c1e9d00 */
[----:B------:R0:W5:Y:S01]  /*4440*/  LDG.E.128.CONSTANT R8, [R4.64] ;  /* 0x0000000804087981 */ /* 0x000162000c1e9d00 */
[----:B------:R-:W-:Y:S01]  /*4450*/  IMAD.WIDE R94, R85, 0x4, R4 ;  /* 0x00000004555e7825 */ /* 0x000fe200078e0204 */
[----:B--2---:R-:W-:-:S02]  /*4460*/  @!P2 PRMT R96, R6, 0x7610, R96 ;  /* 0x000076100660a816 */ /* 0x004fc40000000060 */
[----:B------:R-:W-:Y:S01]  /*4470*/  @!P2 PRMT R97, R7, 0x7610, R97 ;  /* 0x000076100761a816 */ /* 0x000fe20000000061 */
[----:B---3--:R-:W-:Y:S01]  /*4480*/  @!P2 IMAD.IADD R86, R2, 0x1, R91 ;  /* 0x000000010256a824 */ /* 0x008fe200078e025b */
[----:B------:R-:W-:Y:S02]  /*4490*/  @!P2 PRMT R96, R96, 0x7610, R6 ;  /* 0x000076106060a816 */ /* 0x000fe40000000006 */
[----:B------:R-:W-:Y:S01]  /*44a0*/  @!P2 PRMT R97, R97, 0x7610, R7 ;  /* 0x000076106161a816 */ /* 0x000fe20000000007 */
[----:B------:R-:W-:Y:S05]  /*44b0*/  @!P1 BRA `(.L_x_81) ;  /* 0x0000239000009947 */ /* 0x000fea0003800000 */
[----:B0-----:R-:W2:Y:S01]  /*44c0*/  LDG.E.128.CONSTANT R4, [R94.64] ;  /* 0x000000085e047981 */ /* 0x001ea2000c1e9d00 */
[----:B-----5:R-:W-:Y:S01]  /*44d0*/  SHF.R.U32.HI R2, RZ, 0xf, R32 ;  /* 0x0000000fff027819 */ /* 0x020fe20000011620 */
[----:B------:R-:W-:Y:S01]  /*44e0*/  IMAD.MOV.U32 R78, RZ, RZ, 0x2800 ;  /* 0x00002800ff4e7424 */ /* 0x000fe200078e00ff */
[----:B------:R-:W-:Y:S02]  /*44f0*/  SHF.R.U32.HI R41, RZ, 0xe, R29 ;  /* 0x0000000eff297819 */ /* 0x000fe4000001161d */
[----:B------:R-:W-:-:S02]  /*4500*/  LOP3.LUT R60, R29, 0x3e003e0, RZ, 0xc0, !PT ;  /* 0x03e003e01d3c7812 */ /* 0x000fc400078ec0ff */
[----:B------:R-:W-:Y:S02]  /*4510*/  LOP3.LUT R46, R29, 0x1f001f, RZ, 0xc0, !PT ;  /* 0x001f001f1d2e7812 */ /* 0x000fe400078ec0ff */
[----:B------:R-:W-:Y:S02]  /*4520*/  SHF.R.U32.HI R50, RZ, 0xa, R29 ;  /* 0x0000000aff327819 */ /* 0x000fe4000001161d */
[--C-:B------:R-:W-:Y:S02]  /*4530*/  SHF.R.U32.HI R29, RZ, 0xd, R25.reuse ;  /* 0x0000000dff1d7819 */ /* 0x100fe40000011619 */
[C---:B------:R-:W-:Y:S02]  /*4540*/  LOP3.LUT R71, R25.reuse, 0x3e003e0, RZ, 0xc0, !PT ;  /* 0x03e003e019477812 */ /* 0x040fe400078ec0ff */
[----:B------:R-:W-:Y:S02]  /*4550*/  LOP3.LUT R53, R25, 0x1f001f, RZ, 0xc0, !PT ;  /* 0x001f001f19357812 */ /* 0x000fe400078ec0ff */
[----:B------:R-:W-:-:S02]  /*4560*/  SHF.R.U32.HI R55, RZ, 0xa, R25 ;  /* 0x0000000aff377819 */ /* 0x000fc40000011619 */
[----:B------:R-:W-:Y:S02]  /*4570*/  SHF.R.U32.HI R38, RZ, 0xf, R33 ;  /* 0x0000000fff267819 */ /* 0x000fe40000011621 */
[----:B------:R-:W-:Y:S02]  /*4580*/  SHF.R.U32.HI R40, RZ, 0xf, R34 ;  /* 0x0000000fff287819 */ /* 0x000fe40000011622 */
[--C-:B------:R-:W-:Y:S02]  /*4590*/  SHF.R.U32.HI R77, RZ, 0xe, R31.reuse ;  /* 0x0000000eff4d7819 */ /* 0x100fe4000001161f */
[C---:B------:R-:W-:Y:S02]  /*45a0*/  LOP3.LUT R58, R31.reuse, 0x3e003e0, RZ, 0xc0, !PT ;  /* 0x03e003e01f3a7812 */ /* 0x040fe400078ec0ff */
[----:B------:R-:W-:Y:S02]  /*45b0*/  LOP3.LUT R22, R31, 0x1f001f, RZ, 0xc0, !PT ;  /* 0x001f001f1f167812 */ /* 0x000fe400078ec0ff */
[----:B------:R-:W-:-:S02]  /*45c0*/  SHF.R.U32.HI R23, RZ, 0xa, R31 ;  /* 0x0000000aff177819 */ /* 0x000fc4000001161f */
[--C-:B------:R-:W-:Y:S02]  /*45d0*/  SHF.R.U32.HI R25, RZ, 0xc, R8.reuse ;  /* 0x0000000cff197819 */ /* 0x100fe40000011608 */
[C---:B------:R-:W-:Y:S02]  /*45e0*/  LOP3.LUT R75, R8.reuse, 0x3e003e0, RZ, 0xc0, !PT ;  /* 0x03e003e0084b7812 */ /* 0x040fe400078ec0ff */
[----:B------:R-:W-:Y:S02]  /*45f0*/  LOP3.LUT R67, R8, 0x1f001f, RZ, 0xc0, !PT ;  /* 0x001f001f08437812 */ /* 0x000fe400078ec0ff */
[----:B------:R-:W-:Y:S02]  /*4600*/  SHF.R.U32.HI R68, RZ, 0xa, R8 ;  /* 0x0000000aff447819 */ /* 0x000fe40000011608 */
[----:B------:R-:W-:Y:S02]  /*4610*/  SHF.R.U32.HI R31, RZ, 0xc, R10 ;  /* 0x0000000cff1f7819 */ /* 0x000fe4000001160a */
[----:B------:R-:W-:-:S02]  /*4620*/  LOP3.LUT R8, R10, 0x3e003e0, RZ, 0xc0, !PT ;  /* 0x03e003e00a087812 */ /* 0x000fc400078ec0ff */
[----:B------:R-:W-:Y:S02]  /*4630*/  LOP3.LUT R61, R10, 0x1f001f, RZ, 0xc0, !PT ;  /* 0x001f001f0a3d7812 */ /* 0x000fe400078ec0ff */
[----:B------:R-:W-:Y:S02]  /*4640*/  SHF.R.U32.HI R62, RZ, 0xa, R10 ;  /* 0x0000000aff3e7819 */ /* 0x000fe4000001160a */
[----:B------:R-:W-:Y:S02]  /*4650*/  SHF.R.U32.HI R39, RZ, 0xe, R28 ;  /* 0x0000000eff277819 */ /* 0x000fe4000001161c */
[----:B------:R-:W-:Y:S02]  /*4660*/  LOP3.LUT R10, R2, 0x10001, RZ, 0xc0, !PT ;  /* 0x00010001020a7812 */ /* 0x000fe400078ec0ff */
[----:B------:R-:W-:Y:S02]  /*4670*/  SHF.R.U32.HI R43, RZ, 0xe, R30 ;  /* 0x0000000eff2b7819 */ /* 0x000fe4000001161e */
[----:B------:R-:W-:-:S02]  /*4680*/  LOP3.LUT R38, R38, 0x10001, RZ, 0xc0, !PT ;  /* 0x0001000126267812 */ /* 0x000fc400078ec0ff */
[----:B------:R-:W-:Y:S02]  /*4690*/  LOP3.LUT R40, R40, 0x10001, RZ, 0xc0, !PT ;  /* 0x0001000128287812 */ /* 0x000fe400078ec0ff */
[C---:B------:R-:W-:Y:S02]  /*46a0*/  LOP3.LUT R59, R32.reuse, 0x3e003e0, RZ, 0xc0, !PT ;  /* 0x03e003e0203b7812 */ /* 0x040fe400078ec0ff */
[----:B------:R-:W-:Y:S02]  /*46b0*/  LOP3.LUT R48, R32, 0x1f001f, RZ, 0xc0, !PT ;  /* 0x001f001f20307812 */ /* 0x000fe400078ec0ff */
[----:B------:R-:W-:Y:S02]  /*46c0*/  SHF.R.U32.HI R47, RZ, 0xa, R32 ;  /* 0x0000000aff2f7819 */ /* 0x000fe40000011620 */
[C---:B------:R-:W-:Y:S02]  /*46d0*/  LOP3.LUT R72, R28.reuse, 0x3e003e0, RZ, 0xc0, !PT ;  /* 0x03e003e01c487812 */ /* 0x040fe400078ec0ff */
[----:B------:R-:W-:-:S02]  /*46e0*/  LOP3.LUT R52, R28, 0x1f001f, RZ, 0xc0, !PT ;  /* 0x001f001f1c347812 */ /* 0x000fc400078ec0ff */
[----:B------:R-:W-:Y:S02]  /*46f0*/  SHF.R.U32.HI R54, RZ, 0xa, R28 ;  /* 0x0000000aff367819 */ /* 0x000fe4000001161c */
[C---:B------:R-:W-:Y:S02]  /*4700*/  LOP3.LUT R56, R33.reuse, 0x3e003e0, RZ, 0xc0, !PT ;  /* 0x03e003e021387812 */ /* 0x040fe400078ec0ff */
[----:B------:R-:W-:Y:S02]  /*4710*/  LOP3.LUT R32, R33, 0x1f001f, RZ, 0xc0, !PT ;  /* 0x001f001f21207812 */ /* 0x000fe400078ec0ff */
[----:B------:R-:W-:Y:S02]  /*4720*/  SHF.R.U32.HI R36, RZ, 0xa, R33 ;  /* 0x0000000aff247819 */ /* 0x000fe40000011621 */
[----:B------:R-:W-:Y:S02]  /*4730*/  SHF.R.U32.HI R28, RZ, 0xd, R24 ;  /* 0x0000000dff1c7819 */ /* 0x000fe40000011618 */
[----:B------:R-:W-:-:S02]  /*4740*/  LOP3.LUT R39, R10, 0x20002, R39, 0xf8, !PT ;  /* 0x000200020a277812 */ /* 0x000fc400078ef827 */
[C---:B------:R-:W-:Y:S02]  /*4750*/  LOP3.LUT R57, R30.reuse, 0x3e003e0, RZ, 0xc0, !PT ;  /* 0x03e003e01e397812 */ /* 0x040fe400078ec0ff */
[----:B------:R-:W-:Y:S02]  /*4760*/  LOP3.LUT R37, R30, 0x1f001f, RZ, 0xc0, !PT ;  /* 0x001f001f1e257812 */ /* 0x000fe400078ec0ff */
[----:B------:R-:W-:Y:S02]  /*4770*/  SHF.R.U32.HI R33, RZ, 0xa, R30 ;  /* 0x0000000aff217819 */ /* 0x000fe4000001161e */
[----:B------:R-:W-:Y:S02]  /*4780*/  PRMT R10, R90, 0x9910, RZ ;  /* 0x000099105a0a7816 */ /* 0x000fe400000000ff */
[----:B------:R-:W-:Y:S02]  /*4790*/  SHF.R.U32.HI R42, RZ, 0xf, R35 ;  /* 0x0000000fff2a7819 */ /* 0x000fe40000011623 */
[----:B------:R-:W-:-:S02]  /*47a0*/  SHF.R.U32.HI R30, RZ, 0xd, R26 ;  /* 0x0000000dff1e7819 */ /* 0x000fc4000001161a */
[----:B------:R-:W-:Y:S02]  /*47b0*/  LOP3.LUT R38, R38, 0x20002, R41, 0xf8, !PT ;  /* 0x0002000226267812 */ /* 0x000fe400078ef829 */
[----:B------:R-:W-:Y:S02]  /*47c0*/  LOP3.LUT R43, R40, 0x20002, R43, 0xf8, !PT ;  /* 0x00020002282b7812 */ /* 0x000fe400078ef82b */
[----:B------:R-:W-:Y:S02]  /*47d0*/  LOP3.LUT R28, R39, 0x40004, R28, 0xf8, !PT ;  /* 0x00040004271c7812 */ /* 0x000fe400078ef81c */
[C---:B------:R-:W-:Y:S02]  /*47e0*/  LOP3.LUT R69, R26.reuse, 0x3e003e0, RZ, 0xc0, !PT ;  /* 0x03e003e01a457812 */ /* 0x040fe400078ec0ff */
[----:B------:R-:W-:Y:S02]  /*47f0*/  LOP3.LUT R49, R26, 0x1f001f, RZ, 0xc0, !PT ;  /* 0x001f001f1a317812 */ /* 0x000fe400078ec0ff */
[----:B------:R-:W-:-:S02]  /*4800*/  SHF.R.U32.HI R51, RZ, 0xa, R26 ;  /* 0x0000000aff337819 */ /* 0x000fc4000001161a */
[----:B------:R-:W-:Y:S02]  /*4810*/  ISETP.NE.AND P2, PT, R10, RZ, PT ;  /* 0x000000ff0a00720c */ /* 0x000fe40003f45270 */
[--C-:B------:R-:W-:Y:S02]  /*4820*/  SHF.R.U32.HI R26, RZ, 0xc, R9.reuse ;  /* 0x0000000cff1a7819 */ /* 0x100fe40000011609 */
[C---:B------:R-:W-:Y:S02]  /*4830*/  LOP3.LUT R74, R9.reuse, 0x3e003e0, RZ, 0xc0, !PT ;  /* 0x03e003e0094a7812 */ /* 0x040fe400078ec0ff */
[----:B------:R-:W-:Y:S02]  /*4840*/  LOP3.LUT R65, R9, 0x1f001f, RZ, 0xc0, !PT ;  /* 0x001f001f09417812 */ /* 0x000fe400078ec0ff */
[----:B------:R-:W-:Y:S02]  /*4850*/  SHF.R.U32.HI R66, RZ, 0xa, R9 ;  /* 0x0000000aff427819 */ /* 0x000fe40000011609 */
[----:B------:R-:W-:-:S02]  /*4860*/  LOP3.LUT R42, R42, 0x10001, RZ, 0xc0, !PT ;  /* 0x000100012a2a7812 */ /* 0x000fc400078ec0ff */
[----:B------:R-:W-:Y:S02]  /*4870*/  LOP3.LUT R29, R38, 0x40004, R29, 0xf8, !PT ;  /* 0x00040004261d7812 */ /* 0x000fe400078ef81d */
[----:B------:R-:W-:Y:S02]  /*4880*/  LOP3.LUT R10, R43, 0x40004, R30, 0xf8, !PT ;  /* 0x000400042b0a7812 */ /* 0x000fe400078ef81e */
[--C-:B------:R-:W-:Y:S02]  /*4890*/  SHF.R.U32.HI R79, RZ, 0xc, R11.reuse ;  /* 0x0000000cff4f7819 */ /* 0x100fe4000001160b */
[C---:B------:R-:W-:Y:S02]  /*48a0*/  LOP3.LUT R9, R11.reuse, 0x3e003e0, RZ, 0xc0, !PT ;  /* 0x03e003e00b097812 */ /* 0x040fe400078ec0ff */
[----:B------:R-:W-:Y:S02]  /*48b0*/  LOP3.LUT R44, R11, 0x1f001f, RZ, 0xc0, !PT ;  /* 0x001f001f0b2c7812 */ /* 0x000fe400078ec0ff */
[----:B------:R-:W-:-:S02]  /*48c0*/  SHF.R.U32.HI R45, RZ, 0xa, R11 ;  /* 0x0000000aff2d7819 */ /* 0x000fc4000001160b */
[----:B------:R-:W-:Y:S02]  /*48d0*/  LOP3.LUT R11, R28, 0x80008, R25, 0xf8, !PT ;  /* 0x000800081c0b7812 */ /* 0x000fe400078ef819 */
[----:B------:R-:W-:Y:S02]  /*48e0*/  PRMT R2, R78, 0x7610, R2 ;  /* 0x000076104e027816 */ /* 0x000fe40000000002 */
[----:B------:R-:W-:Y:S02]  /*48f0*/  SHF.R.U32.HI R76, RZ, 0xd, R27 ;  /* 0x0000000dff4c7819 */ /* 0x000fe4000001161b */
[----:B------:R-:W-:Y:S02]  /*4900*/  LOP3.LUT R77, R42, 0x20002, R77, 0xf8, !PT ;  /* 0x000200022a4d7812 */ /* 0x000fe400078ef84d */
[----:B------:R-:W-:Y:S02]  /*4910*/  LOP3.LUT R30, R29, 0x80008, R26, 0xf8, !PT ;  /* 0x000800081d1e7812 */ /* 0x000fe400078ef81a */
[----:B------:R-:W-:-:S02]  /*4920*/  LOP3.LUT R78, R10, 0x80008, R31, 0xf8, !PT ;  /* 0x000800080a4e7812 */ /* 0x000fc400078ef81f */
[----:B------:R-:W-:Y:S02]  /*4930*/  LOP3.LUT R76, R77, 0x40004, R76, 0xf8, !PT ;  /* 0x000400044d4c7812 */ /* 0x000fe400078ef84c */
[C---:B------:R-:W-:Y:S02]  /*4940*/  LOP3.LUT R3, R34.reuse, 0x3e003e0, RZ, 0xc0, !PT ;  /* 0x03e003e022037812 */ /* 0x040fe400078ec0ff */
[----:B------:R-:W-:Y:S02]  /*4950*/  LOP3.LUT R71, R71, 0x64006400, RZ, 0xfc, !PT ;  /* 0x6400640047477812 */ /* 0x000fe400078efcff */
[----:B------:R-:W-:Y:S02]  /*4960*/  LOP3.LUT R99, R69, 0x64006400, RZ, 0xfc, !PT ;  /* 0x6400640045637812 */ /* 0x000fe400078efcff */
[----:B------:R-:W-:Y:S02]  /*4970*/  LOP3.LUT R21, R34, 0x1f001f, RZ, 0xc0, !PT ;  /* 0x001f001f22157812 */ /* 0x000fe400078ec0ff */
[----:B------:R-:W-:-:S02]  /*4980*/  LOP3.LUT R0, R35, 0x1f001f, RZ, 0xc0, !PT ;  /* 0x001f001f23007812 */ /* 0x000fc400078ec0ff */
[----:B------:R-:W-:Y:S02]  /*4990*/  LOP3.LUT R80, R76, 0x80008, R79, 0xf8, !PT ;  /* 0x000800084c507812 */ /* 0x000fe400078ef84f */
[----:B------:R-:W-:Y:S02]  /*49a0*/  LOP3.LUT R77, R74, 0x64006400, RZ, 0xfc, !PT ;  /* 0x640064004a4d7812 */ /* 0x000fe400078efcff */
[----:B------:R-:W-:Y:S02]  /*49b0*/  LOP3.LUT R107, R58, 0x64006400, RZ, 0xfc, !PT ;  /* 0x640064003a6b7812 */ /* 0x000fe400078efcff */
[----:B------:R-:W-:Y:S02]  /*49c0*/  LOP3.LUT R12, R35, 0x3e003e0, RZ, 0xc0, !PT ;  /* 0x03e003e0230c7812 */ /* 0x000fe400078ec0ff */
[C---:B------:R-:W-:Y:S02]  /*49d0*/  LOP3.LUT R73, R24.reuse, 0x3e003e0, RZ, 0xc0, !PT ;  /* 0x03e003e018497812 */ /* 0x040fe400078ec0ff */
[----:B------:R-:W-:-:S02]  /*49e0*/  LOP3.LUT R63, R24, 0x1f001f, RZ, 0xc0, !PT ;  /* 0x001f001f183f7812 */ /* 0x000fc400078ec0ff */
[----:B------:R-:W-:Y:S02]  /*49f0*/  SHF.R.U32.HI R64, RZ, 0xa, R24 ;  /* 0x0000000aff407819 */ /* 0x000fe40000011618 */
[----:B------:R-:W-:Y:S02]  /*4a00*/  LOP3.LUT R70, R27, 0x3e003e0, RZ, 0xc0, !PT ;  /* 0x03e003e01b467812 */ /* 0x000fe400078ec0ff */
[----:B------:R-:W-:Y:S02]  /*4a10*/  LOP3.LUT R79, R3, 0x64006400, RZ, 0xfc, !PT ;  /* 0x64006400034f7812 */ /* 0x000fe400078efcff */
[----:B------:R-:W-:Y:S02]  /*4a20*/  SHF.R.U32.HI R34, RZ, 0xa, R34 ;  /* 0x0000000aff227819 */ /* 0x000fe40000011622 */
[----:B------:R-:W-:Y:S02]  /*4a30*/  SHF.R.U32.HI R35, RZ, 0xa, R35 ;  /* 0x0000000aff237819 */ /* 0x000fe40000011623 */
[----:B------:R-:W-:-:S02]  /*4a40*/  LOP3.LUT R24, R27, 0x1f001f, RZ, 0xc0, !PT ;  /* 0x001f001f1b187812 */ /* 0x000fc400078ec0ff */
[----:B------:R-:W-:Y:S02]  /*4a50*/  SHF.R.U32.HI R27, RZ, 0xa, R27 ;  /* 0x0000000aff1b7819 */ /* 0x000fe4000001161b */
[----:B------:R-:W-:Y:S02]  /*4a60*/  LOP3.LUT R59, R59, 0x64006400, RZ, 0xfc, !PT ;  /* 0x640064003b3b7812 */ /* 0x000fe400078efcff */
[----:B------:R-:W-:Y:S02]  /*4a70*/  LOP3.LUT R68, R68, 0x1f001f, RZ, 0xc0, !PT ;  /* 0x001f001f44447812 */ /* 0x000fe400078ec0ff */
[----:B------:R-:W-:Y:S01]  /*4a80*/  LOP3.LUT R55, R55, 0x1f001f, RZ, 0xc0, !PT ;  /* 0x001f001f37377812 */ /* 0x000fe200078ec0ff */
[----:B------:R-:W-:Y:S01]  /*4a90*/  HFMA2 R83, R59, R2.H0_H0, -48, -48 ;  /* 0xd200d2003b537431 */ /* 0x000fe20000040002 */
[----:B------:R-:W-:Y:S02]  /*4aa0*/  LOP3.LUT R81, R57, 0x64006400, RZ, 0xfc, !PT ;  /* 0x6400640039517812 */ /* 0x000fe400078efcff */
[----:B------:R-:W-:-:S02]  /*4ab0*/  LOP3.LUT R54, R54, 0x1f001f, RZ, 0xc0, !PT ;  /* 0x001f001f36367812 */ /* 0x000fc400078ec0ff */
[----:B------:R-:W-:Y:S01]  /*4ac0*/  LOP3.LUT R65, R65, 0x64006400, RZ, 0xfc, !PT ;  /* 0x6400640041417812 */ /* 0x000fe200078efcff */
[----:B------:R-:W-:Y:S01]  /*4ad0*/  HFMA2 R59, R81, R2.H0_H0, -48, -48 ;  /* 0xd200d200513b7431 */ /* 0x000fe20000040002 */
[----:B------:R-:W-:Y:S02]  /*4ae0*/  LOP3.LUT R109, R70, 0x64006400, RZ, 0xfc, !PT ;  /* 0x64006400466d7812 */ /* 0x000fe400078efcff */
[----:B------:R-:W-:Y:S02]  /*4af0*/  LOP3.LUT R48, R48, 0x64006400, RZ, 0xfc, !PT ;  /* 0x6400640030307812 */ /* 0x000fe400078efcff */
[----:B------:R-:W-:Y:S02]  /*4b00*/  LOP3.LUT R64, R64, 0x1f001f, RZ, 0xc0, !PT ;  /* 0x001f001f40407812 */ /* 0x000fe400078ec0ff */
[----:B------:R-:W-:Y:S01]  /*4b10*/  LOP3.LUT R32, R32, 0x64006400, RZ, 0xfc, !PT ;  /* 0x6400640020207812 */ /* 0x000fe200078efcff */
[----:B------:R-:W-:Y:S01]  /*4b20*/  HADD2 R84, R48, -1040, -1040 ;  /* 0xe410e41030547430 */ /* 0x000fe20000000000 */
[----:B------:R-:W-:-:S02]  /*4b30*/  LOP3.LUT R33, R33, 0x1f001f, RZ, 0xc0, !PT ;  /* 0x001f001f21217812 */ /* 0x000fc400078ec0ff */
[----:B------:R-:W-:Y:S01]  /*4b40*/  LOP3.LUT R47, R47, 0x1f001f, RZ, 0xc0, !PT ;  /* 0x001f001f2f2f7812 */ /* 0x000fe200078ec0ff */
[----:B------:R-:W-:Y:S01]  /*4b50*/  HADD2 R74, R32, -1040, -1040 ;  /* 0xe410e410204a7430 */ /* 0x000fe20000000000 */
        /* <DEDUP_REMOVED lines=11> */
[----:B------:R-:W-:Y:S01]  /*4c10*/  LOP3.LUT R105, R12, 0x64006400, RZ, 0xfc, !PT ;  /* 0x640064000c697812 */ /* 0x000fe200078efcff */
[-C--:B------:R-:W-:Y:S01]  /*4c20*/  HFMA2 R12, R75, R2.reuse.H0_H0, -48, -48 ;  /* 0xd200d2004b0c7431 */ /* 0x080fe20000040002 */
[----:B------:R-:W-:Y:S01]  /*4c30*/  LOP3.LUT R111, R9, 0x64006400, RZ, 0xfc, !PT ;  /* 0x64006400096f7812 */ /* 0x000fe200078efcff */
[-C--:B------:R-:W-:Y:S01]  /*4c40*/  HFMA2 R9, R99, R2.reuse.H0_H0, -48, -48 ;  /* 0xd200d20063097431 */ /* 0x080fe20000040002 */
[----:B------:R-:W-:Y:S01]  /*4c50*/  LOP3.LUT R52, R52, 0x64006400, RZ, 0xfc, !PT ;  /* 0x6400640034347812 */ /* 0x000fe200078efcff */
[----:B------:R-:W-:Y:S01]  /*4c60*/  HFMA2 R8, R101, R2.H0_H0, -48, -48 ;  /* 0xd200d20065087431 */ /* 0x000fe20000040002 */
[----:B------:R-:W-:-:S02]  /*4c70*/  LOP3.LUT R63, R63, 0x64006400, RZ, 0xfc, !PT ;  /* 0x640064003f3f7812 */ /* 0x000fc400078efcff */
[----:B------:R-:W-:Y:S01]  /*4c80*/  LOP3.LUT R46, R46, 0x64006400, RZ, 0xfc, !PT ;  /* 0x640064002e2e7812 */ /* 0x000fe200078efcff */
[----:B------:R-:W-:Y:S01]  /*4c90*/  HADD2 R75, R52, -1040, -1040 ;  /* 0xe410e410344b7430 */ /* 0x000fe20000000000 */
[----:B------:R-:W-:Y:S02]  /*4ca0*/  LOP3.LUT R53, R53, 0x64006400, RZ, 0xfc, !PT ;  /* 0x6400640035357812 */ /* 0x000fe400078efcff */
        /* <DEDUP_REMOVED lines=8> */
[----:B------:R-:W-:Y:S01]  /*4d30*/  ISETP.GE.AND P3, PT, R93, 0x2, PT ;  /* 0x000000025d00780c */ /* 0x000fe20003f66270 */
[----:B------:R-:W-:Y:S01]  /*4d40*/  HADD2 R81, R81, -1040, -1040 ;  /* 0xe410e41051517430 */ /* 0x000fe20000000000 */
[--C-:B--2---:R-:W-:Y:S02]  /*4d50*/  SHF.R.U32.HI R28, RZ, 0xb, R4.reuse ;  /* 0x0000000bff1c7819 */ /* 0x104fe40000011604 */
[C---:B------:R-:W-:Y:S02]  /*4d60*/  LOP3.LUT R10, R4.reuse, 0x3e003e0, RZ, 0xc0, !PT ;  /* 0x03e003e0040a7812 */ /* 0x040fe400078ec0ff */
[----:B------:R-:W-:Y:S02]  /*4d70*/  LOP3.LUT R25, R4, 0x1f001f, RZ, 0xc0, !PT ;  /* 0x001f001f04197812 */ /* 0x000fe400078ec0ff */
[----:B------:R-:W-:-:S02]  /*4d80*/  SHF.R.U32.HI R26, RZ, 0xa, R4 ;  /* 0x0000000aff1a7819 */ /* 0x000fc40000011604 */
[----:B------:R-:W-:Y:S02]  /*4d90*/  LOP3.LUT R4, R5, 0x3e003e0, RZ, 0xc0, !PT ;  /* 0x03e003e005047812 */ /* 0x000fe400078ec0ff */
[----:B------:R-:W-:Y:S02]  /*4da0*/  LOP3.LUT R28, R11, 0x100010, R28, 0xf8, !PT ;  /* 0x001000100b1c7812 */ /* 0x000fe400078ef81c */
[--C-:B------:R-:W-:Y:S02]  /*4db0*/  SHF.R.U32.HI R29, RZ, 0xb, R5.reuse ;  /* 0x0000000bff1d7819 */ /* 0x100fe40000011605 */
[----:B------:R-:W-:Y:S02]  /*4dc0*/  LOP3.LUT R38, R5, 0x1f001f, RZ, 0xc0, !PT ;  /* 0x001f001f05267812 */ /* 0x000fe400078ec0ff */
[----:B------:R-:W-:Y:S02]  /*4dd0*/  SHF.R.U32.HI R39, RZ, 0xa, R5 ;  /* 0x0000000aff277819 */ /* 0x000fe40000011605 */
[----:B------:R-:W-:Y:S01]  /*4de0*/  LOP3.LUT R11, R60, 0x64006400, RZ, 0xfc, !PT ;  /* 0x640064003c0b7812 */ /* 0x000fe200078efcff */
[----:B------:R-:W-:Y:S01]  /*4df0*/  HFMA2 R60, R107, R2.H0_H0, -48, -48 ;  /* 0xd200d2006b3c7431 */ /* 0x000fe20000040002 */
[----:B------:R-:W-:-:S02]  /*4e00*/  SHF.R.U32.HI R5, RZ, 0xb, R6 ;  /* 0x0000000bff057819 */ /* 0x000fc40000011606 */
[----:B------:R-:W-:Y:S01]  /*4e10*/  LOP3.LUT R69, R4, 0x64006400, RZ, 0xfc, !PT ;  /* 0x6400640004457812 */ /* 0x000fe200078efcff */
[-C--:B------:R-:W-:Y:S01]  /*4e20*/  HFMA2 R58, R11, R2.reuse.H0_H0, -48, -48 ;  /* 0xd200d2000b3a7431 */ /* 0x080fe20000040002 */
[----:B------:R-:W-:Y:S01]  /*4e30*/  LOP3.LUT R29, R30, 0x100010, R29, 0xf8, !PT ;  /* 0x001000101e1d7812 */ /* 0x000fe200078ef81d */
[-C--:B------:R-:W-:Y:S01]  /*4e40*/  HFMA2 R11, R71, R2.reuse.H0_H0, -48, -48 ;  /* 0xd200d200470b7431 */ /* 0x080fe20000040002 */
[----:B------:R-:W-:Y:S01]  /*4e50*/  LOP3.LUT R30, R78, 0x100010, R5, 0xf8, !PT ;  /* 0x001000104e1e7812 */ /* 0x000fe200078ef805 */
[-C--:B------:R-:W-:Y:S01]  /*4e60*/  HFMA2 R4, R69, R2.reuse.H0_H0, -48, -48 ;  /* 0xd200d20045047431 */ /* 0x080fe20000040002 */
[----:B------:R-:W-:Y:S02]  /*4e70*/  LOP3.LUT R5, R72, 0x64006400, RZ, 0xfc, !PT ;  /* 0x6400640048057812 */ /* 0x000fe400078efcff */
[----:B------:R-:W-:Y:S02]  /*4e80*/  SHF.R.U32.HI R41, RZ, 0xa, R6 ;  /* 0x0000000aff297819 */ /* 0x000fe40000011606 */
[--C-:B------:R-:W-:Y:S01]  /*4e90*/  SHF.R.U32.HI R31, RZ, 0xb, R7.reuse ;  /* 0x0000000bff1f7819 */ /* 0x100fe20000011607 */
[----:B------:R-:W-:Y:S01]  /*4ea0*/  HFMA2 R57, R5, R2.H0_H0, -48, -48 ;  /* 0xd200d20005397431 */ /* 0x000fe20000040002 */
[----:B------:R-:W-:-:S02]  /*4eb0*/  SHF.R.U32.HI R43, RZ, 0xa, R7 ;  /* 0x0000000aff2b7819 */ /* 0x000fc40000011607 */
        /* <DEDUP_REMOVED lines=8> */
[----:B------:R-:W-:Y:S01]  /*4f40*/  LOP3.LUT R0, R23, 0x1f001f, RZ, 0xc0, !PT ;  /* 0x001f001f17007812 */ /* 0x000fe200078ec0ff */
[----:B------:R-:W-:Y:S01]  /*4f50*/  HADD2 R72, R72, -1040, -1040 ;  /* 0xe410e41048487430 */ /* 0x000fe20000000000 */
[----:B------:R-:W-:Y:S01]  /*4f60*/  LOP3.LUT R50, R22, 0x64006400, RZ, 0xfc, !PT ;  /* 0x6400640016327812 */ /* 0x000fe200078efcff */
[----:B------:R-:W-:Y:S01]  /*4f70*/  HADD2 R71, R71, -1040, -1040 ;  /* 0xe410e41047477430 */ /* 0x000fe20000000000 */
[----:B------:R-:W-:-:S02]  /*4f80*/  LOP3.LUT R23, R44, 0x64006400, RZ, 0xfc, !PT ;  /* 0x640064002c177812 */ /* 0x000fc400078efcff */
[C---:B------:R-:W-:Y:S02]  /*4f90*/  LOP3.LUT R76, R6.reuse, 0x3e003e0, RZ, 0xc0, !PT ;  /* 0x03e003e0064c7812 */ /* 0x040fe400078ec0ff */
[----:B------:R-:W-:Y:S01]  /*4fa0*/  LOP3.LUT R40, R6, 0x1f001f, RZ, 0xc0, !PT ;  /* 0x001f001f06287812 */ /* 0x000fe200078ec0ff */
[----:B------:R-:W-:Y:S01]  /*4fb0*/  HADD2 R23, R23, -1040, -1040 ;  /* 0xe410e41017177430 */ /* 0x000fe20000000000 */
[----:B------:R-:W-:Y:S02]  /*4fc0*/  LOP3.LUT R44, R45, 0x1f001f, RZ, 0xc0, !PT ;  /* 0x001f001f2d2c7812 */ /* 0x000fe400078ec0ff */
[C---:B------:R-:W-:Y:S02]  /*4fd0*/  LOP3.LUT R6, R7.reuse, 0x3e003e0, RZ, 0xc0, !PT ;  /* 0x03e003e007067812 */ /* 0x040fe400078ec0ff */
        /* <DEDUP_REMOVED lines=11> */
[----:B------:R-:W-:Y:S01]  /*5090*/  LOP3.LUT R55, R21, 0x64006400, RZ, 0xfc, !PT ;  /* 0x6400640015377812 */ /* 0x000fe200078efcff */
[----:B------:R-:W-:Y:S01]  /*50a0*/  HADD2 R21, R65, -1040, -1040 ;  /* 0xe410e41041157430 */ /* 0x000fe20000000000 */
[----:B------:R-:W-:Y:S01]  /*50b0*/  LOP3.LUT R7, R56, 0x64006400, RZ, 0xfc, !PT ;  /* 0x6400640038077812 */ /* 0x000fe200078efcff */
[----:B------:R-:W-:Y:S01]  /*50c0*/  HADD2 R65, R50, -1040, -1040 ;  /* 0xe410e41032417430 */ /* 0x000fe20000000000 */
[----:B------:R-:W-:Y:S01]  /*50d0*/  LOP3.LUT R27, R64, 0x64006400, RZ, 0xfc, !PT ;  /* 0x64006400401b7812 */ /* 0x000fe200078efcff */
[-C--:B------:R-:W-:Y:S01]  /*50e0*/  HFMA2 R56, R73, R2.reuse.H0_H0, -48, -48 ;  /* 0xd200d20049387431 */ /* 0x080fe20000040002 */
        /* <DEDUP_REMOVED lines=31> */
[----:B------:R-:W-:Y:S01]  /*52e0*/  HFMA2 R2, R113, R2.H0_H0, -48, -48 ;  /* 0xd200d20071027431 */ /* 0x000fe20000040002 */
        /* <DEDUP_REMOVED lines=47> */
[----:B------:R-:W-:Y:S01]  /*55e0*/  HFMA2 R37, R68, R29, R37 ;  /* 0x0000001d44257231 */ /* 0x000fe20000000025 */
[----:B------:R-:W0:Y:S01]  /*55f0*/  LDS.128 R32, [UR4+0x20] ;  /* 0x00002004ff207984 */ /* 0x000e220008000c00 */
[----:B------:R-:W-:Y:S01]  /*5600*/  HFMA2 R38, R60, R28, R38 ;  /* 0x0000001c3c267231 */ /* 0x000fe20000000026 */
[----:B------:R-:W-:-:S02]  /*5610*/  HFMA2.MMA R36, R57, R28, R36 ;  /* 0x0000001c39247235 */ /* 0x000fc40000000024 */
[----:B------:R-:W-:Y:S01]  /*5620*/  HFMA2.MMA R98, R59, R28, R98 ;  /* 0x0000001c3b627235 */ /* 0x000fe20000000062 */
[----:B------:R-:W-:-:S03]  /*5630*/  HFMA2 R38, R70, R29, R38 ;  /* 0x0000001d46267231 */ /* 0x000fc60000000026 */
[-C--:B------:R-:W-:Y:S02]  /*5640*/  HFMA2.MMA R36, R67, R29.reuse, R36 ;  /* 0x0000001d43247235 */ /* 0x080fe40000000024 */
[----:B------:R-:W-:Y:S01]  /*5650*/  HFMA2.MMA R98, R69, R29, R98 ;  /* 0x0000001d45627235 */ /* 0x000fe20000000062 */
[----:B------:R-:W-:-:S03]  /*5660*/  HFMA2 R29, R62, R30, R37 ;  /* 0x0000001e3e1d7231 */ /* 0x000fc60000000025 */
[-C--:B------:R-:W-:Y:S01]  /*5670*/  HFMA2.MMA R36, R61, R30.reuse, R36 ;  /* 0x0000001e3d247235 */ /* 0x080fe20000000024 */
[----:B------:R-:W-:Y:S01]  /*5680*/  HFMA2 R29, R11, R31, R29 ;  /* 0x0000001f0b1d7231 */ /* 0x000fe2000000001d */
[----:B------:R-:W-:Y:S01]  /*5690*/  HFMA2.MMA R98, R64, R30, R98 ;  /* 0x0000001e40627235 */ /* 0x000fe20000000062 */
[----:B------:R-:W-:-:S03]  /*56a0*/  HFMA2 R30, R66, R30, R38 ;  /* 0x0000001e421e7231 */ /* 0x000fc60000000026 */
[-C--:B------:R-:W-:Y:S01]  /*56b0*/  HFMA2.MMA R28, R56, R31.reuse, R36 ;  /* 0x0000001f381c7235 */ /* 0x080fe20000000024 */
[----:B------:R-:W-:Y:S01]  /*56c0*/  HFMA2 R30, R7, R31, R30 ;  /* 0x0000001f071e7231 */ /* 0x000fe2000000001e */
[----:B------:R-:W-:Y:S02]  /*56d0*/  HFMA2.MMA R98, R9, R31, R98 ;  /* 0x0000001f09627235 */ /* 0x000fe40000000062 */
[----:B------:R-:W1:Y:S02]  /*56e0*/  LDS.128 R36, [UR4+0x30] ;  /* 0x00003004ff247984 */ /* 0x000e640008000c00 */
[-C--:B0-----:R-:W-:Y:S01]  /*56f0*/  HFMA2.MMA R28, R24, R32.reuse, R28 ;  /* 0x00000020181c7235 */ /* 0x081fe2000000001c */
[-C--:B------:R-:W-:Y:S01]  /*5700*/  HFMA2 R29, R26, R32.reuse, R29 ;  /* 0x000000201a1d7231 */ /* 0x080fe2000000001d */
[----:B------:R-:W-:Y:S01]  /*5710*/  HFMA2.MMA R98, R40, R32, R98 ;  /* 0x0000002028627235 */ /* 0x000fe20000000062 */
[----:B------:R-:W-:Y:S02]  /*5720*/  HFMA2 R30, R42, R32, R30 ;  /* 0x000000202a1e7231 */ /* 0x000fe4000000001e */
        /* <DEDUP_REMOVED lines=9> */
[----:B------:R-:W-:-:S03]  /*57c0*/  HFMA2 R30, R43, R35, R30 ;  /* 0x000000232b1e7231 */ /* 0x000fc6000000001e */
[-C--:B------:R-:W-:Y:S02]  /*57d0*/  HFMA2.MMA R28, R25, R35.reuse, R28 ;  /* 0x00000023191c7235 */ /* 0x080fe4000000001c */
[----:B------:R-:W-:-:S04]  /*57e0*/  HFMA2.MMA R98, R41, R35, R98 ;  /* 0x0000002329627235 */ /* 0x000fc80000000062 */
[-C--:B-1----:R-:W-:Y:S01]  /*57f0*/  HFMA2.MMA R28, R44, R36.reuse, R28 ;  /* 0x000000242c1c7235 */ /* 0x082fe2000000001c */
[-C--:B------:R-:W-:Y:S01]  /*5800*/  HFMA2 R29, R45, R36.reuse, R29 ;  /* 0x000000242d1d7231 */ /* 0x080fe2000000001d */
[----:B------:R-:W-:Y:S01]  /*5810*/  HFMA2.MMA R98, R46, R36, R98 ;  /* 0x000000242e627235 */ /* 0x000fe20000000062 */
[----:B------:R-:W-:Y:S02]  /*5820*/  HFMA2 R30, R47, R36, R30 ;  /* 0x000000242f1e7231 */ /* 0x000fe4000000001e */
        /* <DEDUP_REMOVED lines=10> */
[----:B------:R-:W-:Y:S01]  /*58d0*/  HADD2 R29, R29.H0_H0, R29.H1_H1 ;  /* 0x3000001d1d1d7230 */ /* 0x000fe20000000800 */
[-C--:B------:R-:W-:Y:S01]  /*58e0*/  HFMA2.MMA R28, R52, R39.reuse, R28 ;  /* 0x00000027341c7235 */ /* 0x080fe2000000001c */
[----:B------:R-:W-:Y:S01]  /*58f0*/  HADD2 R30, R30.H0_H0, R30.H1_H1 ;  /* 0x3000001e1e1e7230 */ /* 0x000fe20000000800 */
[----:B------:R-:W-:-:S08]  /*5900*/  HFMA2.MMA R98, R54, R39, R98 ;  /* 0x0000002736627235 */ /* 0x000fd00000000062 */
[----:B------:R-:W-:Y:S02]  /*5910*/  HADD2 R28, R28.H0_H0, R28.H1_H1 ;  /* 0x3000001c1c1c7230 */ /* 0x000fe40000000800 */
[----:B------:R-:W-:-:S03]  /*5920*/  HADD2 R98, R98.H0_H0, R98.H1_H1 ;  /* 0x3000006262627230 */ /* 0x000fc60000000800 */
[----:B------:R-:W-:Y:S02]  /*5930*/  PRMT R28, R28, 0x5410, R29 ;  /* 0x000054101c1c7816 */ /* 0x000fe4000000001d */
[----:B------:R-:W-:-:S04]  /*5940*/  PRMT R98, R98, 0x5410, R30 ;  /* 0x0000541062627816 */ /* 0x000fc8000000001e */
[----:B------:R-:W-:Y:S01]  /*5950*/  HFMA2.MMA R20, R28, R96, R20 ;  /* 0x000000601c147235 */ /* 0x000fe20000000014 */
[----:B------:R-:W-:-:S05]  /*5960*/  HFMA2 R19, R98, R97, R19 ;  /* 0x0000006162137231 */ /* 0x000fca0000000013 */
.L_x_82:
        /* <DEDUP_REMOVED lines=81> */
.L_x_83:
[----:B------:R-:W-:Y:S05]  /*5e80*/  @!P3 BRA `(.L_x_81) ;  /* 0x000009c00000b947 */ /* 0x000fea0003800000 */
[----:B------:R-:W-:-:S04]  /*5e90*/  PRMT R28, R88, 0x9910, RZ ;  /* 0x00009910581c7816 */ /* 0x000fc800000000ff */
        /* <DEDUP_REMOVED lines=78> */
.L_x_84:
        /* <DEDUP_REMOVED lines=76> */
[----:B------:R-:W-:Y:S02]  /*6840*/  HFMA2 R13, R71, R97, R13 ;  /* 0x00000061470d7231 */ /* 0x000fe4000000000d */
.L_x_81:
[----:B0-----:R-:W-:Y:S01]  /*6850*/  IADD3 R91, R91, 0x20, RZ ;  /* 0x000000205b5b7810 */ /* 0x001fe20007ffe0ff */
[----:B------:R-:W-:Y:S01]  /*6860*/  UIADD3 UR4, UR4, 0x40, URZ ;  /* 0x0000004004047890 */ /* 0x000fe2000fffe03f */
[----:B-----5:R-:W-:Y:S02]  /*6870*/  IMAD.WIDE R32, R85, 0x4, R94 ;  /* 0x0000000455207825 */ /* 0x020fe400078e025e */
[C---:B------:R-:W-:Y:S02]  /*6880*/  ISETP.GE.AND P2, PT, R91.reuse, c[0x0][0x1b0], PT ;  /* 0x00006c005b007a0c */ /* 0x040fe40003f46270 */
[----:B------:R-:W-:-:S13]  /*6890*/  ISETP.LT.AND P3, PT, R91, R92, PT ;  /* 0x0000005c5b00720c */ /* 0x000fda0003f61270 */
[----:B------:R-:W-:Y:S05]  /*68a0*/  @!P2 BRA P3, `(.L_x_85) ;  /* 0xffffdaa00000a947 */ /* 0x000fea000183ffff */
.L_x_80:
[----:B------:R-:W-:Y:S05]  /*68b0*/  @!P1 EXIT ;  /* 0x000000000000994d */ /* 0x000fea0003800000 */
[----:B------:R-:W0:Y:S01]  /*68c0*/  S2R R0, SR_CTAID.X ;  /* 0x0000000000007919 */ /* 0x000e220000002500 */
[----:B------:R-:W-:-:S03]  /*68d0*/  IMAD.MOV.U32 R5, RZ, RZ, 0x2 ;  /* 0x00000002ff057424 */ /* 0x000fc600078e00ff */
[----:B------:R-:W0:Y:S04]  /*68e0*/  S2R R3, SR_TID.X ;  /* 0x0000000000037919 */ /* 0x000e280000002100 */
[----:B------:R-:W1:Y:S01]  /*68f0*/  S2R R2, SR_CTAID.Y ;  /* 0x0000000000027919 */ /* 0x000e620000002600 */
[----:B0-----:R-:W-:Y:S02]  /*6900*/  IMAD R3, R0, 0x40, R3 ;  /* 0x0000004000037824 */ /* 0x001fe400078e0203 */
[----:B-1----:R-:W-:Y:S02]  /*6910*/  IMAD.SHL.U32 R0, R2, 0x4, RZ ;  /* 0x0000000402007824 */ /* 0x002fe400078e00ff */
[----:B------:R-:W-:-:S04]  /*6920*/  IMAD.SHL.U32 R3, R3, 0x4, RZ ;  /* 0x0000000403037824 */ /* 0x000fc800078e00ff */
[----:B------:R-:W-:-:S04]  /*6930*/  IMAD R0, R0, c[0x0][0x18c], R3 ;  /* 0x0000630000007a24 */ /* 0x000fc800078e0203 */
[----:B------:R-:W-:-:S05]  /*6940*/  IMAD.WIDE R2, R0, R5, c[0x0][0x180] ;  /* 0x0000600000027625 */ /* 0x000fca00078e0205 */
[----:B------:R-:W2:Y:S01]  /*6950*/  ATOM.E.ADD.F16x2.RN.STRONG.GPU P0, RZ, [R2.64], R20 ;  /* 0x0000001402ff798a */ /* 0x000ea2000810e9c8 */
[----:B------:R-:W-:Y:S01]  /*6960*/  BSSY B0, `(.L_x_86) ;  /* 0x000000e000007945 */ /* 0x000fe20003800000 */
[----:B--2---:R-:W-:Y:S05]  /*6970*/  @P0 BRA `(.L_x_87) ;  /* 0x000000c000000947 */ /* 0x004fea0003800000 */
[----:B------:R-:W0:Y:S02]  /*6980*/  QSPC.E.S P0, RZ, [R2] ;  /* 0x0000000002ff73aa */ /* 0x000e240000000500 */
[----:B0-----:R-:W-:Y:S05]  /*6990*/  @!P0 BRA `(.L_x_88) ;  /* 0x0000007000008947 */ /* 0x001fea0003800000 */
[----:B------:R-:W-:-:S05]  /*69a0*/  LOP3.LUT R0, R2, 0xffffff, RZ, 0xc0, !PT ;  /* 0x00ffffff02007812 */ /* 0x000fca00078ec0ff */
.L_x_89:
[----:B------:R-:W0:Y:S02]  /*69b0*/  LDS R4, [R0] ;  /* 0x0000000000047984 */ /* 0x000e240000000800 */
[----:B0-----:R-:W-:-:S06]  /*69c0*/  HADD2 R5, R4, R20 ;  /* 0x0000001404057230 */ /* 0x001fcc0000000000 */
[----:B------:R-:W0:Y:S02]  /*69d0*/  ATOMS.CAST.SPIN R5, [R0], R4, R5 ;  /* 0x000000040005738d */ /* 0x000e240001800005 */
[----:B0-----:R-:W-:-:S13]  /*69e0*/  ISETP.EQ.U32.AND P0, PT, R5, 0x1, PT ;  /* 0x000000010500780c */ /* 0x001fda0003f02070 */
[----:B------:R-:W-:Y:S05]  /*69f0*/  @!P0 BRA `(.L_x_89) ;  /* 0xffffffb000008947 */ /* 0x000fea000383ffff */
[----:B------:R-:W-:Y:S05]  /*6a00*/  BRA `(.L_x_87) ;  /* 0x0000003000007947 */ /* 0x000fea0003800000 */
.L_x_88:
[----:B------:R-:W2:Y:S02]  /*6a10*/  LD.E R0, [R2.64] ;  /* 0x0000000802007980 */ /* 0x000ea4000c101900 */
[----:B--2---:R-:W-:-:S05]  /*6a20*/  IMAD.IADD R5, R20, 0x1, R0 ;  /* 0x0000000114057824 */ /* 0x004fca00078e0200 */
[----:B------:R0:W-:Y:S02]  /*6a30*/  ST.E [R2.64], R5 ;  /* 0x0000000502007985 */ /* 0x0001e4000c101908 */
.L_x_87:
[----:B------:R-:W-:Y:S05]  /*6a40*/  BSYNC B0 ;  /* 0x0000000000007941 */ /* 0x000fea0003800000 */
.L_x_86:
[----:B------:R-:W2:Y:S01]  /*6a50*/  ATOM.E.ADD.F16x2.RN.STRONG.GPU P0, RZ, [R2.64+0x4], R19 ;  /* 0x0000041302ff798a */ /* 0x000ea2000810e9c8 */
[----:B------:R-:W-:Y:S01]  /*6a60*/  BSSY B0, `(.L_x_90) ;  /* 0x000000f000007945 */ /* 0x000fe20003800000 */
[----:B--2---:R-:W-:Y:S05]  /*6a70*/  @P0 BRA `(.L_x_91) ;  /* 0x000000d000000947 */ /* 0x004fea0003800000 */
[----:B------:R-:W1:Y:S02]  /*6a80*/  QSPC.E.S P0, RZ, [R2+0x4] ;  /* 0x0000040002ff73aa */ /* 0x000e640000000500 */
[----:B-1----:R-:W-:Y:S05]  /*6a90*/  @!P0 BRA `(.L_x_92) ;  /* 0x0000008000008947 */ /* 0x002fea0003800000 */
[----:B------:R-:W-:-:S04]  /*6aa0*/  IADD3 R0, R2, 0x4, RZ ;  /* 0x0000000402007810 */ /* 0x000fc80007ffe0ff */
[----:B------:R-:W-:-:S05]  /*6ab0*/  LOP3.LUT R0, R0, 0xffffff, RZ, 0xc0, !PT ;  /* 0x00ffffff00007812 */ /* 0x000fca00078ec0ff */
.L_x_93:
[----:B------:R-:W1:Y:S02]  /*6ac0*/  LDS R4, [R0] ;  /* 0x0000000000047984 */ /* 0x000e640000000800 */
[----:B01----:R-:W-:-:S10]  /*6ad0*/  HFMA2.MMA R5, R4, 1, 1, R19 ;  /* 0x3c003c0004057835 */ /* 0x003fd40000000013 */
[----:B------:R-:W0:Y:S02]  /*6ae0*/  ATOMS.CAST.SPIN R5, [R0], R4, R5 ;  /* 0x000000040005738d */ /* 0x000e240001800005 */
[----:B0-----:R-:W-:-:S13]  /*6af0*/  ISETP.EQ.U32.AND P0, PT, R5, 0x1, PT ;  /* 0x000000010500780c */ /* 0x001fda0003f02070 */
[----:B------:R-:W-:Y:S05]  /*6b00*/  @!P0 BRA `(.L_x_93) ;  /* 0xffffffb000008947 */ /* 0x000fea000383ffff */
[----:B------:R-:W-:Y:S05]  /*6b10*/  BRA `(.L_x_91) ;  /* 0x0000003000007947 */ /* 0x000fea0003800000 */
.L_x_92:
[----:B------:R-:W2:Y:S02]  /*6b20*/  LD.E R0, [R2.64+0x4] ;  /* 0x0000040802007980 */ /* 0x000ea4000c101900 */
[----:B0-2---:R-:W-:-:S05]  /*6b30*/  IMAD.IADD R5, R19, 0x1, R0 ;  /* 0x0000000113057824 */ /* 0x005fca00078e0200 */
[----:B------:R0:W-:Y:S02]  /*6b40*/  ST.E [R2.64+0x4], R5 ;  /* 0x0000040502007985 */ /* 0x0001e4000c101908 */
.L_x_91:
[----:B------:R-:W-:Y:S05]  /*6b50*/  BSYNC B0 ;  /* 0x0000000000007941 */ /* 0x000fea0003800000 */
.L_x_90:
[----:B------:R-:W-:-:S13]  /*6b60*/  ISETP.GE.AND P0, PT, R93, 0x2, PT ;  /* 0x000000025d00780c */ /* 0x000fda0003f06270 */
[----:B------:R-:W-:Y:S05]  /*6b70*/  @!P0 EXIT ;  /* 0x000000000000894d */ /* 0x000fea0003800000 */
[----:B------:R-:W-:-:S04]  /*6b80*/  IMAD.MOV.U32 R7, RZ, RZ, c[0x0][0x18c] ;  /* 0x00006300ff077624 */ /* 0x000fc800078e00ff */
[----:B0-----:R-:W-:-:S05]  /*6b90*/  IMAD.WIDE R2, R7, 0x2, R2 ;  /* 0x0000000207027825 */ /* 0x001fca00078e0202 */
[----:B------:R-:W2:Y:S01]  /*6ba0*/  ATOM.E.ADD.F16x2.RN.STRONG.GPU P0, RZ, [R2.64], R18 ;  /* 0x0000001202ff798a */ /* 0x000ea2000810e9c8 */
[----:B------:R-:W-:Y:S01]  /*6bb0*/  BSSY B0, `(.L_x_94) ;  /* 0x000000e000007945 */ /* 0x000fe20003800000 */
[----:B--2---:R-:W-:Y:S05]  /*6bc0*/  @P0 BRA `(.L_x_95) ;  /* 0x000000c000000947 */ /* 0x004fea0003800000 */
[----:B------:R-:W0:Y:S02]  /*6bd0*/  QSPC.E.S P0, RZ, [R2] ;  /* 0x0000000002ff73aa */ /* 0x000e240000000500 */
[----:B0-----:R-:W-:Y:S05]  /*6be0*/  @!P0 BRA `(.L_x_96) ;  /* 0x0000007000008947 */ /* 0x001fea0003800000 */
[----:B------:R-:W-:-:S05]  /*6bf0*/  LOP3.LUT R0, R2, 0xffffff, RZ, 0xc0, !PT ;  /* 0x00ffffff02007812 */ /* 0x000fca00078ec0ff */
.L_x_97:
[----:B------:R-:W0:Y:S02]  /*6c00*/  LDS R4, [R0] ;  /* 0x0000000000047984 */ /* 0x000e240000000800 */
[----:B0-----:R-:W-:-:S06]  /*6c10*/  HADD2 R5, R4, R18 ;  /* 0x0000001204057230 */ /* 0x001fcc0000000000 */
[----:B------:R-:W0:Y:S02]  /*6c20*/  ATOMS.CAST.SPIN R5, [R0], R4, R5 ;  /* 0x000000040005738d */ /* 0x000e240001800005 */
[----:B0-----:R-:W-:-:S13]  /*6c30*/  ISETP.EQ.U32.AND P0, PT, R5, 0x1, PT ;  /* 0x000000010500780c */ /* 0x001fda0003f02070 */
[----:B------:R-:W-:Y:S05]  /*6c40*/  @!P0 BRA `(.L_x_97) ;  /* 0xffffffb000008947 */ /* 0x000fea000383ffff */
[----:B------:R-:W-:Y:S05]  /*6c50*/  BRA `(.L_x_95) ;  /* 0x0000003000007947 */ /* 0x000fea0003800000 */
.L_x_96:
[----:B------:R-:W2:Y:S02]  /*6c60*/  LD.E R0, [R2.64] ;  /* 0x0000000802007980 */ /* 0x000ea4000c101900 */
[----:B--2---:R-:W-:-:S05]  /*6c70*/  IMAD.IADD R5, R18, 0x1, R0 ;  /* 0x0000000112057824 */ /* 0x004fca00078e0200 */
[----:B------:R0:W-:Y:S02]  /*6c80*/  ST.E [R2.64], R5 ;  /* 0x0000000502007985 */ /* 0x0001e4000c101908 */
.L_x_95:
[----:B------:R-:W-:Y:S05]  /*6c90*/  BSYNC B0 ;  /* 0x0000000000007941 */ /* 0x000fea0003800000 */
.L_x_94:
[----:B------:R-:W2:Y:S01]  /*6ca0*/  ATOM.E.ADD.F16x2.RN.STRONG.GPU P0, RZ, [R2.64+0x4], R17 ;  /* 0x0000041102ff798a */ /* 0x000ea2000810e9c8 */
[----:B------:R-:W-:Y:S01]  /*6cb0*/  BSSY B0, `(.L_x_98) ;  /* 0x000000f000007945 */ /* 0x000fe20003800000 */
[----:B--2---:R-:W-:Y:S05]  /*6cc0*/  @P0 BRA `(.L_x_99) ;  /* 0x000000d000000947 */ /* 0x004fea0003800000 */
[----:B------:R-:W1:Y:S02]  /*6cd0*/  QSPC.E.S P0, RZ, [R2+0x4] ;  /* 0x0000040002ff73aa */ /* 0x000e640000000500 */
[----:B-1----:R-:W-:Y:S05]  /*6ce0*/  @!P0 BRA `(.L_x_100) ;  /* 0x0000008000008947 */ /* 0x002fea0003800000 */
[----:B------:R-:W-:-:S04]  /*6cf0*/  IADD3 R0, R2, 0x4, RZ ;  /* 0x0000000402007810 */ /* 0x000fc80007ffe0ff */
[----:B------:R-:W-:-:S05]  /*6d00*/  LOP3.LUT R0, R0, 0xffffff, RZ, 0xc0, !PT ;  /* 0x00ffffff00007812 */ /* 0x000fca00078ec0ff */
.L_x_101:
[----:B------:R-:W1:Y:S02]  /*6d10*/  LDS R4, [R0] ;  /* 0x0000000000047984 */ /* 0x000e640000000800 */
[----:B01----:R-:W-:-:S10]  /*6d20*/  HFMA2.MMA R5, R4, 1, 1, R17 ;  /* 0x3c003c0004057835 */ /* 0x003fd40000000011 */
[----:B------:R-:W0:Y:S02]  /*6d30*/  ATOMS.CAST.SPIN R5, [R0], R4, R5 ;  /* 0x000000040005738d */ /* 0x000e240001800005 */
[----:B0-----:R-:W-:-:S13]  /*6d40*/  ISETP.EQ.U32.AND P0, PT, R5, 0x1, PT ;  /* 0x000000010500780c */ /* 0x001fda0003f02070 */
[----:B------:R-:W-:Y:S05]  /*6d50*/  @!P0 BRA `(.L_x_101) ;  /* 0xffffffb000008947 */ /* 0x000fea000383ffff */
[----:B------:R-:W-:Y:S05]  /*6d60*/  BRA `(.L_x_99) ;  /* 0x0000003000007947 */ /* 0x000fea0003800000 */
.L_x_100:
[----:B------:R-:W2:Y:S02]  /*6d70*/  LD.E R0, [R2.64+0x4] ;  /* 0x0000040802007980 */ /* 0x000ea4000c101900 */
[----:B0-2---:R-:W-:-:S05]  /*6d80*/  IMAD.IADD R5, R17, 0x1, R0 ;  /* 0x0000000111057824 */ /* 0x005fca00078e0200 */
[----:B------:R0:W-:Y:S02]  /*6d90*/  ST.E [R2.64+0x4], R5 ;  /* 0x0000040502007985 */ /* 0x0001e4000c101908 */
.L_x_99:
[----:B------:R-:W-:Y:S05]  /*6da0*/  BSYNC B0 ;  /* 0x0000000000007941 */ /* 0x000fea0003800000 */
.L_x_98:
[----:B------:R-:W-:-:S13]  /*6db0*/  ISETP.NE.AND P0, PT, R93, 0x2, PT ;  /* 0x000000025d00780c */ /* 0x000fda0003f05270 */
[----:B------:R-:W-:Y:S05]  /*6dc0*/  @!P0 EXIT ;  /* 0x000000000000894d */ /* 0x000fea0003800000 */
[----:B0-----:R-:W-:-:S05]  /*6dd0*/  IMAD.WIDE R2, R7, 0x2, R2 ;  /* 0x0000000207027825 */ /* 0x001fca00078e0202 */
[----:B------:R-:W2:Y:S01]  /*6de0*/  ATOM.E.ADD.F16x2.RN.STRONG.GPU P0, RZ, [R2.64], R16 ;  /* 0x0000001002ff798a */ /* 0x000ea2000810e9c8 */
[----:B------:R-:W-:Y:S01]  /*6df0*/  BSSY B0, `(.L_x_102) ;  /* 0x000000e000007945 */ /* 0x000fe20003800000 */
[----:B--2---:R-:W-:Y:S05]  /*6e00*/  @P0 BRA `(.L_x_103) ;  /* 0x000000c000000947 */ /* 0x004fea0003800000 */
[----:B------:R-:W0:Y:S02]  /*6e10*/  QSPC.E.S P0, RZ, [R2] ;  /* 0x0000000002ff73aa */ /* 0x000e240000000500 */
[----:B0-----:R-:W-:Y:S05]  /*6e20*/  @!P0 BRA `(.L_x_104) ;  /* 0x0000007000008947 */ /* 0x001fea0003800000 */
[----:B------:R-:W-:-:S05]  /*6e30*/  LOP3.LUT R0, R2, 0xffffff, RZ, 0xc0, !PT ;  /* 0x00ffffff02007812 */ /* 0x000fca00078ec0ff */
.L_x_105:
[----:B------:R-:W0:Y:S02]  /*6e40*/  LDS R4, [R0] ;  /* 0x0000000000047984 */ /* 0x000e240000000800 */
[----:B0-----:R-:W-:-:S06]  /*6e50*/  HADD2 R5, R4, R16 ;  /* 0x0000001004057230 */ /* 0x001fcc0000000000 */
[----:B------:R-:W0:Y:S02]  /*6e60*/  ATOMS.CAST.SPIN R5, [R0], R4, R5 ;  /* 0x000000040005738d */ /* 0x000e240001800005 */
[----:B0-----:R-:W-:-:S13]  /*6e70*/  ISETP.EQ.U32.AND P0, PT, R5, 0x1, PT ;  /* 0x000000010500780c */ /* 0x001fda0003f02070 */
[----:B------:R-:W-:Y:S05]  /*6e80*/  @!P0 BRA `(.L_x_105) ;  /* 0xffffffb000008947 */ /* 0x000fea000383ffff */
[----:B------:R-:W-:Y:S05]  /*6e90*/  BRA `(.L_x_103) ;  /* 0x0000003000007947 */ /* 0x000fea0003800000 */
.L_x_104:
[----:B------:R-:W2:Y:S02]  /*6ea0*/  LD.E R0, [R2.64] ;  /* 0x0000000802007980 */ /* 0x000ea4000c101900 */
[----:B--2---:R-:W-:-:S05]  /*6eb0*/  IMAD.IADD R5, R16, 0x1, R0 ;  /* 0x0000000110057824 */ /* 0x004fca00078e0200 */
[----:B------:R0:W-:Y:S02]  /*6ec0*/  ST.E [R2.64], R5 ;  /* 0x0000000502007985 */ /* 0x0001e4000c101908 */
.L_x_103:
[----:B------:R-:W-:Y:S05]  /*6ed0*/  BSYNC B0 ;  /* 0x0000000000007941 */ /* 0x000fea0003800000 */
.L_x_102:
[----:B------:R-:W2:Y:S01]  /*6ee0*/  ATOM.E.ADD.F16x2.RN.STRONG.GPU P0, RZ, [R2.64+0x4], R15 ;  /* 0x0000040f02ff798a */ /* 0x000ea2000810e9c8 */
[----:B------:R-:W-:Y:S01]  /*6ef0*/  BSSY B0, `(.L_x_106) ;  /* 0x000000f000007945 */ /* 0x000fe20003800000 */
[----:B--2---:R-:W-:Y:S05]  /*6f00*/  @P0 BRA `(.L_x_107) ;  /* 0x000000d000000947 */ /* 0x004fea0003800000 */
[----:B------:R-:W1:Y:S02]  /*6f10*/  QSPC.E.S P0, RZ, [R2+0x4] ;  /* 0x0000040002ff73aa */ /* 0x000e640000000500 */
[----:B-1----:R-:W-:Y:S05]  /*6f20*/  @!P0 BRA `(.L_x_108) ;  /* 0x0000008000008947 */ /* 0x002fea0003800000 */
[----:B------:R-:W-:-:S04]  /*6f30*/  IADD3 R0, R2, 0x4, RZ ;  /* 0x0000000402007810 */ /* 0x000fc80007ffe0ff */
[----:B------:R-:W-:-:S05]  /*6f40*/  LOP3.LUT R0, R0, 0xffffff, RZ, 0xc0, !PT ;  /* 0x00ffffff00007812 */ /* 0x000fca00078ec0ff */
.L_x_109:
[----:B------:R-:W1:Y:S02]  /*6f50*/  LDS R4, [R0] ;  /* 0x0000000000047984 */ /* 0x000e640000000800 */
[----:B01----:R-:W-:-:S10]  /*6f60*/  HFMA2.MMA R5, R4, 1, 1, R15 ;  /* 0x3c003c0004057835 */ /* 0x003fd4000000000f */
[----:B------:R-:W0:Y:S02]  /*6f70*/  ATOMS.CAST.SPIN R5, [R0], R4, R5 ;  /* 0x000000040005738d */ /* 0x000e240001800005 */
[----:B0-----:R-:W-:-:S13]  /*6f80*/  ISETP.EQ.U32.AND P0, PT, R5, 0x1, PT ;  /* 0x000000010500780c */ /* 0x001fda0003f02070 */
[----:B------:R-:W-:Y:S05]  /*6f90*/  @!P0 BRA `(.L_x_109) ;  /* 0xffffffb000008947 */ /* 0x000fea000383ffff */
[----:B------:R-:W-:Y:S05]  /*6fa0*/  BRA `(.L_x_107) ;  /* 0x0000003000007947 */ /* 0x000fea0003800000 */
.L_x_108:
[----:B------:R-:W2:Y:S02]  /*6fb0*/  LD.E R0, [R2.64+0x4] ;  /* 0x0000040802007980 */ /* 0x000ea4000c101900 */
[----:B0-2---:R-:W-:-:S05]  /*6fc0*/  IMAD.IADD R5, R15, 0x1, R0 ;  /* 0x000000010f057824 */ /* 0x005fca00078e0200 */
[----:B------:R0:W-:Y:S02]  /*6fd0*/  ST.E [R2.64+0x4], R5 ;  /* 0x0000040502007985 */ /* 0x0001e4000c101908 */
.L_x_107:
[----:B------:R-:W-:Y:S05]  /*6fe0*/  BSYNC B0 ;  /* 0x0000000000007941 */ /* 0x000fea0003800000 */
.L_x_106:
[----:B------:R-:W-:-:S13]  /*6ff0*/  ISETP.GE.AND P0, PT, R93, 0x4, PT ;  /* 0x000000045d00780c */ /* 0x000fda0003f06270 */
        /* <DEDUP_REMOVED lines=8> */
.L_x_113:
[----:B------:R-:W0:Y:S02]  /*7080*/  LDS R4, [R0] ;  /* 0x0000000000047984 */ /* 0x000e240000000800 */
[----:B0-----:R-:W-:-:S06]  /*7090*/  HADD2 R5, R4, R14 ;  /* 0x0000000e04057230 */ /* 0x001fcc0000000000 */
[----:B------:R-:W0:Y:S02]  /*70a0*/  ATOMS.CAST.SPIN R5, [R0], R4, R5 ;  /* 0x000000040005738d */ /* 0x000e240001800005 */
[----:B0-----:R-:W-:-:S13]  /*70b0*/  ISETP.EQ.U32.AND P0, PT, R5, 0x1, PT ;  /* 0x000000010500780c */ /* 0x001fda0003f02070 */
[----:B------:R-:W-:Y:S05]  /*70c0*/  @!P0 BRA `(.L_x_113) ;  /* 0xffffffb000008947 */ /* 0x000fea000383ffff */
[----:B------:R-:W-:Y:S05]  /*70d0*/  BRA `(.L_x_111) ;  /* 0x0000003000007947 */ /* 0x000fea0003800000 */
.L_x_112:
[----:B------:R-:W2:Y:S02]  /*70e0*/  LD.E R0, [R2.64] ;  /* 0x0000000802007980 */ /* 0x000ea4000c101900 */
[----:B--2---:R-:W-:-:S05]  /*70f0*/  IMAD.IADD R5, R14, 0x1, R0 ;  /* 0x000000010e057824 */ /* 0x004fca00078e0200 */
[----:B------:R0:W-:Y:S02]  /*7100*/  ST.E [R2.64], R5 ;  /* 0x0000000502007985 */ /* 0x0001e4000c101908 */
.L_x_111:
[----:B------:R-:W-:Y:S05]  /*7110*/  BSYNC B0 ;  /* 0x0000000000007941 */ /* 0x000fea0003800000 */
.L_x_110:
[----:B------:R-:W2:Y:S02]  /*7120*/  ATOM.E.ADD.F16x2.RN.STRONG.GPU P0, RZ, [R2.64+0x4], R13 ;  /* 0x0000040d02ff798a */ /* 0x000ea4000810e9c8 */
[----:B--2---:R-:W-:Y:S05]  /*7130*/  @P0 EXIT ;  /* 0x000000000000094d */ /* 0x004fea0003800000 */
[----:B------:R-:W1:Y:S02]  /*7140*/  QSPC.E.S P0, RZ, [R2+0x4] ;  /* 0x0000040002ff73aa */ /* 0x000e640000000500 */
[----:B-1----:R-:W-:Y:S05]  /*7150*/  @!P0 BRA `(.L_x_114) ;  /* 0x0000008000008947 */ /* 0x002fea0003800000 */
[----:B0-----:R-:W-:-:S04]  /*7160*/  IADD3 R2, R2, 0x4, RZ ;  /* 0x0000000402027810 */ /* 0x001fc80007ffe0ff */
[----:B------:R-:W-:-:S05]  /*7170*/  LOP3.LUT R2, R2, 0xffffff, RZ, 0xc0, !PT ;  /* 0x00ffffff02027812 */ /* 0x000fca00078ec0ff */
.L_x_115:
[----:B------:R-:W0:Y:S02]  /*7180*/  LDS R4, [R2] ;  /* 0x0000000002047984 */ /* 0x000e240000000800 */
[----:B0-----:R-:W-:-:S10]  /*7190*/  HFMA2.MMA R5, R4, 1, 1, R13 ;  /* 0x3c003c0004057835 */ /* 0x001fd4000000000d */
[----:B------:R-:W0:Y:S02]  /*71a0*/  ATOMS.CAST.SPIN R5, [R2], R4, R5 ;  /* 0x000000040205738d */ /* 0x000e240001800005 */
[----:B0-----:R-:W-:-:S13]  /*71b0*/  ISETP.EQ.U32.AND P0, PT, R5, 0x1, PT ;  /* 0x000000010500780c */ /* 0x001fda0003f02070 */
[----:B------:R-:W-:Y:S05]  /*71c0*/  @!P0 BRA `(.L_x_115) ;  /* 0xffffffb000008947 */ /* 0x000fea000383ffff */
[----:B------:R-:W-:Y:S05]  /*71d0*/  EXIT ;  /* 0x000000000000794d */ /* 0x000fea0003800000 */
.L_x_114:
[----:B------:R-:W2:Y:S02]  /*71e0*/  LD.E R0, [R2.64+0x4] ;  /* 0x0000040802007980 */ /* 0x000ea4000c101900 */
[----:B0-2---:R-:W-:-:S05]  /*71f0*/  IMAD.IADD R5, R13, 0x1, R0 ;  /* 0x000000010d057824 */ /* 0x005fca00078e0200 */
[----:B------:R-:W-:Y:S01]  /*7200*/  ST.E [R2.64+0x4], R5 ;  /* 0x0000040502007985 */ /* 0x000fe2000c101908 */
[----:B------:R-:W-:Y:S05]  /*7210*/  EXIT ;  /* 0x000000000000794d */ /* 0x000fea0003800000 */
.L_x_116:
        /* <DEDUP_REMOVED lines=14> */
.L_x_3261:


//--------------------- .text._Z23gemm_half_q_half_kernelILi4ELi16ELb1ELb0ELi64EEvPK6__halfPKjS4_S2_PS0_iiiiPKtS7_iiiiiibS2_i --------------------------
	.section	.text._Z23gemm_half_q_half_kernelILi4ELi16ELb1ELb0ELi64EEvPK6__halfPKjS4_S2_PS0_iiiiPKtS7_iiiiiibS2_i,"ax",@progbits
	.sectioninfo	@"SHI_REGISTERS=110"
	.align	128
        .global         _Z23gemm_half_q_half_kernelILi4ELi16ELb1ELb0ELi64EEvPK6__halfPKjS4_S2_PS0_iiiiPKtS7_iiiiiibS2_i
        .type           _Z23gemm_half_q_half_kernelILi4ELi16ELb1ELb0ELi64EEvPK6__halfPKjS4_S2_PS0_iiiiPKtS7_iiiiiibS2_i,@function
        .size           _Z23gemm_half_q_half_kernelILi4ELi16ELb1ELb0ELi64EEvPK6__halfPKjS4_S2_PS0_iiiiPKtS7_iiiiiibS2_i,(.L_x_3262 - _Z23gemm_half_q_half_kernelILi4ELi16ELb1ELb0ELi64EEvPK6__halfPKjS4_S2_PS0_iiiiPKtS7_iiiiiibS2_i)
        .other          _Z23gemm_half_q_half_kernelILi4ELi16ELb1ELb0ELi64EEvPK6__halfPKjS4_S2_PS0_iiiiPKtS7_iiiiiibS2_i,@"STO_CUDA_ENTRY STV_DEFAULT"
_Z23gemm_half_q_half_kernelILi4ELi16ELb1ELb0ELi64EEvPK6__halfPKjS4_S2_PS0_iiiiPKtS7_iiiiiibS2_i:
.text._Z23gemm_half_q_half_kernelILi4ELi16ELb1ELb0ELi64EEvPK6__halfPKjS4_S2_PS0_iiiiPKtS7_iiiiiibS2_i:
        /* <DEDUP_REMOVED lines=49> */
.L_x_117:
        /* <DEDUP_REMOVED lines=16> */
[----:B------:R-:W-:Y:S02]  /*0410*/  IMAD.SHL.U32 R17, R20, 0x2, RZ ;  /* 0x0000000214117824 */ /* 0x000fe400078e00ff */
[----:B------:R-:W-:Y:S02]  /*0420*/  IMAD.SHL.U32 R9, R8, 0x4, RZ ;  /* 0x0000000408097824 */ /* 0x000fe400078e00ff */
[----:B------:R-:W-:-:S03]  /*0430*/  IMAD.MOV.U32 R19, RZ, RZ, RZ ;  /* 0x000000ffff137224 */ /* 0x000fc600078e00ff */
[----:B--2---:R-:W-:-:S04]  /*0440*/  IADD3 R12, P0, R10, R9, RZ ;  /* 0x000000090a0c7210 */ /* 0x004fc80007f1e0ff */
[----:B------:R-:W-:Y:S02]  /*0450*/  LEA.HI.X.SX32 R9, R9, RZ, 0x1, P0 ;  /* 0x000000ff09097211 */ /* 0x000fe400000f0eff */
[----:B------:R-:W-:-:S04]  /*0460*/  LEA R8, P0, R12, c[0x0][0x160], 0x1 ;  /* 0x000058000c087a11 */ /* 0x000fc800078008ff */
[----:B------:R-:W-:Y:S02]  /*0470*/  LEA.HI.X R9, R12, c[0x0][0x164], R9, 0x1, P0 ;  /* 0x000059000c097a11 */ /* 0x000fe400000f0c09 */
[----:B------:R-:W-:Y:S01]  /*0480*/  PLOP3.LUT P0, PT, PT, PT, PT, 0x80, 0x0 ;  /* 0x000000000000781c */ /* 0x000fe20003f0f070 */
[----:B------:R-:W-:Y:S05]  /*0490*/  @!P2 BRA `(.L_x_121) ;  /* 0x000001300000a947 */ /* 0x000fea0003800000 */
[----:B------:R-:W-:Y:S02]  /*04a0*/  PLOP3.LUT P0, PT, PT, PT, PT, 0x8, 0x0 ;  /* 0x000000000000781c */ /* 0x000fe40003f0e170 */
[----:B------:R-:W-:-:S05]  /*04b0*/  IADD3 R26, R90, -0x3, RZ ;  /* 0xfffffffd5a1a7810 */ /* 0x000fca0007ffe0ff */
.L_x_122:
        /* <DEDUP_REMOVED lines=17> */
.L_x_121:
        /* <DEDUP_REMOVED lines=17> */
.L_x_120:
[----:B------:R-:W-:Y:S01]  /*06e0*/  IMAD R10, R18, c[0x0][0x190], RZ ;  /* 0x00006400120a7a24 */ /* 0x000fe200078e02ff */
[----:B------:R-:W-:Y:S01]  /*06f0*/  ISETP.GT.AND P2, PT, R90, 0x3, PT ;  /* 0x000000035a00780c */ /* 0x000fe20003f44270 */
[----:B------:R-:W-:Y:S02]  /*0700*/  IMAD.SHL.U32 R17, R20, 0x2, RZ ;  /* 0x0000000214117824 */ /* 0x000fe400078e00ff */
[----:B------:R-:W-:Y:S02]  /*0710*/  IMAD.SHL.U32 R10, R10, 0x4, RZ ;  /* 0x000000040a0a7824 */ /* 0x000fe400078e00ff */
[----:B------:R-:W-:-:S03]  /*0720*/  IMAD.MOV.U32 R19, RZ, RZ, RZ ;  /* 0x000000ffff137224 */ /* 0x000fc600078e00ff */
[----:B------:R-:W-:-:S04]  /*0730*/  IADD3 R9, P0, R9, R10, RZ ;  /* 0x0000000a09097210 */ /* 0x000fc80007f1e0ff */
[----:B------:R-:W-:Y:S02]  /*0740*/  LEA.HI.X.SX32 R10, R10, R8, 0x1, P0 ;  /* 0x000000080a0a7211 */ /* 0x000fe400000f0eff */
[----:B------:R-:W-:-:S04]  /*0750*/  LEA R8, P0, R9, c[0x0][0x160], 0x1 ;  /* 0x0000580009087a11 */ /* 0x000fc800078008ff */
[----:B------:R-:W-:Y:S02]  /*0760*/  LEA.HI.X R9, R9, c[0x0][0x164], R10, 0x1, P0 ;  /* 0x0000590009097a11 */ /* 0x000fe400000f0c0a */
[----:B------:R-:W-:Y:S01]  /*0770*/  PLOP3.LUT P0, PT, PT, PT, PT, 0x80, 0x0 ;  /* 0x000000000000781c */ /* 0x000fe20003f0f070 */
[----:B------:R-:W-:Y:S05]  /*0780*/  @!P2 BRA `(.L_x_123) ;  /* 0x000001300000a947 */ /* 0x000fea0003800000 */
[----:B------:R-:W-:Y:S02]  /*0790*/  PLOP3.LUT P0, PT, PT, PT, PT, 0x8, 0x0 ;  /* 0x000000000000781c */ /* 0x000fe40003f0e170 */
[----:B------:R-:W-:-:S05]  /*07a0*/  IADD3 R26, R90, -0x3, RZ ;  /* 0xfffffffd5a1a7810 */ /* 0x000fca0007ffe0ff */
.L_x_124:
        /* <DEDUP_REMOVED lines=17> */
.L_x_123:
        /* <DEDUP_REMOVED lines=15> */
.L_x_119:
[----:B------:R-:W-:Y:S05]  /*09b0*/  BSYNC B0 ;  /* 0x0000000000007941 */ /* 0x000fea0003800000 */
.L_x_118:
        /* <DEDUP_REMOVED lines=18> */
.L_x_127:
        /* <DEDUP_REMOVED lines=11> */
.L_x_126:
[----:B-1----:R-:W-:-:S05]  /*0b90*/  IMAD.IADD R10, R90, 0x1, -R17 ;  /* 0x000000015a0a7824 */ /* 0x002fca00078e0a11 */
[----:B------:R-:W-:-:S13]  /*0ba0*/  ISETP.GT.AND P2, PT, R10, 0x1, PT ;  /* 0x000000010a00780c */ /* 0x000fda0003f44270 */
[----:B------:R-:W-:Y:S01]  /*0bb0*/  @P2 PLOP3.LUT P0, PT, PT, PT, PT, 0x8, 0x0 ;  /* 0x000000000000281c */ /* 0x000fe20003f0e170 */
[----:B------:R-:W-:Y:S01]  /*0bc0*/  @P2 IMAD.WIDE R10, R19, c[0x0][0x18c], R8 ;  /* 0x00006300130a2a25 */ /* 0x000fe200078e0208 */
[----:B------:R-:W-:Y:S01]  /*0bd0*/  @P2 IADD3 R17, R17, 0x2, RZ ;  /* 0x0000000211112810 */ /* 0x000fe20007ffe0ff */
[----:B------:R0:W-:Y:S04]  /*0be0*/  @P2 STG.E.64 [R8.64], RZ ;  /* 0x000000ff08002986 */ /* 0x0001e8000c101b06 */
[----:B------:R1:W-:Y:S06]  /*0bf0*/  @P2 STG.E.64 [R10.64], RZ ;  /* 0x000000ff0a002986 */ /* 0x0003ec000c101b06 */
[----:B------:R-:W-:Y:S01]  /*0c00*/  ISETP.LT.OR P0, PT, R17, R90, P0 ;  /* 0x0000005a1100720c */ /* 0x000fe20000701670 */
[----:B0-----:R-:W-:-:S12]  /*0c10*/  @P2 IMAD.WIDE R8, R19, c[0x0][0x18c], R10 ;  /* 0x0000630013082a25 */ /* 0x001fd800078e020a */
[----:B------:R1:W-:Y:S02]  /*0c20*/  @P0 STG.E.64 [R8.64], RZ ;  /* 0x000000ff08000986 */ /* 0x0003e4000c101b06 */
.L_x_125:
[C---:B------:R-:W-:Y:S01]  /*0c30*/  ISETP.GT.AND P0, PT, R89.reuse, c[0x0][0x1a8], PT ;  /* 0x00006a0059007a0c */ /* 0x040fe20003f04270 */
[----:B------:R-:W-:Y:S01]  /*0c40*/  IMAD.SHL.U32 R86, R0, 0x80, RZ ;  /* 0x0000008000567824 */ /* 0x000fe200078e00ff */
[C---:B------:R-:W-:Y:S01]  /*0c50*/  ISETP.GT.AND P2, PT, R89.reuse, c[0x0][0x1ac], PT ;  /* 0x00006b0059007a0c */ /* 0x040fe20003f44270 */
[----:B------:R-:W-:Y:S01]  /*0c60*/  IMAD.MOV.U32 R25, RZ, RZ, 0x2 ;  /* 0x00000002ff197424 */ /* 0x000fe200078e00ff */
[C---:B------:R-:W-:Y:S01]  /*0c70*/  ISETP.GT.AND P3, PT, R89.reuse, c[0x0][0x1b0], PT ;  /* 0x00006c0059007a0c */ /* 0x040fe20003f64270 */
[----:B------:R-:W-:Y:S01]  /*0c80*/  BAR.SYNC.DEFER_BLOCKING 0x0 ;  /* 0x0000000000007b1d */ /* 0x000fe20000010000 */
[C---:B------:R-:W-:Y:S01]  /*0c90*/  ISETP.GT.AND P4, PT, R89.reuse, c[0x0][0x1b4], PT ;  /* 0x00006d0059007a0c */ /* 0x040fe20003f84270 */
[----:B------:R-:W-:Y:S01]  /*0ca0*/  IMAD.MOV.U32 R21, RZ, RZ, RZ ;  /* 0x000000ffff157224 */ /* 0x000fe200078e00ff */
[C---:B-1----:R-:W-:Y:S01]  /*0cb0*/  IMNMX R9, R89.reuse, c[0x0][0x1a8], PT ;  /* 0x00006a0059097a17 */ /* 0x042fe20003800200 */
[----:B------:R-:W-:Y:S01]  /*0cc0*/  IMAD.MOV.U32 R22, RZ, RZ, RZ ;  /* 0x000000ffff167224 */ /* 0x000fe200078e00ff */
[----:B------:R-:W-:Y:S01]  /*0cd0*/  ISETP.GT.AND P5, PT, R89, c[0x0][0x1b8], PT ;  /* 0x00006e0059007a0c */ /* 0x000fe20003fa4270 */
[----:B------:R-:W-:Y:S01]  /*0ce0*/  IMAD.WIDE R86, R86, R25, c[0x0][0x198] ;  /* 0x0000660056567625 */ /* 0x000fe200078e0219 */
[----:B------:R-:W-:-:S02]  /*0cf0*/  SHF.R.S32.HI R10, RZ, 0x1f, R9 ;  /* 0x0000001fff0a7819 */ /* 0x000fc40000011409 */
[C---:B------:R-:W-:Y:S02]  /*0d00*/  @P0 IMNMX R8, R89.reuse, c[0x0][0x1ac], PT ;  /* 0x00006b0059080a17 */ /* 0x040fe40003800200 */
[----:B------:R-:W-:Y:S02]  /*0d10*/  LEA.HI R17, R10, R9, RZ, 0x5 ;  /* 0x000000090a117211 */ /* 0x000fe400078f28ff */
[C---:B------:R-:W-:Y:S02]  /*0d20*/  @P2 IMNMX R9, R89.reuse, c[0x0][0x1b0], PT ;  /* 0x00006c0059092a17 */ /* 0x040fe40003800200 */
[----:B------:R-:W-:Y:S02]  /*0d30*/  @P0 IADD3 R8, R8, -c[0x0][0x1a8], RZ ;  /* 0x80006a0008080a10 */ /* 0x000fe40007ffe0ff */
[C---:B------:R-:W-:Y:S02]  /*0d40*/  @P3 IMNMX R10, R89.reuse, c[0x0][0x1b4], PT ;  /* 0x00006d00590a3a17 */ /* 0x040fe40003800200 */
[----:B------:R-:W-:-:S02]  /*0d50*/  @P4 IMNMX R12, R89, c[0x0][0x1b8], PT ;  /* 0x00006e00590c4a17 */ /* 0x000fc40003800200 */
[----:B------:R-:W-:Y:S02]  /*0d60*/  @P2 IADD3 R11, R9, -c[0x0][0x1ac], RZ ;  /* 0x80006b00090b2a10 */ /* 0x000fe40007ffe0ff */
[----:B------:R-:W-:Y:S02]  /*0d70*/  @P0 SHF.R.S32.HI R9, RZ, 0x1f, R8 ;  /* 0x0000001fff090819 */ /* 0x000fe40000011408 */
[----:B------:R-:W-:Y:S02]  /*0d80*/  @P3 IADD3 R13, R10, -c[0x0][0x1b0], RZ ;  /* 0x80006c000a0d3a10 */ /* 0x000fe40007ffe0ff */
[----:B------:R-:W-:Y:S02]  /*0d90*/  @P4 IADD3 R14, R12, -c[0x0][0x1b4], RZ ;  /* 0x80006d000c0e4a10 */ /* 0x000fe40007ffe0ff */
[----:B------:R-:W-:Y:S02]  /*0da0*/  @P2 SHF.R.S32.HI R12, RZ, 0x1f, R11 ;  /* 0x0000001fff0c2819 */ /* 0x000fe4000001140b */
[----:B------:R-:W-:-:S02]  /*0db0*/  @P0 LEA.HI R10, R9, R8, RZ, 0x5 ;  /* 0x00000008090a0211 */ /* 0x000fc400078f28ff */
[----:B------:R-:W-:Y:S02]  /*0dc0*/  @P3 SHF.R.S32.HI R8, RZ, 0x1f, R13 ;  /* 0x0000001fff083819 */ /* 0x000fe4000001140d */
[----:B------:R-:W-:Y:S02]  /*0dd0*/  @P4 SHF.R.S32.HI R9, RZ, 0x1f, R14 ;  /* 0x0000001fff094819 */ /* 0x000fe4000001140e */
[----:B------:R-:W-:Y:S02]  /*0de0*/  @P2 LEA.HI R12, R12, R11, RZ, 0x5 ;  /* 0x0000000b0c0c2211 */ /* 0x000fe400078f28ff */
[----:B------:R-:W-:Y:S02]  /*0df0*/  @P5 IMNMX R11, R89, c[0x0][0x1bc], PT ;  /* 0x00006f00590b5a17 */ /* 0x000fe40003800200 */
[----:B------:R-:W-:Y:S02]  /*0e00*/  @P0 SHF.R.S32.HI R10, RZ, 0x5, R10 ;  /* 0x00000005ff0a0819 */ /* 0x000fe4000001140a */
[----:B------:R-:W-:-:S02]  /*0e10*/  @P3 LEA.HI R13, R8, R13, RZ, 0x5 ;  /* 0x0000000d080d3211 */ /* 0x000fc400078f28ff */
[----:B------:R-:W-:Y:S02]  /*0e20*/  @P4 LEA.HI R14, R9, R14, RZ, 0x5 ;  /* 0x0000000e090e4211 */ /* 0x000fe400078f28ff */
[----:B------:R-:W-:Y:S01]  /*0e30*/  CS2R R8, SRZ ;  /* 0x0000000000087805 */ /* 0x000fe2000001ff00 */
[----:B------:R-:W-:Y:S01]  /*0e40*/  @P5 IADD3 R15, R11, -c[0x0][0x1b8], RZ ;  /* 0x80006e000b0f5a10 */ /* 0x000fe20007ffe0ff */
[----:B------:R-:W-:Y:S01]  /*0e50*/  @P0 IMAD R9, R10, 0x6, RZ ;  /* 0x000000060a090824 */ /* 0x000fe200078e02ff */
[----:B------:R-:W-:Y:S01]  /*0e60*/  ISETP.GE.AND P0, PT, R89, R88, PT ;  /* 0x000000585900720c */ /* 0x000fe20003f06270 */
[----:B------:R-:W-:Y:S01]  /*0e70*/  IMAD.MOV.U32 R11, RZ, RZ, RZ ;  /* 0x000000ffff0b7224 */ /* 0x000fe200078e00ff */
[----:B------:R-:W-:Y:S02]  /*0e80*/  @P5 SHF.R.S32.HI R16, RZ, 0x1f, R15 ;  /* 0x0000001fff105819 */ /* 0x000fe4000001140f */
[----:B------:R-:W-:Y:S02]  /*0e90*/  @P2 SHF.R.S32.HI R12, RZ, 0x5, R12 ;  /* 0x00000005ff0c2819 */ /* 0x000fe4000001140c */
[----:B------:R-:W-:-:S02]  /*0ea0*/  @P3 SHF.R.S32.HI R13, RZ, 0x5, R13 ;  /* 0x00000005ff0d3819 */ /* 0x000fc4000001140d */
        /* <DEDUP_REMOVED lines=19> */
.L_x_129:
[----:B-1---5:R-:W-:-:S04]  /*0fe0*/  IMAD.IADD R10, R0, 0x1, R16 ;  /* 0x00000001000a7824 */ /* 0x022fc800078e0210 */
[----:B------:R-:W-:-:S05]  /*0ff0*/  IMAD R8, R10, c[0x0][0x18c], RZ ;  /* 0x000063000a087a24 */ /* 0x000fca00078e02ff */
        /* <DEDUP_REMOVED lines=41> */
.L_x_128:
[----:B------:R-:W-:Y:S02]  /*1290*/  ISETP.GE.OR P0, PT, R89, c[0x0][0x1b0], P0 ;  /* 0x00006c0059007a0c */ /* 0x000fe40000706670 */
[----:B------:R-:W-:Y:S02]  /*12a0*/  PRMT R20, RZ, 0x5410, RZ ;  /* 0x00005410ff147816 */ /* 0x000fe400000000ff */
[----:B------:R-:W-:Y:S02]  /*12b0*/  IADD3 R0, R22, R23, R21 ;  /* 0x0000001716007210 */ /* 0x000fe40007ffe015 */
[----:B------:R-:W-:Y:S02]  /*12c0*/  PRMT R19, RZ, 0x5410, RZ ;  /* 0x00005410ff137816 */ /* 0x000fe400000000ff */
[----:B------:R-:W-:Y:S02]  /*12d0*/  PRMT R18, RZ, 0x5410, RZ ;  /* 0x00005410ff127816 */ /* 0x000fe400000000ff */
[----:B------:R-:W-:-:S02]  /*12e0*/  PRMT R17, RZ, 0x5410, RZ ;  /* 0x00005410ff117816 */ /* 0x000fc400000000ff */
[----:B------:R-:W-:Y:S02]  /*12f0*/  PRMT R16, RZ, 0x5410, RZ ;  /* 0x00005410ff107816 */ /* 0x000fe400000000ff */
[----:B------:R-:W-:Y:S02]  /*1300*/  PRMT R15, RZ, 0x5410, RZ ;  /* 0x00005410ff0f7816 */ /* 0x000fe400000000ff */
[----:B------:R-:W-:Y:S02]  /*1310*/  PRMT R14, RZ, 0x5410, RZ ;  /* 0x00005410ff0e7816 */ /* 0x000fe400000000ff */
[----:B------:R-:W-:Y:S01]  /*1320*/  PRMT R13, RZ, 0x5410, RZ ;  /* 0x00005410ff0d7816 */ /* 0x000fe200000000ff */
[----:B------:R-:W-:Y:S05]  /*1330*/  @P0 BRA `(.L_x_130) ;  /* 0x0000269000000947 */ /* 0x000fea0003800000 */
[----:B-1----:R-:W2:Y:S04]  /*1340*/  LDL.64 R8, [R1] ;  /* 0x0000000001087983 */ /* 0x002ea80000100a00 */
[----:B0-----:R0:W3:Y:S01]  /*1350*/  LDG.E.U16.CONSTANT R86, [R86.64+0x2] ;  /* 0x0000020656567981 */ /* 0x0010e2000c1e9500 */
[----:B------:R-:W-:Y:S01]  /*1360*/  PRMT R2, R2, 0x9910, RZ ;  /* 0x0000991002027816 */ /* 0x000fe200000000ff */
[----:B------:R-:W-:Y:S01]  /*1370*/  IMAD R0, R0, c[0x0][0x18c], RZ ;  /* 0x0000630000007a24 */ /* 0x000fe200078e02ff */
[----:B------:R-:W-:Y:S01]  /*1380*/  PRMT R3, R3, 0x9910, RZ ;  /* 0x0000991003037816 */ /* 0x000fe200000000ff */
[----:B------:R-:W-:Y:S01]  /*1390*/  UMOV UR4, URZ ;  /* 0x0000003f00047c82 */ /* 0x000fe20008000000 */
[----:B------:R-:W-:-:S02]  /*13a0*/  ISETP.NE.AND P0, PT, R2, RZ, PT ;  /* 0x000000ff0200720c */ /* 0x000fc40003f05270 */
[----:B------:R-:W-:Y:S01]  /*13b0*/  PRMT R4, R4, 0x9910, RZ ;  /* 0x0000991004047816 */ /* 0x000fe200000000ff */
[----:B------:R-:W-:Y:S01]  /*13c0*/  IMAD.MOV.U32 R2, RZ, RZ, R3 ;  /* 0x000000ffff027224 */ /* 0x000fe200078e0003 */
[----:B------:R-:W-:Y:S01]  /*13d0*/  SHF.R.S32.HI R3, RZ, 0x1f, R0 ;  /* 0x0000001fff037819 */ /* 0x000fe20000011400 */
[----:B0-----:R-:W-:Y:S01]  /*13e0*/  IMAD.MOV.U32 R87, RZ, RZ, RZ ;  /* 0x000000ffff577224 */ /* 0x001fe200078e00ff */
[----:B------:R-:W-:Y:S02]  /*13f0*/  IADD3 R0, P2, R7, R0, RZ ;  /* 0x0000000007007210 */ /* 0x000fe40007f5e0ff */
[----:B------:R-:W-:Y:S02]  /*1400*/  PRMT R5, R5, 0x9910, RZ ;  /* 0x0000991005057816 */ /* 0x000fe400000000ff */
[----:B------:R-:W-:Y:S02]  /*1410*/  LEA.HI.X.SX32 R3, R7, R3, 0x1, P2 ;  /* 0x0000000307037211 */ /* 0x000fe400010f0eff */
[----:B------:R-:W-:-:S02]  /*1420*/  LEA R32, P5, R0, c[0x0][0x168], 0x2 ;  /* 0x00005a0000207a11 */ /* 0x000fc400078a10ff */
[----:B------:R-:W-:Y:S02]  /*1430*/  ISETP.NE.AND P4, PT, R2, RZ, PT ;  /* 0x000000ff0200720c */ /* 0x000fe40003f85270 */
[----:B------:R-:W-:Y:S02]  /*1440*/  ISETP.NE.AND P3, PT, R4, RZ, PT ;  /* 0x000000ff0400720c */ /* 0x000fe40003f65270 */
[----:B------:R-:W-:Y:S02]  /*1450*/  ISETP.NE.AND P2, PT, R5, RZ, PT ;  /* 0x000000ff0500720c */ /* 0x000fe40003f45270 */
[----:B------:R-:W-:Y:S02]  /*1460*/  ISETP.LT.OR P0, PT, R6, 0x4, !P0 ;  /* 0x000000040600780c */ /* 0x000fe40004701670 */
[----:B------:R-:W-:Y:S02]  /*1470*/  LEA.HI.X R33, R0, c[0x0][0x16c], R3, 0x2, P5 ;  /* 0x00005b0000217a11 */ /* 0x000fe400028f1403 */
[----:B------:R-:W-:-:S02]  /*1480*/  PRMT R20, RZ, 0x7610, R20 ;  /* 0x00007610ff147816 */ /* 0x000fc40000000014 */
[----:B--2---:R-:W-:Y:S02]  /*1490*/  PRMT R91, R8, 0x7610, R8 ;  /* 0x00007610085b7816 */ /* 0x004fe40000000008 */
[----:B------:R-:W-:Y:S01]  /*14a0*/  PRMT R94, R9, 0x7610, R9 ;  /* 0x00007610095e7816 */ /* 0x000fe20000000009 */
[----:B---3--:R-:W-:-:S05]  /*14b0*/  IMAD.IADD R86, R89, 0x1, R86 ;  /* 0x0000000159567824 */ /* 0x008fca00078e0256 */
.L_x_135:
[----:B------:R-:W-:Y:S01]  /*14c0*/  ISETP.NE.AND P5, PT, R89, R86, PT ;  /* 0x000000565900720c */ /* 0x000fe20003fa5270 */
[----:B------:R-:W-:-:S04]  /*14d0*/  IMAD.MOV.U32 R85, RZ, RZ, 0x4 ;  /* 0x00000004ff557424 */ /* 0x000fc800078e00ff */
[C---:B------:R-:W-:Y:S02]  /*14e0*/  IMAD.WIDE R28, R85.reuse, c[0x0][0x18c], R32 ;  /* 0x00006300551c7a25 */ /* 0x040fe400078e0220 */
[----:B------:R-:W5:Y:S04]  /*14f0*/  LDG.E.128.CONSTANT R32, [R32.64] ;  /* 0x0000000620207981 */ /* 0x000f68000c1e9d00 */
[----:B------:R-:W-:Y:S02]  /*1500*/  IMAD.WIDE R24, R85, c[0x0][0x18c], R28 ;  /* 0x0000630055187a25 */ /* 0x000fe400078e021c */
[----:B------:R-:W-:Y:S01]  /*1510*/  @!P5 IADD3 R87, R87, 0x1, RZ ;  /* 0x000000015757d810 */ /* 0x000fe20007ffe0ff */
[----:B------:R-:W5:Y:S01]  /*1520*/  LDG.E.128.CONSTANT R28, [R28.64] ;  /* 0x000000061c1c7981 */ /* 0x000f62000c1e9d00 */
[----:B------:R-:W-:-:S02]  /*1530*/  @!P5 IMAD.SHL.U32 R2, R89, 0x2, RZ ;  /* 0x000000025902d824 */ /* 0x000fc400078e00ff */
[----:B------:R-:W-:Y:S02]  /*1540*/  @!P5 IMAD.MOV.U32 R3, RZ, RZ, 0x2 ;  /* 0x00000002ff03d424 */ /* 0x000fe400078e00ff */
[----:B------:R-:W-:Y:S02]  /*1550*/  @!P5 IMAD R0, R87, 0x8, R1 ;  /* 0x000000085700d824 */ /* 0x000fe400078e0201 */
[----:B------:R-:W-:-:S03]  /*1560*/  @!P5 IMAD.WIDE R2, R2, R3, c[0x0][0x198] ;  /* 0x000066000202d625 */ /* 0x000fc600078e0203 */
[----:B------:R-:W2:Y:S01]  /*1570*/  @!P5 LDL.64 R6, [R0] ;  /* 0x000000000006d983 */ /* 0x000ea20000100a00 */
[----:B------:R-:W-:-:S03]  /*1580*/  IMAD.WIDE R4, R85, c[0x0][0x18c], R24 ;  /* 0x0000630055047a25 */ /* 0x000fc600078e0218 */
[----:B------:R-:W3:Y:S04]  /*1590*/  @!P5 LDG.E.U16.CONSTANT R2, [R2.64+0x2] ;  /* 0x000002060202d981 */ /* 0x000ee8000c1e9500 */
[----:B------:R-:W5:Y:S04]  /*15a0*/  LDG.E.128.CONSTANT R24, [R24.64] ;  /* 0x0000000618187981 */ /* 0x000f68000c1e9d00 */
[----:B------:R0:W5:Y:S01]  /*15b0*/  LDG.E.128.CONSTANT R8, [R4.64] ;  /* 0x0000000604087981 */ /* 0x000162000c1e9d00 */
[----:B------:R-:W-:Y:S01]  /*15c0*/  IMAD.WIDE R92, R85, c[0x0][0x18c], R4 ;  /* 0x00006300555c7a25 */ /* 0x000fe200078e0204 */
        /* <DEDUP_REMOVED lines=10> */
[----:B------:R-:W-:-:S02]  /*1670*/  SHF.R.U32.HI R78, RZ, 0xf, R35 ;  /* 0x0000000fff4e7819 */ /* 0x000fc40000011623 */
[C---:B------:R-:W-:Y:S02]  /*1680*/  LOP3.LUT R60, R32.reuse, 0x3e003e0, RZ, 0xc0, !PT ;  /* 0x03e003e0203c7812 */ /* 0x040fe400078ec0ff */
[----:B------:R-:W-:Y:S02]  /*1690*/  LOP3.LUT R51, R32, 0x1f001f, RZ, 0xc0, !PT ;  /* 0x001f001f20337812 */ /* 0x000fe400078ec0ff */
[----:B------:R-:W-:Y:S02]  /*16a0*/  SHF.R.U32.HI R50, RZ, 0xa, R32 ;  /* 0x0000000aff327819 */ /* 0x000fe40000011620 */
[----:B------:R-:W-:Y:S02]  /*16b0*/  SHF.R.U32.HI R32, RZ, 0xf, R33 ;  /* 0x0000000fff207819 */ /* 0x000fe40000011621 */
[C---:B------:R-:W-:Y:S02]  /*16c0*/  LOP3.LUT R56, R33.reuse, 0x3e003e0, RZ, 0xc0, !PT ;  /* 0x03e003e021387812 */ /* 0x040fe400078ec0ff */
[----:B------:R-:W-:-:S02]  /*16d0*/  LOP3.LUT R39, R33, 0x1f001f, RZ, 0xc0, !PT ;  /* 0x001f001f21277812 */ /* 0x000fc400078ec0ff */
[----:B------:R-:W-:Y:S02]  /*16e0*/  SHF.R.U32.HI R41, RZ, 0xa, R33 ;  /* 0x0000000aff297819 */ /* 0x000fe40000011621 */
[----:B------:R-:W-:Y:S02]  /*16f0*/  SHF.R.U32.HI R33, RZ, 0xe, R28 ;  /* 0x0000000eff217819 */ /* 0x000fe4000001161c */
[----:B------:R-:W-:Y:S02]  /*1700*/  SHF.R.U32.HI R77, RZ, 0xe, R30 ;  /* 0x0000000eff4d7819 */ /* 0x000fe4000001161e */
[----:B------:R-:W-:Y:S02]  /*1710*/  SHF.R.U32.HI R79, RZ, 0xe, R31 ;  /* 0x0000000eff4f7819 */ /* 0x000fe4000001161f */
[----:B------:R-:W-:Y:S02]  /*1720*/  LOP3.LUT R36, R36, 0x10001, RZ, 0xc0, !PT ;  /* 0x0001000124247812 */ /* 0x000fe400078ec0ff */
[----:B------:R-:W-:-:S02]  /*1730*/  LOP3.LUT R76, R76, 0x10001, RZ, 0xc0, !PT ;  /* 0x000100014c4c7812 */ /* 0x000fc400078ec0ff */
[----:B------:R-:W-:Y:S02]  /*1740*/  LOP3.LUT R78, R78, 0x10001, RZ, 0xc0, !PT ;  /* 0x000100014e4e7812 */ /* 0x000fe400078ec0ff */
[----:B------:R-:W-:Y:S02]  /*1750*/  SHF.R.U32.HI R37, RZ, 0xe, R29 ;  /* 0x0000000eff257819 */ /* 0x000fe4000001161d */
[----:B------:R-:W-:Y:S02]  /*1760*/  LOP3.LUT R32, R32, 0x10001, RZ, 0xc0, !PT ;  /* 0x0001000120207812 */ /* 0x000fe400078ec0ff */
[C---:B------:R-:W-:Y:S02]  /*1770*/  LOP3.LUT R72, R28.reuse, 0x3e003e0, RZ, 0xc0, !PT ;  /* 0x03e003e01c487812 */ /* 0x040fe400078ec0ff */
[----:B------:R-:W-:Y:S02]  /*1780*/  LOP3.LUT R61, R28, 0x1f001f, RZ, 0xc0, !PT ;  /* 0x001f001f1c3d7812 */ /* 0x000fe400078ec0ff */
[----:B------:R-:W-:-:S02]  /*1790*/  SHF.R.U32.HI R62, RZ, 0xa, R28 ;  /* 0x0000000aff3e7819 */ /* 0x000fc4000001161c */
[C---:B------:R-:W-:Y:S02]  /*17a0*/  LOP3.LUT R57, R30.reuse, 0x3e003e0, RZ, 0xc0, !PT ;  /* 0x03e003e01e397812 */ /* 0x040fe400078ec0ff */
[----:B------:R-:W-:Y:S02]  /*17b0*/  LOP3.LUT R40, R30, 0x1f001f, RZ, 0xc0, !PT ;  /* 0x001f001f1e287812 */ /* 0x000fe400078ec0ff */
[----:B------:R-:W-:Y:S02]  /*17c0*/  SHF.R.U32.HI R42, RZ, 0xa, R30 ;  /* 0x0000000aff2a7819 */ /* 0x000fe4000001161e */
[C---:B------:R-:W-:Y:S02]  /*17d0*/  LOP3.LUT R58, R31.reuse, 0x3e003e0, RZ, 0xc0, !PT ;  /* 0x03e003e01f3a7812 */ /* 0x040fe400078ec0ff */
[----:B------:R-:W-:Y:S02]  /*17e0*/  LOP3.LUT R22, R31, 0x1f001f, RZ, 0xc0, !PT ;  /* 0x001f001f1f167812 */ /* 0x000fe400078ec0ff */
[----:B------:R-:W-:-:S02]  /*17f0*/  SHF.R.U32.HI R23, RZ, 0xa, R31 ;  /* 0x0000000aff177819 */ /* 0x000fc4000001161f */
[----:B------:R-:W-:Y:S02]  /*1800*/  SHF.R.U32.HI R28, RZ, 0xd, R24 ;  /* 0x0000000dff1c7819 */ /* 0x000fe40000011618 */
[----:B------:R-:W-:Y:S02]  /*1810*/  SHF.R.U32.HI R30, RZ, 0xd, R26 ;  /* 0x0000000dff1e7819 */ /* 0x000fe4000001161a */
[----:B------:R-:W-:Y:S02]  /*1820*/  SHF.R.U32.HI R31, RZ, 0xd, R27 ;  /* 0x0000000dff1f7819 */ /* 0x000fe4000001161b */
[----:B------:R-:W-:Y:S02]  /*1830*/  LOP3.LUT R33, R36, 0x20002, R33, 0xf8, !PT ;  /* 0x0002000224217812 */ /* 0x000fe400078ef821 */
[----:B------:R-:W-:Y:S02]  /*1840*/  LOP3.LUT R77, R76, 0x20002, R77, 0xf8, !PT ;  /* 0x000200024c4d7812 */ /* 0x000fe400078ef84d */
[----:B------:R-:W-:-:S02]  /*1850*/  LOP3.LUT R78, R78, 0x20002, R79, 0xf8, !PT ;  /* 0x000200024e4e7812 */ /* 0x000fc400078ef84f */
[C---:B------:R-:W-:Y:S02]  /*1860*/  LOP3.LUT R59, R29.reuse, 0x3e003e0, RZ, 0xc0, !PT ;  /* 0x03e003e01d3b7812 */ /* 0x040fe400078ec0ff */
[----:B------:R-:W-:Y:S02]  /*1870*/  LOP3.LUT R45, R29, 0x1f001f, RZ, 0xc0, !PT ;  /* 0x001f001f1d2d7812 */ /* 0x000fe400078ec0ff */
[----:B------:R-:W-:Y:S02]  /*1880*/  SHF.R.U32.HI R48, RZ, 0xa, R29 ;  /* 0x0000000aff307819 */ /* 0x000fe4000001161d */
[C---:B------:R-:W-:Y:S02]  /*1890*/  LOP3.LUT R73, R24.reuse, 0x3e003e0, RZ, 0xc0, !PT ;  /* 0x03e003e018497812 */ /* 0x040fe400078ec0ff */
[----:B------:R-:W-:Y:S02]  /*18a0*/  LOP3.LUT R66, R24, 0x1f001f, RZ, 0xc0, !PT ;  /* 0x001f001f18427812 */ /* 0x000fe400078ec0ff */
[----:B------:R-:W-:-:S02]  /*18b0*/  SHF.R.U32.HI R65, RZ, 0xa, R24 ;  /* 0x0000000aff417819 */ /* 0x000fc40000011618 */
[----:B------:R-:W-:Y:S02]  /*18c0*/  SHF.R.U32.HI R29, RZ, 0xd, R25 ;  /* 0x0000000dff1d7819 */ /* 0x000fe40000011619 */
[C---:B------:R-:W-:Y:S02]  /*18d0*/  LOP3.LUT R69, R26.reuse, 0x3e003e0, RZ, 0xc0, !PT ;  /* 0x03e003e01a457812 */ /* 0x040fe400078ec0ff */
[----:B------:R-:W-:Y:S02]  /*18e0*/  LOP3.LUT R47, R26, 0x1f001f, RZ, 0xc0, !PT ;  /* 0x001f001f1a2f7812 */ /* 0x000fe400078ec0ff */
[----:B------:R-:W-:Y:S02]  /*18f0*/  SHF.R.U32.HI R46, RZ, 0xa, R26 ;  /* 0x0000000aff2e7819 */ /* 0x000fe4000001161a */
[----:B------:R-:W-:Y:S02]  /*1900*/  SHF.R.U32.HI R24, RZ, 0xc, R8 ;  /* 0x0000000cff187819 */ /* 0x000fe40000011608 */
[----:B------:R-:W-:-:S02]  /*1910*/  LOP3.LUT R75, R8, 0x3e003e0, RZ, 0xc0, !PT ;  /* 0x03e003e0084b7812 */ /* 0x000fc400078ec0ff */
[----:B------:R-:W-:Y:S02]  /*1920*/  LOP3.LUT R67, R8, 0x1f001f, RZ, 0xc0, !PT ;  /* 0x001f001f08437812 */ /* 0x000fe400078ec0ff */
[----:B------:R-:W-:Y:S02]  /*1930*/  SHF.R.U32.HI R68, RZ, 0xa, R8 ;  /* 0x0000000aff447819 */ /* 0x000fe40000011608 */
[----:B------:R-:W-:Y:S02]  /*1940*/  LOP3.LUT R32, R32, 0x20002, R37, 0xf8, !PT ;  /* 0x0002000220207812 */ /* 0x000fe400078ef825 */
[----:B------:R-:W-:Y:S02]  /*1950*/  SHF.R.U32.HI R26, RZ, 0xc, R10 ;  /* 0x0000000cff1a7819 */ /* 0x000fe4000001160a */
[C---:B------:R-:W-:Y:S02]  /*1960*/  LOP3.LUT R8, R10.reuse, 0x3e003e0, RZ, 0xc0, !PT ;  /* 0x03e003e00a087812 */ /* 0x040fe400078ec0ff */
[----:B------:R-:W-:-:S02]  /*1970*/  LOP3.LUT R54, R10, 0x1f001f, RZ, 0xc0, !PT ;  /* 0x001f001f0a367812 */ /* 0x000fc400078ec0ff */
[----:B------:R-:W-:Y:S02]  /*1980*/  SHF.R.U32.HI R55, RZ, 0xa, R10 ;  /* 0x0000000aff377819 */ /* 0x000fe4000001160a */
[----:B------:R-:W-:Y:S02]  /*1990*/  SHF.R.U32.HI R10, RZ, 0xc, R11 ;  /* 0x0000000cff0a7819 */ /* 0x000fe4000001160b */
[----:B------:R-:W-:Y:S02]  /*19a0*/  LOP3.LUT R33, R33, 0x40004, R28, 0xf8, !PT ;  /* 0x0004000421217812 */ /* 0x000fe400078ef81c */
[----:B------:R-:W-:Y:S02]  /*19b0*/  LOP3.LUT R77, R77, 0x40004, R30, 0xf8, !PT ;  /* 0x000400044d4d7812 */ /* 0x000fe400078ef81e */
[----:B------:R-:W-:Y:S02]  /*19c0*/  LOP3.LUT R31, R78, 0x40004, R31, 0xf8, !PT ;  /* 0x000400044e1f7812 */ /* 0x000fe400078ef81f */
[----:B------:R-:W-:-:S02]  /*19d0*/  LOP3.LUT R71, R25, 0x3e003e0, RZ, 0xc0, !PT ;  /* 0x03e003e019477812 */ /* 0x000fc400078ec0ff */
[----:B------:R-:W-:Y:S02]  /*19e0*/  LOP3.LUT R52, R25, 0x1f001f, RZ, 0xc0, !PT ;  /* 0x001f001f19347812 */ /* 0x000fe400078ec0ff */
[----:B------:R-:W-:Y:S02]  /*19f0*/  SHF.R.U32.HI R53, RZ, 0xa, R25 ;  /* 0x0000000aff357819 */ /* 0x000fe40000011619 */
[----:B------:R-:W-:Y:S02]  /*1a00*/  SHF.R.U32.HI R25, RZ, 0xc, R9 ;  /* 0x0000000cff197819 */ /* 0x000fe40000011609 */
[----:B------:R-:W-:Y:S02]  /*1a10*/  LOP3.LUT R32, R32, 0x40004, R29, 0xf8, !PT ;  /* 0x0004000420207812 */ /* 0x000fe400078ef81d */
[C---:B------:R-:W-:Y:S02]  /*1a20*/  LOP3.LUT R74, R9.reuse, 0x3e003e0, RZ, 0xc0, !PT ;  /* 0x03e003e0094a7812 */ /* 0x040fe400078ec0ff */
[----:B------:R-:W-:-:S02]  /*1a30*/  LOP3.LUT R63, R9, 0x1f001f, RZ, 0xc0, !PT ;  /* 0x001f001f093f7812 */ /* 0x000fc400078ec0ff */
[----:B------:R-:W-:Y:S02]  /*1a40*/  SHF.R.U32.HI R64, RZ, 0xa, R9 ;  /* 0x0000000aff407819 */ /* 0x000fe40000011609 */
[----:B------:R-:W-:Y:S02]  /*1a50*/  LOP3.LUT R28, R33, 0x80008, R24, 0xf8, !PT ;  /* 0x00080008211c7812 */ /* 0x000fe400078ef818 */
[----:B------:R-:W-:Y:S02]  /*1a60*/  LOP3.LUT R78, R77, 0x80008, R26, 0xf8, !PT ;  /* 0x000800084d4e7812 */ /* 0x000fe400078ef81a */
[----:B------:R-:W-:Y:S02]  /*1a70*/  LOP3.LUT R80, R31, 0x80008, R10, 0xf8, !PT ;  /* 0x000800081f507812 */ /* 0x000fe400078ef80a */
[C---:B------:R-:W-:Y:S02]  /*1a80*/  LOP3.LUT R9, R11.reuse, 0x3e003e0, RZ, 0xc0, !PT ;  /* 0x03e003e00b097812 */ /* 0x040fe400078ec0ff */
[----:B------:R-:W-:-:S02]  /*1a90*/  LOP3.LUT R44, R11, 0x1f001f, RZ, 0xc0, !PT ;  /* 0x001f001f0b2c7812 */ /* 0x000fc400078ec0ff */
[----:B------:R-:W-:Y:S02]  /*1aa0*/  SHF.R.U32.HI R49, RZ, 0xa, R11 ;  /* 0x0000000aff317819 */ /* 0x000fe4000001160b */
[C---:B------:R-:W-:Y:S02]  /*1ab0*/  LOP3.LUT R70, R27.reuse, 0x3e003e0, RZ, 0xc0, !PT ;  /* 0x03e003e01b467812 */ /* 0x040fe400078ec0ff */
[----:B------:R-:W-:Y:S02]  /*1ac0*/  LOP3.LUT R43, R27, 0x1f001f, RZ, 0xc0, !PT ;  /* 0x001f001f1b2b7812 */ /* 0x000fe400078ec0ff */
[----:B------:R-:W-:Y:S02]  /*1ad0*/  SHF.R.U32.HI R38, RZ, 0xa, R27 ;  /* 0x0000000aff267819 */ /* 0x000fe4000001161b */
[----:B------:R-:W-:Y:S02]  /*1ae0*/  LOP3.LUT R11, R32, 0x80008, R25, 0xf8, !PT ;  /* 0x00080008200b7812 */ /* 0x000fe400078ef819 */
[----:B------:R-:W-:-:S02]  /*1af0*/  LOP3.LUT R81, R69, 0x64006400, RZ, 0xfc, !PT ;  /* 0x6400640045517812 */ /* 0x000fc400078efcff */
[----:B------:R-:W-:Y:S02]  /*1b00*/  LOP3.LUT R0, R34, 0x1f001f, RZ, 0xc0, !PT ;  /* 0x001f001f22007812 */ /* 0x000fe400078ec0ff */
[----:B------:R-:W-:Y:S02]  /*1b10*/  LOP3.LUT R95, R8, 0x64006400, RZ, 0xfc, !PT ;  /* 0x64006400085f7812 */ /* 0x000fe400078efcff */
[----:B------:R-:W-:Y:S02]  /*1b20*/  LOP3.LUT R3, R34, 0x3e003e0, RZ, 0xc0, !PT ;  /* 0x03e003e022037812 */ /* 0x000fe400078ec0ff */
[----:B------:R-:W-:Y:S01]  /*1b30*/  LOP3.LUT R68, R68, 0x1f001f, RZ, 0xc0, !PT ;  /* 0x001f001f44447812 */ /* 0x000fe200078ec0ff */
[----:B------:R-:W-:Y:S01]  /*1b40*/  HFMA2 R8, R95, R2.H0_H0, -48, -48 ;  /* 0xd200d2005f087431 */ /* 0x000fe20000040002 */
[----:B------:R-:W-:Y:S02]  /*1b50*/  LOP3.LUT R50, R50, 0x1f001f, RZ, 0xc0, !PT ;  /* 0x001f001f32327812 */ /* 0x000fe400078ec0ff */
[----:B------:R-:W-:-:S02]  /*1b60*/  LOP3.LUT R48, R48, 0x1f001f, RZ, 0xc0, !PT ;  /* 0x001f001f30307812 */ /* 0x000fc400078ec0ff */
[C---:B------:R-:W-:Y:S02]  /*1b70*/  LOP3.LUT R12, R35.reuse, 0x3e003e0, RZ, 0xc0, !PT ;  /* 0x03e003e0230c7812 */ /* 0x040fe400078ec0ff */
[----:B------:R-:W-:Y:S02]  /*1b80*/  LOP3.LUT R21, R35, 0x1f001f, RZ, 0xc0, !PT ;  /* 0x001f001f23157812 */ /* 0x000fe400078ec0ff */
[----:B------:R-:W-:Y:S02]  /*1b90*/  SHF.R.U32.HI R34, RZ, 0xa, R34 ;  /* 0x0000000aff227819 */ /* 0x000fe40000011622 */
[----:B------:R-:W-:Y:S02]  /*1ba0*/  SHF.R.U32.HI R35, RZ, 0xa, R35 ;  /* 0x0000000aff237819 */ /* 0x000fe40000011623 */
[----:B------:R-:W-:Y:S02]  /*1bb0*/  LOP3.LUT R59, R59, 0x64006400, RZ, 0xfc, !PT ;  /* 0x640064003b3b7812 */ /* 0x000fe400078efcff */
[----:B------:R-:W-:-:S02]  /*1bc0*/  LOP3.LUT R77, R3, 0x64006400, RZ, 0xfc, !PT ;  /* 0x64006400034d7812 */ /* 0x000fc400078efcff */
[----:B------:R-:W-:Y:S02]  /*1bd0*/  LOP3.LUT R79, R57, 0x64006400, RZ, 0xfc, !PT ;  /* 0x64006400394f7812 */ /* 0x000fe400078efcff */
[----:B------:R-:W-:Y:S01]  /*1be0*/  LOP3.LUT R95, R44, 0x64006400, RZ, 0xfc, !PT ;  /* 0x640064002c5f7812 */ /* 0x000fe200078efcff */
[-C--:B------:R-:W-:Y:S01]  /*1bf0*/  HFMA2 R77, R77, R2.reuse.H0_H0, -48, -48 ;  /* 0xd200d2004d4d7431 */ /* 0x080fe20000040002 */
[----:B------:R-:W-:Y:S02]  /*1c00*/  LOP3.LUT R103, R70, 0x64006400, RZ, 0xfc, !PT ;  /* 0x6400640046677812 */ /* 0x000fe400078efcff */
[----:B------:R-:W-:Y:S01]  /*1c10*/  LOP3.LUT R105, R9, 0x64006400, RZ, 0xfc, !PT ;  /* 0x6400640009697812 */ /* 0x000fe200078efcff */
[----:B------:R-:W-:Y:S01]  /*1c20*/  HFMA2 R9, R81, R2.H0_H0, -48, -48 ;  /* 0xd200d20051097431 */ /* 0x000fe20000040002 */
[----:B------:R-:W-:Y:S02]  /*1c30*/  LOP3.LUT R51, R51, 0x64006400, RZ, 0xfc, !PT ;  /* 0x6400640033337812 */ /* 0x000fe400078efcff */
[----:B------:R-:W-:-:S02]  /*1c40*/  LOP3.LUT R53, R53, 0x1f001f, RZ, 0xc0, !PT ;  /* 0x001f001f35357812 */ /* 0x000fc400078ec0ff */
[----:B------:R-:W-:Y:S01]  /*1c50*/  LOP3.LUT R44, R49, 0x1f001f, RZ, 0xc0, !PT ;  /* 0x001f001f312c7812 */ /* 0x000fe200078ec0ff */
[----:B------:R-:W-:Y:S01]  /*1c60*/  HADD2 R84, R51, -1040, -1040 ;  /* 0xe410e41033547430 */ /* 0x000fe20000000000 */
[----:B------:R-:W-:Y:S02]  /*1c70*/  LOP3.LUT R82, R50, 0x64006400, RZ, 0xfc, !PT ;  /* 0x6400640032527812 */ /* 0x000fe400078efcff */
[----:B------:R-:W-:Y:S02]  /*1c80*/  LOP3.LUT R41, R41, 0x1f001f, RZ, 0xc0, !PT ;  /* 0x001f001f29297812 */ /* 0x000fe400078ec0ff */
[----:B------:R-:W-:Y:S01]  /*1c90*/  LOP3.LUT R42, R42, 0x1f001f, RZ, 0xc0, !PT ;  /* 0x001f001f2a2a7812 */ /* 0x000fe200078ec0ff */
[----:B------:R-:W-:Y:S01]  /*1ca0*/  HADD2 R82, R82, -1040, -1040 ;  /* 0xe410e41052527430 */ /* 0x000fe20000000000 */
[----:B------:R-:W-:Y:S02]  /*1cb0*/  LOP3.LUT R70, R23, 0x1f001f, RZ, 0xc0, !PT ;  /* 0x001f001f17467812 */ /* 0x000fe400078ec0ff */
[----:B------:R-:W-:-:S02]  /*1cc0*/  LOP3.LUT R75, R75, 0x64006400, RZ, 0xfc, !PT ;  /* 0x640064004b4b7812 */ /* 0x000fc400078efcff */
[----:B------:R-:W-:Y:S01]  /*1cd0*/  LOP3.LUT R101, R58, 0x64006400, RZ, 0xfc, !PT ;  /* 0x640064003a657812 */ /* 0x000fe200078efcff */
[-C--:B------:R-:W-:Y:S01]  /*1ce0*/  HFMA2 R58, R59, R2.reuse.H0_H0, -48, -48 ;  /* 0xd200d2003b3a7431 */ /* 0x080fe20000040002 */
[----:B------:R-:W-:Y:S01]  /*1cf0*/  LOP3.LUT R62, R62, 0x1f001f, RZ, 0xc0, !PT ;  /* 0x001f001f3e3e7812 */ /* 0x000fe200078ec0ff */
[----:B------:R-:W-:Y:S01]  /*1d00*/  HFMA2 R59, R79, R2.H0_H0, -48, -48 ;  /* 0xd200d2004f3b7431 */ /* 0x000fe20000040002 */
        /* <DEDUP_REMOVED lines=26> */
[----:B------:R-:W-:-:S02]  /*1eb0*/  LOP3.LUT R39, R39, 0x64006400, RZ, 0xfc, !PT ;  /* 0x6400640027277812 */ /* 0x000fc400078efcff */
[----:B------:R-:W-:Y:S01]  /*1ec0*/  LOP3.LUT R41, R55, 0x64006400, RZ, 0xfc, !PT ;  /* 0x6400640037297812 */ /* 0x000fe200078efcff */
[----:B------:R-:W-:Y:S01]  /*1ed0*/  HADD2 R79, R79, -1040, -1040 ;  /* 0xe410e4104f4f7430 */ /* 0x000fe20000000000 */
[----:B------:R-:W-:Y:S02]  /*1ee0*/  LOP3.LUT R81, R81, 0x64006400, RZ, 0xfc, !PT ;  /* 0x6400640051517812 */ /* 0x000fe400078efcff */
[----:B------:R-:W-:Y:S01]  /*1ef0*/  LOP3.LUT R70, R70, 0x64006400, RZ, 0xfc, !PT ;  /* 0x6400640046467812 */ /* 0x000fe200078efcff */
[----:B------:R-:W-:Y:S01]  /*1f00*/  HADD2 R41, R41, -1040, -1040 ;  /* 0xe410e41029297430 */ /* 0x000fe20000000000 */
[----:B------:R-:W-:Y:S01]  /*1f10*/  ISETP.GE.AND P5, PT, R90, 0x2, PT ;  /* 0x000000025a00780c */ /* 0x000fe20003fa6270 */
[----:B------:R-:W-:Y:S02]  /*1f20*/  HADD2 R81, R81, -1040, -1040 ;  /* 0xe410e41051517430 */ /* 0x000fe40000000000 */
[----:B------:R-:W-:Y:S01]  /*1f30*/  HADD2 R70, R70, -1040, -1040 ;  /* 0xe410e41046467430 */ /* 0x000fe20000000000 */
[----:B--2---:R-:W-:-:S02]  /*1f40*/  SHF.R.U32.HI R29, RZ, 0xb, R4 ;  /* 0x0000000bff1d7819 */ /* 0x004fc40000011604 */
        /* <DEDUP_REMOVED lines=8> */
[----:B------:R-:W-:Y:S02]  /*1fd0*/  LOP3.LUT R30, R11, 0x100010, R30, 0xf8, !PT ;  /* 0x001000100b1e7812 */ /* 0x000fe400078ef81e */
[----:B------:R-:W-:Y:S02]  /*1fe0*/  LOP3.LUT R69, R4, 0x64006400, RZ, 0xfc, !PT ;  /* 0x6400640004457812 */ /* 0x000fe400078efcff */
[----:B------:R-:W-:Y:S02]  /*1ff0*/  LOP3.LUT R29, R28, 0x100010, R29, 0xf8, !PT ;  /* 0x001000101c1d7812 */ /* 0x000fe400078ef81d */
[----:B------:R-:W-:Y:S01]  /*2000*/  LOP3.LUT R11, R71, 0x64006400, RZ, 0xfc, !PT ;  /* 0x64006400470b7812 */ /* 0x000fe200078efcff */
[----:B------:R-:W-:Y:S01]  /*2010*/  HFMA2 R4, R69, R2.H0_H0, -48, -48 ;  /* 0xd200d20045047431 */ /* 0x000fe20000040002 */
[----:B------:R-:W-:-:S02]  /*2020*/  LOP3.LUT R28, R78, 0x100010, R5, 0xf8, !PT ;  /* 0x001000104e1c7812 */ /* 0x000fc400078ef805 */
[----:B------:R-:W-:Y:S01]  /*2030*/  LOP3.LUT R71, R74, 0x64006400, RZ, 0xfc, !PT ;  /* 0x640064004a477812 */ /* 0x000fe200078efcff */
[-C--:B------:R-:W-:Y:S01]  /*2040*/  HFMA2 R11, R11, R2.reuse.H0_H0, -48, -48 ;  /* 0xd200d2000b0b7431 */ /* 0x080fe20000040002 */
[----:B------:R-:W-:Y:S01]  /*2050*/  LOP3.LUT R5, R72, 0x64006400, RZ, 0xfc, !PT ;  /* 0x6400640048057812 */ /* 0x000fe200078efcff */
[----:B------:R-:W-:Y:S01]  /*2060*/  HADD2 R74, R39, -1040, -1040 ;  /* 0xe410e410274a7430 */ /* 0x000fe20000000000 */
[--C-:B------:R-:W-:Y:S02]  /*2070*/  SHF.R.U32.HI R31, RZ, 0xb, R7.reuse ;  /* 0x0000000bff1f7819 */ /* 0x100fe40000011607 */
[----:B------:R-:W-:Y:S01]  /*2080*/  LOP3.LUT R72, R0, 0x64006400, RZ, 0xfc, !PT ;  /* 0x6400640000487812 */ /* 0x000fe200078efcff */
[----:B------:R-:W-:Y:S01]  /*2090*/  HFMA2 R57, R5, R2.H0_H0, -48, -48 ;  /* 0xd200d20005397431 */ /* 0x000fe20000040002 */
[----:B------:R-:W-:Y:S02]  /*20a0*/  SHF.R.U32.HI R33, RZ, 0xa, R6 ;  /* 0x0000000aff217819 */ /* 0x000fe40000011606 */
[----:B------:R-:W-:Y:S01]  /*20b0*/  SHF.R.U32.HI R37, RZ, 0xa, R7 ;  /* 0x0000000aff257819 */ /* 0x000fe20000011607 */
[----:B------:R-:W-:Y:S01]  /*20c0*/  HADD2 R72, R72, -1040, -1040 ;  /* 0xe410e41048487430 */ /* 0x000fe20000000000 */
[----:B------:R-:W-:-:S02]  /*20d0*/  LOP3.LUT R0, R46, 0x1f001f, RZ, 0xc0, !PT ;  /* 0x001f001f2e007812 */ /* 0x000fc400078ec0ff */
[----:B------:R-:W-:Y:S01]  /*20e0*/  LOP3.LUT R3, R10, 0x64006400, RZ, 0xfc, !PT ;  /* 0x640064000a037812 */ /* 0x000fe200078efcff */
[-C--:B------:R-:W-:Y:S01]  /*20f0*/  HFMA2 R10, R71, R2.reuse.H0_H0, -48, -48 ;  /* 0xd200d200470a7431 */ /* 0x080fe20000040002 */
[----:B------:R-:W-:Y:S02]  /*2100*/  LOP3.LUT R69, R65, 0x1f001f, RZ, 0xc0, !PT ;  /* 0x001f001f41457812 */ /* 0x000fe400078ec0ff */
[----:B------:R-:W-:Y:S01]  /*2110*/  LOP3.LUT R46, R68, 0x64006400, RZ, 0xfc, !PT ;  /* 0x64006400442e7812 */ /* 0x000fe200078efcff */
[----:B------:R-:W-:Y:S01]  /*2120*/  HFMA2 R5, R3, R2.H0_H0, -48, -48 ;  /* 0xd200d20003057431 */ /* 0x000fe20000040002 */
[----:B------:R-:W-:Y:S02]  /*2130*/  LOP3.LUT R68, R48, 0x64006400, RZ, 0xfc, !PT ;  /* 0x6400640030447812 */ /* 0x000fe400078efcff */
[C---:B------:R-:W-:Y:S02]  /*2140*/  LOP3.LUT R76, R6.reuse, 0x3e003e0, RZ, 0xc0, !PT ;  /* 0x03e003e0064c7812 */ /* 0x040fe400078ec0ff */
[----:B------:R-:W-:Y:S01]  /*2150*/  LOP3.LUT R32, R6, 0x1f001f, RZ, 0xc0, !PT ;  /* 0x001f001f06207812 */ /* 0x000fe200078ec0ff */
[----:B------:R-:W-:Y:S01]  /*2160*/  HADD2 R68, R68, -1040, -1040 ;  /* 0xe410e41044447430 */ /* 0x000fe20000000000 */
[----:B------:R-:W-:-:S02]  /*2170*/  LOP3.LUT R36, R7, 0x1f001f, RZ, 0xc0, !PT ;  /* 0x001f001f07247812 */ /* 0x000fc400078ec0ff */
[----:B------:R-:W-:Y:S02]  /*2180*/  LOP3.LUT R31, R80, 0x100010, R31, 0xf8, !PT ;  /* 0x00100010501f7812 */ /* 0x000fe400078ef81f */
[----:B------:R-:W-:Y:S02]  /*2190*/  LOP3.LUT R71, R21, 0x64006400, RZ, 0xfc, !PT ;  /* 0x6400640015477812 */ /* 0x000fe400078efcff */
[----:B------:R-:W-:Y:S02]  /*21a0*/  LOP3.LUT R48, R24, 0x64006400, RZ, 0xfc, !PT ;  /* 0x6400640018307812 */ /* 0x000fe400078efcff */
        /* <DEDUP_REMOVED lines=11> */
[-C--:B------:R-:W-:Y:S01]  /*2260*/  HFMA2 R56, R73, R2.reuse.H0_H0, -48, -48 ;  /* 0xd200d20049387431 */ /* 0x080fe20000040002 */
        /* <DEDUP_REMOVED lines=38> */
[----:B------:R-:W-:Y:S02]  /*24d0*/  HFMA2 R2, R107, R2.H0_H0, -48, -48 ;  /* 0xd200d2006b027431 */ /* 0x000fe40000040002 */
        /* <DEDUP_REMOVED lines=93> */
.L_x_132:
[----:B------:R-:W-:Y:S05]  /*2ab0*/  @!P5 BRA `(.L_x_131) ;  /* 0x00000e900000d947 */ /* 0x000fea0003800000 */
[----:B------:R-:W-:Y:S01]  /*2ac0*/  ISETP.GE.AND P5, PT, R90, 0x3, PT ;  /* 0x000000035a00780c */ /* 0x000fe20003fa6270 */
[----:B------:R-:W-:-:S12]  /*2ad0*/  @!P3 BRA `(.L_x_133) ;  /* 0x000004c00000b947 */ /* 0x000fd80003800000 */
        /* <DEDUP_REMOVED lines=76> */
.L_x_133:
[----:B------:R-:W-:Y:S05]  /*2fa0*/  @!P5 BRA `(.L_x_131) ;  /* 0x000009a00000d947 */ /* 0x000fea0003800000 */
        /* <DEDUP_REMOVED lines=77> */
.L_x_134:
        /* <DEDUP_REMOVED lines=77> */
.L_x_131:
[----:B0-----:R-:W-:Y:S01]  /*3950*/  IADD3 R89, R89, 0x20, RZ ;  /* 0x0000002059597810 */ /* 0x001fe20007ffe0ff */
[----:B------:R-:W-:Y:S01]  /*3960*/  IMAD.WIDE R92, R85, c[0x0][0x18c], R92 ;  /* 0x00006300555c7a25 */ /* 0x000fe200078e025c */
[----:B------:R-:W-:Y:S02]  /*3970*/  UIADD3 UR4, UR4, 0x40, URZ ;  /* 0x0000004004047890 */ /* 0x000fe4000fffe03f */
[C---:B------:R-:W-:Y:S01]  /*3980*/  ISETP.GE.AND P5, PT, R89.reuse, c[0x0][0x1b0], PT ;  /* 0x00006c0059007a0c */ /* 0x040fe20003fa6270 */
[----:B-----5:R-:W-:Y:S01]  /*3990*/  IMAD.MOV.U32 R32, RZ, RZ, R92 ;  /* 0x000000ffff207224 */ /* 0x020fe200078e005c */
[----:B------:R-:W-:Y:S01]  /*39a0*/  ISETP.LT.AND P6, PT, R89, R88, PT ;  /* 0x000000585900720c */ /* 0x000fe20003fc1270 */
[----:B------:R-:W-:-:S12]  /*39b0*/  IMAD.MOV.U32 R33, RZ, RZ, R93 ;  /* 0x000000ffff217224 */ /* 0x000fd800078e005d */
[----:B------:R-:W-:Y:S05]  /*39c0*/  @!P5 BRA P6, `(.L_x_135) ;  /* 0xffffdaf00000d947 */ /* 0x000fea000303ffff */
.L_x_130:
[----:B------:R-:W-:Y:S05]  /*39d0*/  @!P1 EXIT ;  /* 0x000000000000994d */ /* 0x000fea0003800000 */
[----:B------:R-:W2:Y:S01]  /*39e0*/  S2R R3, SR_CTAID.X ;  /* 0x0000000000037919 */ /* 0x000ea20000002500 */
[----:B------:R-:W-:-:S03]  /*39f0*/  IMAD.MOV.U32 R7, RZ, RZ, 0x2 ;  /* 0x00000002ff077424 */ /* 0x000fc600078e00ff */
[----:B------:R-:W2:Y:S04]  /*3a00*/  S2R R2, SR_TID.X ;  /* 0x0000000000027919 */ /* 0x000ea80000002100 */
[----:B------:R-:W3:Y:S01]  /*3a10*/  S2R R0, SR_CTAID.Y ;  /* 0x0000000000007919 */ /* 0x000ee20000002600 */
[----:B--2---:R-:W-:Y:S02]  /*3a20*/  IMAD R3, R3, 0x40, R2 ;  /* 0x0000004003037824 */ /* 0x004fe400078e0202 */
[----:B---3--:R-:W-:Y:S02]  /*3a30*/  IMAD.SHL.U32 R0, R0, 0x4, RZ ;  /* 0x0000000400007824 */ /* 0x008fe400078e00ff */
[----:B------:R-:W-:-:S04]  /*3a40*/  IMAD.SHL.U32 R3, R3, 0x4, RZ ;  /* 0x0000000403037824 */ /* 0x000fc800078e00ff */
[----:B------:R-:W-:-:S04]  /*3a50*/  IMAD R3, R0, c[0x0][0x18c], R3 ;  /* 0x0000630000037a24 */ /* 0x000fc800078e0203 */
[----:B------:R-:W-:-:S05]  /*3a60*/  IMAD.WIDE R2, R3, R7, c[0x0][0x180] ;  /* 0x0000600003027625 */ /* 0x000fca00078e0207 */
[----:B------:R-:W2:Y:S01]  /*3a70*/  ATOM.E.ADD.F16x2.RN.STRONG.GPU P0, RZ, [R2.64], R20 ;  /* 0x0000001402ff798a */ /* 0x000ea2000810e9c6 */
[----:B------:R-:W-:Y:S01]  /*3a80*/  BSSY B0, `(.L_x_136) ;  /* 0x000000e000007945 */ /* 0x000fe20003800000 */
[----:B--2---:R-:W-:Y:S05]  /*3a90*/  @P0 BRA `(.L_x_137) ;  /* 0x000000c000000947 */ /* 0x004fea0003800000 */
[----:B------:R-:W2:Y:S02]  /*3aa0*/  QSPC.E.S P0, RZ, [R2] ;  /* 0x0000000002ff73aa */ /* 0x000ea40000000500 */
[----:B--2---:R-:W-:Y:S05]  /*3ab0*/  @!P0 BRA `(.L_x_138) ;  /* 0x0000007000008947 */ /* 0x004fea0003800000 */
[----:B------:R-:W-:-:S05]  /*3ac0*/  LOP3.LUT R0, R2, 0xffffff, RZ, 0xc0, !PT ;  /* 0x00ffffff02007812 */ /* 0x000fca00078ec0ff */
.L_x_139:
[----:B------:R-:W2:Y:S02]  /*3ad0*/  LDS R4, [R0] ;  /* 0x0000000000047984 */ /* 0x000ea40000000800 */
[----:B--2---:R-:W-:-:S06]  /*3ae0*/  HADD2 R5, R4, R20 ;  /* 0x0000001404057230 */ /* 0x004fcc0000000000 */
[----:B------:R-:W2:Y:S02]  /*3af0*/  ATOMS.CAST.SPIN R5, [R0], R4, R5 ;  /* 0x000000040005738d */ /* 0x000ea40001800005 */
[----:B--2---:R-:W-:-:S13]  /*3b00*/  ISETP.EQ.U32.AND P0, PT, R5, 0x1, PT ;  /* 0x000000010500780c */ /* 0x004fda0003f02070 */
[----:B------:R-:W-:Y:S05]  /*3b10*/  @!P0 BRA `(.L_x_139) ;  /* 0xffffffb000008947 */ /* 0x000fea000383ffff */
[----:B------:R-:W-:Y:S05]  /*3b20*/  BRA `(.L_x_137) ;  /* 0x0000003000007947 */ /* 0x000fea0003800000 */
.L_x_138:
[----:B------:R-:W2:Y:S02]  /*3b30*/  LD.E R0, [R2.64] ;  /* 0x0000000602007980 */ /* 0x000ea4000c101900 */
[----:B--2---:R-:W-:-:S05]  /*3b40*/  IMAD.IADD R5, R20, 0x1, R0 ;  /* 0x0000000114057824 */ /* 0x004fca00078e0200 */
[----:B------:R2:W-:Y:S02]  /*3b50*/  ST.E [R2.64], R5 ;  /* 0x0000000502007985 */ /* 0x0005e4000c101906 */
.L_x_137:
[----:B------:R-:W-:Y:S05]  /*3b60*/  BSYNC B0 ;  /* 0x0000000000007941 */ /* 0x000fea0003800000 */
.L_x_136:
[----:B------:R-:W3:Y:S01]  /*3b70*/  ATOM.E.ADD.F16x2.RN.STRONG.GPU P0, RZ, [R2.64+0x4], R19 ;  /* 0x0000041302ff798a */ /* 0x000ee2000810e9c6 */
[----:B------:R-:W-:Y:S01]  /*3b80*/  BSSY B0, `(.L_x_140) ;  /* 0x000000f000007945 */ /* 0x000fe20003800000 */
[----:B---3--:R-:W-:Y:S05]  /*3b90*/  @P0 BRA `(.L_x_141) ;  /* 0x000000d000000947 */ /* 0x008fea0003800000 */
[----:B------:R-:W3:Y:S02]  /*3ba0*/  QSPC.E.S P0, RZ, [R2+0x4] ;  /* 0x0000040002ff73aa */ /* 0x000ee40000000500 */
[----:B---3--:R-:W-:Y:S05]  /*3bb0*/  @!P0 BRA `(.L_x_142) ;  /* 0x0000008000008947 */ /* 0x008fea0003800000 */
[----:B------:R-:W-:-:S04]  /*3bc0*/  IADD3 R0, R2, 0x4, RZ ;  /* 0x0000000402007810 */ /* 0x000fc80007ffe0ff */
[----:B------:R-:W-:-:S05]  /*3bd0*/  LOP3.LUT R0, R0, 0xffffff, RZ, 0xc0, !PT ;  /* 0x00ffffff00007812 */ /* 0x000fca00078ec0ff */
.L_x_143:
[----:B------:R-:W3:Y:S02]  /*3be0*/  LDS R4, [R0] ;  /* 0x0000000000047984 */ /* 0x000ee40000000800 */
[----:B--23--:R-:W-:-:S10]  /*3bf0*/  HFMA2.MMA R5, R4, 1, 1, R19 ;  /* 0x3c003c0004057835 */ /* 0x00cfd40000000013 */
[----:B------:R-:W2:Y:S02]  /*3c00*/  ATOMS.CAST.SPIN R5, [R0], R4, R5 ;  /* 0x000000040005738d */ /* 0x000ea40001800005 */
[----:B--2---:R-:W-:-:S13]  /*3c10*/  ISETP.EQ.U32.AND P0, PT, R5, 0x1, PT ;  /* 0x000000010500780c */ /* 0x004fda0003f02070 */
[----:B------:R-:W-:Y:S05]  /*3c20*/  @!P0 BRA `(.L_x_143) ;  /* 0xffffffb000008947 */ /* 0x000fea000383ffff */
[----:B------:R-:W-:Y:S05]  /*3c30*/  BRA `(.L_x_141) ;  /* 0x0000003000007947 */ /* 0x000fea0003800000 */
.L_x_142:
[----:B------:R-:W3:Y:S02]  /*3c40*/  LD.E R0, [R2.64+0x4] ;  /* 0x0000040602007980 */ /* 0x000ee4000c101900 */
[----:B--23--:R-:W-:-:S05]  /*3c50*/  IMAD.IADD R5, R19, 0x1, R0 ;  /* 0x0000000113057824 */ /* 0x00cfca00078e0200 */
[----:B------:R2:W-:Y:S02]  /*3c60*/  ST.E [R2.64+0x4], R5 ;  /* 0x0000040502007985 */ /* 0x0005e4000c101906 */
.L_x_141:
[----:B------:R-:W-:Y:S05]  /*3c70*/  BSYNC B0 ;  /* 0x0000000000007941 */ /* 0x000fea0003800000 */
.L_x_140:
[----:B------:R-:W-:-:S13]  /*3c80*/  ISETP.GE.AND P0, PT, R90, 0x2, PT ;  /* 0x000000025a00780c */ /* 0x000fda0003f06270 */
[----:B------:R-:W-:Y:S05]  /*3c90*/  @!P0 EXIT ;  /* 0x000000000000894d */ /* 0x000fea0003800000 */
[----:B--2---:R-:W-:-:S05]  /*3ca0*/  IMAD.WIDE R2, R7, c[0x0][0x18c], R2 ;  /* 0x0000630007027a25 */ /* 0x004fca00078e0202 */
[----:B------:R-:W2:Y:S01]  /*3cb0*/  ATOM.E.ADD.F16x2.RN.STRONG.GPU P0, RZ, [R2.64], R18 ;  /* 0x0000001202ff798a */ /* 0x000ea2000810e9c6 */
[----:B------:R-:W-:Y:S01]  /*3cc0*/  BSSY B0, `(.L_x_144) ;  /* 0x000000e000007945 */ /* 0x000fe20003800000 */
[----:B--2---:R-:W-:Y:S05]  /*3cd0*/  @P0 BRA `(.L_x_145) ;  /* 0x000000c000000947 */ /* 0x004fea0003800000 */
[----:B------:R-:W2:Y:S02]  /*3ce0*/  QSPC.E.S P0, RZ, [R2] ;  /* 0x0000000002ff73aa */ /* 0x000ea40000000500 */
[----:B--2---:R-:W-:Y:S05]  /*3cf0*/  @!P0 BRA `(.L_x_146) ;  /* 0x0000007000008947 */ /* 0x004fea0003800000 */
[----:B------:R-:W-:-:S05]  /*3d00*/  LOP3.LUT R0, R2, 0xffffff, RZ, 0xc0, !PT ;  /* 0x00ffffff02007812 */ /* 0x000fca00078ec0ff */
.L_x_147:
[----:B------:R-:W2:Y:S02]  /*3d10*/  LDS R4, [R0] ;  /* 0x0000000000047984 */ /* 0x000ea40000000800 */
[----:B--2---:R-:W-:-:S06]  /*3d20*/  HADD2 R5, R4, R18 ;  /* 0x0000001204057230 */ /* 0x004fcc0000000000 */
[----:B------:R-:W2:Y:S02]  /*3d30*/  ATOMS.CAST.SPIN R5, [R0], R4, R5 ;  /* 0x000000040005738d */ /* 0x000ea40001800005 */
[----:B--2---:R-:W-:-:S13]  /*3d40*/  ISETP.EQ.U32.AND P0, PT, R5, 0x1, PT ;  /* 0x000000010500780c */ /* 0x004fda0003f02070 */
[----:B------:R-:W-:Y:S05]  /*3d50*/  @!P0 BRA `(.L_x_147) ;  /* 0xffffffb000008947 */ /* 0x000fea000383ffff */
[----:B------:R-:W-:Y:S05]  /*3d60*/  BRA `(.L_x_145) ;  /* 0x0000003000007947 */ /* 0x000fea0003800000 */
.L_x_146:
[----:B------:R-:W2:Y:S02]  /*3d70*/  LD.E R0, [R2.64] ;  /* 0x0000000602007980 */ /* 0x000ea4000c101900 */
[----:B--2---:R-:W-:-:S05]  /*3d80*/  IMAD.IADD R5, R18, 0x1, R0 ;  /* 0x0000000112057824 */ /* 0x004fca00078e0200 */
[----:B------:R2:W-:Y:S02]  /*3d90*/  ST.E [R2.64], R5 ;  /* 0x0000000502007985 */ /* 0x0005e4000c101906 */
.L_x_145:
[----:B------:R-:W-:Y:S05]  /*3da0*/  BSYNC B0 ;  /* 0x0000000000007941 */ /* 0x000fea0003800000 */
.L_x_144:
[----:B------:R-:W3:Y:S01]  /*3db0*/  ATOM.E.ADD.F16x2.RN.STRONG.GPU P0, RZ, [R2.64+0x4], R17 ;  /* 0x0000041102ff798a */ /* 0x000ee2000810e9c6 */
[----:B------:R-:W-:Y:S01]  /*3dc0*/  BSSY B0, `(.L_x_148) ;  /* 0x000000f000007945 */ /* 0x000fe20003800000 */
[----:B---3--:R-:W-:Y:S05]  /*3dd0*/  @P0 BRA `(.L_x_149) ;  /* 0x000000d000000947 */ /* 0x008fea0003800000 */
[----:B------:R-:W3:Y:S02]  /*3de0*/  QSPC.E.S P0, RZ, [R2+0x4] ;  /* 0x0000040002ff73aa */ /* 0x000ee40000000500 */
[----:B---3--:R-:W-:Y:S05]  /*3df0*/  @!P0 BRA `(.L_x_150) ;  /* 0x0000008000008947 */ /* 0x008fea0003800000 */
[----:B------:R-:W-:-:S04]  /*3e00*/  IADD3 R0, R2, 0x4, RZ ;  /* 0x0000000402007810 */ /* 0x000fc80007ffe0ff */
[----:B------:R-:W-:-:S05]  /*3e10*/  LOP3.LUT R0, R0, 0xffffff, RZ, 0xc0, !PT ;  /* 0x00ffffff00007812 */ /* 0x000fca00078ec0ff */
.L_x_151:
[----:B------:R-:W3:Y:S02]  /*3e20*/  LDS R4, [R0] ;  /* 0x0000000000047984 */ /* 0x000ee40000000800 */
[----:B--23--:R-:W-:-:S10]  /*3e30*/  HFMA2.MMA R5, R4, 1, 1, R17 ;  /* 0x3c003c0004057835 */ /* 0x00cfd40000000011 */
[----:B------:R-:W2:Y:S02]  /*3e40*/  ATOMS.CAST.SPIN R5, [R0], R4, R5 ;  /* 0x000000040005738d */ /* 0x000ea40001800005 */
[----:B--2---:R-:W-:-:S13]  /*3e50*/  ISETP.EQ.U32.AND P0, PT, R5, 0x1, PT ;  /* 0x000000010500780c */ /* 0x004fda0003f02070 */
[----:B------:R-:W-:Y:S05]  /*3e60*/  @!P0 BRA `(.L_x_151) ;  /* 0xffffffb000008947 */ /* 0x000fea000383ffff */
[----:B------:R-:W-:Y:S05]  /*3e70*/  BRA `(.L_x_149) ;  /* 0x0000003000007947 */ /* 0x000fea0003800000 */
.L_x_150:
[----:B------:R-:W3:Y:S02]  /*3e80*/  LD.E R0, [R2.64+0x4] ;  /* 0x0000040602007980 */ /* 0x000ee4000c101900 */
[----:B--23--:R-:W-:-:S05]  /*3e90*/  IMAD.IADD R5, R17, 0x1, R0 ;  /* 0x0000000111057824 */ /* 0x00cfca00078e0200 */
[----:B------:R2:W-:Y:S02]  /*3ea0*/  ST.E [R2.64+0x4], R5 ;  /* 0x0000040502007985 */ /* 0x0005e4000c101906 */
.L_x_149:
[----:B------:R-:W-:Y:S05]  /*3eb0*/  BSYNC B0 ;  /* 0x0000000000007941 */ /* 0x000fea0003800000 */
.L_x_148:
[----:B------:R-:W-:-:S13]  /*3ec0*/  ISETP.NE.AND P0, PT, R90, 0x2, PT ;  /* 0x000000025a00780c */ /* 0x000fda0003f05270 */
        /* <DEDUP_REMOVED lines=8> */
.L_x_155:
[----:B------:R-:W2:Y:S02]  /*3f50*/  LDS R4, [R0] ;  /* 0x0000000000047984 */ /* 0x000ea40000000800 */
[----:B--2---:R-:W-:-:S06]  /*3f60*/  HADD2 R5, R4, R16 ;  /* 0x0000001004057230 */ /* 0x004fcc0000000000 */
[----:B------:R-:W2:Y:S02]  /*3f70*/  ATOMS.CAST.SPIN R5, [R0], R4, R5 ;  /* 0x000000040005738d */ /* 0x000ea40001800005 */
[----:B--2---:R-:W-:-:S13]  /*3f80*/  ISETP.EQ.U32.AND P0, PT, R5, 0x1, PT ;  /* 0x000000010500780c */ /* 0x004fda0003f02070 */
[----:B------:R-:W-:Y:S05]  /*3f90*/  @!P0 BRA `(.L_x_155) ;  /* 0xffffffb000008947 */ /* 0x000fea000383ffff */
[----:B------:R-:W-:Y:S05]  /*3fa0*/  BRA `(.L_x_153) ;  /* 0x0000003000007947 */ /* 0x000fea0003800000 */
.L_x_154:
[----:B------:R-:W2:Y:S02]  /*3fb0*/  LD.E R0, [R2.64] ;  /* 0x0000000602007980 */ /* 0x000ea4000c101900 */
[----:B--2---:R-:W-:-:S05]  /*3fc0*/  IMAD.IADD R5, R16, 0x1, R0 ;  /* 0x0000000110057824 */ /* 0x004fca00078e0200 */
[----:B------:R2:W-:Y:S02]  /*3fd0*/  ST.E [R2.64], R5 ;  /* 0x0000000502007985 */ /* 0x0005e4000c101906 */
.L_x_153:
[----:B------:R-:W-:Y:S05]  /*3fe0*/  BSYNC B0 ;  /* 0x0000000000007941 */ /* 0x000fea0003800000 */
.L_x_152:
[----:B------:R-:W3:Y:S01]  /*3ff0*/  ATOM.E.ADD.F16x2.RN.STRONG.GPU P0, RZ, [R2.64+0x4], R15 ;  /* 0x0000040f02ff798a */ /* 0x000ee2000810e9c6 */
[----:B------:R-:W-:Y:S01]  /*4000*/  BSSY B0, `(.L_x_156) ;  /* 0x000000f000007945 */ /* 0x000fe20003800000 */
[----:B---3--:R-:W-:Y:S05]  /*4010*/  @P0 BRA `(.L_x_157) ;  /* 0x000000d000000947 */ /* 0x008fea0003800000 */
[----:B------:R-:W3:Y:S02]  /*4020*/  QSPC.E.S P0, RZ, [R2+0x4] ;  /* 0x0000040002ff73aa */ /* 0x000ee40000000500 */
[----:B---3--:R-:W-:Y:S05]  /*4030*/  @!P0 BRA `(.L_x_158) ;  /* 0x0000008000008947 */ /* 0x008fea0003800000 */
[----:B------:R-:W-:-:S04]  /*4040*/  IADD3 R0, R2, 0x4, RZ ;  /* 0x0000000402007810 */ /* 0x000fc80007ffe0ff */
[----:B------:R-:W-:-:S05]  /*4050*/  LOP3.LUT R0, R0, 0xffffff, RZ, 0xc0, !PT ;  /* 0x00ffffff00007812 */ /* 0x000fca00078ec0ff */
.L_x_159:
[----:B------:R-:W3:Y:S02]  /*4060*/  LDS R4, [R0] ;  /* 0x0000000000047984 */ /* 0x000ee40000000800 */
[----:B--23--:R-:W-:-:S10]  /*4070*/  HFMA2.MMA R5, R4, 1, 1, R15 ;  /* 0x3c003c0004057835 */ /* 0x00cfd4000000000f */
[----:B------:R-:W2:Y:S02]  /*4080*/  ATOMS.CAST.SPIN R5, [R0], R4, R5 ;  /* 0x000000040005738d */ /* 0x000ea40001800005 */
[----:B--2---:R-:W-:-:S13]  /*4090*/  ISETP.EQ.U32.AND P0, PT, R5, 0x1, PT ;  /* 0x000000010500780c */ /* 0x004fda0003f02070 */
[----:B------:R-:W-:Y:S05]  /*40a0*/  @!P0 BRA `(.L_x_159) ;  /* 0xffffffb000008947 */ /* 0x000fea000383ffff */
[----:B------:R-:W-:Y:S05]  /*40b0*/  BRA `(.L_x_157) ;  /* 0x0000003000007947 */ /* 0x000fea0003800000 */
.L_x_158:
[----:B------:R-:W3:Y:S02]  /*40c0*/  LD.E R0, [R2.64+0x4] ;  /* 0x0000040602007980 */ /* 0x000ee4000c101900 */
[----:B--23--:R-:W-:-:S05]  /*40d0*/  IMAD.IADD R5, R15, 0x1, R0 ;  /* 0x000000010f057824 */ /* 0x00cfca00078e0200 */
[----:B------:R2:W-:Y:S02]  /*40e0*/  ST.E [R2.64+0x4], R5 ;  /* 0x0000040502007985 */ /* 0x0005e4000c101906 */
.L_x_157:
[----:B------:R-:W-:Y:S05]  /*40f0*/  BSYNC B0 ;  /* 0x0000000000007941 */ /* 0x000fea0003800000 */
.L_x_156:
        /* <DEDUP_REMOVED lines=9> */
.L_x_163:
[----:B------:R-:W2:Y:S02]  /*4190*/  LDS R4, [R0] ;  /* 0x0000000000047984 */ /* 0x000ea40000000800 */
[----:B--2---:R-:W-:-:S06]  /*41a0*/  HADD2 R5, R4, R14 ;  /* 0x0000000e04057230 */ /* 0x004fcc0000000000 */
[----:B------:R-:W2:Y:S02]  /*41b0*/  ATOMS.CAST.SPIN R5, [R0], R4, R5 ;  /* 0x000000040005738d */ /* 0x000ea40001800005 */
[----:B--2---:R-:W-:-:S13]  /*41c0*/  ISETP.EQ.U32.AND P0, PT, R5, 0x1, PT ;  /* 0x000000010500780c */ /* 0x004fda0003f02070 */
[----:B------:R-:W-:Y:S05]  /*41d0*/  @!P0 BRA `(.L_x_163) ;  /* 0xffffffb000008947 */ /* 0x000fea000383ffff */
[----:B------:R-:W-:Y:S05]  /*41e0*/  BRA `(.L_x_161) ;  /* 0x0000003000007947 */ /* 0x000fea0003800000 */
.L_x_162:
[----:B------:R-:W2:Y:S02]  /*41f0*/  LD.E R0, [R2.64] ;  /* 0x0000000602007980 */ /* 0x000ea4000c101900 */
[----:B--2---:R-:W-:-:S05]  /*4200*/  IMAD.IADD R5, R14, 0x1, R0 ;  /* 0x000000010e057824 */ /* 0x004fca00078e0200 */
[----:B------:R2:W-:Y:S02]  /*4210*/  ST.E [R2.64], R5 ;  /* 0x0000000502007985 */ /* 0x0005e4000c101906 */
.L_x_161:
[----:B------:R-:W-:Y:S05]  /*4220*/  BSYNC B0 ;  /* 0x0000000000007941 */ /* 0x000fea0003800000 */
.L_x_160:
[----:B------:R-:W3:Y:S02]  /*4230*/  ATOM.E.ADD.F16x2.RN.STRONG.GPU P0, RZ, [R2.64+0x4], R13 ;  /* 0x0000040d02ff798a */ /* 0x000ee4000810e9c6 */
[----:B---3--:R-:W-:Y:S05]  /*4240*/  @P0 EXIT ;  /* 0x000000000000094d */ /* 0x008fea0003800000 */
[----:B------:R-:W3:Y:S02]  /*4250*/  QSPC.E.S P0, RZ, [R2+0x4] ;  /* 0x0000040002ff73aa */ /* 0x000ee40000000500 */
[----:B---3--:R-:W-:Y:S05]  /*4260*/  @!P0 BRA `(.L_x_164) ;  /* 0x0000008000008947 */ /* 0x008fea0003800000 */
[----:B--2---:R-:W-:-:S04]  /*4270*/  IADD3 R2, R2, 0x4, RZ ;  /* 0x0000000402027810 */ /* 0x004fc80007ffe0ff */
[----:B------:R-:W-:-:S05]  /*4280*/  LOP3.LUT R2, R2, 0xffffff, RZ, 0xc0, !PT ;  /* 0x00ffffff02027812 */ /* 0x000fca00078ec0ff */
.L_x_165:
[----:B------:R-:W2:Y:S02]  /*4290*/  LDS R4, [R2] ;  /* 0x0000000002047984 */ /* 0x000ea40000000800 */
[----:B--2---:R-:W-:-:S10]  /*42a0*/  HFMA2.MMA R5, R4, 1, 1, R13 ;  /* 0x3c003c0004057835 */ /* 0x004fd4000000000d */
[----:B------:R-:W2:Y:S02]  /*42b0*/  ATOMS.CAST.SPIN R5, [R2], R4, R5 ;  /* 0x000000040205738d */ /* 0x000ea40001800005 */
[----:B--2---:R-:W-:-:S13]  /*42c0*/  ISETP.EQ.U32.AND P0, PT, R5, 0x1, PT ;  /* 0x000000010500780c */ /* 0x004fda0003f02070 */
[----:B------:R-:W-:Y:S05]  /*42d0*/  @!P0 BRA `(.L_x_165) ;  /* 0xffffffb000008947 */ /* 0x000fea000383ffff */
[----:B------:R-:W-:Y:S05]  /*42e0*/  EXIT ;  /* 0x000000000000794d */ /* 0x000fea0003800000 */
.L_x_164:
[----:B------:R-:W3:Y:S02]  /*42f0*/  LD.E R0, [R2.64+0x4] ;  /* 0x0000040602007980 */ /* 0x000ee4000c101900 */
[----:B--23--:R-:W-:-:S05]  /*4300*/  IMAD.IADD R5, R13, 0x1, R0 ;  /* 0x000000010d057824 */ /* 0x00cfca00078e0200 */
[----:B------:R-:W-:Y:S01]  /*4310*/  ST.E [R2.64+0x4], R5 ;  /* 0x0000040502007985 */ /* 0x000fe2000c101906 */
[----:B------:R-:W-:Y:S05]  /*4320*/  EXIT ;  /* 0x000000000000794d */ /* 0x000fea0003800000 */
.L_x_166:
        /* <DEDUP_REMOVED lines=13> */
.L_x_3262:


//--------------------- .text._Z23gemm_half_q_half_kernelILi4ELi24ELb1ELb0ELi64EEvPK6__halfPKjS4_S2_PS0_iiiiPKtS7_iiiiiibS2_i --------------------------
	.section	.text._Z23gemm_half_q_half_kernelILi4ELi24ELb1ELb0ELi64EEvPK6__halfPKjS4_S2_PS0_iiiiPKtS7_iiiiiibS2_i,"ax",@progbits
	.sectioninfo	@"SHI_REGISTERS=116"
	.align	128
        .global         _Z23gemm_half_q_half_kernelILi4ELi24ELb1ELb0ELi64EEvPK6__halfPKjS4_S2_PS0_iiiiPKtS7_iiiiiibS2_i
        .type           _Z23gemm_half_q_half_kernelILi4ELi24ELb1ELb0ELi64EEvPK6__halfPKjS4_S2_PS0_iiiiPKtS7_iiiiiibS2_i,@function
        .size           _Z23gemm_half_q_half_kernelILi4ELi24ELb1ELb0ELi64EEvPK6__halfPKjS4_S2_PS0_iiiiPKtS7_iiiiiibS2_i,(.L_x_3263 - _Z23gemm_half_q_half_kernelILi4ELi24ELb1ELb0ELi64EEvPK6__halfPKjS4_S2_PS0_iiiiPKtS7_iiiiiibS2_i)
        .other          _Z23gemm_half_q_half_kernelILi4ELi24ELb1ELb0ELi64EEvPK6__halfPKjS4_S2_PS0_iiiiPKtS7_iiiiiibS2_i,@"STO_CUDA_ENTRY STV_DEFAULT"
_Z23gemm_half_q_half_kernelILi4ELi24ELb1ELb0ELi64EEvPK6__halfPKjS4_S2_PS0_iiiiPKtS7_iiiiiibS2_i:
.text._Z23gemm_half_q_half_kernelILi4ELi24ELb1ELb0ELi64EEvPK6__halfPKjS4_S2_PS0_iiiiPKtS7_iiiiiibS2_i:
        /* <DEDUP_REMOVED lines=12> */
[----:B------:R-:W-:Y:S01]  /*00c0*/  PRMT R5, RZ, 0x7610, R5 ;  /* 0x00007610ff057816 */ /* 0x000fe20000000005 */
[----:B0-----:R-:W-:-:S02]  /*00d0*/  IMAD R96, R0, R3, c[0x0][0x188] ;  /* 0x0000620000607624 */ /* 0x001fc400078e0203 */
[----:B-1----:R-:W-:-:S03]  /*00e0*/  IMAD.SHL.U32 R94, R86, 0x40, RZ ;  /* 0x00000040565e7824 */ /* 0x002fc600078e00ff */
[C---:B------:R-:W-:Y:S02]  /*00f0*/  ISETP.GE.AND P1, PT, R96.reuse, 0x1, PT ;  /* 0x000000016000780c */ /* 0x040fe40003f26270 */
[----:B------:R-:W-:Y:S02]  /*0100*/  IMNMX R95, R96, 0x4, PT ;  /* 0x00000004605f7817 */ /* 0x000fe40003800200 */
[----:B------:R-:W-:Y:S01]  /*0110*/  IADD3 R93, R94, 0x40, RZ ;  /* 0x000000405e5d7810 */ /* 0x000fe20007ffe0ff */
[----:B--2---:R-:W-:-:S03]  /*0120*/  IMAD R2, R2, 0x40, R9 ;  /* 0x0000004002027824 */ /* 0x004fc600078e0209 */
        /* <DEDUP_REMOVED lines=30> */
.L_x_167:
        /* <DEDUP_REMOVED lines=21> */
.L_x_172:
        /* <DEDUP_REMOVED lines=10> */
[C---:B------:R-:W-:Y:S02]  /*0500*/  LEA R2, P2, R10.reuse, c[0x0][0x160], 0x1 ;  /* 0x000058000a027a11 */ /* 0x040fe400078408ff */
        /* <DEDUP_REMOVED lines=25> */
.L_x_171:
        /* <DEDUP_REMOVED lines=22> */
.L_x_173:
        /* <DEDUP_REMOVED lines=12> */
.L_x_170:
[----:B------:R-:W-:Y:S01]  /*08c0*/  ISETP.GT.AND P2, PT, R95, 0x3, PT ;  /* 0x000000035f00780c */ /* 0x000fe20003f44270 */
[----:B------:R-:W-:Y:S01]  /*08d0*/  IMAD.SHL.U32 R18, R9, 0x2, RZ ;  /* 0x0000000209127824 */ /* 0x000fe200078e00ff */
[----:B------:R-:W-:Y:S01]  /*08e0*/  PLOP3.LUT P0, PT, PT, PT, PT, 0x80, 0x0 ;  /* 0x000000000000781c */ /* 0x000fe20003f0f070 */
[----:B------:R-:W-:-:S10]  /*08f0*/  IMAD.MOV.U32 R5, RZ, RZ, RZ ;  /* 0x000000ffff057224 */ /* 0x000fd400078e00ff */
[----:B------:R-:W-:Y:S05]  /*0900*/  @!P2 BRA `(.L_x_174) ;  /* 0x000002600000a947 */ /* 0x000fea0003800000 */
[----:B------:R-:W-:Y:S02]  /*0910*/  PLOP3.LUT P0, PT, PT, PT, PT, 0x8, 0x0 ;  /* 0x000000000000781c */ /* 0x000fe40003f0e170 */
[----:B------:R-:W-:Y:S02]  /*0920*/  IADD3 R20, R95, -0x3, RZ ;  /* 0xfffffffd5f147810 */ /* 0x000fe40007ffe0ff */
.L_x_175:
        /* <DEDUP_REMOVED lines=10> */
[C---:B------:R-:W-:Y:S02]  /*09d0*/  LEA R2, P2, R10.reuse, c[0x0][0x160], 0x1 ;  /* 0x000058000a027a11 */ /* 0x040fe400078408ff */
[C---:B------:R-:W-:Y:S02]  /*09e0*/  IADD3 R13, P3, R15.reuse, R6, RZ ;  /* 0x000000060f0d7210 */ /* 0x040fe40007f7e0ff */
[C---:B------:R-:W-:Y:S02]  /*09f0*/  IADD3 R9, P4, R15.reuse, R7, RZ ;  /* 0x000000070f097210 */ /* 0x040fe40007f9e0ff */
[----:B------:R-:W-:Y:S02]  /*0a00*/  IADD3 R11, P5, R15, R8, RZ ;  /* 0x000000080f0b7210 */ /* 0x000fe40007fbe0ff */
[----:B------:R-:W-:Y:S02]  /*0a10*/  LEA.HI.X R3, R10, c[0x0][0x164], R3, 0x1, P2 ;  /* 0x000059000a037a11 */ /* 0x000fe400010f0c03 */
[----:B------:R-:W-:-:S02]  /*0a20*/  LEA.HI.X.SX32 R16, R6, R17, 0x1, P3 ;  /* 0x0000001106107211 */ /* 0x000fc400018f0eff */
[-C--:B------:R-:W-:Y:S01]  /*0a30*/  LEA.HI.X.SX32 R14, R7, R17.reuse, 0x1, P4 ;  /* 0x00000011070e7211 */ /* 0x080fe200020f0eff */
[----:B------:R-:W2:Y:S01]  /*0a40*/  LDG.E.U16.CONSTANT R2, [R2.64] ;  /* 0x0000000602027981 */ /* 0x000ea2000c1e9500 */
[----:B------:R-:W-:Y:S02]  /*0a50*/  LEA.HI.X.SX32 R12, R8, R17, 0x1, P5 ;  /* 0x00000011080c7211 */ /* 0x000fe400028f0eff */
        /* <DEDUP_REMOVED lines=17> */
.L_x_174:
        /* <DEDUP_REMOVED lines=22> */
.L_x_176:
        /* <DEDUP_REMOVED lines=11> */
.L_x_169:
[----:B------:R-:W-:Y:S05]  /*0d80*/  BSYNC B0 ;  /* 0x0000000000007941 */ /* 0x000fea0003800000 */
.L_x_168:
        /* <DEDUP_REMOVED lines=14> */
.L_x_179:
[----:B0-----:R-:W-:Y:S01]  /*0e70*/  IMAD R3, R0, 0x4, R5 ;  /* 0x0000000400037824 */ /* 0x001fe200078e0205 */
[----:B------:R-:W-:-:S04]  /*0e80*/  IADD3 R5, R5, 0x4, RZ ;  /* 0x0000000405057810 */ /* 0x000fc80007ffe0ff */
[C---:B------:R-:W-:Y:S02]  /*0e90*/  IADD3 R7, R3.reuse, 0x1, RZ ;  /* 0x0000000103077810 */ /* 0x040fe40007ffe0ff */
[C---:B------:R-:W-:Y:S02]  /*0ea0*/  IADD3 R9, R3.reuse, 0x2, RZ ;  /* 0x0000000203097810 */ /* 0x040fe40007ffe0ff */
[C---:B------:R-:W-:Y:S01]  /*0eb0*/  IADD3 R11, R3.reuse, 0x3, RZ ;  /* 0x00000003030b7810 */ /* 0x040fe20007ffe0ff */
[--C-:B------:R-:W-:Y:S01]  /*0ec0*/  IMAD R3, R3, c[0x0][0x18c], R4.reuse ;  /* 0x0000630003037a24 */ /* 0x100fe200078e0204 */
[----:B------:R-:W-:Y:S01]  /*0ed0*/  ISETP.GE.AND P2, PT, R5, R14, PT ;  /* 0x0000000e0500720c */ /* 0x000fe20003f46270 */
[--C-:B------:R-:W-:Y:S02]  /*0ee0*/  IMAD R7, R7, c[0x0][0x18c], R4.reuse ;  /* 0x0000630007077a24 */ /* 0x100fe400078e0204 */
        /* <DEDUP_REMOVED lines=11> */
.L_x_178:
[----:B0-----:R-:W-:-:S05]  /*0fa0*/  IMAD.IADD R2, R95, 0x1, -R5 ;  /* 0x000000015f027824 */ /* 0x001fca00078e0a05 */
[----:B------:R-:W-:-:S13]  /*0fb0*/  ISETP.GT.AND P2, PT, R2, 0x1, PT ;  /* 0x000000010200780c */ /* 0x000fda0003f44270 */
[----:B------:R-:W-:Y:S05]  /*0fc0*/  @!P2 BRA `(.L_x_180) ;  /* 0x000000b00000a947 */ /* 0x000fea0003800000 */
[----:B------:R-:W-:Y:S01]  /*0fd0*/  IMAD R3, R0, 0x4, R5 ;  /* 0x0000000400037824 */ /* 0x000fe200078e0205 */
[----:B------:R-:W-:Y:S01]  /*0fe0*/  PLOP3.LUT P0, PT, PT, PT, PT, 0x8, 0x0 ;  /* 0x000000000000781c */ /* 0x000fe20003f0e170 */
[----:B------:R-:W-:Y:S01]  /*0ff0*/  IMAD.MOV.U32 R6, RZ, RZ, 0x2 ;  /* 0x00000002ff067424 */ /* 0x000fe200078e00ff */
[----:B------:R-:W-:Y:S02]  /*1000*/  IADD3 R5, R5, 0x2, RZ ;  /* 0x0000000205057810 */ /* 0x000fe40007ffe0ff */
[C---:B------:R-:W-:Y:S01]  /*1010*/  IADD3 R7, R3.reuse, 0x1, RZ ;  /* 0x0000000103077810 */ /* 0x040fe20007ffe0ff */
[----:B------:R-:W-:-:S04]  /*1020*/  IMAD R3, R3, c[0x0][0x18c], R4 ;  /* 0x0000630003037a24 */ /* 0x000fc800078e0204 */
[----:B------:R-:W-:Y:S02]  /*1030*/  IMAD R7, R7, c[0x0][0x18c], R4 ;  /* 0x0000630007077a24 */ /* 0x000fe400078e0204 */
[----:B------:R-:W-:-:S04]  /*1040*/  IMAD.WIDE R2, R3, R6, c[0x0][0x180] ;  /* 0x0000600003027625 */ /* 0x000fc800078e0206 */
[----:B------:R-:W-:Y:S01]  /*1050*/  IMAD.WIDE R6, R7, R6, c[0x0][0x180] ;  /* 0x0000600007067625 */ /* 0x000fe200078e0206 */
[----:B------:R0:W-:Y:S04]  /*1060*/  STG.E.64 [R2.64], RZ ;  /* 0x000000ff02007986 */ /* 0x0001e8000c101b06 */
[----:B------:R0:W-:Y:S02]  /*1070*/  STG.E.64 [R6.64], RZ ;  /* 0x000000ff06007986 */ /* 0x0001e4000c101b06 */
.L_x_180:
[----:B------:R-:W-:-:S13]  /*1080*/  ISETP.LT.OR P0, PT, R5, R95, P0 ;  /* 0x0000005f0500720c */ /* 0x000fda0000701670 */
[----:B------:R-:W-:Y:S02]  /*1090*/  @P0 IMAD R5, R0, 0x4, R5 ;  /* 0x0000000400050824 */ /* 0x000fe400078e0205 */
[----:B0-----:R-:W-:Y:S02]  /*10a0*/  @P0 IMAD.MOV.U32 R3, RZ, RZ, 0x2 ;  /* 0x00000002ff030424 */ /* 0x001fe400078e00ff */
[----:B------:R-:W-:-:S04]  /*10b0*/  @P0 IMAD R2, R5, c[0x0][0x18c], R4 ;  /* 0x0000630005020a24 */ /* 0x000fc800078e0204 */
[----:B------:R-:W-:-:S05]  /*10c0*/  @P0 IMAD.WIDE R2, R2, R3, c[0x0][0x180] ;  /* 0x0000600002020625 */ /* 0x000fca00078e0203 */
[----:B------:R0:W-:Y:S02]  /*10d0*/  @P0 STG.E.64 [R2.64], RZ ;  /* 0x000000ff02000986 */ /* 0x0001e4000c101b06 */
.L_x_177:
[----:B------:R-:W-:Y:S01]  /*10e0*/  BAR.SYNC.DEFER_BLOCKING 0x0 ;  /* 0x0000000000007b1d */ /* 0x000fe20000010000 */
[----:B------:R-:W-:Y:S01]  /*10f0*/  ISETP.GE.AND P0, PT, R94, R93, PT ;  /* 0x0000005d5e00720c */ /* 0x000fe20003f06270 */
[----:B------:R-:W-:Y:S02]  /*1100*/  IMAD.SHL.U32 R6, R86, 0x80, RZ ;  /* 0x0000008056067824 */ /* 0x000fe400078e00ff */
[----:B------:R-:W-:-:S04]  /*1110*/  IMAD.MOV.U32 R19, RZ, RZ, 0x2 ;  /* 0x00000002ff137424 */ /* 0x000fc800078e00ff */
[----:B------:R-:W-:-:S06]  /*1120*/  IMAD.WIDE R6, R6, R19, c[0x0][0x198] ;  /* 0x0000660006067625 */ /* 0x000fcc00078e0213 */
[----:B------:R-:W-:Y:S05]  /*1130*/  @P0 BRA `(.L_x_181) ;  /* 0x0000033000000947 */ /* 0x000fea0003800000 */
[----:B------:R1:W5:Y:S01]  /*1140*/  LDG.E.U16.CONSTANT R0, [R6.64] ;  /* 0x0000000606007981 */ /* 0x000362000c1e9500 */
[----:B0-----:R-:W-:Y:S01]  /*1150*/  SHF.R.S32.HI R3, RZ, 0x1f, R4 ;  /* 0x0000001fff037819 */ /* 0x001fe20000011404 */
[----:B------:R-:W-:Y:S02]  /*1160*/  IMAD.SHL.U32 R2, R4, 0x4, RZ ;  /* 0x0000000404027824 */ /* 0x000fe400078e00ff */
[----:B------:R-:W-:Y:S01]  /*1170*/  IMAD.MOV.U32 R13, RZ, RZ, RZ ;  /* 0x000000ffff0d7224 */ /* 0x000fe200078e00ff */
[----:B------:R-:W-:Y:S01]  /*1180*/  LEA.HI R3, R3, R4, RZ, 0x3 ;  /* 0x0000000403037211 */ /* 0x000fe200078f18ff */
[----:B------:R-:W-:Y:S01]  /*1190*/  IMAD.MOV.U32 R14, RZ, RZ, R94 ;  /* 0x000000ffff0e7224 */ /* 0x000fe200078e005e */
[----:B------:R-:W-:Y:S02]  /*11a0*/  LOP3.LUT R5, R2, 0x10, RZ, 0xc0, !PT ;  /* 0x0000001002057812 */ /* 0x000fe400078ec0ff */
[----:B------:R-:W-:Y:S02]  /*11b0*/  SHF.R.S32.HI R12, RZ, 0x3, R3 ;  /* 0x00000003ff0c7819 */ /* 0x000fe40000011403 */
.L_x_182:
[----:B0----5:R-:W-:-:S04]  /*11c0*/  IMAD.IADD R8, R0, 0x1, R13 ;  /* 0x0000000100087824 */ /* 0x021fc800078e020d */
        /* <DEDUP_REMOVED lines=28> */
[----:B------:R-:W-:Y:S02]  /*1390*/  IMAD R15, R15, R15, RZ ;  /* 0x0000000f0f0f7224 */ /* 0x000fe400078e02ff */
[----:B0-----:R-:W-:Y:S01]  /*13a0*/  IMAD R9, R2, R2, RZ ;  /* 0x0000000202097224 */ /* 0x001fe200078e02ff */
[----:B------:R-:W-:Y:S08]  /*13b0*/  I2F.F16 R16, R16 ;  /* 0x0000001000107306 */ /* 0x000ff00000200c00 */
[----:B------:R-:W0:Y:S08]  /*13c0*/  I2F.F16 R17, R17 ;  /* 0x0000001100117306 */ /* 0x000e300000200c00 */
[----:B------:R-:W-:Y:S08]  /*13d0*/  I2F.F16 R2, R9 ;  /* 0x0000000900027306 */ /* 0x000ff00000200c00 */
[----:B------:R-:W2:Y:S01]  /*13e0*/  I2F.F16 R15, R15 ;  /* 0x0000000f000f7306 */ /* 0x000ea20000200c00 */
[----:B0-----:R-:W-:-:S02]  /*13f0*/  PRMT R17, R16, 0x5410, R17 ;  /* 0x0000541010117816 */ /* 0x001fc40000000011 */
[----:B--2---:R-:W-:-:S03]  /*1400*/  PRMT R3, R15, 0x5410, R2 ;  /* 0x000054100f037816 */ /* 0x004fc60000000002 */
[-C--:B---3--:R-:W-:Y:S02]  /*1410*/  HMUL2 R2, R17, R8.reuse.H0_H0 ;  /* 0x2000000811027232 */ /* 0x088fe40000000000 */
[----:B------:R-:W-:Y:S01]  /*1420*/  HMUL2 R3, R3, R8.H0_H0 ;  /* 0x2000000803037232 */ /* 0x000fe20000000000 */
[C---:B------:R-:W-:Y:S01]  /*1430*/  IMAD R8, R13.reuse, 0x8, R1 ;  /* 0x000000080d087824 */ /* 0x040fe200078e0201 */
[----:B------:R-:W-:-:S04]  /*1440*/  IADD3 R13, R13, 0x1, RZ ;  /* 0x000000010d0d7810 */ /* 0x000fc80007ffe0ff */
[----:B------:R0:W-:Y:S01]  /*1450*/  STL.64 [R8], R2 ;  /* 0x0000000208007387 */ /* 0x0001e20000100a00 */
[----:B------:R-:W-:Y:S05]  /*1460*/  @!P2 BRA `(.L_x_182) ;  /* 0xfffffd500000a947 */ /* 0x000fea000383ffff */
.L_x_181:
[----:B------:R-:W2:Y:S04]  /*1470*/  LDL.64 R12, [R1] ;  /* 0x00000000010c7983 */ /* 0x000ea80000100a00 */
[----:B------:R3:W4:Y:S01]  /*1480*/  LDG.E.U16.CONSTANT R87, [R6.64+0x2] ;  /* 0x0000020606577981 */ /* 0x000722000c1e9500 */
[C---:B------:R-:W-:Y:S01]  /*1490*/  ISETP.GT.AND P2, PT, R94.reuse, c[0x0][0x1a8], PT ;  /* 0x00006a005e007a0c */ /* 0x040fe20003f44270 */
[----:B------:R-:W-:Y:S01]  /*14a0*/  UMOV UR4, URZ ;  /* 0x0000003f00047c82 */ /* 0x000fe20008000000 */
[C---:B------:R-:W-:Y:S01]  /*14b0*/  ISETP.GT.AND P3, PT, R94.reuse, c[0x0][0x1ac], PT ;  /* 0x00006b005e007a0c */ /* 0x040fe20003f64270 */
[----:B------:R-:W-:Y:S01]  /*14c0*/  IMAD.MOV.U32 R88, RZ, RZ, RZ ;  /* 0x000000ffff587224 */ /* 0x000fe200078e00ff */
[----:B------:R-:W-:-:S02]  /*14d0*/  ISETP.GT.AND P4, PT, R94, c[0x0][0x1b0], PT ;  /* 0x00006c005e007a0c */ /* 0x000fc40003f84270 */
[C---:B0-----:R-:W-:Y:S02]  /*14e0*/  IMNMX R2, R94.reuse, c[0x0][0x1a8], PT ;  /* 0x00006a005e027a17 */ /* 0x041fe40003800200 */
[C---:B------:R-:W-:Y:S02]  /*14f0*/  ISETP.GT.AND P5, PT, R94.reuse, c[0x0][0x1b4], PT ;  /* 0x00006d005e007a0c */ /* 0x040fe40003fa4270 */
[----:B------:R-:W-:Y:S02]  /*1500*/  SHF.R.S32.HI R3, RZ, 0x1f, R2 ;  /* 0x0000001fff037819 */ /* 0x000fe40000011402 */
[C---:B------:R-:W-:Y:S02]  /*1510*/  ISETP.GT.AND P6, PT, R94.reuse, c[0x0][0x1b8], PT ;  /* 0x00006e005e007a0c */ /* 0x040fe40003fc4270 */
[----:B------:R-:W-:Y:S02]  /*1520*/  @P2 IMNMX R0, R94, c[0x0][0x1ac], PT ;  /* 0x00006b005e002a17 */ /* 0x000fe40003800200 */
[----:B------:R-:W-:-:S02]  /*1530*/  LEA.HI R10, R3, R2, RZ, 0x5 ;  /* 0x00000002030a7211 */ /* 0x000fc400078f28ff */
[----:B------:R-:W-:Y:S02]  /*1540*/  @P3 IMNMX R2, R94, c[0x0][0x1b0], PT ;  /* 0x00006c005e023a17 */ /* 0x000fe40003800200 */
[----:B------:R-:W-:Y:S02]  /*1550*/  @P2 IADD3 R0, R0, -c[0x0][0x1a8], RZ ;  /* 0x80006a0000002a10 */ /* 0x000fe40007ffe0ff */
[----:B------:R-:W-:Y:S02]  /*1560*/  @P4 IMNMX R5, R94, c[0x0][0x1b4], PT ;  /* 0x00006d005e054a17 */ /* 0x000fe40003800200 */
[----:B------:R-:W-:Y:S02]  /*1570*/  @P3 IADD3 R2, R2, -c[0x0][0x1ac], RZ ;  /* 0x80006b0002023a10 */ /* 0x000fe40007ffe0ff */
[----:B------:R-:W-:Y:S02]  /*1580*/  @P2 SHF.R.S32.HI R3, RZ, 0x1f, R0 ;  /* 0x0000001fff032819 */ /* 0x000fe40000011400 */
[----:B-1-3--:R-:W-:-:S02]  /*1590*/  @P5 IMNMX R7, R94, c[0x0][0x1b8], PT ;  /* 0x00006e005e075a17 */ /* 0x00afc40003800200 */
[----:B------:R-:W-:Y:S02]  /*15a0*/  @P4 IADD3 R6, R5, -c[0x0][0x1b0], RZ ;  /* 0x80006c0005064a10 */ /* 0x000fe40007ffe0ff */
[----:B------:R-:W-:Y:S02]  /*15b0*/  @P3 SHF.R.S32.HI R5, RZ, 0x1f, R2 ;  /* 0x0000001fff053819 */ /* 0x000fe40000011402 */
[----:B------:R-:W-:Y:S02]  /*15c0*/  @P2 LEA.HI R3, R3, R0, RZ, 0x5 ;  /* 0x0000000003032211 */ /* 0x000fe400078f28ff */
[----:B------:R-:W-:Y:S02]  /*15d0*/  @P6 IMNMX R8, R94, c[0x0][0x1bc], PT ;  /* 0x00006f005e086a17 */ /* 0x000fe40003800200 */
[----:B------:R-:W-:Y:S02]  /*15e0*/  @P5 IADD3 R0, R7, -c[0x0][0x1b4], RZ ;  /* 0x80006d0007005a10 */ /* 0x000fe40007ffe0ff */
[----:B------:R-:W-:Y:S01]  /*15f0*/  @P3 LEA.HI R5, R5, R2, RZ, 0x5 ;  /* 0x0000000205053211 */ /* 0x000fe200078f28ff */
[----:B------:R-:W-:Y:S01]  /*1600*/  IMAD.MOV.U32 R2, RZ, RZ, RZ ;  /* 0x000000ffff027224 */ /* 0x000fe200078e00ff */
[----:B------:R-:W-:-:S02]  /*1610*/  @P4 SHF.R.S32.HI R7, RZ, 0x1f, R6 ;  /* 0x0000001fff074819 */ /* 0x000fc40000011406 */
[----:B------:R-:W-:Y:S02]  /*1620*/  @P6 IADD3 R8, R8, -c[0x0][0x1b8], RZ ;  /* 0x80006e0008086a10 */ /* 0x000fe40007ffe0ff */
[----:B------:R-:W-:Y:S02]  /*1630*/  @P5 SHF.R.S32.HI R9, RZ, 0x1f, R0 ;  /* 0x0000001fff095819 */ /* 0x000fe40000011400 */
[----:B------:R-:W-:Y:S02]  /*1640*/  @P3 SHF.R.S32.HI R5, RZ, 0x5, R5 ;  /* 0x00000005ff053819 */ /* 0x000fe40000011405 */
[----:B------:R-:W-:Y:S01]  /*1650*/  @P4 LEA.HI R6, R7, R6, RZ, 0x5 ;  /* 0x0000000607064211 */ /* 0x000fe200078f28ff */
[----:B------:R-:W-:Y:S01]  /*1660*/  IMAD.MOV.U32 R7, RZ, RZ, RZ ;  /* 0x000000ffff077224 */ /* 0x000fe200078e00ff */
[----:B------:R-:W-:Y:S02]  /*1670*/  @P6 SHF.R.S32.HI R11, RZ, 0x1f, R8 ;  /* 0x0000001fff0b6819 */ /* 0x000fe40000011408 */
[----:B------:R-:W-:-:S02]  /*1680*/  @P2 SHF.R.S32.HI R3, RZ, 0x5, R3 ;  /* 0x00000005ff032819 */ /* 0x000fc40000011403 */
[----:B------:R-:W-:Y:S01]  /*1690*/  @P5 LEA.HI R9, R9, R0, RZ, 0x5 ;  /* 0x0000000009095211 */ /* 0x000fe200078f28ff */
[----:B------:R-:W-:Y:S01]  /*16a0*/  IMAD.MOV.U32 R0, RZ, RZ, RZ ;  /* 0x000000ffff007224 */ /* 0x000fe200078e00ff */
[----:B------:R-:W-:Y:S01]  /*16b0*/  @P4 SHF.R.S32.HI R6, RZ, 0x5, R6 ;  /* 0x00000005ff064819 */ /* 0x000fe20000011406 */
[----:B------:R-:W-:Y:S01]  /*16c0*/  @P3 IMAD R0, R5, 0x5, RZ ;  /* 0x0000000505003824 */ /* 0x000fe200078e02ff */
[----:B------:R-:W-:Y:S01]  /*16d0*/  @P6 LEA.HI R11, R11, R8, RZ, 0x5 ;  /* 0x000000080b0b6211 */ /* 0x000fe200078f28ff */
[----:B------:R-:W-:Y:S01]  /*16e0*/  @P2 IMAD R2, R3, 0x6, RZ ;  /* 0x0000000603022824 */ /* 0x000fe200078e02ff */
[----:B------:R-:W-:Y:S01]  /*16f0*/  SHF.R.S32.HI R5, RZ, 0x5, R10 ;  /* 0x00000005ff057819 */ /* 0x000fe2000001140a */
[----:B------:R-:W-:Y:S01]  /*1700*/  @P4 IMAD.SHL.U32 R7, R6, 0x4, RZ ;  /* 0x0000000406074824 */ /* 0x000fe200078e00ff */
[----:B------:R-:W-:Y:S01]  /*1710*/  @P5 SHF.R.S32.HI R9, RZ, 0x5, R9 ;  /* 0x00000005ff095819 */ /* 0x000fe20000011409 */
[----:B------:R-:W-:Y:S01]  /*1720*/  IMAD.MOV.U32 R3, RZ, RZ, RZ ;  /* 0x000000ffff037224 */ /* 0x000fe200078e00ff */
[----:B------:R-:W-:Y:S01]  /*1730*/  @P6 SHF.R.S32.HI R11, RZ, 0x5, R11 ;  /* 0x00000005ff0b6819 */ /* 0x000fe2000001140b */
[----:B------:R-:W-:Y:S01]  /*1740*/  IMAD R2, R5, 0x8, R2 ;  /* 0x0000000805027824 */ /* 0x000fe200078e0202 */
[----:B------:R-:W-:Y:S01]  /*1750*/  ISETP.GE.OR P0, PT, R94, c[0x0][0x1b0], P0 ;  /* 0x00006c005e007a0c */ /* 0x000fe20000706670 */
[----:B------:R-:W-:Y:S01]  /*1760*/  IMAD.MOV.U32 R6, RZ, RZ, RZ ;  /* 0x000000ffff067224 */ /* 0x000fe200078e00ff */
[----:B------:R-:W-:Y:S01]  /*1770*/  PRMT R20, RZ, 0x5410, RZ ;  /* 0x00005410ff147816 */ /* 0x000fe200000000ff */
[----:B------:R-:W-:Y:S01]  /*1780*/  @P5 IMAD R3, R9, 0x3, RZ ;  /* 0x0000000309035824 */ /* 0x000fe200078e02ff */
[----:B------:R-:W-:Y:S01]  /*1790*/  IADD3 R0, R7, R2, R0 ;  /* 0x0000000207007210 */ /* 0x000fe20007ffe000 */
[----:B------:R-:W-:Y:S01]  /*17a0*/  @P6 IMAD.SHL.U32 R6, R11, 0x2, RZ ;  /* 0x000000020b066824 */ /* 0x000fe200078e00ff */
[----:B------:R-:W-:-:S02]  /*17b0*/  PRMT R19, RZ, 0x5410, RZ ;  /* 0x00005410ff137816 */ /* 0x000fc400000000ff */
[----:B------:R-:W-:Y:S02]  /*17c0*/  PRMT R18, RZ, 0x5410, RZ ;  /* 0x00005410ff127816 */ /* 0x000fe400000000ff */
[----:B------:R-:W-:Y:S02]  /*17d0*/  IADD3 R0, R6, R0, R3 ;  /* 0x0000000006007210 */ /* 0x000fe40007ffe003 */
[----:B-----5:R-:W-:Y:S02]  /*17e0*/  PRMT R17, RZ, 0x5410, RZ ;  /* 0x00005410ff117816 */ /* 0x020fe400000000ff */
[----:B------:R-:W-:Y:S01]  /*17f0*/  PRMT R16, RZ, 0x5410, RZ ;  /* 0x00005410ff107816 */ /* 0x000fe200000000ff */
[----:B------:R-:W-:Y:S01]  /*1800*/  IMAD R3, R0, c[0x0][0x18c], RZ ;  /* 0x0000630000037a24 */ /* 0x000fe200078e02ff */
[----:B------:R-:W-:Y:S02]  /*1810*/  SHF.R.S32.HI R0, RZ, 0x1f, R4 ;  /* 0x0000001fff007819 */ /* 0x000fe40000011404 */
[----:B------:R-:W-:-:S02]  /*1820*/  PRMT R15, RZ, 0x5410, RZ ;  /* 0x00005410ff0f7816 */ /* 0x000fc400000000ff */
[----:B------:R-:W-:Y:S02]  /*1830*/  IADD3 R2, P2, R4, R3, RZ ;  /* 0x0000000304027210 */ /* 0x000fe40007f5e0ff */
[----:B------:R-:W-:Y:S02]  /*1840*/  PRMT R14, RZ, 0x5410, RZ ;  /* 0x00005410ff0e7816 */ /* 0x000fe400000000ff */
[----:B------:R-:W-:Y:S02]  /*1850*/  LEA.HI.X.SX32 R3, R3, R0, 0x1, P2 ;  /* 0x0000000003037211 */ /* 0x000fe400010f0eff */
[----:B------:R-:W-:-:S04]  /*1860*/  LEA R4, P2, R2, c[0x0][0x168], 0x2 ;  /* 0x00005a0002047a11 */ /* 0x000fc800078410ff */
[----:B------:R-:W-:Y:S02]  /*1870*/  LEA.HI.X R5, R2, c[0x0][0x16c], R3, 0x2, P2 ;  /* 0x00005b0002057a11 */ /* 0x000fe400010f1403 */
[----:B--2---:R-:W-:Y:S02]  /*1880*/  PRMT R100, R13, 0x7610, R13 ;  /* 0x000076100d647816 */ /* 0x004fe4000000000d */
[----:B------:R-:W-:Y:S02]  /*1890*/  PRMT R97, R12, 0x7610, R12 ;  /* 0x000076100c617816 */ /* 0x000fe4000000000c */
[----:B------:R-:W-:Y:S01]  /*18a0*/  PRMT R13, RZ, 0x5410, RZ ;  /* 0x00005410ff0d7816 */ /* 0x000fe200000000ff */
[----:B----4-:R-:W-:Y:S01]  /*18b0*/  IMAD.IADD R87, R94, 0x1, R87 ;  /* 0x000000015e577824 */ /* 0x010fe200078e0257 */
[----:B------:R-:W-:Y:S05]  /*18c0*/  @P0 BRA `(.L_x_183) ;  /* 0x000025e000000947 */ /* 0x000fea0003800000 */
[----:B------:R-:W-:Y:S01]  /*18d0*/  IMAD.MOV.U32 R88, RZ, RZ, RZ ;  /* 0x000000ffff587224 */ /* 0x000fe200078e00ff */
[----:B------:R-:W-:Y:S01]  /*18e0*/  PRMT R20, RZ, 0x7610, R20 ;  /* 0x00007610ff147816 */ /* 0x000fe20000000014 */
[----:B------:R-:W-:-:S02]  /*18f0*/  UMOV UR4, URZ ;  /* 0x0000003f00047c82 */ /* 0x000fc40008000000 */
.L_x_188:
        /* <DEDUP_REMOVED lines=24> */
[----:B-----5:R-:W-:Y:S02]  /*1a80*/  SHF.R.U32.HI R74, RZ, 0xf, R6 ;  /* 0x0000000fff4a7819 */ /* 0x020fe40000011606 */
[----:B------:R-:W-:Y:S02]  /*1a90*/  SHF.R.U32.HI R2, RZ, 0xf, R4 ;  /* 0x0000000fff027819 */ /* 0x000fe40000011604 */
[----:B------:R-:W-:-:S02]  /*1aa0*/  LOP3.LUT R56, R4, 0x3e003e0, RZ, 0xc0, !PT ;  /* 0x03e003e004387812 */ /* 0x000fc400078ec0ff */
[----:B------:R-:W-:Y:S02]  /*1ab0*/  LOP3.LUT R47, R4, 0x1f001f, RZ, 0xc0, !PT ;  /* 0x001f001f042f7812 */ /* 0x000fe400078ec0ff */
[----:B------:R-:W-:Y:S02]  /*1ac0*/  SHF.R.U32.HI R46, RZ, 0xa, R4 ;  /* 0x0000000aff2e7819 */ /* 0x000fe40000011604 */
[----:B------:R-:W-:Y:S02]  /*1ad0*/  SHF.R.U32.HI R77, RZ, 0xf, R7 ;  /* 0x0000000fff4d7819 */ /* 0x000fe40000011607 */
        /* <DEDUP_REMOVED lines=27> */
[----:B------:R-:W-:Y:S02]  /*1c90*/  LOP3.LUT R74, R74, 0x10001, RZ, 0xc0, !PT ;  /* 0x000100014a4a7812 */ /* 0x000fe400078ec0ff */
[----:B------:R-:W-:Y:S02]  /*1ca0*/  SHF.R.U32.HI R42, RZ, 0xe, R8 ;  /* 0x0000000eff2a7819 */ /* 0x000fe40000011608 */
[----:B------:R-:W-:Y:S02]  /*1cb0*/  SHF.R.U32.HI R78, RZ, 0xe, R11 ;  /* 0x0000000eff4e7819 */ /* 0x000fe4000001160b */
[----:B------:R-:W-:Y:S02]  /*1cc0*/  SHF.R.U32.HI R27, RZ, 0xc, R29 ;  /* 0x0000000cff1b7819 */ /* 0x000fe4000001161d */
[C---:B------:R-:W-:Y:S02]  /*1cd0*/  LOP3.LUT R60, R29.reuse, 0x3e003e0, RZ, 0xc0, !PT ;  /* 0x03e003e01d3c7812 */ /* 0x040fe400078ec0ff */
[----:B------:R-:W-:-:S02]  /*1ce0*/  LOP3.LUT R64, R29, 0x1f001f, RZ, 0xc0, !PT ;  /* 0x001f001f1d407812 */ /* 0x000fc400078ec0ff */
[----:B------:R-:W-:Y:S01]  /*1cf0*/  SHF.R.U32.HI R66, RZ, 0xa, R29 ;  /* 0x0000000aff427819 */ /* 0x000fe2000001161d */
[----:B------:R-:W-:Y:S01]  /*1d00*/  IMAD.MOV.U32 R29, RZ, RZ, 0x2800 ;  /* 0x00002800ff1d7424 */ /* 0x000fe200078e00ff */
[----:B------:R-:W-:Y:S02]  /*1d10*/  LOP3.LUT R25, R2, 0x10001, RZ, 0xc0, !PT ;  /* 0x0001000102197812 */ /* 0x000fe400078ec0ff */
[----:B------:R-:W-:Y:S02]  /*1d20*/  LOP3.LUT R77, R77, 0x10001, RZ, 0xc0, !PT ;  /* 0x000100014d4d7812 */ /* 0x000fe400078ec0ff */
[----:B------:R-:W-:Y:S02]  /*1d30*/  LOP3.LUT R71, R71, 0x10001, RZ, 0xc0, !PT ;  /* 0x0001000147477812 */ /* 0x000fe400078ec0ff */
[----:B------:R-:W-:Y:S02]  /*1d40*/  SHF.R.U32.HI R76, RZ, 0xd, R26 ;  /* 0x0000000dff4c7819 */ /* 0x000fe4000001161a */
[----:B------:R-:W-:-:S02]  /*1d50*/  LOP3.LUT R75, R74, 0x20002, R75, 0xf8, !PT ;  /* 0x000200024a4b7812 */ /* 0x000fc400078ef84b */
[C---:B------:R-:W-:Y:S02]  /*1d60*/  LOP3.LUT R57, R8.reuse, 0x3e003e0, RZ, 0xc0, !PT ;  /* 0x03e003e008397812 */ /* 0x040fe400078ec0ff */
[----:B------:R-:W-:Y:S02]  /*1d70*/  LOP3.LUT R52, R8, 0x1f001f, RZ, 0xc0, !PT ;  /* 0x001f001f08347812 */ /* 0x000fe400078ec0ff */
[----:B------:R-:W-:Y:S02]  /*1d80*/  SHF.R.U32.HI R54, RZ, 0xa, R8 ;  /* 0x0000000aff367819 */ /* 0x000fe40000011608 */
[----:B------:R-:W-:Y:S02]  /*1d90*/  LOP3.LUT R25, R25, 0x20002, R42, 0xf8, !PT ;  /* 0x0002000219197812 */ /* 0x000fe400078ef82a */
[----:B------:R-:W-:Y:S02]  /*1da0*/  LOP3.LUT R78, R77, 0x20002, R78, 0xf8, !PT ;  /* 0x000200024d4e7812 */ /* 0x000fe400078ef84e */
[----:B------:R-:W-:-:S02]  /*1db0*/  LOP3.LUT R3, R6, 0x3e003e0, RZ, 0xc0, !PT ;  /* 0x03e003e006037812 */ /* 0x000fc400078ec0ff */
[----:B------:R-:W-:Y:S02]  /*1dc0*/  LOP3.LUT R23, R6, 0x1f001f, RZ, 0xc0, !PT ;  /* 0x001f001f06177812 */ /* 0x000fe400078ec0ff */
[----:B------:R-:W-:Y:S02]  /*1dd0*/  SHF.R.U32.HI R22, RZ, 0xa, R6 ;  /* 0x0000000aff167819 */ /* 0x000fe40000011606 */
[C---:B------:R-:W-:Y:S02]  /*1de0*/  LOP3.LUT R8, R26.reuse, 0x3e003e0, RZ, 0xc0, !PT ;  /* 0x03e003e01a087812 */ /* 0x040fe400078ec0ff */
[----:B------:R-:W-:Y:S02]  /*1df0*/  LOP3.LUT R48, R26, 0x1f001f, RZ, 0xc0, !PT ;  /* 0x001f001f1a307812 */ /* 0x000fe400078ec0ff */
[----:B------:R-:W-:Y:S02]  /*1e00*/  SHF.R.U32.HI R49, RZ, 0xa, R26 ;  /* 0x0000000aff317819 */ /* 0x000fe4000001161a */
[----:B------:R-:W-:-:S02]  /*1e10*/  LOP3.LUT R72, R71, 0x20002, R72, 0xf8, !PT ;  /* 0x0002000247487812 */ /* 0x000fc400078ef848 */
[C---:B------:R-:W-:Y:S02]  /*1e20*/  LOP3.LUT R6, R11.reuse, 0x3e003e0, RZ, 0xc0, !PT ;  /* 0x03e003e00b067812 */ /* 0x040fe400078ec0ff */
[----:B------:R-:W-:Y:S02]  /*1e30*/  LOP3.LUT R36, R11, 0x1f001f, RZ, 0xc0, !PT ;  /* 0x001f001f0b247812 */ /* 0x000fe400078ec0ff */
[----:B------:R-:W-:Y:S02]  /*1e40*/  SHF.R.U32.HI R37, RZ, 0xa, R11 ;  /* 0x0000000aff257819 */ /* 0x000fe4000001160b */
[----:B------:R-:W-:Y:S02]  /*1e50*/  SHF.R.U32.HI R26, RZ, 0xc, R28 ;  /* 0x0000000cff1a7819 */ /* 0x000fe4000001161c */
[C---:B------:R-:W-:Y:S02]  /*1e60*/  LOP3.LUT R69, R28.reuse, 0x3e003e0, RZ, 0xc0, !PT ;  /* 0x03e003e01c457812 */ /* 0x040fe400078ec0ff */
[----:B------:R-:W-:-:S02]  /*1e70*/  LOP3.LUT R67, R28, 0x1f001f, RZ, 0xc0, !PT ;  /* 0x001f001f1c437812 */ /* 0x000fc400078ec0ff */
[----:B------:R-:W-:Y:S02]  /*1e80*/  SHF.R.U32.HI R68, RZ, 0xa, R28 ;  /* 0x0000000aff447819 */ /* 0x000fe4000001161c */
[----:B------:R-:W-:Y:S02]  /*1e90*/  PRMT R2, R29, 0x7610, R2 ;  /* 0x000076101d027816 */ /* 0x000fe40000000002 */
[--C-:B------:R-:W-:Y:S02]  /*1ea0*/  SHF.R.U32.HI R28, RZ, 0xc, R30.reuse ;  /* 0x0000000cff1c7819 */ /* 0x100fe4000001161e */
[C---:B------:R-:W-:Y:S02]  /*1eb0*/  LOP3.LUT R11, R30.reuse, 0x3e003e0, RZ, 0xc0, !PT ;  /* 0x03e003e01e0b7812 */ /* 0x040fe400078ec0ff */
[----:B------:R-:W-:Y:S02]  /*1ec0*/  LOP3.LUT R61, R30, 0x1f001f, RZ, 0xc0, !PT ;  /* 0x001f001f1e3d7812 */ /* 0x000fe400078ec0ff */
[----:B------:R-:W-:-:S02]  /*1ed0*/  SHF.R.U32.HI R62, RZ, 0xa, R30 ;  /* 0x0000000aff3e7819 */ /* 0x000fc4000001161e */
[----:B------:R-:W-:Y:S02]  /*1ee0*/  PRMT R29, R91, 0x9910, RZ ;  /* 0x000099105b1d7816 */ /* 0x000fe400000000ff */
[----:B------:R-:W-:Y:S02]  /*1ef0*/  LOP3.LUT R75, R75, 0x40004, R76, 0xf8, !PT ;  /* 0x000400044b4b7812 */ /* 0x000fe400078ef84c */
[----:B------:R-:W-:Y:S02]  /*1f00*/  SHF.R.U32.HI R30, RZ, 0xc, R31 ;  /* 0x0000000cff1e7819 */ /* 0x000fe4000001161f */
[----:B------:R-:W-:Y:S02]  /*1f10*/  LOP3.LUT R25, R25, 0x40004, R70, 0xf8, !PT ;  /* 0x0004000419197812 */ /* 0x000fe400078ef846 */
[----:B------:R-:W-:Y:S02]  /*1f20*/  LOP3.LUT R79, R78, 0x40004, R79, 0xf8, !PT ;  /* 0x000400044e4f7812 */ /* 0x000fe400078ef84f */
[----:B------:R-:W-:-:S02]  /*1f30*/  LOP3.LUT R72, R72, 0x40004, R73, 0xf8, !PT ;  /* 0x0004000448487812 */ /* 0x000fc400078ef849 */
[----:B------:R-:W-:Y:S02]  /*1f40*/  ISETP.NE.AND P0, PT, R29, RZ, PT ;  /* 0x000000ff1d00720c */ /* 0x000fe40003f05270 */
[----:B------:R-:W-:Y:S02]  /*1f50*/  LOP3.LUT R76, R75, 0x80008, R28, 0xf8, !PT ;  /* 0x000800084b4c7812 */ /* 0x000fe400078ef81c */
[C---:B------:R-:W-:Y:S02]  /*1f60*/  LOP3.LUT R58, R31.reuse, 0x3e003e0, RZ, 0xc0, !PT ;  /* 0x03e003e01f3a7812 */ /* 0x040fe400078ec0ff */
[----:B------:R-:W-:Y:S02]  /*1f70*/  LOP3.LUT R50, R31, 0x1f001f, RZ, 0xc0, !PT ;  /* 0x001f001f1f327812 */ /* 0x000fe400078ec0ff */
[----:B------:R-:W-:Y:S02]  /*1f80*/  SHF.R.U32.HI R51, RZ, 0xa, R31 ;  /* 0x0000000aff337819 */ /* 0x000fe4000001161f */
[----:B------:R-:W-:-:S02]  /*1f90*/  LOP3.LUT R29, R25, 0x80008, R26, 0xf8, !PT ;  /* 0x00080008191d7812 */ /* 0x000fc400078ef81a */
[----:B------:R-:W-:Y:S02]  /*1fa0*/  LOP3.LUT R80, R79, 0x80008, R30, 0xf8, !PT ;  /* 0x000800084f507812 */ /* 0x000fe400078ef81e */
[----:B------:R-:W-:Y:S02]  /*1fb0*/  LOP3.LUT R31, R72, 0x80008, R27, 0xf8, !PT ;  /* 0x00080008481f7812 */ /* 0x000fe400078ef81b */
[----:B------:R-:W-:Y:S02]  /*1fc0*/  LOP3.LUT R68, R68, 0x1f001f, RZ, 0xc0, !PT ;  /* 0x001f001f44447812 */ /* 0x000fe400078ec0ff */
[----:B------:R-:W-:Y:S02]  /*1fd0*/  LOP3.LUT R101, R11, 0x64006400, RZ, 0xfc, !PT ;  /* 0x640064000b657812 */ /* 0x000fe400078efcff */
[----:B------:R-:W-:Y:S02]  /*1fe0*/  LOP3.LUT R44, R44, 0x1f001f, RZ, 0xc0, !PT ;  /* 0x001f001f2c2c7812 */ /* 0x000fe400078ec0ff */
[----:B------:R-:W-:-:S02]  /*1ff0*/  LOP3.LUT R69, R69, 0x64006400, RZ, 0xfc, !PT ;  /* 0x6400640045457812 */ /* 0x000fc400078efcff */
[----:B------:R-:W-:Y:S02]  /*2000*/  LOP3.LUT R46, R46, 0x1f001f, RZ, 0xc0, !PT ;  /* 0x001f001f2e2e7812 */ /* 0x000fe400078ec0ff */
        /* <DEDUP_REMOVED lines=10> */
[----:B------:R-:W-:Y:S02]  /*20b0*/  LOP3.LUT R48, R48, 0x64006400, RZ, 0xfc, !PT ;  /* 0x6400640030307812 */ /* 0x000fe400078efcff */
[----:B------:R-:W-:Y:S02]  /*20c0*/  LOP3.LUT R82, R46, 0x64006400, RZ, 0xfc, !PT ;  /* 0x640064002e527812 */ /* 0x000fe400078efcff */
[----:B------:R-:W-:Y:S01]  /*20d0*/  LOP3.LUT R109, R9, 0x64006400, RZ, 0xfc, !PT ;  /* 0x64006400096d7812 */ /* 0x000fe200078efcff */
[----:B------:R-:W-:Y:S01]  /*20e0*/  HFMA2 R9, R81, R2.H0_H0, -48, -48 ;  /* 0xd200d20051097431 */ /* 0x000fe20000040002 */
[----:B------:R-:W-:Y:S01]  /*20f0*/  LOP3.LUT R41, R41, 0x1f001f, RZ, 0xc0, !PT ;  /* 0x001f001f29297812 */ /* 0x000fe200078ec0ff */
[----:B------:R-:W-:Y:S01]  /*2100*/  HADD2 R82, R82, -1040, -1040 ;  /* 0xe410e41052527430 */ /* 0x000fe20000000000 */
[----:B------:R-:W-:-:S02]  /*2110*/  LOP3.LUT R66, R66, 0x1f001f, RZ, 0xc0, !PT ;  /* 0x001f001f42427812 */ /* 0x000fc400078ec0ff */
        /* <DEDUP_REMOVED lines=28> */
[----:B------:R-:W-:-:S02]  /*22e0*/  LOP3.LUT R53, R53, 0x64006400, RZ, 0xfc, !PT ;  /* 0x6400640035357812 */ /* 0x000fc400078efcff */
[----:B------:R-:W-:Y:S02]  /*22f0*/  LOP3.LUT R24, R24, 0x64006400, RZ, 0xfc, !PT ;  /* 0x6400640018187812 */ /* 0x000fe400078efcff */
[----:B------:R-:W-:Y:S02]  /*2300*/  LOP3.LUT R79, R41, 0x64006400, RZ, 0xfc, !PT ;  /* 0x64006400294f7812 */ /* 0x000fe400078efcff */
[----:B------:R-:W-:Y:S01]  /*2310*/  LOP3.LUT R41, R62, 0x64006400, RZ, 0xfc, !PT ;  /* 0x640064003e297812 */ /* 0x000fe200078efcff */
[----:B------:R-:W-:Y:S01]  /*2320*/  HADD2 R62, R53, -1040, -1040 ;  /* 0xe410e410353e7430 */ /* 0x000fe20000000000 */
[----:B------:R-:W-:Y:S01]  /*2330*/  ISETP.GE.AND P2, PT, R95, 0x2, PT ;  /* 0x000000025f00780c */ /* 0x000fe20003f46270 */
[----:B------:R-:W-:Y:S02]  /*2340*/  HADD2 R79, R79, -1040, -1040 ;  /* 0xe410e4104f4f7430 */ /* 0x000fe40000000000 */
[----:B------:R-:W-:Y:S01]  /*2350*/  HADD2 R41, R41, -1040, -1040 ;  /* 0xe410e41029297430 */ /* 0x000fe20000000000 */
[----:B--2---:R-:W-:-:S02]  /*2360*/  SHF.R.U32.HI R28, RZ, 0xb, R32 ;  /* 0x0000000bff1c7819 */ /* 0x004fc40000011620 */
[----:B------:R-:W-:Y:S02]  /*2370*/  SHF.R.U32.HI R30, RZ, 0xb, R33 ;  /* 0x0000000bff1e7819 */ /* 0x000fe40000011621 */
[----:B------:R-:W-:Y:S02]  /*2380*/  SHF.R.U32.HI R73, RZ, 0xb, R35 ;  /* 0x0000000bff497819 */ /* 0x000fe40000011623 */
[----:B------:R-:W-:Y:S02]  /*2390*/  LOP3.LUT R28, R29, 0x100010, R28, 0xf8, !PT ;  /* 0x001000101d1c7812 */ /* 0x000fe400078ef81c */
[----:B------:R-:W-:Y:S02]  /*23a0*/  LOP3.LUT R29, R31, 0x100010, R30, 0xf8, !PT ;  /* 0x001000101f1d7812 */ /* 0x000fe400078ef81e */
[----:B------:R-:W-:Y:S02]  /*23b0*/  LOP3.LUT R31, R80, 0x100010, R73, 0xf8, !PT ;  /* 0x00100010501f7812 */ /* 0x000fe400078ef849 */
[----:B------:R-:W-:Y:S01]  /*23c0*/  LOP3.LUT R73, R10, 0x64006400, RZ, 0xfc, !PT ;  /* 0x640064000a497812 */ /* 0x000fe200078efcff */
[-C--:B------:R-:W-:Y:S01]  /*23d0*/  HFMA2 R10, R75, R2.reuse.H0_H0, -48, -48 ;  /* 0xd200d2004b0a7431 */ /* 0x080fe20000040002 */
[----:B------:R-:W-:Y:S01]  /*23e0*/  SHF.R.U32.HI R71, RZ, 0xb, R34 ;  /* 0x0000000bff477819 */ /* 0x000fe20000011622 */
[----:B------:R-:W-:Y:S01]  /*23f0*/  HADD2 R75, R52, -1040, -1040 ;  /* 0xe410e410344b7430 */ /* 0x000fe20000000000 */
[C---:B------:R-:W-:Y:S01]  /*2400*/  LOP3.LUT R70, R32.reuse, 0x3e003e0, RZ, 0xc0, !PT ;  /* 0x03e003e020467812 */ /* 0x040fe200078ec0ff */
[----:B------:R-:W-:Y:S01]  /*2410*/  HFMA2 R11, R73, R2.H0_H0, -48, -48 ;  /* 0xd200d200490b7431 */ /* 0x000fe20000040002 */
[----:B------:R-:W-:-:S02]  /*2420*/  LOP3.LUT R42, R32, 0x1f001f, RZ, 0xc0, !PT ;  /* 0x001f001f202a7812 */ /* 0x000fc400078ec0ff */
[----:B------:R-:W-:Y:S02]  /*2430*/  SHF.R.U32.HI R32, RZ, 0xa, R32 ;  /* 0x0000000aff207819 */ /* 0x000fe40000011620 */
[----:B------:R-:W-:Y:S01]  /*2440*/  LOP3.LUT R30, R76, 0x100010, R71, 0xf8, !PT ;  /* 0x001000104c1e7812 */ /* 0x000fe200078ef847 */
[----:B------:R-:W-:Y:S01]  /*2450*/  HFMA2 R76, R105, R2.H0_H0, -48, -48 ;  /* 0xd200d200694c7431 */ /* 0x000fe20000040002 */
[----:B------:R-:W-:Y:S02]  /*2460*/  LOP3.LUT R73, R49, 0x1f001f, RZ, 0xc0, !PT ;  /* 0x001f001f31497812 */ /* 0x000fe400078ec0ff */
[C---:B------:R-:W-:Y:S02]  /*2470*/  LOP3.LUT R72, R33.reuse, 0x3e003e0, RZ, 0xc0, !PT ;  /* 0x03e003e021487812 */ /* 0x040fe400078ec0ff */
[----:B------:R-:W-:Y:S02]  /*2480*/  LOP3.LUT R26, R33, 0x1f001f, RZ, 0xc0, !PT ;  /* 0x001f001f211a7812 */ /* 0x000fe400078ec0ff */
[----:B------:R-:W-:-:S02]  /*2490*/  LOP3.LUT R78, R35, 0x3e003e0, RZ, 0xc0, !PT ;  /* 0x03e003e0234e7812 */ /* 0x000fc400078ec0ff */
[----:B------:R-:W-:Y:S01]  /*24a0*/  LOP3.LUT R71, R12, 0x64006400, RZ, 0xfc, !PT ;  /* 0x640064000c477812 */ /* 0x000fe200078efcff */
[----:B------:R-:W-:Y:S01]  /*24b0*/  HFMA2 R12, R69, R2.H0_H0, -48, -48 ;  /* 0xd200d200450c7431 */ /* 0x000fe20000040002 */
[----:B------:R-:W-:Y:S02]  /*24c0*/  LOP3.LUT R49, R68, 0x64006400, RZ, 0xfc, !PT ;  /* 0x6400640044317812 */ /* 0x000fe400078efcff */
[----:B------:R-:W-:Y:S02]  /*24d0*/  SHF.R.U32.HI R33, RZ, 0xa, R33 ;  /* 0x0000000aff217819 */ /* 0x000fe40000011621 */
[----:B------:R-:W-:Y:S02]  /*24e0*/  LOP3.LUT R68, R44, 0x64006400, RZ, 0xfc, !PT ;  /* 0x640064002c447812 */ /* 0x000fe400078efcff */
[C---:B------:R-:W-:Y:S02]  /*24f0*/  LOP3.LUT R74, R34.reuse, 0x3e003e0, RZ, 0xc0, !PT ;  /* 0x03e003e0224a7812 */ /* 0x040fe400078ec0ff */
[----:B------:R-:W-:Y:S01]  /*2500*/  LOP3.LUT R25, R34, 0x1f001f, RZ, 0xc0, !PT ;  /* 0x001f001f22197812 */ /* 0x000fe200078ec0ff */
[----:B------:R-:W-:Y:S01]  /*2510*/  HADD2 R68, R68, -1040, -1040 ;  /* 0xe410e41044447430 */ /* 0x000fe20000000000 */
[----:B------:R-:W-:-:S02]  /*2520*/  LOP3.LUT R27, R35, 0x1f001f, RZ, 0xc0, !PT ;  /* 0x001f001f231b7812 */ /* 0x000fc400078ec0ff */
[----:B------:R-:W-:Y:S02]  /*2530*/  LOP3.LUT R44, R42, 0x64006400, RZ, 0xfc, !PT ;  /* 0x640064002a2c7812 */ /* 0x000fe400078efcff */
[----:B------:R-:W-:Y:S02]  /*2540*/  SHF.R.U32.HI R34, RZ, 0xa, R34 ;  /* 0x0000000aff227819 */ /* 0x000fe40000011622 */
[----:B------:R-:W-:Y:S01]  /*2550*/  SHF.R.U32.HI R35, RZ, 0xa, R35 ;  /* 0x0000000aff237819 */ /* 0x000fe20000011623 */
[----:B------:R-:W-:Y:S01]  /*2560*/  HADD2 R44, R44, -1040, -1040 ;  /* 0xe410e4102c2c7430 */ /* 0x000fe20000000000 */
[----:B------:R-:W-:Y:S02]  /*2570*/  LOP3.LUT R42, R32, 0x1f001f, RZ, 0xc0, !PT ;  /* 0x001f001f202a7812 */ /* 0x000fe400078ec0ff */
[----:B------:R-:W-:Y:S01]  /*2580*/  LOP3.LUT R113, R78, 0x64006400, RZ, 0xfc, !PT ;  /* 0x640064004e717812 */ /* 0x000fe200078efcff */
[----:B------:R-:W-:Y:S01]  /*2590*/  HFMA2 R78, R71, R2.H0_H0, -48, -48 ;  /* 0xd200d200474e7431 */ /* 0x000fe20000040002 */
[----:B------:R-:W-:-:S02]  /*25a0*/  LOP3.LUT R69, R65, 0x1f001f, RZ, 0xc0, !PT ;  /* 0x001f001f41457812 */ /* 0x000fc400078ec0ff */
[----:B------:R-:W-:Y:S02]  /*25b0*/  LOP3.LUT R32, R26, 0x64006400, RZ, 0xfc, !PT ;  /* 0x640064001a207812 */ /* 0x000fe400078efcff */
        /* <DEDUP_REMOVED lines=8> */
[----:B------:R-:W-:Y:S01]  /*2640*/  HFMA2 R4, R3, R2.H0_H0, -48, -48 ;  /* 0xd200d20003047431 */ /* 0x000fe20000040002 */
        /* <DEDUP_REMOVED lines=13> */
[----:B------:R-:W-:Y:S01]  /*2720*/  HADD2 R74, R38, -1040, -1040 ;  /* 0xe410e410264a7430 */ /* 0x000fe20000000000 */
[----:B------:R-:W-:Y:S02]  /*2730*/  LOP3.LUT R55, R50, 0x64006400, RZ, 0xfc, !PT ;  /* 0x6400640032377812 */ /* 0x000fe400078efcff */
[----:B------:R-:W-:Y:S01]  /*2740*/  LOP3.LUT R37, R54, 0x64006400, RZ, 0xfc, !PT ;  /* 0x6400640036257812 */ /* 0x000fe200078efcff */
[-C--:B------:R-:W-:Y:S01]  /*2750*/  HFMA2 R3, R103, R2.reuse.H0_H0, -48, -48 ;  /* 0xd200d20067037431 */ /* 0x080fe20000040002 */
[----:B------:R-:W-:Y:S01]  /*2760*/  LOP3.LUT R39, R69, 0x64006400, RZ, 0xfc, !PT ;  /* 0x6400640045277812 */ /* 0x000fe200078efcff */
[----:B------:R-:W-:Y:S01]  /*2770*/  HFMA2 R2, R113, R2.H0_H0, -48, -48 ;  /* 0xd200d20071027431 */ /* 0x000fe20000040002 */
[----:B------:R-:W-:-:S02]  /*2780*/  LOP3.LUT R50, R70, 0x64006400, RZ, 0xfc, !PT ;  /* 0x6400640046327812 */ /* 0x000fc400078efcff */
        /* <DEDUP_REMOVED lines=121> */
.L_x_185:
        /* <DEDUP_REMOVED lines=81> */
.L_x_186:
        /* <DEDUP_REMOVED lines=83> */
.L_x_187:
        /* <DEDUP_REMOVED lines=77> */
.L_x_184:
[----:B0-----:R-:W-:Y:S01]  /*3e30*/  LEA R0, R86, 0x40, 0x6 ;  /* 0x0000004056007811 */ /* 0x001fe200078e30ff */
[----:B------:R-:W-:Y:S01]  /*3e40*/  UIADD3 UR4, UR4, 0x40, URZ ;  /* 0x0000004004047890 */ /* 0x000fe2000fffe03f */
[----:B------:R-:W-:Y:S01]  /*3e50*/  IADD3 R94, R94, 0x20, RZ ;  /* 0x000000205e5e7810 */ /* 0x000fe20007ffe0ff */
[----:B-----5:R-:W-:Y:S01]  /*3e60*/  IMAD.WIDE R4, R85, c[0x0][0x18c], R98 ;  /* 0x0000630055047a25 */ /* 0x020fe200078e0262 */
[----:B------:R-:W-:Y:S02]  /*3e70*/  IMNMX R3, R0, c[0x0][0x190], PT ;  /* 0x0000640000037a17 */ /* 0x000fe40003800200 */
[C---:B------:R-:W-:Y:S02]  /*3e80*/  ISETP.GE.AND P0, PT, R94.reuse, c[0x0][0x1b0], PT ;  /* 0x00006c005e007a0c */ /* 0x040fe40003f06270 */
[----:B------:R-:W-:-:S13]  /*3e90*/  ISETP.LT.AND P2, PT, R94, R3, PT ;  /* 0x000000035e00720c */ /* 0x000fda0003f41270 */
[----:B------:R-:W-:Y:S05]  /*3ea0*/  @!P0 BRA P2, `(.L_x_188) ;  /* 0xffffda5000008947 */ /* 0x000fea000103ffff */
.L_x_183:
[----:B------:R-:W-:-:S04]  /*3eb0*/  ISETP.GE.AND P0, PT, R94, R93, PT ;  /* 0x0000005d5e00720c */ /* 0x000fc80003f06270 */
[----:B------:R-:W-:-:S13]  /*3ec0*/  ISETP.GE.OR P0, PT, R94, c[0x0][0x1b4], P0 ;  /* 0x00006d005e007a0c */ /* 0x000fda0000706670 */
[----:B------:R-:W-:Y:S05]  /*3ed0*/  @P0 BRA `(.L_x_189) ;  /* 0x00006c0000000947 */ /* 0x000fea0003800000 */
[----:B------:R-:W-:-:S04]  /*3ee0*/  PRMT R0, R92, 0x9910, RZ ;  /* 0x000099105c007816 */ /* 0x000fc800000000ff */
[----:B------:R-:W-:-:S04]  /*3ef0*/  ISETP.NE.AND P0, PT, R0, RZ, PT ;  /* 0x000000ff0000720c */ /* 0x000fc80003f05270 */
[----:B------:R-:W-:Y:S02]  /*3f00*/  ISETP.LT.OR P0, PT, R96, 0x4, !P0 ;  /* 0x000000046000780c */ /* 0x000fe40004701670 */
.L_x_206:
[----:B------:R-:W-:-:S13]  /*3f10*/  ISETP.NE.AND P2, PT, R94, R87, PT ;  /* 0x000000575e00720c */ /* 0x000fda0003f45270 */
[----:B------:R-:W-:Y:S01]  /*3f20*/  @!P2 IADD3 R88, R88, 0x1, RZ ;  /* 0x000000015858a810 */ /* 0x000fe20007ffe0ff */
[----:B------:R-:W-:Y:S01]  /*3f30*/  @!P2 IMAD.MOV.U32 R3, RZ, RZ, 0x2 ;  /* 0x00000002ff03a424 */ /* 0x000fe200078e00ff */
[----:B------:R-:W-:-:S03]  /*3f40*/  @!P2 LEA R2, R94, 0x1, 0x1 ;  /* 0x000000015e02a811 */ /* 0x000fc600078e08ff */
[----:B------:R-:W-:Y:S02]  /*3f50*/  @!P2 IMAD R6, R88, 0x8, R1 ;  /* 0x000000085806a824 */ /* 0x000fe400078e0201 */
[----:B------:R-:W-:-:S04]  /*3f60*/  @!P2 IMAD.WIDE R2, R2, R3, c[0x0][0x198] ;  /* 0x000066000202a625 */ /* 0x000fc800078e0203 */
[----:B------:R-:W2:Y:S04]  /*3f70*/  @!P2 LDL.64 R6, [R6] ;  /* 0x000000000606a983 */ /* 0x000ea80000100a00 */
[----:B------:R-:W3:Y:S01]  /*3f80*/  @!P2 LDG.E.U16.CONSTANT R3, [R2.64] ;  /* 0x000000060203a981 */ /* 0x000ee2000c1e9500 */
[----:B--2---:R-:W-:Y:S02]  /*3f90*/  @!P2 PRMT R97, R6, 0x7610, R97 ;  /* 0x000076100661a816 */ /* 0x004fe40000000061 */
[----:B------:R-:W-:Y:S01]  /*3fa0*/  @!P2 PRMT R100, R7, 0x7610, R100 ;  /* 0x000076100764a816 */ /* 0x000fe20000000064 */
[----:B---3--:R-:W-:Y:S01]  /*3fb0*/  @!P2 IMAD.IADD R87, R3, 0x1, R94 ;  /* 0x000000010357a824 */ /* 0x008fe200078e025e */
[----:B------:R-:W-:Y:S02]  /*3fc0*/  @!P2 PRMT R97, R97, 0x7610, R6 ;  /* 0x000076106161a816 */ /* 0x000fe40000000006 */
[----:B------:R-:W-:Y:S01]  /*3fd0*/  @!P2 PRMT R100, R100, 0x7610, R7 ;  /* 0x000076106464a816 */ /* 0x000fe20000000007 */
[----:B------:R-:W-:Y:S05]  /*3fe0*/  @!P1 BRA `(.L_x_190) ;  /* 0x00006a8000009947 */ /* 0x000fea0003800000 */
[----:B------:R-:W2:Y:S01]  /*3ff0*/  LDG.E.128.CONSTANT R8, [R4.64] ;  /* 0x0000000604087981 */ /* 0x000ea2000c1e9d00 */
[----:B------:R-:W-:Y:S01]  /*4000*/  PRMT R3, R91, 0x9910, RZ ;  /* 0x000099105b037816 */ /* 0x000fe200000000ff */
[----:B------:R-:W-:Y:S01]  /*4010*/  IMAD.MOV.U32 R0, RZ, RZ, 0x2c00 ;  /* 0x00002c00ff007424 */ /* 0x000fe200078e00ff */
[----:B------:R-:W-:-:S02]  /*4020*/  ISETP.GE.AND P3, PT, R95, 0x2, PT ;  /* 0x000000025f00780c */ /* 0x000fc40003f66270 */
[----:B------:R-:W-:Y:S02]  /*4030*/  ISETP.NE.AND P2, PT, R3, RZ, PT ;  /* 0x000000ff0300720c */ /* 0x000fe40003f45270 */
[C---:B--2---:R-:W-:Y:S02]  /*4040*/  LOP3.LUT R2, R8.reuse, 0xf000f, RZ, 0xc0, !PT ;  /* 0x000f000f08027812 */ /* 0x044fe400078ec0ff */
[----:B------:R-:W-:Y:S02]  /*4050*/  LOP3.LUT R3, R8, 0xf000f0, RZ, 0xc0, !PT ;  /* 0x00f000f008037812 */ /* 0x000fe400078ec0ff */
[C---:B------:R-:W-:Y:S02]  /*4060*/  LOP3.LUT R7, R9.reuse, 0xf000f, RZ, 0xc0, !PT ;  /* 0x000f000f09077812 */ /* 0x040fe400078ec0ff */
[----:B------:R-:W-:Y:S02]  /*4070*/  SHF.R.U32.HI R8, RZ, 0x8, R8 ;  /* 0x00000008ff087819 */ /* 0x000fe40000011608 */
[----:B------:R-:W-:-:S02]  /*4080*/  LOP3.LUT R12, R9, 0xf000f0, RZ, 0xc0, !PT ;  /* 0x00f000f0090c7812 */ /* 0x000fc400078ec0ff */
[----:B------:R-:W-:Y:S02]  /*4090*/  SHF.R.U32.HI R21, RZ, 0x8, R9 ;  /* 0x00000008ff157819 */ /* 0x000fe40000011609 */
[----:B------:R-:W-:Y:S02]  /*40a0*/  SHF.R.U32.HI R24, RZ, 0x8, R10 ;  /* 0x00000008ff187819 */ /* 0x000fe4000001160a */
[----:B------:R-:W-:Y:S02]  /*40b0*/  SHF.R.U32.HI R29, RZ, 0x8, R11 ;  /* 0x00000008ff1d7819 */ /* 0x000fe4000001160b */
[----:B------:R-:W-:Y:S02]  /*40c0*/  LOP3.LUT R23, R10, 0xf000f0, RZ, 0xc0, !PT ;  /* 0x00f000f00a177812 */ /* 0x000fe400078ec0ff */
[C---:B------:R-:W-:Y:S02]  /*40d0*/  LOP3.LUT R25, R11.reuse, 0xf000f, RZ, 0xc0, !PT ;  /* 0x000f000f0b197812 */ /* 0x040fe400078ec0ff */
        /* <DEDUP_REMOVED lines=10> */
[C---:B------:R-:W-:Y:S02]  /*4180*/  LOP3.LUT R32, R29.reuse, 0xf000f, RZ, 0xc0, !PT ;  /* 0x000f000f1d207812 */ /* 0x040fe400078ec0ff */
        /* <DEDUP_REMOVED lines=22> */
[----:B------:R-:W-:-:S02]  /*42f0*/  HADD2 R12, R30, -1032, -1032 ;  /* 0xe408e4081e0c7430 */ /* 0x000fc40000000000 */
[-C--:B------:R-:W-:Y:S02]  /*4300*/  HFMA2 R21, R31, R0.reuse.H0_H0, -72, -72 ;  /* 0xd480d4801f157431 */ /* 0x080fe40000040000 */
[----:B------:R-:W-:Y:S02]  /*4310*/  HADD2 R22, R22, -1032, -1032 ;  /* 0xe408e40816167430 */ /* 0x000fe40000000000 */
[-C--:B------:R-:W-:Y:S02]  /*4320*/  HFMA2 R23, R23, R0.reuse.H0_H0, -72, -72 ;  /* 0xd480d48017177431 */ /* 0x080fe40000040000 */
[----:B------:R-:W-:Y:S02]  /*4330*/  HADD2 R24, R24, -1032, -1032 ;  /* 0xe408e40818187430 */ /* 0x000fe40000000000 */
[----:B------:R-:W-:Y:S02]  /*4340*/  HFMA2 R25, R25, R0.H0_H0, -72, -72 ;  /* 0xd480d48019197431 */ /* 0x000fe40000040000 */
[----:B------:R-:W-:-:S02]  /*4350*/  HADD2 R26, R26, -1032, -1032 ;  /* 0xe408e4081a1a7430 */ /* 0x000fc40000000000 */
[----:B------:R-:W-:Y:S02]  /*4360*/  HADD2 R28, R28, -1032, -1032 ;  /* 0xe408e4081c1c7430 */ /* 0x000fe40000000000 */
[----:B------:R-:W-:Y:S01]  /*4370*/  HFMA2 R29, R33, R0.H0_H0, -72, -72 ;  /* 0xd480d480211d7431 */ /* 0x000fe20000040000 */
[----:B------:R-:W-:Y:S05]  /*4380*/  @!P2 BRA `(.L_x_191) ;  /* 0x000005a00000a947 */ /* 0x000fea0003800000 */
[----:B------:R-:W0:Y:S01]  /*4390*/  LDS.64 R30, [UR4] ;  /* 0x00000004ff1e7984 */ /* 0x000e220008000a00 */
[----:B------:R-:W-:Y:S02]  /*43a0*/  HADD2.F32 R36, -RZ, R8.H0_H0 ;  /* 0x20000008ff247230 */ /* 0x000fe40000004100 */
[----:B------:R-:W-:Y:S01]  /*43b0*/  HADD2.F32 R38, -RZ, R10.H0_H0 ;  /* 0x2000000aff267230 */ /* 0x000fe20000004100 */
[----:B------:R-:W1:Y:S01]  /*43c0*/  LDS.64 R2, [UR4+0x8] ;  /* 0x00000804ff027984 */ /* 0x000e620008000a00 */
[----:B------:R-:W-:Y:S02]  /*43d0*/  HADD2.F32 R40, -RZ, R12.H0_H0 ;  /* 0x2000000cff287230 */ /* 0x000fe40000004100 */
[----:B------:R-:W-:-:S02]  /*43e0*/  HADD2.F32 R37, -RZ, R8.H1_H1 ;  /* 0x30000008ff257230 */ /* 0x000fc40000004100 */
[----:B------:R-:W-:Y:S02]  /*43f0*/  HADD2.F32 R39, -RZ, R10.H1_H1 ;  /* 0x3000000aff277230 */ /* 0x000fe40000004100 */
[----:B------:R-:W-:Y:S02]  /*4400*/  HADD2.F32 R41, -RZ, R12.H1_H1 ;  /* 0x3000000cff297230 */ /* 0x000fe40000004100 */
[--C-:B0-----:R-:W-:Y:S02]  /*4410*/  HADD2.F32 R33, -RZ, R30.reuse.H0_H0 ;  /* 0x2000001eff217230 */ /* 0x101fe40000004100 */
[----:B------:R-:W-:Y:S02]  /*4420*/  HADD2.F32 R32, -RZ, R30.H1_H1 ;  /* 0x3000001eff207230 */ /* 0x000fe40000004100 */
[--C-:B------:R-:W-:Y:S01]  /*4430*/  HADD2.F32 R30, -RZ, R6.reuse.H0_H0 ;  /* 0x20000006ff1e7230 */ /* 0x100fe20000004100 */
[C---:B------:R-:W-:Y:S01]  /*4440*/  FFMA.FTZ R36, R33.reuse, R36, RZ ;  /* 0x0000002421247223 */ /* 0x040fe200000100ff */
[--C-:B------:R-:W-:Y:S01]  /*4450*/  HADD2.F32 R34, -RZ, R31.reuse.H0_H0 ;  /* 0x2000001fff227230 */ /* 0x100fe20000004100 */
[C---:B------:R-:W-:Y:S01]  /*4460*/  FFMA.FTZ R38, R33.reuse, R38, RZ ;  /* 0x0000002621267223 */ /* 0x040fe200000100ff */
[----:B------:R-:W-:Y:S01]  /*4470*/  HADD2.F32 R35, -RZ, R31.H1_H1 ;  /* 0x3000001fff237230 */ /* 0x000fe20000004100 */
[----:B------:R-:W-:Y:S01]  /*4480*/  FFMA.FTZ R30, R30, R33, RZ ;  /* 0x000000211e1e7223 */ /* 0x000fe200000100ff */
[----:B------:R-:W-:Y:S01]  /*4490*/  HADD2.F32 R31, -RZ, R6.H1_H1 ;  /* 0x30000006ff1f7230 */ /* 0x000fe20000004100 */
[----:B------:R-:W-:Y:S01]  /*44a0*/  FFMA.FTZ R40, R33, R40, RZ ;  /* 0x0000002821287223 */ /* 0x000fe200000100ff */
[----:B------:R-:W-:Y:S01]  /*44b0*/  HADD2.F32 R33, -RZ, R9.H0_H0 ;  /* 0x20000009ff217230 */ /* 0x000fe20000004100 */
[C---:B------:R-:W-:Y:S01]  /*44c0*/  FFMA.FTZ R37, R32.reuse, R37, R36 ;  /* 0x0000002520257223 */ /* 0x040fe20000010024 */
[----:B------:R-:W-:Y:S01]  /*44d0*/  HADD2.F32 R36, -RZ, R11.H0_H0 ;  /* 0x2000000bff247230 */ /* 0x000fe20000004100 */
[----:B------:R-:W-:Y:S01]  /*44e0*/  FFMA.FTZ R30, R31, R32, R30 ;  /* 0x000000201f1e7223 */ /* 0x000fe2000001001e */
[----:B------:R-:W-:Y:S01]  /*44f0*/  HADD2.F32 R31, -RZ, R7.H0_H0 ;  /* 0x20000007ff1f7230 */ /* 0x000fe20000004100 */
[----:B------:R-:W-:-:S02]  /*4500*/  FFMA.FTZ R39, R32, R39, R38 ;  /* 0x0000002720277223 */ /* 0x000fc40000010026 */
[----:B------:R-:W-:Y:S01]  /*4510*/  FFMA.FTZ R33, R34, R33, R37 ;  /* 0x0000002122217223 */ /* 0x000fe20000010025 */
[----:B------:R-:W-:Y:S01]  /*4520*/  HADD2.F32 R37, -RZ, R21.H0_H0 ;  /* 0x20000015ff257230 */ /* 0x000fe20000004100 */
[----:B------:R-:W-:Y:S01]  /*4530*/  FFMA.FTZ R41, R32, R41, R40 ;  /* 0x0000002920297223 */ /* 0x000fe20000010028 */
[----:B------:R-:W-:Y:S01]  /*4540*/  HADD2.F32 R32, -RZ, R9.H1_H1 ;  /* 0x30000009ff207230 */ /* 0x000fe20000004100 */
[----:B------:R-:W-:Y:S01]  /*4550*/  FFMA.FTZ R31, R31, R34, R30 ;  /* 0x000000221f1f7223 */ /* 0x000fe2000001001e */
[----:B------:R-:W-:Y:S01]  /*4560*/  HADD2.F32 R30, -RZ, R7.H1_H1 ;  /* 0x30000007ff1e7230 */ /* 0x000fe20000004100 */
[C---:B------:R-:W-:Y:S01]  /*4570*/  FFMA.FTZ R39, R34.reuse, R36, R39 ;  /* 0x0000002422277223 */ /* 0x040fe20000010027 */
[----:B------:R-:W-:Y:S01]  /*4580*/  HADD2.F32 R36, -RZ, R11.H1_H1 ;  /* 0x3000000bff247230 */ /* 0x000fe20000004100 */
[----:B------:R-:W-:Y:S01]  /*4590*/  FFMA.FTZ R37, R34, R37, R41 ;  /* 0x0000002522257223 */ /* 0x000fe20000010029 */
[----:B------:R-:W-:Y:S01]  /*45a0*/  HADD2.F32 R40, -RZ, R21.H1_H1 ;  /* 0x30000015ff287230 */ /* 0x000fe20000004100 */
[----:B------:R-:W-:Y:S01]  /*45b0*/  FFMA.FTZ R30, R30, R35, R31 ;  /* 0x000000231e1e7223 */ /* 0x000fe2000001001f */
[----:B-1----:R-:W-:Y:S01]  /*45c0*/  HADD2.F32 R31, -RZ, R2.H0_H0 ;  /* 0x20000002ff1f7230 */ /* 0x002fe20000004100 */
[C---:B------:R-:W-:Y:S01]  /*45d0*/  FFMA.FTZ R34, R35.reuse, R32, R33 ;  /* 0x0000002023227223 */ /* 0x040fe20000010021 */
[--C-:B------:R-:W-:Y:S01]  /*45e0*/  HADD2.F32 R32, -RZ, R3.reuse.H0_H0 ;  /* 0x20000003ff207230 */ /* 0x100fe20000004100 */
[C---:B------:R-:W-:Y:S01]  /*45f0*/  FFMA.FTZ R38, R35.reuse, R36, R39 ;  /* 0x0000002423267223 */ /* 0x040fe20000010027 */
[----:B------:R-:W-:Y:S01]  /*4600*/  HADD2.F32 R39, -RZ, R28.H0_H0 ;  /* 0x2000001cff277230 */ /* 0x000fe20000004100 */
[----:B------:R-:W-:Y:S01]  /*4610*/  FFMA.FTZ R40, R35, R40, R37 ;  /* 0x0000002823287223 */ /* 0x000fe20000010025 */
[----:B------:R-:W-:-:S02]  /*4620*/  HADD2.F32 R35, -RZ, R3.H1_H1 ;  /* 0x30000003ff237230 */ /* 0x000fc40000004100 */
[----:B------:R-:W-:Y:S01]  /*4630*/  HADD2.F32 R3, -RZ, R22.H0_H0 ;  /* 0x20000016ff037230 */ /* 0x000fe20000004100 */
[----:B------:R-:W-:Y:S01]  /*4640*/  FFMA.FTZ R39, R31, R39, R40 ;  /* 0x000000271f277223 */ /* 0x000fe20000010028 */
[----:B------:R-:W-:Y:S02]  /*4650*/  HADD2.F32 R37, -RZ, R26.H0_H0 ;  /* 0x2000001aff257230 */ /* 0x000fe40000004100 */
[----:B------:R-:W-:Y:S01]  /*4660*/  HADD2.F32 R36, -RZ, R24.H0_H0 ;  /* 0x20000018ff247230 */ /* 0x000fe20000004100 */
[----:B------:R-:W-:Y:S01]  /*4670*/  FFMA.FTZ R3, R3, R31, R30 ;  /* 0x0000001f03037223 */ /* 0x000fe2000001001e */
[----:B------:R-:W-:Y:S01]  /*4680*/  HADD2.F32 R33, -RZ, R2.H1_H1 ;  /* 0x30000002ff217230 */ /* 0x000fe20000004100 */
[C---:B------:R-:W-:Y:S01]  /*4690*/  FFMA.FTZ R37, R31.reuse, R37, R38 ;  /* 0x000000251f257223 */ /* 0x040fe20000010026 */
[----:B------:R-:W-:Y:S01]  /*46a0*/  HADD2.F32 R2, -RZ, R22.H1_H1 ;  /* 0x30000016ff027230 */ /* 0x000fe20000004100 */
[----:B------:R-:W-:Y:S01]  /*46b0*/  FFMA.FTZ R34, R31, R36, R34 ;  /* 0x000000241f227223 */ /* 0x000fe20000010022 */
[----:B------:R-:W-:-:S02]  /*46c0*/  HADD2.F32 R30, -RZ, R24.H1_H1 ;  /* 0x30000018ff1e7230 */ /* 0x000fc40000004100 */
[----:B------:R-:W-:Y:S01]  /*46d0*/  HADD2.F32 R38, -RZ, R26.H1_H1 ;  /* 0x3000001aff267230 */ /* 0x000fe20000004100 */
[----:B------:R-:W-:Y:S01]  /*46e0*/  FFMA.FTZ R2, R2, R33, R3 ;  /* 0x0000002102027223 */ /* 0x000fe20000010003 */
[----:B------:R-:W-:Y:S01]  /*46f0*/  HADD2.F32 R40, -RZ, R28.H1_H1 ;  /* 0x3000001cff287230 */ /* 0x000fe20000004100 */
[C---:B------:R-:W-:Y:S01]  /*4700*/  FFMA.FTZ R31, R33.reuse, R30, R34 ;  /* 0x0000001e211f7223 */ /* 0x040fe20000010022 */
[----:B------:R-:W-:Y:S01]  /*4710*/  HADD2.F32 R3, -RZ, R23.H0_H0 ;  /* 0x20000017ff037230 */ /* 0x000fe20000004100 */
[C---:B------:R-:W-:Y:S01]  /*4720*/  FFMA.FTZ R37, R33.reuse, R38, R37 ;  /* 0x0000002621257223 */ /* 0x040fe20000010025 */
[----:B------:R-:W-:Y:S01]  /*4730*/  HADD2.F32 R36, -RZ, R25.H0_H0 ;  /* 0x20000019ff247230 */ /* 0x000fe20000004100 */
[----:B------:R-:W-:Y:S01]  /*4740*/  FFMA.FTZ R39, R33, R40, R39 ;  /* 0x0000002821277223 */ /* 0x000fe20000010027 */
[--C-:B------:R-:W-:Y:S01]  /*4750*/  HADD2.F32 R33, -RZ, R27.reuse.H0_H0 ;  /* 0x2000001bff217230 */ /* 0x100fe20000004100 */
[----:B------:R-:W-:Y:S01]  /*4760*/  FFMA.FTZ R3, R3, R32, R2 ;  /* 0x0000002003037223 */ /* 0x000fe20000010002 */
[----:B------:R-:W-:Y:S01]  /*4770*/  HADD2.F32 R34, -RZ, R27.H1_H1 ;  /* 0x3000001bff227230 */ /* 0x000fe20000004100 */
[C---:B------:R-:W-:Y:S01]  /*4780*/  FFMA.FTZ R31, R32.reuse, R36, R31 ;  /* 0x00000024201f7223 */ /* 0x040fe2000001001f */
[----:B------:R-:W-:Y:S01]  /*4790*/  HADD2.F32 R2, -RZ, R23.H1_H1 ;  /* 0x30000017ff027230 */ /* 0x000fe20000004100 */
[----:B------:R-:W-:Y:S01]  /*47a0*/  FFMA.FTZ R33, R32, R33, R37 ;  /* 0x0000002120217223 */ /* 0x000fe20000010025 */
[----:B------:R-:W-:-:S02]  /*47b0*/  HADD2.F32 R30, -RZ, R25.H1_H1 ;  /* 0x30000019ff1e7230 */ /* 0x000fc40000004100 */
[--C-:B------:R-:W-:Y:S01]  /*47c0*/  HADD2.F32 R36, -RZ, R29.reuse.H0_H0 ;  /* 0x2000001dff247230 */ /* 0x100fe20000004100 */
[C---:B------:R-:W-:Y:S01]  /*47d0*/  FFMA.FTZ R33, R35.reuse, R34, R33 ;  /* 0x0000002223217223 */ /* 0x040fe20000010021 */
[----:B------:R-:W-:Y:S01]  /*47e0*/  HADD2.F32 R34, -RZ, R29.H1_H1 ;  /* 0x3000001dff227230 */ /* 0x000fe20000004100 */
[----:B------:R-:W-:Y:S01]  /*47f0*/  FFMA.FTZ R2, R2, R35, R3 ;  /* 0x0000002302027223 */ /* 0x000fe20000010003 */
[--C-:B------:R-:W-:Y:S01]  /*4800*/  HADD2.F32 R3, -RZ, R97.reuse.H0_H0 ;  /* 0x20000061ff037230 */ /* 0x100fe20000004100 */
[C---:B------:R-:W-:Y:S01]  /*4810*/  FFMA.FTZ R30, R35.reuse, R30, R31 ;  /* 0x0000001e231e7223 */ /* 0x040fe2000001001f */
[----:B------:R-:W-:Y:S01]  /*4820*/  HADD2.F32 R31, -RZ, R97.H1_H1 ;  /* 0x30000061ff1f7230 */ /* 0x000fe20000004100 */
[----:B------:R-:W-:Y:S01]  /*4830*/  FFMA.FTZ R36, R32, R36, R39 ;  /* 0x0000002420247223 */ /* 0x000fe20000010027 */
[--C-:B------:R-:W-:Y:S01]  /*4840*/  HADD2.F32 R32, -RZ, R100.reuse.H0_H0 ;  /* 0x20000064ff207230 */ /* 0x100fe20000004100 */
[----:B------:R-:W-:Y:S01]  /*4850*/  FMUL.FTZ R2, R2, R3 ;  /* 0x0000000302027220 */ /* 0x000fe20000410000 */
[----:B------:R-:W-:Y:S01]  /*4860*/  HADD2.F32 R37, -RZ, R100.H1_H1 ;  /* 0x30000064ff257230 */ /* 0x000fe20000004100 */
[----:B------:R-:W-:-:S02]  /*4870*/  FFMA.FTZ R34, R35, R34, R36 ;  /* 0x0000002223227223 */ /* 0x000fc40000010024 */
[----:B------:R-:W-:Y:S01]  /*4880*/  FMUL.FTZ R30, R30, R31 ;  /* 0x0000001f1e1e7220 */ /* 0x000fe20000410000 */
[----:B------:R-:W-:Y:S01]  /*4890*/  F2FP.PACK_AB R2, RZ, R2 ;  /* 0x00000002ff02723e */ /* 0x000fe200000000ff */
[----:B------:R-:W-:Y:S02]  /*48a0*/  FMUL.FTZ R32, R33, R32 ;  /* 0x0000002021207220 */ /* 0x000fe40000410000 */
[----:B------:R-:W-:Y:S01]  /*48b0*/  FMUL.FTZ R34, R34, R37 ;  /* 0x0000002522227220 */ /* 0x000fe20000410000 */
[----:B------:R-:W-:Y:S02]  /*48c0*/  F2FP.PACK_AB R30, RZ, R30 ;  /* 0x0000001eff1e723e */ /* 0x000fe400000000ff */
[----:B------:R-:W-:Y:S02]  /*48d0*/  F2FP.PACK_AB R32, RZ, R32 ;  /* 0x00000020ff20723e */ /* 0x000fe400000000ff */
[----:B------:R-:W-:Y:S02]  /*48e0*/  F2FP.PACK_AB R34, RZ, R34 ;  /* 0x00000022ff22723e */ /* 0x000fe400000000ff */
[----:B------:R-:W-:-:S02]  /*48f0*/  PRMT R2, R2, 0x5410, R30 ;  /* 0x0000541002027816 */ /* 0x000fc4000000001e */
[----:B------:R-:W-:-:S04]  /*4900*/  PRMT R32, R32, 0x5410, R34 ;  /* 0x0000541020207816 */ /* 0x000fc80000000022 */
[----:B------:R-:W-:Y:S01]  /*4910*/  HFMA2.MMA R20, R2, 1, 1, R20 ;  /* 0x3c003c0002147835 */ /* 0x000fe20000000014 */
[----:B------:R-:W-:-:S05]  /*4920*/  HADD2 R19, R32, R19 ;  /* 0x0000001320137230 */ /* 0x000fca0000000000 */
.L_x_191:
[----:B------:R-:W-:Y:S05]  /*4930*/  @!P3 BRA `(.L_x_192) ;  /* 0x000011700000b947 */ /* 0x000fea0003800000 */
[----:B------:R-:W-:Y:S02]  /*4940*/  PRMT R2, R90, 0x9910, RZ ;  /* 0x000099105a027816 */ /* 0x000fe400000000ff */
[----:B------:R-:W-:Y:S02]  /*4950*/  ISETP.GE.AND P5, PT, R95, 0x3, PT ;  /* 0x000000035f00780c */ /* 0x000fe40003fa6270 */
[----:B------:R-:W-:-:S13]  /*4960*/  ISETP.NE.AND P4, PT, R2, RZ, PT ;  /* 0x000000ff0200720c */ /* 0x000fda0003f85270 */
[----:B------:R-:W-:Y:S05]  /*4970*/  @!P4 BRA `(.L_x_193) ;  /* 0x000005a00000c947 */ /* 0x000fea0003800000 */
[----:B------:R-:W0:Y:S01]  /*4980*/  LDS.64 R30, [UR4+0x80] ;  /* 0x00008004ff1e7984 */ /* 0x000e220008000a00 */
[--C-:B------:R-:W-:Y:S02]  /*4990*/  HADD2.F32 R35, -RZ, R8.reuse.H0_H0 ;  /* 0x20000008ff237230 */ /* 0x100fe40000004100 */
[----:B------:R-:W-:Y:S01]  /*49a0*/  HADD2.F32 R38, -RZ, R8.H1_H1 ;  /* 0x30000008ff267230 */ /* 0x000fe20000004100 */
[----:B------:R-:W1:Y:S01]  /*49b0*/  LDS.64 R2, [UR4+0x88] ;  /* 0x00008804ff027984 */ /* 0x000e620008000a00 */
[----:B------:R-:W-:Y:S02]  /*49c0*/  HADD2.F32 R37, -RZ, R10.H0_H0 ;  /* 0x2000000aff257230 */ /* 0x000fe40000004100 */
[----:B------:R-:W-:Y:S02]  /*49d0*/  HADD2.F32 R39, -RZ, R12.H0_H0 ;  /* 0x2000000cff277230 */ /* 0x000fe40000004100 */
[----:B------:R-:W-:Y:S02]  /*49e0*/  HADD2.F32 R36, -RZ, R6.H1_H1 ;  /* 0x30000006ff247230 */ /* 0x000fe40000004100 */
[----:B------:R-:W-:-:S02]  /*49f0*/  HADD2.F32 R41, -RZ, R12.H1_H1 ;  /* 0x3000000cff297230 */ /* 0x000fc40000004100 */
[----:B------:R-:W-:Y:S02]  /*4a00*/  HADD2.F32 R40, -RZ, R11.H0_H0 ;  /* 0x2000000bff287230 */ /* 0x000fe40000004100 */
[----:B0-----:R-:W-:Y:S02]  /*4a10*/  HADD2.F32 R32, -RZ, R30.H0_H0 ;  /* 0x2000001eff207230 */ /* 0x001fe40000004100 */
[--C-:B------:R-:W-:Y:S02]  /*4a20*/  HADD2.F32 R34, -RZ, R31.reuse.H0_H0 ;  /* 0x2000001fff227230 */ /* 0x100fe40000004100 */
[----:B------:R-:W-:Y:S01]  /*4a30*/  HADD2.F32 R33, -RZ, R31.H1_H1 ;  /* 0x3000001fff217230 */ /* 0x000fe20000004100 */
[-C--:B------:R-:W-:Y:S01]  /*4a40*/  FFMA.FTZ R35, R35, R32.reuse, RZ ;  /* 0x0000002023237223 */ /* 0x080fe200000100ff */
[----:B------:R-:W-:Y:S01]  /*4a50*/  HADD2.F32 R31, -RZ, R6.H0_H0 ;  /* 0x20000006ff1f7230 */ /* 0x000fe20000004100 */
[-C--:B------:R-:W-:Y:S01]  /*4a60*/  FFMA.FTZ R37, R37, R32.reuse, RZ ;  /* 0x0000002025257223 */ /* 0x080fe200000100ff */
[----:B------:R-:W-:Y:S01]  /*4a70*/  HADD2.F32 R30, -RZ, R30.H1_H1 ;  /* 0x3000001eff1e7230 */ /* 0x000fe20000004100 */
[----:B------:R-:W-:-:S02]  /*4a80*/  FFMA.FTZ R39, R39, R32, RZ ;  /* 0x0000002027277223 */ /* 0x000fc400000100ff */
[----:B------:R-:W-:Y:S01]  /*4a90*/  FFMA.FTZ R31, R31, R32, RZ ;  /* 0x000000201f1f7223 */ /* 0x000fe200000100ff */
[----:B------:R-:W-:Y:S01]  /*4aa0*/  HADD2.F32 R32, -RZ, R7.H0_H0 ;  /* 0x20000007ff207230 */ /* 0x000fe20000004100 */
[-C--:B------:R-:W-:Y:S01]  /*4ab0*/  FFMA.FTZ R35, R38, R30.reuse, R35 ;  /* 0x0000001e26237223 */ /* 0x080fe20000010023 */
[----:B------:R-:W-:Y:S01]  /*4ac0*/  HADD2.F32 R38, -RZ, R10.H1_H1 ;  /* 0x3000000aff267230 */ /* 0x000fe20000004100 */
[-C--:B------:R-:W-:Y:S01]  /*4ad0*/  FFMA.FTZ R31, R36, R30.reuse, R31 ;  /* 0x0000001e241f7223 */ /* 0x080fe2000001001f */
[----:B------:R-:W-:Y:S01]  /*4ae0*/  HADD2.F32 R36, -RZ, R9.H0_H0 ;  /* 0x20000009ff247230 */ /* 0x000fe20000004100 */
[-C--:B------:R-:W-:Y:S02]  /*4af0*/  FFMA.FTZ R39, R41, R30.reuse, R39 ;  /* 0x0000001e29277223 */ /* 0x080fe40000010027 */
[----:B------:R-:W-:Y:S01]  /*4b00*/  FFMA.FTZ R37, R38, R30, R37 ;  /* 0x0000001e26257223 */ /* 0x000fe20000010025 */
[----:B------:R-:W-:Y:S01]  /*4b10*/  HADD2.F32 R38, -RZ, R21.H0_H0 ;  /* 0x20000015ff267230 */ /* 0x000fe20000004100 */
[-C--:B------:R-:W-:Y:S01]  /*4b20*/  FFMA.FTZ R30, R32, R34.reuse, R31 ;  /* 0x00000022201e7223 */ /* 0x080fe2000001001f */
[----:B------:R-:W-:Y:S01]  /*4b30*/  HADD2.F32 R31, -RZ, R7.H1_H1 ;  /* 0x30000007ff1f7230 */ /* 0x000fe20000004100 */
[-C--:B------:R-:W-:Y:S01]  /*4b40*/  FFMA.FTZ R32, R36, R34.reuse, R35 ;  /* 0x0000002224207223 */ /* 0x080fe20000010023 */
[----:B------:R-:W-:Y:S01]  /*4b50*/  HADD2.F32 R35, -RZ, R9.H1_H1 ;  /* 0x30000009ff237230 */ /* 0x000fe20000004100 */
[-C--:B------:R-:W-:Y:S01]  /*4b60*/  FFMA.FTZ R36, R40, R34.reuse, R37 ;  /* 0x0000002228247223 */ /* 0x080fe20000010025 */
[----:B------:R-:W-:Y:S01]  /*4b70*/  HADD2.F32 R37, -RZ, R11.H1_H1 ;  /* 0x3000000bff257230 */ /* 0x000fe20000004100 */
[----:B------:R-:W-:Y:S01]  /*4b80*/  FFMA.FTZ R38, R38, R34, R39 ;  /* 0x0000002226267223 */ /* 0x000fe20000010027 */
[----:B------:R-:W-:Y:S01]  /*4b90*/  HADD2.F32 R40, -RZ, R21.H1_H1 ;  /* 0x30000015ff287230 */ /* 0x000fe20000004100 */
[-C--:B------:R-:W-:Y:S01]  /*4ba0*/  FFMA.FTZ R30, R31, R33.reuse, R30 ;  /* 0x000000211f1e7223 */ /* 0x080fe2000001001e */
[----:B-1----:R-:W-:Y:S01]  /*4bb0*/  HADD2.F32 R31, -RZ, R2.H0_H0 ;  /* 0x20000002ff1f7230 */ /* 0x002fe20000004100 */
[-C--:B------:R-:W-:Y:S01]  /*4bc0*/  FFMA.FTZ R34, R35, R33.reuse, R32 ;  /* 0x0000002123227223 */ /* 0x080fe20000010020 */
[--C-:B------:R-:W-:Y:S01]  /*4bd0*/  HADD2.F32 R32, -RZ, R3.reuse.H0_H0 ;  /* 0x20000003ff207230 */ /* 0x100fe20000004100 */
[-C--:B------:R-:W-:Y:S01]  /*4be0*/  FFMA.FTZ R36, R37, R33.reuse, R36 ;  /* 0x0000002125247223 */ /* 0x080fe20000010024 */
[----:B------:R-:W-:Y:S01]  /*4bf0*/  HADD2.F32 R35, -RZ, R24.H0_H0 ;  /* 0x20000018ff237230 */ /* 0x000fe20000004100 */
[----:B------:R-:W-:Y:S01]  /*4c00*/  FFMA.FTZ R38, R40, R33, R38 ;  /* 0x0000002128267223 */ /* 0x000fe20000010026 */
[----:B------:R-:W-:-:S02]  /*4c10*/  HADD2.F32 R33, -RZ, R3.H1_H1 ;  /* 0x30000003ff217230 */ /* 0x000fc40000004100 */
[----:B------:R-:W-:Y:S01]  /*4c20*/  HADD2.F32 R3, -RZ, R22.H0_H0 ;  /* 0x20000016ff037230 */ /* 0x000fe20000004100 */
[-C--:B------:R-:W-:Y:S01]  /*4c30*/  FFMA.FTZ R35, R35, R31.reuse, R34 ;  /* 0x0000001f23237223 */ /* 0x080fe20000010022 */
[----:B------:R-:W-:Y:S02]  /*4c40*/  HADD2.F32 R37, -RZ, R26.H0_H0 ;  /* 0x2000001aff257230 */ /* 0x000fe40000004100 */
[----:B------:R-:W-:Y:S01]  /*4c50*/  HADD2.F32 R2, -RZ, R2.H1_H1 ;  /* 0x30000002ff027230 */ /* 0x000fe20000004100 */
[-C--:B------:R-:W-:Y:S01]  /*4c60*/  FFMA.FTZ R3, R3, R31.reuse, R30 ;  /* 0x0000001f03037223 */ /* 0x080fe2000001001e */
[----:B------:R-:W-:Y:S01]  /*4c70*/  HADD2.F32 R40, -RZ, R28.H0_H0 ;  /* 0x2000001cff287230 */ /* 0x000fe20000004100 */
[-C--:B------:R-:W-:Y:S01]  /*4c80*/  FFMA.FTZ R37, R37, R31.reuse, R36 ;  /* 0x0000001f25257223 */ /* 0x080fe20000010024 */
[----:B------:R-:W-:Y:S02]  /*4c90*/  HADD2.F32 R39, -RZ, R22.H1_H1 ;  /* 0x30000016ff277230 */ /* 0x000fe40000004100 */
[----:B------:R-:W-:Y:S01]  /*4ca0*/  HADD2.F32 R34, -RZ, R24.H1_H1 ;  /* 0x30000018ff227230 */ /* 0x000fe20000004100 */
[----:B------:R-:W-:Y:S01]  /*4cb0*/  FFMA.FTZ R31, R40, R31, R38 ;  /* 0x0000001f281f7223 */ /* 0x000fe20000010026 */
[----:B------:R-:W-:Y:S01]  /*4cc0*/  HADD2.F32 R38, -RZ, R26.H1_H1 ;  /* 0x3000001aff267230 */ /* 0x000fe20000004100 */
[-C--:B------:R-:W-:Y:S01]  /*4cd0*/  FFMA.FTZ R3, R39, R2.reuse, R3 ;  /* 0x0000000227037223 */ /* 0x080fe20000010003 */
[----:B------:R-:W-:Y:S01]  /*4ce0*/  HADD2.F32 R39, -RZ, R28.H1_H1 ;  /* 0x3000001cff277230 */ /* 0x000fe20000004100 */
[-C--:B------:R-:W-:Y:S01]  /*4cf0*/  FFMA.FTZ R35, R34, R2.reuse, R35 ;  /* 0x0000000222237223 */ /* 0x080fe20000010023 */
[----:B------:R-:W-:Y:S01]  /*4d00*/  HADD2.F32 R30, -RZ, R23.H0_H0 ;  /* 0x20000017ff1e7230 */ /* 0x000fe20000004100 */
[-C--:B------:R-:W-:Y:S01]  /*4d10*/  FFMA.FTZ R37, R38, R2.reuse, R37 ;  /* 0x0000000226257223 */ /* 0x080fe20000010025 */
[----:B------:R-:W-:Y:S01]  /*4d20*/  HADD2.F32 R36, -RZ, R25.H0_H0 ;  /* 0x20000019ff247230 */ /* 0x000fe20000004100 */
[----:B------:R-:W-:Y:S01]  /*4d30*/  FFMA.FTZ R31, R39, R2, R31 ;  /* 0x00000002271f7223 */ /* 0x000fe2000001001f */
[----:B------:R-:W-:Y:S01]  /*4d40*/  HADD2.F32 R34, -RZ, R27.H0_H0 ;  /* 0x2000001bff227230 */ /* 0x000fe20000004100 */
[-C--:B------:R-:W-:Y:S01]  /*4d50*/  FFMA.FTZ R2, R30, R32.reuse, R3 ;  /* 0x000000201e027223 */ /* 0x080fe20000010003 */
[----:B------:R-:W-:Y:S01]  /*4d60*/  HADD2.F32 R38, -RZ, R29.H0_H0 ;  /* 0x2000001dff267230 */ /* 0x000fe20000004100 */
[-C--:B------:R-:W-:Y:S01]  /*4d70*/  FFMA.FTZ R30, R36, R32.reuse, R35 ;  /* 0x00000020241e7223 */ /* 0x080fe20000010023 */
[----:B------:R-:W-:Y:S01]  /*4d80*/  HADD2.F32 R36, -RZ, R27.H1_H1 ;  /* 0x3000001bff247230 */ /* 0x000fe20000004100 */
[-C--:B------:R-:W-:Y:S01]  /*4d90*/  FFMA.FTZ R34, R34, R32.reuse, R37 ;  /* 0x0000002022227223 */ /* 0x080fe20000010025 */
[----:B------:R-:W-:Y:S01]  /*4da0*/  HADD2.F32 R3, -RZ, R23.H1_H1 ;  /* 0x30000017ff037230 */ /* 0x000fe20000004100 */
[----:B------:R-:W-:Y:S01]  /*4db0*/  FFMA.FTZ R32, R38, R32, R31 ;  /* 0x0000002026207223 */ /* 0x000fe2000001001f */
[----:B------:R-:W-:Y:S01]  /*4dc0*/  HADD2.F32 R35, -RZ, R25.H1_H1 ;  /* 0x30000019ff237230 */ /* 0x000fe20000004100 */
[-C--:B------:R-:W-:Y:S01]  /*4dd0*/  FFMA.FTZ R34, R36, R33.reuse, R34 ;  /* 0x0000002124227223 */ /* 0x080fe20000010022 */
[----:B------:R-:W-:Y:S01]  /*4de0*/  HADD2.F32 R36, -RZ, R29.H1_H1 ;  /* 0x3000001dff247230 */ /* 0x000fe20000004100 */
[-C--:B------:R-:W-:Y:S01]  /*4df0*/  FFMA.FTZ R2, R3, R33.reuse, R2 ;  /* 0x0000002103027223 */ /* 0x080fe20000010002 */
[--C-:B------:R-:W-:Y:S01]  /*4e00*/  HADD2.F32 R3, -RZ, R97.reuse.H0_H0 ;  /* 0x20000061ff037230 */ /* 0x100fe20000004100 */
[-C--:B------:R-:W-:Y:S01]  /*4e10*/  FFMA.FTZ R30, R35, R33.reuse, R30 ;  /* 0x00000021231e7223 */ /* 0x080fe2000001001e */
[----:B------:R-:W-:Y:S01]  /*4e20*/  HADD2.F32 R31, -RZ, R97.H1_H1 ;  /* 0x30000061ff1f7230 */ /* 0x000fe20000004100 */
[----:B------:R-:W-:Y:S01]  /*4e30*/  FFMA.FTZ R32, R36, R33, R32 ;  /* 0x0000002124207223 */ /* 0x000fe20000010020 */
[--C-:B------:R-:W-:Y:S01]  /*4e40*/  HADD2.F32 R35, -RZ, R100.reuse.H0_H0 ;  /* 0x20000064ff237230 */ /* 0x100fe20000004100 */
[----:B------:R-:W-:Y:S01]  /*4e50*/  FMUL.FTZ R2, R3, R2 ;  /* 0x0000000203027220 */ /* 0x000fe20000410000 */
[----:B------:R-:W-:Y:S01]  /*4e60*/  HADD2.F32 R37, -RZ, R100.H1_H1 ;  /* 0x30000064ff257230 */ /* 0x000fe20000004100 */
[----:B------:R-:W-:-:S02]  /*4e70*/  FMUL.FTZ R30, R31, R30 ;  /* 0x0000001e1f1e7220 */ /* 0x000fc40000410000 */
[----:B------:R-:W-:Y:S01]  /*4e80*/  FMUL.FTZ R34, R35, R34 ;  /* 0x0000002223227220 */ /* 0x000fe20000410000 */
[----:B------:R-:W-:Y:S01]  /*4e90*/  F2FP.PACK_AB R2, RZ, R2 ;  /* 0x00000002ff02723e */ /* 0x000fe200000000ff */
[----:B------:R-:W-:Y:S01]  /*4ea0*/  FMUL.FTZ R32, R37, R32 ;  /* 0x0000002025207220 */ /* 0x000fe20000410000 */
[----:B------:R-:W-:Y:S02]  /*4eb0*/  F2FP.PACK_AB R30, RZ, R30 ;  /* 0x0000001eff1e723e */ /* 0x000fe400000000ff */
[----:B------:R-:W-:Y:S02]  /*4ec0*/  F2FP.PACK_AB R34, RZ, R34 ;  /* 0x00000022ff22723e */ /* 0x000fe400000000ff */
[----:B------:R-:W-:Y:S02]  /*4ed0*/  F2FP.PACK_AB R32, RZ, R32 ;  /* 0x00000020ff20723e */ /* 0x000fe400000000ff */
[----:B------:R-:W-:Y:S02]  /*4ee0*/  PRMT R2, R2, 0x5410, R30 ;  /* 0x0000541002027816 */ /* 0x000fe4000000001e */
[----:B------:R-:W-:-:S04]  /*4ef0*/  PRMT R34, R34, 0x5410, R32 ;  /* 0x0000541022227816 */ /* 0x000fc80000000020 */
[----:B------:R-:W-:Y:S01]  /*4f00*/  HFMA2.MMA R18, R2, 1, 1, R18 ;  /* 0x3c003c0002127835 */ /* 0x000fe20000000012 */
[----:B------:R-:W-:-:S05]  /*4f10*/  HADD2 R17, R34, R17 ;  /* 0x0000001122117230 */ /* 0x000fca0000000000 */
.L_x_193:
[----:B------:R-:W-:Y:S05]  /*4f20*/  @!P5 BRA `(.L_x_192) ;  /* 0x00000b800000d947 */ /* 0x000fea0003800000 */
[----:B------:R-:W-:-:S04]  /*4f30*/  PRMT R2, R89, 0x9910, RZ ;  /* 0x0000991059027816 */ /* 0x000fc800000000ff */
        /* <DEDUP_REMOVED lines=92> */
.L_x_194:
[----:B------:R-:W-:Y:S05]  /*5500*/  @P0 BRA `(.L_x_192) ;  /* 0x000005a000000947 */ /* 0x000fea0003800000 */
[----:B------:R-:W0:Y:S01]  /*5510*/  LDS.64 R30, [UR4+0x180] ;  /* 0x00018004ff1e7984 */ /* 0x000e220008000a00 */
[----:B------:R-:W-:Y:S02]  /*5520*/  HADD2.F32 R35, -RZ, R8.H0_H0 ;  /* 0x20000008ff237230 */ /* 0x000fe40000004100 */
[----:B------:R-:W-:Y:S01]  /*5530*/  HADD2.F32 R37, -RZ, R10.H0_H0 ;  /* 0x2000000aff257230 */ /* 0x000fe20000004100 */
[----:B------:R-:W1:Y:S01]  /*5540*/  LDS.64 R2, [UR4+0x188] ;  /* 0x00018804ff027984 */ /* 0x000e620008000a00 */
[----:B------:R-:W-:Y:S02]  /*5550*/  HADD2.F32 R39, -RZ, R12.H0_H0 ;  /* 0x2000000cff277230 */ /* 0x000fe40000004100 */
[----:B------:R-:W-:Y:S02]  /*5560*/  HADD2.F32 R8, -RZ, R8.H1_H1 ;  /* 0x30000008ff087230 */ /* 0x000fe40000004100 */
[----:B------:R-:W-:-:S02]  /*5570*/  HADD2.F32 R10, -RZ, R10.H1_H1 ;  /* 0x3000000aff0a7230 */ /* 0x000fc40000004100 */
[----:B0-----:R-:W-:Y:S02]  /*5580*/  HADD2.F32 R32, -RZ, R30.H0_H0 ;  /* 0x2000001eff207230 */ /* 0x001fe40000004100 */
[--C-:B------:R-:W-:Y:S02]  /*5590*/  HADD2.F32 R34, -RZ, R31.reuse.H0_H0 ;  /* 0x2000001fff227230 */ /* 0x100fe40000004100 */
[----:B------:R-:W-:Y:S01]  /*55a0*/  HADD2.F32 R33, -RZ, R31.H1_H1 ;  /* 0x3000001fff217230 */ /* 0x000fe20000004100 */
[-C--:B------:R-:W-:Y:S01]  /*55b0*/  FFMA.FTZ R35, R35, R32.reuse, RZ ;  /* 0x0000002023237223 */ /* 0x080fe200000100ff */
[----:B------:R-:W-:Y:S01]  /*55c0*/  HADD2.F32 R31, -RZ, R6.H0_H0 ;  /* 0x20000006ff1f7230 */ /* 0x000fe20000004100 */
[-C--:B------:R-:W-:Y:S01]  /*55d0*/  FFMA.FTZ R37, R37, R32.reuse, RZ ;  /* 0x0000002025257223 */ /* 0x080fe200000100ff */
[----:B------:R-:W-:Y:S01]  /*55e0*/  HADD2.F32 R30, -RZ, R30.H1_H1 ;  /* 0x3000001eff1e7230 */ /* 0x000fe20000004100 */
[-C--:B------:R-:W-:Y:S01]  /*55f0*/  FFMA.FTZ R39, R39, R32.reuse, RZ ;  /* 0x0000002027277223 */ /* 0x080fe200000100ff */
[----:B------:R-:W-:Y:S01]  /*5600*/  HADD2.F32 R6, -RZ, R6.H1_H1 ;  /* 0x30000006ff067230 */ /* 0x000fe20000004100 */
[----:B------:R-:W-:Y:S01]  /*5610*/  FFMA.FTZ R31, R31, R32, RZ ;  /* 0x000000201f1f7223 */ /* 0x000fe200000100ff */
[----:B------:R-:W-:Y:S01]  /*5620*/  HADD2.F32 R32, -RZ, R12.H1_H1 ;  /* 0x3000000cff207230 */ /* 0x000fe20000004100 */
[-C--:B------:R-:W-:Y:S01]  /*5630*/  FFMA.FTZ R35, R8, R30.reuse, R35 ;  /* 0x0000001e08237223 */ /* 0x080fe20000010023 */
[----:B------:R-:W-:Y:S01]  /*5640*/  HADD2.F32 R8, -RZ, R9.H0_H0 ;  /* 0x20000009ff087230 */ /* 0x000fe20000004100 */
[-C--:B------:R-:W-:Y:S01]  /*5650*/  FFMA.FTZ R31, R6, R30.reuse, R31 ;  /* 0x0000001e061f7223 */ /* 0x080fe2000001001f */
[----:B------:R-:W-:Y:S01]  /*5660*/  HADD2.F32 R6, -RZ, R7.H0_H0 ;  /* 0x20000007ff067230 */ /* 0x000fe20000004100 */
[-C--:B------:R-:W-:Y:S01]  /*5670*/  FFMA.FTZ R37, R10, R30.reuse, R37 ;  /* 0x0000001e0a257223 */ /* 0x080fe20000010025 */
[----:B------:R-:W-:Y:S01]  /*5680*/  HADD2.F32 R12, -RZ, R11.H0_H0 ;  /* 0x2000000bff0c7230 */ /* 0x000fe20000004100 */
        /* <DEDUP_REMOVED lines=11> */
[--C-:B-1----:R-:W-:Y:S01]  /*5740*/  HADD2.F32 R8, -RZ, R3.reuse.H0_H0 ;  /* 0x20000003ff087230 */ /* 0x102fe20000004100 */
[-C--:B------:R-:W-:Y:S01]  /*5750*/  FFMA.FTZ R6, R7, R33.reuse, R6 ;  /* 0x0000002107067223 */ /* 0x080fe20000010006 */
[----:B------:R-:W-:Y:S01]  /*5760*/  HADD2.F32 R9, -RZ, R3.H1_H1 ;  /* 0x30000003ff097230 */ /* 0x000fe20000004100 */
[-C--:B------:R-:W-:Y:S01]  /*5770*/  FFMA.FTZ R12, R11, R33.reuse, R12 ;  /* 0x000000210b0c7223 */ /* 0x080fe2000001000c */
[----:B------:R-:W-:Y:S01]  /*5780*/  HADD2.F32 R7, -RZ, R2.H0_H0 ;  /* 0x20000002ff077230 */ /* 0x000fe20000004100 */
[----:B------:R-:W-:Y:S01]  /*5790*/  FFMA.FTZ R34, R21, R33, R34 ;  /* 0x0000002115227223 */ /* 0x000fe20000010022 */
[----:B------:R-:W-:-:S02]  /*57a0*/  HADD2.F32 R3, -RZ, R22.H0_H0 ;  /* 0x20000016ff037230 */ /* 0x000fc40000004100 */
[----:B------:R-:W-:Y:S02]  /*57b0*/  HADD2.F32 R11, -RZ, R24.H0_H0 ;  /* 0x20000018ff0b7230 */ /* 0x000fe40000004100 */
        /* <DEDUP_REMOVED lines=8> */
[----:B------:R-:W-:-:S02]  /*5840*/  HADD2.F32 R24, -RZ, R24.H1_H1 ;  /* 0x30000018ff187230 */ /* 0x000fc40000004100 */
        /* <DEDUP_REMOVED lines=8> */
[----:B------:R-:W-:Y:S01]  /*58d0*/  HADD2.F32 R23, -RZ, R23.H1_H1 ;  /* 0x30000017ff177230 */ /* 0x000fe20000004100 */
[-C--:B------:R-:W-:Y:S01]  /*58e0*/  FFMA.FTZ R2, R6, R8.reuse, R3 ;  /* 0x0000000806027223 */ /* 0x080fe20000010003 */
[----:B------:R-:W-:Y:S01]  /*58f0*/  HADD2.F32 R3, -RZ, R29.H0_H0 ;  /* 0x2000001dff037230 */ /* 0x000fe20000004100 */
[----:B------:R-:W-:Y:S01]  /*5900*/  FFMA.FTZ R6, R10, R8, R11 ;  /* 0x000000080a067223 */ /* 0x000fe2000001000b */
[----:B------:R-:W-:Y:S01]  /*5910*/  HADD2.F32 R10, -RZ, R27.H0_H0 ;  /* 0x2000001bff0a7230 */ /* 0x000fe20000004100 */
[----:B------:R-:W-:Y:S01]  /*5920*/  FFMA.FTZ R2, R23, R9, R2 ;  /* 0x0000000917027223 */ /* 0x000fe20000010002 */
[----:B------:R-:W-:-:S02]  /*5930*/  HADD2.F32 R25, -RZ, R25.H1_H1 ;  /* 0x30000019ff197230 */ /* 0x000fc40000004100 */
[----:B------:R-:W-:Y:S01]  /*5940*/  HADD2.F32 R27, -RZ, R27.H1_H1 ;  /* 0x3000001bff1b7230 */ /* 0x000fe20000004100 */
[-C--:B------:R-:W-:Y:S01]  /*5950*/  FFMA.FTZ R10, R10, R8.reuse, R21 ;  /* 0x000000080a0a7223 */ /* 0x080fe20000010015 */
[----:B------:R-:W-:Y:S01]  /*5960*/  HADD2.F32 R29, -RZ, R29.H1_H1 ;  /* 0x3000001dff1d7230 */ /* 0x000fe20000004100 */
[----:B------:R-:W-:Y:S01]  /*5970*/  FFMA.FTZ R8, R3, R8, R7 ;  /* 0x0000000803087223 */ /* 0x000fe20000010007 */
[--C-:B------:R-:W-:Y:S01]  /*5980*/  HADD2.F32 R3, -RZ, R97.reuse.H0_H0 ;  /* 0x20000061ff037230 */ /* 0x100fe20000004100 */
[-C--:B------:R-:W-:Y:S01]  /*5990*/  FFMA.FTZ R6, R25, R9.reuse, R6 ;  /* 0x0000000919067223 */ /* 0x080fe20000010006 */
[----:B------:R-:W-:Y:S01]  /*59a0*/  HADD2.F32 R7, -RZ, R97.H1_H1 ;  /* 0x30000061ff077230 */ /* 0x000fe20000004100 */
[-C--:B------:R-:W-:Y:S01]  /*59b0*/  FFMA.FTZ R10, R27, R9.reuse, R10 ;  /* 0x000000091b0a7223 */ /* 0x080fe2000001000a */
[--C-:B------:R-:W-:Y:S01]  /*59c0*/  HADD2.F32 R11, -RZ, R100.reuse.H0_H0 ;  /* 0x20000064ff0b7230 */ /* 0x100fe20000004100 */
[----:B------:R-:W-:Y:S01]  /*59d0*/  FFMA.FTZ R8, R29, R9, R8 ;  /* 0x000000091d087223 */ /* 0x000fe20000010008 */
[----:B------:R-:W-:Y:S01]  /*59e0*/  HADD2.F32 R21, -RZ, R100.H1_H1 ;  /* 0x30000064ff157230 */ /* 0x000fe20000004100 */
[----:B------:R-:W-:-:S02]  /*59f0*/  FMUL.FTZ R2, R3, R2 ;  /* 0x0000000203027220 */ /* 0x000fc40000410000 */
[----:B------:R-:W-:Y:S02]  /*5a00*/  FMUL.FTZ R6, R7, R6 ;  /* 0x0000000607067220 */ /* 0x000fe40000410000 */
[----:B------:R-:W-:Y:S01]  /*5a10*/  FMUL.FTZ R10, R11, R10 ;  /* 0x0000000a0b0a7220 */ /* 0x000fe20000410000 */
[----:B------:R-:W-:Y:S01]  /*5a20*/  F2FP.PACK_AB R2, RZ, R2 ;  /* 0x00000002ff02723e */ /* 0x000fe200000000ff */
[----:B------:R-:W-:Y:S01]  /*5a30*/  FMUL.FTZ R8, R21, R8 ;  /* 0x0000000815087220 */ /* 0x000fe20000410000 */
[----:B------:R-:W-:Y:S02]  /*5a40*/  F2FP.PACK_AB R6, RZ, R6 ;  /* 0x00000006ff06723e */ /* 0x000fe400000000ff */
[----:B------:R-:W-:Y:S02]  /*5a50*/  F2FP.PACK_AB R10, RZ, R10 ;  /* 0x0000000aff0a723e */ /* 0x000fe400000000ff */
[----:B------:R-:W-:Y:S02]  /*5a60*/  F2FP.PACK_AB R8, RZ, R8 ;  /* 0x00000008ff08723e */ /* 0x000fe400000000ff */
[----:B------:R-:W-:-:S02]  /*5a70*/  PRMT R2, R2, 0x5410, R6 ;  /* 0x0000541002027816 */ /* 0x000fc40000000006 */
[----:B------:R-:W-:-:S04]  /*5a80*/  PRMT R10, R10, 0x5410, R8 ;  /* 0x000054100a0a7816 */ /* 0x000fc80000000008 */
[----:B------:R-:W-:Y:S01]  /*5a90*/  HFMA2.MMA R14, R2, 1, 1, R14 ;  /* 0x3c003c00020e7835 */ /* 0x000fe2000000000e */
[----:B------:R-:W-:Y:S02]  /*5aa0*/  HADD2 R13, R10, R13 ;  /* 0x0000000d0a0d7230 */ /* 0x000fe40000000000 */
.L_x_192:
[----:B------:R-:W-:-:S04]  /*5ab0*/  IMAD.MOV.U32 R7, RZ, RZ, 0x4 ;  /* 0x00000004ff077424 */ /* 0x000fc800078e00ff */
[----:B------:R-:W-:-:S05]  /*5ac0*/  IMAD.WIDE R2, R7, c[0x0][0x18c], R4 ;  /* 0x0000630007027a25 */ /* 0x000fca00078e0204 */
[----:B------:R-:W2:Y:S02]  /*5ad0*/  LDG.E.128.CONSTANT R8, [R2.64] ;  /* 0x0000000602087981 */ /* 0x000ea4000c1e9d00 */
[C---:B--2---:R-:W-:Y:S02]  /*5ae0*/  LOP3.LUT R12, R8.reuse, 0xf000f0, RZ, 0xc0, !PT ;  /* 0x00f000f0080c7812 */ /* 0x044fe400078ec0ff */
[----:B------:R-:W-:Y:S02]  /*5af0*/  LOP3.LUT R6, R8, 0xf000f, RZ, 0xc0, !PT ;  /* 0x000f000f08067812 */ /* 0x000fe400078ec0ff */
[----:B------:R-:W-:Y:S02]  /*5b00*/  LOP3.LUT R21, R9, 0xf000f, RZ, 0xc0, !PT ;  /* 0x000f000f09157812 */ /* 0x000fe400078ec0ff */
[----:B------:R-:W-:Y:S02]  /*5b10*/  SHF.R.U32.HI R23, RZ, 0x8, R9 ;  /* 0x00000008ff177819 */ /* 0x000fe40000011609 */
[----:B------:R-:W-:-:S02]  /*5b20*/  SHF.R.U32.HI R8, RZ, 0x8, R8 ;  /* 0x00000008ff087819 */ /* 0x000fc40000011608 */
[----:B------:R-:W-:Y:S02]  /*5b30*/  LOP3.LUT R22, R9, 0xf000f0, RZ, 0xc0, !PT ;  /* 0x00f000f009167812 */ /* 0x000fe400078ec0ff */
[----:B------:R-:W-:Y:S02]  /*5b40*/  SHF.R.U32.HI R26, RZ, 0x8, R10 ;  /* 0x00000008ff1a7819 */ /* 0x000fe4000001160a */
[----:B------:R-:W-:Y:S02]  /*5b50*/  SHF.R.U32.HI R30, RZ, 0x8, R11 ;  /* 0x00000008ff1e7819 */ /* 0x000fe4000001160b */
[C---:B------:R-:W-:Y:S02]  /*5b60*/  LOP3.LUT R27, R11.reuse, 0xf000f, RZ, 0xc0, !PT ;  /* 0x000f000f0b1b7812 */ /* 0x040fe400078ec0ff */
[----:B------:R-:W-:Y:S02]  /*5b70*/  LOP3.LUT R29, R11, 0xf000f0, RZ, 0xc0, !PT ;  /* 0x00f000f00b1d7812 */ /* 0x000fe400078ec0ff */
[----:B------:R-:W-:-:S02]  /*5b80*/  LOP3.LUT R9, R12, 0x64006400, RZ, 0xfc, !PT ;  /* 0x640064000c097812 */ /* 0x000fc400078efcff */
[C---:B------:R-:W-:Y:S02]  /*5b90*/  LOP3.LUT R24, R10.reuse, 0xf000f, RZ, 0xc0, !PT ;  /* 0x000f000f0a187812 */ /* 0x040fe400078ec0ff */
[----:B------:R-:W-:Y:S02]  /*5ba0*/  LOP3.LUT R25, R10, 0xf000f0, RZ, 0xc0, !PT ;  /* 0x00f000f00a197812 */ /* 0x000fe400078ec0ff */
[----:B------:R-:W-:Y:S02]  /*5bb0*/  LOP3.LUT R11, R21, 0x64006400, RZ, 0xfc, !PT ;  /* 0x64006400150b7812 */ /* 0x000fe400078efcff */
[----:B------:R-:W-:Y:S02]  /*5bc0*/  LOP3.LUT R12, R23, 0xf000f, RZ, 0xc0, !PT ;  /* 0x000f000f170c7812 */ /* 0x000fe400078ec0ff */
        /* <DEDUP_REMOVED lines=27> */
[----:B------:R-:W-:Y:S01]  /*5d80*/  HADD2 R21, R24, -1032, -1032 ;  /* 0xe408e40818157430 */ /* 0x000fe20000000000 */
[----:B------:R-:W-:Y:S01]  /*5d90*/  LOP3.LUT R37, R34, 0x64006400, RZ, 0xfc, !PT ;  /* 0x6400640022257812 */ /* 0x000fe200078efcff */
[----:B------:R-:W-:Y:S02]  /*5da0*/  HFMA2 R26, R27, R0.H0_H0, -72, -72 ;  /* 0xd480d4801b1a7431 */ /* 0x000fe40000040000 */
[----:B------:R-:W-:-:S02]  /*5db0*/  HADD2 R6, R6, -1032, -1032 ;  /* 0xe408e40806067430 */ /* 0x000fc40000000000 */
[-C--:B------:R-:W-:Y:S02]  /*5dc0*/  HFMA2 R10, R9, R0.reuse.H0_H0, -72, -72 ;  /* 0xd480d480090a7431 */ /* 0x080fe40000040000 */
[-C--:B------:R-:W-:Y:S02]  /*5dd0*/  HFMA2 R24, R35, R0.reuse.H0_H0, -72, -72 ;  /* 0xd480d48023187431 */ /* 0x080fe40000040000 */
[----:B------:R-:W-:Y:S02]  /*5de0*/  HADD2 R25, R25, -1032, -1032 ;  /* 0xe408e40819197430 */ /* 0x000fe40000000000 */
[----:B------:R-:W-:Y:S02]  /*5df0*/  HADD2 R27, R8, -1032, -1032 ;  /* 0xe408e408081b7430 */ /* 0x000fe40000000000 */
[-C--:B------:R-:W-:Y:S02]  /*5e00*/  HFMA2 R30, R33, R0.reuse.H0_H0, -72, -72 ;  /* 0xd480d480211e7431 */ /* 0x080fe40000040000 */
[----:B------:R-:W-:Y:S01]  /*5e10*/  HFMA2 R32, R37, R0.H0_H0, -72, -72 ;  /* 0xd480d48025207431 */ /* 0x000fe20000040000 */
[----:B------:R-:W-:Y:S05]  /*5e20*/  @!P2 BRA `(.L_x_195) ;  /* 0x000005a00000a947 */ /* 0x000fea0003800000 */
[----:B------:R-:W0:Y:S01]  /*5e30*/  LDS.64 R34, [UR4+0x10] ;  /* 0x00001004ff227984 */ /* 0x000e220008000a00 */
[----:B------:R-:W-:-:S02]  /*5e40*/  HADD2.F32 R42, -RZ, R11.H1_H1 ;  /* 0x3000000bff2a7230 */ /* 0x000fc40000004100 */
[----:B------:R-:W-:Y:S01]  /*5e50*/  HADD2.F32 R33, -RZ, R6.H0_H0 ;  /* 0x20000006ff217230 */ /* 0x000fe20000004100 */
[----:B------:R-:W1:Y:S01]  /*5e60*/  LDS.64 R8, [UR4+0x18] ;  /* 0x00001804ff087984 */ /* 0x000e620008000a00 */
[----:B------:R-:W-:Y:S02]  /*5e70*/  HADD2.F32 R39, -RZ, R21.H0_H0 ;  /* 0x20000015ff277230 */ /* 0x000fe40000004100 */
[--C-:B------:R-:W-:Y:S02]  /*5e80*/  HADD2.F32 R41, -RZ, R23.reuse.H0_H0 ;  /* 0x20000017ff297230 */ /* 0x100fe40000004100 */
[----:B------:R-:W-:Y:S02]  /*5e90*/  HADD2.F32 R44, -RZ, R23.H1_H1 ;  /* 0x30000017ff2c7230 */ /* 0x000fe40000004100 */
[----:B------:R-:W-:Y:S02]  /*5ea0*/  HADD2.F32 R45, -RZ, R24.H1_H1 ;  /* 0x30000018ff2d7230 */ /* 0x000fe40000004100 */
[----:B0-----:R-:W-:-:S02]  /*5eb0*/  HADD2.F32 R38, -RZ, R35.H0_H0 ;  /* 0x20000023ff267230 */ /* 0x001fc40000004100 */
[----:B------:R-:W-:Y:S02]  /*5ec0*/  HADD2.F32 R40, -RZ, R35.H1_H1 ;  /* 0x30000023ff287230 */ /* 0x000fe40000004100 */
[--C-:B------:R-:W-:Y:S02]  /*5ed0*/  HADD2.F32 R36, -RZ, R34.reuse.H0_H0 ;  /* 0x20000022ff247230 */ /* 0x100fe40000004100 */
[----:B------:R-:W-:Y:S02]  /*5ee0*/  HADD2.F32 R35, -RZ, R11.H0_H0 ;  /* 0x2000000bff237230 */ /* 0x000fe40000004100 */
[----:B------:R-:W-:Y:S01]  /*5ef0*/  HADD2.F32 R37, -RZ, R34.H1_H1 ;  /* 0x30000022ff257230 */ /* 0x000fe20000004100 */
[----:B------:R-:W-:Y:S01]  /*5f00*/  FFMA.FTZ R33, R33, R36, RZ ;  /* 0x0000002421217223 */ /* 0x000fe200000100ff */
[----:B------:R-:W-:Y:S01]  /*5f10*/  HADD2.F32 R34, -RZ, R6.H1_H1 ;  /* 0x30000006ff227230 */ /* 0x000fe20000004100 */
[C---:B------:R-:W-:Y:S02]  /*5f20*/  FFMA.FTZ R35, R36.reuse, R35, RZ ;  /* 0x0000002324237223 */ /* 0x040fe400000100ff */
[----:B------:R-:W-:-:S02]  /*5f30*/  FFMA.FTZ R39, R36, R39, RZ ;  /* 0x0000002724277223 */ /* 0x000fc400000100ff */
[C---:B------:R-:W-:Y:S01]  /*5f40*/  FFMA.FTZ R35, R37.reuse, R42, R35 ;  /* 0x0000002a25237223 */ /* 0x040fe20000010023 */
[----:B------:R-:W-:Y:S01]  /*5f50*/  HADD2.F32 R42, -RZ, R21.H1_H1 ;  /* 0x30000015ff2a7230 */ /* 0x000fe20000004100 */
[----:B------:R-:W-:Y:S01]  /*5f60*/  FFMA.FTZ R43, R36, R41, RZ ;  /* 0x00000029242b7223 */ /* 0x000fe200000100ff */
[----:B------:R-:W-:Y:S01]  /*5f70*/  HADD2.F32 R41, -RZ, R22.H0_H0 ;  /* 0x20000016ff297230 */ /* 0x000fe20000004100 */
[----:B------:R-:W-:Y:S01]  /*5f80*/  FFMA.FTZ R33, R34, R37, R33 ;  /* 0x0000002522217223 */ /* 0x000fe20000010021 */
[----:B------:R-:W-:Y:S01]  /*5f90*/  HADD2.F32 R34, -RZ, R10.H0_H0 ;  /* 0x2000000aff227230 */ /* 0x000fe20000004100 */
[C---:B------:R-:W-:Y:S01]  /*5fa0*/  FFMA.FTZ R39, R37.reuse, R42, R39 ;  /* 0x0000002a25277223 */ /* 0x040fe20000010027 */
[----:B------:R-:W-:Y:S01]  /*5fb0*/  HADD2.F32 R36, -RZ, R12.H0_H0 ;  /* 0x2000000cff247230 */ /* 0x000fe20000004100 */
[----:B------:R-:W-:Y:S01]  /*5fc0*/  FFMA.FTZ R43, R37, R44, R43 ;  /* 0x0000002c252b7223 */ /* 0x000fe2000001002b */
[----:B------:R-:W-:Y:S01]  /*5fd0*/  HADD2.F32 R37, -RZ, R22.H1_H1 ;  /* 0x30000016ff257230 */ /* 0x000fe20000004100 */
[----:B------:R-:W-:Y:S01]  /*5fe0*/  FFMA.FTZ R41, R38, R41, R39 ;  /* 0x0000002926297223 */ /* 0x000fe20000010027 */
[----:B------:R-:W-:Y:S01]  /*5ff0*/  HADD2.F32 R39, -RZ, R24.H0_H0 ;  /* 0x20000018ff277230 */ /* 0x000fe20000004100 */
[----:B------:R-:W-:Y:S01]  /*6000*/  FFMA.FTZ R34, R34, R38, R33 ;  /* 0x0000002622227223 */ /* 0x000fe20000010021 */
[----:B------:R-:W-:Y:S01]  /*6010*/  HADD2.F32 R33, -RZ, R10.H1_H1 ;  /* 0x3000000aff217230 */ /* 0x000fe20000004100 */
[C---:B------:R-:W-:Y:S01]  /*6020*/  FFMA.FTZ R36, R38.reuse, R36, R35 ;  /* 0x0000002426247223 */ /* 0x040fe20000010023 */
[----:B------:R-:W-:Y:S01]  /*6030*/  HADD2.F32 R35, -RZ, R12.H1_H1 ;  /* 0x3000000cff237230 */ /* 0x000fe20000004100 */
[----:B------:R-:W-:Y:S01]  /*6040*/  FFMA.FTZ R43, R38, R39, R43 ;  /* 0x00000027262b7223 */ /* 0x000fe2000001002b */
[----:B------:R-:W-:Y:S01]  /*6050*/  HADD2.F32 R38, -RZ, R27.H0_H0 ;  /* 0x2000001bff267230 */ /* 0x000fe20000004100 */
[----:B------:R-:W-:Y:S01]  /*6060*/  FFMA.FTZ R33, R33, R40, R34 ;  /* 0x0000002821217223 */ /* 0x000fe20000010022 */
[--C-:B-1----:R-:W-:Y:S01]  /*6070*/  HADD2.F32 R34, -RZ, R8.reuse.H0_H0 ;  /* 0x20000008ff227230 */ /* 0x102fe20000004100 */
[C---:B------:R-:W-:Y:S01]  /*6080*/  FFMA.FTZ R39, R40.reuse, R35, R36 ;  /* 0x0000002328277223 */ /* 0x040fe20000010024 */
[----:B------:R-:W-:Y:S01]  /*6090*/  HADD2.F32 R36, -RZ, R8.H1_H1 ;  /* 0x30000008ff247230 */ /* 0x000fe20000004100 */
[C---:B------:R-:W-:Y:S01]  /*60a0*/  FFMA.FTZ R41, R40.reuse, R37, R41 ;  /* 0x0000002528297223 */ /* 0x040fe20000010029 */
[----:B------:R-:W-:Y:S01]  /*60b0*/  HADD2.F32 R8, -RZ, R25.H0_H0 ;  /* 0x20000019ff087230 */ /* 0x000fe20000004100 */
[----:B------:R-:W-:Y:S01]  /*60c0*/  FFMA.FTZ R43, R40, R45, R43 ;  /* 0x0000002d282b7223 */ /* 0x000fe2000001002b */
[--C-:B------:R-:W-:Y:S01]  /*60d0*/  HADD2.F32 R35, -RZ, R9.reuse.H0_H0 ;  /* 0x20000009ff237230 */ /* 0x100fe20000004100 */
[----:B------:R-:W-:Y:S01]  /*60e0*/  FFMA.FTZ R38, R34, R38, R39 ;  /* 0x0000002622267223 */ /* 0x000fe20000010027 */
[----:B------:R-:W-:Y:S01]  /*60f0*/  HADD2.F32 R37, -RZ, R9.H1_H1 ;  /* 0x30000009ff257230 */ /* 0x000fe20000004100 */
[----:B------:R-:W-:Y:S01]  /*6100*/  FFMA.FTZ R8, R8, R34, R33 ;  /* 0x0000002208087223 */ /* 0x000fe20000010021 */
[----:B------:R-:W-:-:S02]  /*6110*/  HADD2.F32 R40, -RZ, R29.H0_H0 ;  /* 0x2000001dff287230 */ /* 0x000fc40000004100 */
[----:B------:R-:W-:Y:S02]  /*6120*/  HADD2.F32 R9, -RZ, R25.H1_H1 ;  /* 0x30000019ff097230 */ /* 0x000fe40000004100 */
[----:B------:R-:W-:Y:S01]  /*6130*/  HADD2.F32 R42, -RZ, R31.H0_H0 ;  /* 0x2000001fff2a7230 */ /* 0x000fe20000004100 */
[C---:B------:R-:W-:Y:S01]  /*6140*/  FFMA.FTZ R40, R34.reuse, R40, R41 ;  /* 0x0000002822287223 */ /* 0x040fe20000010029 */
[----:B------:R-:W-:Y:S01]  /*6150*/  HADD2.F32 R33, -RZ, R27.H1_H1 ;  /* 0x3000001bff217230 */ /* 0x000fe20000004100 */
[----:B------:R-:W-:Y:S01]  /*6160*/  FFMA.FTZ R8, R9, R36, R8 ;  /* 0x0000002409087223 */ /* 0x000fe20000010008 */
        /* <DEDUP_REMOVED lines=8> */
[----:B------:R-:W-:Y:S01]  /*61f0*/  HADD2.F32 R34, -RZ, R28.H0_H0 ;  /* 0x2000001cff227230 */ /* 0x000fe20000004100 */
[----:B------:R-:W-:Y:S01]  /*6200*/  FFMA.FTZ R9, R9, R35, R8 ;  /* 0x0000002309097223 */ /* 0x000fe20000010008 */
[----:B------:R-:W-:Y:S01]  /*6210*/  HADD2.F32 R36, -RZ, R30.H1_H1 ;  /* 0x3000001eff247230 */ /* 0x000fe20000004100 */
[C---:B------:R-:W-:Y:S01]  /*6220*/  FFMA.FTZ R33, R35.reuse, R33, R40 ;  /* 0x0000002123217223 */ /* 0x040fe20000010028 */
[----:B------:R-:W-:Y:S01]  /*6230*/  HADD2.F32 R39, -RZ, R32.H0_H0 ;  /* 0x20000020ff277230 */ /* 0x000fe20000004100 */
[----:B------:R-:W-:Y:S01]  /*6240*/  FFMA.FTZ R38, R35, R34, R38 ;  /* 0x0000002223267223 */ /* 0x000fe20000010026 */
[----:B------:R-:W-:Y:S01]  /*6250*/  HADD2.F32 R8, -RZ, R26.H1_H1 ;  /* 0x3000001aff087230 */ /* 0x000fe20000004100 */
[----:B------:R-:W-:Y:S01]  /*6260*/  FFMA.FTZ R33, R37, R36, R33 ;  /* 0x0000002425217223 */ /* 0x000fe20000010021 */
[----:B------:R-:W-:Y:S01]  /*6270*/  HADD2.F32 R34, -RZ, R28.H1_H1 ;  /* 0x3000001cff227230 */ /* 0x000fe20000004100 */
[----:B------:R-:W-:Y:S01]  /*6280*/  FFMA.FTZ R39, R35, R39, R42 ;  /* 0x0000002723277223 */ /* 0x000fe2000001002a */
        /* <DEDUP_REMOVED lines=20> */
.L_x_195:
[----:B------:R-:W-:Y:S05]  /*63d0*/  @!P3 BRA `(.L_x_196) ;  /* 0x000011700000b947 */ /* 0x000fea0003800000 */
[----:B------:R-:W-:Y:S02]  /*63e0*/  PRMT R8, R90, 0x9910, RZ ;  /* 0x000099105a087816 */ /* 0x000fe400000000ff */
[----:B------:R-:W-:Y:S02]  /*63f0*/  ISETP.GE.AND P5, PT, R95, 0x3, PT ;  /* 0x000000035f00780c */ /* 0x000fe40003fa6270 */
[----:B------:R-:W-:-:S13]  /*6400*/  ISETP.NE.AND P4, PT, R8, RZ, PT ;  /* 0x000000ff0800720c */ /* 0x000fda0003f85270 */
[----:B------:R-:W-:Y:S05]  /*6410*/  @!P4 BRA `(.L_x_197) ;  /* 0x000005a00000c947 */ /* 0x000fea0003800000 */
[----:B------:R-:W0:Y:S01]  /*6420*/  LDS.64 R34, [UR4+0x90] ;  /* 0x00009004ff227984 */ /* 0x000e220008000a00 */
[--C-:B------:R-:W-:Y:S02]  /*6430*/  HADD2.F32 R38, -RZ, R6.reuse.H0_H0 ;  /* 0x20000006ff267230 */ /* 0x100fe40000004100 */
[----:B------:R-:W-:Y:S01]  /*6440*/  HADD2.F32 R42, -RZ, R11.H0_H0 ;  /* 0x2000000bff2a7230 */ /* 0x000fe20000004100 */
[----:B------:R-:W1:Y:S01]  /*6450*/  LDS.64 R8, [UR4+0x98] ;  /* 0x00009804ff087984 */ /* 0x000e620008000a00 */
[----:B------:R-:W-:Y:S02]  /*6460*/  HADD2.F32 R44, -RZ, R21.H0_H0 ;  /* 0x20000015ff2c7230 */ /* 0x000fe40000004100 */
[----:B------:R-:W-:Y:S02]  /*6470*/  HADD2.F32 R40, -RZ, R6.H1_H1 ;  /* 0x30000006ff287230 */ /* 0x000fe40000004100 */
[----:B------:R-:W-:Y:S02]  /*6480*/  HADD2.F32 R46, -RZ, R23.H0_H0 ;  /* 0x20000017ff2e7230 */ /* 0x000fe40000004100 */
[----:B------:R-:W-:-:S02]  /*6490*/  HADD2.F32 R43, -RZ, R11.H1_H1 ;  /* 0x3000000bff2b7230 */ /* 0x000fc40000004100 */
[--C-:B0-----:R-:W-:Y:S02]  /*64a0*/  HADD2.F32 R33, -RZ, R34.reuse.H0_H0 ;  /* 0x20000022ff217230 */ /* 0x101fe40000004100 */
[----:B------:R-:W-:Y:S02]  /*64b0*/  HADD2.F32 R34, -RZ, R34.H1_H1 ;  /* 0x30000022ff227230 */ /* 0x000fe40000004100 */
[--C-:B------:R-:W-:Y:S01]  /*64c0*/  HADD2.F32 R36, -RZ, R35.reuse.H0_H0 ;  /* 0x20000023ff247230 */ /* 0x100fe20000004100 */
[-C--:B------:R-:W-:Y:S01]  /*64d0*/  FFMA.FTZ R39, R42, R33.reuse, RZ ;  /* 0x000000212a277223 */ /* 0x080fe200000100ff */
[----:B------:R-:W-:Y:S01]  /*64e0*/  HADD2.F32 R37, -RZ, R35.H1_H1 ;  /* 0x30000023ff257230 */ /* 0x000fe20000004100 */
[-C--:B------:R-:W-:Y:S01]  /*64f0*/  FFMA.FTZ R35, R38, R33.reuse, RZ ;  /* 0x0000002126237223 */ /* 0x080fe200000100ff */
[----:B------:R-:W-:Y:S01]  /*6500*/  HADD2.F32 R42, -RZ, R21.H1_H1 ;  /* 0x30000015ff2a7230 */ /* 0x000fe20000004100 */
[-C--:B------:R-:W-:Y:S01]  /*6510*/  FFMA.FTZ R41, R44, R33.reuse, RZ ;  /* 0x000000212c297223 */ /* 0x080fe200000100ff */
[----:B------:R-:W-:Y:S01]  /*6520*/  HADD2.F32 R44, -RZ, R23.H1_H1 ;  /* 0x30000017ff2c7230 */ /* 0x000fe20000004100 */
[----:B------:R-:W-:Y:S01]  /*6530*/  FFMA.FTZ R33, R46, R33, RZ ;  /* 0x000000212e217223 */ /* 0x000fe200000100ff */
[----:B------:R-:W-:Y:S01]  /*6540*/  HADD2.F32 R38, -RZ, R10.H0_H0 ;  /* 0x2000000aff267230 */ /* 0x000fe20000004100 */
[-C--:B------:R-:W-:Y:S01]  /*6550*/  FFMA.FTZ R35, R40, R34.reuse, R35 ;  /* 0x0000002228237223 */ /* 0x080fe20000010023 */
[----:B------:R-:W-:Y:S01]  /*6560*/  HADD2.F32 R40, -RZ, R12.H0_H0 ;  /* 0x2000000cff287230 */ /* 0x000fe20000004100 */
[-C--:B------:R-:W-:Y:S01]  /*6570*/  FFMA.FTZ R39, R43, R34.reuse, R39 ;  /* 0x000000222b277223 */ /* 0x080fe20000010027 */
[----:B------:R-:W-:Y:S01]  /*6580*/  HADD2.F32 R43, -RZ, R22.H0_H0 ;  /* 0x20000016ff2b7230 */ /* 0x000fe20000004100 */
[-C--:B------:R-:W-:Y:S01]  /*6590*/  FFMA.FTZ R41, R42, R34.reuse, R41 ;  /* 0x000000222a297223 */ /* 0x080fe20000010029 */
[----:B------:R-:W-:Y:S01]  /*65a0*/  HADD2.F32 R42, -RZ, R24.H0_H0 ;  /* 0x20000018ff2a7230 */ /* 0x000fe20000004100 */
[----:B------:R-:W-:-:S02]  /*65b0*/  FFMA.FTZ R33, R44, R34, R33 ;  /* 0x000000222c217223 */ /* 0x000fc40000010021 */
        /* <DEDUP_REMOVED lines=9> */
[--C-:B-1----:R-:W-:Y:S01]  /*6650*/  HADD2.F32 R35, -RZ, R9.reuse.H1_H1 ;  /* 0x30000009ff237230 */ /* 0x102fe20000004100 */
[-C--:B------:R-:W-:Y:S01]  /*6660*/  FFMA.FTZ R42, R43, R37.reuse, R36 ;  /* 0x000000252b2a7223 */ /* 0x080fe20000010024 */
[----:B------:R-:W-:Y:S01]  /*6670*/  HADD2.F32 R36, -RZ, R9.H0_H0 ;  /* 0x20000009ff247230 */ /* 0x000fe20000004100 */
[-C--:B------:R-:W-:Y:S01]  /*6680*/  FFMA.FTZ R38, R39, R37.reuse, R38 ;  /* 0x0000002527267223 */ /* 0x080fe20000010026 */
[----:B------:R-:W-:Y:S01]  /*6690*/  HADD2.F32 R33, -RZ, R8.H0_H0 ;  /* 0x20000008ff217230 */ /* 0x000fe20000004100 */
[----:B------:R-:W-:Y:S01]  /*66a0*/  FFMA.FTZ R40, R41, R37, R40 ;  /* 0x0000002529287223 */ /* 0x000fe20000010028 */
[----:B------:R-:W-:-:S02]  /*66b0*/  HADD2.F32 R9, -RZ, R25.H0_H0 ;  /* 0x20000019ff097230 */ /* 0x000fc40000004100 */
[----:B------:R-:W-:Y:S02]  /*66c0*/  HADD2.F32 R37, -RZ, R27.H0_H0 ;  /* 0x2000001bff257230 */ /* 0x000fe40000004100 */
[----:B------:R-:W-:Y:S01]  /*66d0*/  HADD2.F32 R39, -RZ, R29.H0_H0 ;  /* 0x2000001dff277230 */ /* 0x000fe20000004100 */
[-C--:B------:R-:W-:Y:S01]  /*66e0*/  FFMA.FTZ R9, R9, R33.reuse, R34 ;  /* 0x0000002109097223 */ /* 0x080fe20000010022 */
        /* <DEDUP_REMOVED lines=45> */
.L_x_197:
[----:B------:R-:W-:Y:S05]  /*69c0*/  @!P5 BRA `(.L_x_196) ;  /* 0x00000b800000d947 */ /* 0x000fea0003800000 */
[----:B------:R-:W-:-:S04]  /*69d0*/  PRMT R8, R89, 0x9910, RZ ;  /* 0x0000991059087816 */ /* 0x000fc800000000ff */
        /* <DEDUP_REMOVED lines=92> */
.L_x_198:
[----:B------:R-:W-:Y:S05]  /*6fa0*/  @P0 BRA `(.L_x_196) ;  /* 0x000005a000000947 */ /* 0x000fea0003800000 */
[----:B------:R-:W0:Y:S01]  /*6fb0*/  LDS.64 R34, [UR4+0x190] ;  /* 0x00019004ff227984 */ /* 0x000e220008000a00 */
[--C-:B------:R-:W-:Y:S02]  /*6fc0*/  HADD2.F32 R38, -RZ, R6.reuse.H0_H0 ;  /* 0x20000006ff267230 */ /* 0x100fe40000004100 */
[--C-:B------:R-:W-:Y:S01]  /*6fd0*/  HADD2.F32 R40, -RZ, R11.reuse.H0_H0 ;  /* 0x2000000bff287230 */ /* 0x100fe20000004100 */
[----:B------:R-:W1:Y:S01]  /*6fe0*/  LDS.64 R8, [UR4+0x198] ;  /* 0x00019804ff087984 */ /* 0x000e620008000a00 */
[----:B------:R-:W-:Y:S02]  /*6ff0*/  HADD2.F32 R6, -RZ, R6.H1_H1 ;  /* 0x30000006ff067230 */ /* 0x000fe40000004100 */
[----:B------:R-:W-:Y:S02]  /*7000*/  HADD2.F32 R41, -RZ, R11.H1_H1 ;  /* 0x3000000bff297230 */ /* 0x000fe40000004100 */
[----:B------:R-:W-:-:S02]  /*7010*/  HADD2.F32 R42, -RZ, R21.H0_H0 ;  /* 0x20000015ff2a7230 */ /* 0x000fc40000004100 */
[----:B------:R-:W-:Y:S02]  /*7020*/  HADD2.F32 R44, -RZ, R23.H0_H0 ;  /* 0x20000017ff2c7230 */ /* 0x000fe40000004100 */
[--C-:B0-----:R-:W-:Y:S02]  /*7030*/  HADD2.F32 R33, -RZ, R34.reuse.H0_H0 ;  /* 0x20000022ff217230 */ /* 0x101fe40000004100 */
[----:B------:R-:W-:Y:S02]  /*7040*/  HADD2.F32 R34, -RZ, R34.H1_H1 ;  /* 0x30000022ff227230 */ /* 0x000fe40000004100 */
[----:B------:R-:W-:Y:S01]  /*7050*/  HADD2.F32 R36, -RZ, R35.H0_H0 ;  /* 0x20000023ff247230 */ /* 0x000fe20000004100 */
[-C--:B------:R-:W-:Y:S01]  /*7060*/  FFMA.FTZ R11, R38, R33.reuse, RZ ;  /* 0x00000021260b7223 */ /* 0x080fe200000100ff */
[----:B------:R-:W-:Y:S01]  /*7070*/  HADD2.F32 R38, -RZ, R21.H1_H1 ;  /* 0x30000015ff267230 */ /* 0x000fe20000004100 */
[-C--:B------:R-:W-:Y:S01]  /*7080*/  FFMA.FTZ R37, R40, R33.reuse, RZ ;  /* 0x0000002128257223 */ /* 0x080fe200000100ff */
[----:B------:R-:W-:Y:S01]  /*7090*/  HADD2.F32 R40, -RZ, R23.H1_H1 ;  /* 0x30000017ff287230 */ /* 0x000fe20000004100 */
[-C--:B------:R-:W-:Y:S01]  /*70a0*/  FFMA.FTZ R11, R6, R34.reuse, R11 ;  /* 0x00000022060b7223 */ /* 0x080fe2000001000b */
[----:B------:R-:W-:Y:S01]  /*70b0*/  HADD2.F32 R6, -RZ, R10.H0_H0 ;  /* 0x2000000aff067230 */ /* 0x000fe20000004100 */
[-C--:B------:R-:W-:Y:S01]  /*70c0*/  FFMA.FTZ R39, R42, R33.reuse, RZ ;  /* 0x000000212a277223 */ /* 0x080fe200000100ff */
[----:B------:R-:W-:Y:S01]  /*70d0*/  HADD2.F32 R21, -RZ, R12.H0_H0 ;  /* 0x2000000cff157230 */ /* 0x000fe20000004100 */
[----:B------:R-:W-:Y:S01]  /*70e0*/  FFMA.FTZ R33, R44, R33, RZ ;  /* 0x000000212c217223 */ /* 0x000fe200000100ff */
[----:B------:R-:W-:Y:S01]  /*70f0*/  HADD2.F32 R35, -RZ, R35.H1_H1 ;  /* 0x30000023ff237230 */ /* 0x000fe20000004100 */
[-C--:B------:R-:W-:Y:S01]  /*7100*/  FFMA.FTZ R37, R41, R34.reuse, R37 ;  /* 0x0000002229257223 */ /* 0x080fe20000010025 */
[----:B------:R-:W-:Y:S01]  /*7110*/  HADD2.F32 R23, -RZ, R22.H0_H0 ;  /* 0x20000016ff177230 */ /* 0x000fe20000004100 */
[-C--:B------:R-:W-:Y:S01]  /*7120*/  FFMA.FTZ R39, R38, R34.reuse, R39 ;  /* 0x0000002226277223 */ /* 0x080fe20000010027 */
[----:B------:R-:W-:Y:S01]  /*7130*/  HADD2.F32 R10, -RZ, R10.H1_H1 ;  /* 0x3000000aff0a7230 */ /* 0x000fe20000004100 */
[----:B------:R-:W-:Y:S01]  /*7140*/  FFMA.FTZ R33, R40, R34, R33 ;  /* 0x0000002228217223 */ /* 0x000fe20000010021 */
[----:B------:R-:W-:Y:S01]  /*7150*/  HADD2.F32 R12, -RZ, R12.H1_H1 ;  /* 0x3000000cff0c7230 */ /* 0x000fe20000004100 */
[-C--:B------:R-:W-:Y:S01]  /*7160*/  FFMA.FTZ R6, R6, R36.reuse, R11 ;  /* 0x0000002406067223 */ /* 0x080fe2000001000b */
[----:B------:R-:W-:Y:S01]  /*7170*/  HADD2.F32 R11, -RZ, R24.H0_H0 ;  /* 0x20000018ff0b7230 */ /* 0x000fe20000004100 */
[-C--:B------:R-:W-:Y:S01]  /*7180*/  FFMA.FTZ R34, R21, R36.reuse, R37 ;  /* 0x0000002415227223 */ /* 0x080fe20000010025 */
[----:B------:R-:W-:Y:S01]  /*7190*/  HADD2.F32 R22, -RZ, R22.H1_H1 ;  /* 0x30000016ff167230 */ /* 0x000fe20000004100 */
[-C--:B------:R-:W-:Y:S01]  /*71a0*/  FFMA.FTZ R38, R23, R36.reuse, R39 ;  /* 0x0000002417267223 */ /* 0x080fe20000010027 */
[----:B------:R-:W-:Y:S01]  /*71b0*/  HADD2.F32 R24, -RZ, R24.H1_H1 ;  /* 0x30000018ff187230 */ /* 0x000fe20000004100 */
[-C--:B------:R-:W-:Y:S01]  /*71c0*/  FFMA.FTZ R6, R10, R35.reuse, R6 ;  /* 0x000000230a067223 */ /* 0x080fe20000010006 */
[--C-:B-1----:R-:W-:Y:S01]  /*71d0*/  HADD2.F32 R10, -RZ, R9.reuse.H0_H0 ;  /* 0x20000009ff0a7230 */ /* 0x102fe20000004100 */
[-C--:B------:R-:W-:Y:S01]  /*71e0*/  FFMA.FTZ R34, R12, R35.reuse, R34 ;  /* 0x000000230c227223 */ /* 0x080fe20000010022 */
[----:B------:R-:W-:Y:S01]  /*71f0*/  HADD2.F32 R12, -RZ, R9.H1_H1 ;  /* 0x30000009ff0c7230 */ /* 0x000fe20000004100 */
[----:B------:R-:W-:Y:S01]  /*7200*/  FFMA.FTZ R36, R11, R36, R33 ;  /* 0x000000240b247223 */ /* 0x000fe20000010021 */
[----:B------:R-:W-:Y:S01]  /*7210*/  HADD2.F32 R11, -RZ, R8.H0_H0 ;  /* 0x20000008ff0b7230 */ /* 0x000fe20000004100 */
[-C--:B------:R-:W-:Y:S01]  /*7220*/  FFMA.FTZ R38, R22, R35.reuse, R38 ;  /* 0x0000002316267223 */ /* 0x080fe20000010026 */
[----:B------:R-:W-:Y:S01]  /*7230*/  HADD2.F32 R9, -RZ, R25.H0_H0 ;  /* 0x20000019ff097230 */ /* 0x000fe20000004100 */
[----:B------:R-:W-:Y:S01]  /*7240*/  FFMA.FTZ R36, R24, R35, R36 ;  /* 0x0000002318247223 */ /* 0x000fe20000010024 */
[----:B------:R-:W-:-:S02]  /*7250*/  HADD2.F32 R21, -RZ, R27.H0_H0 ;  /* 0x2000001bff157230 */ /* 0x000fc40000004100 */
        /* <DEDUP_REMOVED lines=46> */
[----:B------:R-:W-:Y:S02]  /*7540*/  HADD2 R13, R23, R13 ;  /* 0x0000000d170d7230 */ /* 0x000fe40000000000 */
.L_x_196:
        /* <DEDUP_REMOVED lines=145> */
.L_x_199:
        /* <DEDUP_REMOVED lines=95> */
.L_x_201:
        /* <DEDUP_REMOVED lines=94> */
.L_x_202:
        /* <DEDUP_REMOVED lines=91> */
.L_x_200:
[----:B------:R-:W-:-:S06]  /*8fe0*/  IMAD.WIDE R8, R7, c[0x0][0x18c], R2 ;  /* 0x0000630007087a25 */ /* 0x000fcc00078e0202 */
[----:B------:R-:W2:Y:S02]  /*8ff0*/  LDG.E.128.CONSTANT R8, [R8.64] ;  /* 0x0000000608087981 */ /* 0x000ea4000c1e9d00 */
[C---:B--2---:R-:W-:Y:S02]  /*9000*/  LOP3.LUT R2, R8.reuse, 0xf000f, RZ, 0xc0, !PT ;  /* 0x000f000f08027812 */ /* 0x044fe400078ec0ff */
[----:B------:R-:W-:Y:S02]  /*9010*/  LOP3.LUT R3, R8, 0xf000f0, RZ, 0xc0, !PT ;  /* 0x00f000f008037812 */ /* 0x000fe400078ec0ff */
[----:B------:R-:W-:Y:S02]  /*9020*/  SHF.R.U32.HI R21, RZ, 0x8, R8 ;  /* 0x00000008ff157819 */ /* 0x000fe40000011608 */
[----:B------:R-:W-:Y:S02]  /*9030*/  LOP3.LUT R6, R9, 0xf000f0, RZ, 0xc0, !PT ;  /* 0x00f000f009067812 */ /* 0x000fe400078ec0ff */
[----:B------:R-:W-:-:S02]  /*9040*/  LOP3.LUT R8, R11, 0xf000f0, RZ, 0xc0, !PT ;  /* 0x00f000f00b087812 */ /* 0x000fc400078ec0ff */
[----:B------:R-:W-:Y:S02]  /*9050*/  SHF.R.U32.HI R23, RZ, 0x8, R9 ;  /* 0x00000008ff177819 */ /* 0x000fe40000011609 */
[----:B------:R-:W-:Y:S02]  /*9060*/  LOP3.LUT R7, R6, 0x64006400, RZ, 0xfc, !PT ;  /* 0x6400640006077812 */ /* 0x000fe400078efcff */
[----:B------:R-:W-:Y:S02]  /*9070*/  SHF.R.U32.HI R26, RZ, 0x8, R10 ;  /* 0x00000008ff1a7819 */ /* 0x000fe4000001160a */
[----:B------:R-:W-:Y:S01]  /*9080*/  LOP3.LUT R29, R8, 0x64006400, RZ, 0xfc, !PT ;  /* 0x64006400081d7812 */ /* 0x000fe200078efcff */
[----:B------:R-:W-:Y:S01]  /*9090*/  HFMA2 R7, R7, R0.H0_H0, -72, -72 ;  /* 0xd480d48007077431 */ /* 0x000fe20000040000 */
[----:B------:R-:W-:Y:S02]  /*90a0*/  LOP3.LUT R6, R21, 0xf000f0, RZ, 0xc0, !PT ;  /* 0x00f000f015067812 */ /* 0x000fe400078ec0ff */
[----:B------:R-:W-:-:S02]  /*90b0*/  LOP3.LUT R12, R10, 0xf000f0, RZ, 0xc0, !PT ;  /* 0x00f000f00a0c7812 */ /* 0x000fc400078ec0ff */
[----:B------:R-:W-:Y:S02]  /*90c0*/  LOP3.LUT R3, R3, 0x64006400, RZ, 0xfc, !PT ;  /* 0x6400640003037812 */ /* 0x000fe400078efcff */
[----:B------:R-:W-:Y:S02]  /*90d0*/  LOP3.LUT R8, R23, 0xf000f0, RZ, 0xc0, !PT ;  /* 0x00f000f017087812 */ /* 0x000fe400078ec0ff */
[----:B------:R-:W-:Y:S02]  /*90e0*/  SHF.R.U32.HI R30, RZ, 0x8, R11 ;  /* 0x00000008ff1e7819 */ /* 0x000fe4000001160b */
[----:B------:R-:W-:Y:S02]  /*90f0*/  LOP3.LUT R24, R10, 0xf000f, RZ, 0xc0, !PT ;  /* 0x000f000f0a187812 */ /* 0x000fe400078ec0ff */
[----:B------:R-:W-:Y:S02]  /*9100*/  LOP3.LUT R28, R11, 0xf000f, RZ, 0xc0, !PT ;  /* 0x000f000f0b1c7812 */ /* 0x000fe400078ec0ff */
[----:B------:R-:W-:-:S02]  /*9110*/  LOP3.LUT R22, R9, 0xf000f, RZ, 0xc0, !PT ;  /* 0x000f000f09167812 */ /* 0x000fc400078ec0ff */
[----:B------:R-:W-:Y:S02]  /*9120*/  LOP3.LUT R10, R26, 0xf000f0, RZ, 0xc0, !PT ;  /* 0x00f000f01a0a7812 */ /* 0x000fe400078ec0ff */
[----:B------:R-:W-:Y:S01]  /*9130*/  LOP3.LUT R11, R6, 0x64006400, RZ, 0xfc, !PT ;  /* 0x64006400060b7812 */ /* 0x000fe200078efcff */
[-C--:B------:R-:W-:Y:S01]  /*9140*/  HFMA2 R6, R3, R0.reuse.H0_H0, -72, -72 ;  /* 0xd480d48003067431 */ /* 0x080fe20000040000 */
[----:B------:R-:W-:Y:S02]  /*9150*/  LOP3.LUT R9, R12, 0x64006400, RZ, 0xfc, !PT ;  /* 0x640064000c097812 */ /* 0x000fe400078efcff */
[----:B------:R-:W-:Y:S02]  /*9160*/  LOP3.LUT R25, R8, 0x64006400, RZ, 0xfc, !PT ;  /* 0x6400640008197812 */ /* 0x000fe400078efcff */
[----:B------:R-:W-:Y:S01]  /*9170*/  LOP3.LUT R12, R30, 0xf000f0, RZ, 0xc0, !PT ;  /* 0x00f000f01e0c7812 */ /* 0x000fe200078ec0ff */
[-C--:B------:R-:W-:Y:S01]  /*9180*/  HFMA2 R8, R9, R0.reuse.H0_H0, -72, -72 ;  /* 0xd480d48009087431 */ /* 0x080fe20000040000 */
[----:B------:R-:W-:Y:S01]  /*9190*/  LOP3.LUT R21, R21, 0xf000f, RZ, 0xc0, !PT ;  /* 0x000f000f15157812 */ /* 0x000fe200078ec0ff */
[----:B------:R-:W-:Y:S01]  /*91a0*/  HFMA2 R9, R29, R0.H0_H0, -72, -72 ;  /* 0xd480d4801d097431 */ /* 0x000fe20000040000 */
[----:B------:R-:W-:-:S02]  /*91b0*/  LOP3.LUT R23, R23, 0xf000f, RZ, 0xc0, !PT ;  /* 0x000f000f17177812 */ /* 0x000fc400078ec0ff */
[----:B------:R-:W-:Y:S02]  /*91c0*/  LOP3.LUT R3, R26, 0xf000f, RZ, 0xc0, !PT ;  /* 0x000f000f1a037812 */ /* 0x000fe400078ec0ff */
[----:B------:R-:W-:Y:S02]  /*91d0*/  LOP3.LUT R30, R30, 0xf000f, RZ, 0xc0, !PT ;  /* 0x000f000f1e1e7812 */ /* 0x000fe400078ec0ff */
[----:B------:R-:W-:Y:S01]  /*91e0*/  LOP3.LUT R27, R10, 0x64006400, RZ, 0xfc, !PT ;  /* 0x640064000a1b7812 */ /* 0x000fe200078efcff */
[-C--:B------:R-:W-:Y:S01]  /*91f0*/  HFMA2 R10, R11, R0.reuse.H0_H0, -72, -72 ;  /* 0xd480d4800b0a7431 */ /* 0x080fe20000040000 */
[----:B------:R-:W-:Y:S01]  /*9200*/  LOP3.LUT R24, R24, 0x64006400, RZ, 0xfc, !PT ;  /* 0x6400640018187812 */ /* 0x000fe200078efcff */
[-C--:B------:R-:W-:Y:S01]  /*9210*/  HFMA2 R11, R25, R0.reuse.H0_H0, -72, -72 ;  /* 0xd480d480190b7431 */ /* 0x080fe20000040000 */
[----:B------:R-:W-:Y:S02]  /*9220*/  LOP3.LUT R28, R28, 0x64006400, RZ, 0xfc, !PT ;  /* 0x640064001c1c7812 */ /* 0x000fe400078efcff */
[----:B------:R-:W-:Y:S01]  /*9230*/  LOP3.LUT R31, R12, 0x64006400, RZ, 0xfc, !PT ;  /* 0x640064000c1f7812 */ /* 0x000fe200078efcff */
[----:B------:R-:W-:Y:S01]  /*9240*/  HFMA2 R12, R27, R0.H0_H0, -72, -72 ;  /* 0xd480d4801b0c7431 */ /* 0x000fe20000040000 */
[----:B------:R-:W-:-:S02]  /*9250*/  LOP3.LUT R2, R2, 0x64006400, RZ, 0xfc, !PT ;  /* 0x6400640002027812 */ /* 0x000fc400078efcff */
        /* <DEDUP_REMOVED lines=9> */
[----:B------:R-:W-:Y:S02]  /*92f0*/  HADD2 R22, R22, -1032, -1032 ;  /* 0xe408e40816167430 */ /* 0x000fe40000000000 */
[----:B------:R-:W-:-:S02]  /*9300*/  HADD2 R25, R25, -1032, -1032 ;  /* 0xe408e40819197430 */ /* 0x000fc40000000000 */
[----:B------:R-:W-:Y:S02]  /*9310*/  HADD2 R26, R26, -1032, -1032 ;  /* 0xe408e4081a1a7430 */ /* 0x000fe40000000000 */
[----:B------:R-:W-:Y:S02]  /*9320*/  HADD2 R27, R3, -1032, -1032 ;  /* 0xe408e408031b7430 */ /* 0x000fe40000000000 */
[----:B------:R-:W-:Y:S01]  /*9330*/  HADD2 R28, R30, -1032, -1032 ;  /* 0xe408e4081e1c7430 */ /* 0x000fe20000000000 */
[----:B------:R-:W-:Y:S05]  /*9340*/  @!P2 BRA `(.L_x_203) ;  /* 0x000005a00000a947 */ /* 0x000fea0003800000 */
[----:B------:R-:W0:Y:S01]  /*9350*/  LDS.64 R30, [UR4+0x30] ;  /* 0x00003004ff1e7984 */ /* 0x000e220008000a00 */
[----:B------:R-:W-:Y:S02]  /*9360*/  HADD2.F32 R38, -RZ, R22.H1_H1 ;  /* 0x30000016ff267230 */ /* 0x000fe40000004100 */
[----:B------:R-:W-:Y:S01]  /*9370*/  HADD2.F32 R29, -RZ, R21.H0_H0 ;  /* 0x20000015ff1d7230 */ /* 0x000fe20000004100 */
[----:B------:R-:W1:Y:S01]  /*9380*/  LDS.64 R2, [UR4+0x38] ;  /* 0x00003804ff027984 */ /* 0x000e620008000a00 */
[----:B------:R-:W-:-:S02]  /*9390*/  HADD2.F32 R35, -RZ, R23.H0_H0 ;  /* 0x20000017ff237230 */ /* 0x000fc40000004100 */
[--C-:B------:R-:W-:Y:S02]  /*93a0*/  HADD2.F32 R37, -RZ, R24.reuse.H0_H0 ;  /* 0x20000018ff257230 */ /* 0x100fe40000004100 */
[----:B------:R-:W-:Y:S02]  /*93b0*/  HADD2.F32 R40, -RZ, R24.H1_H1 ;  /* 0x30000018ff287230 */ /* 0x000fe40000004100 */
[----:B------:R-:W-:Y:S02]  /*93c0*/  HADD2.F32 R41, -RZ, R9.H1_H1 ;  /* 0x30000009ff297230 */ /* 0x000fe40000004100 */
[--C-:B0-----:R-:W-:Y:S02]  /*93d0*/  HADD2.F32 R34, -RZ, R31.reuse.H0_H0 ;  /* 0x2000001fff227230 */ /* 0x101fe40000004100 */
[----:B------:R-:W-:Y:S02]  /*93e0*/  HADD2.F32 R36, -RZ, R31.H1_H1 ;  /* 0x3000001fff247230 */ /* 0x000fe40000004100 */
[----:B------:R-:W-:-:S02]  /*93f0*/  HADD2.F32 R32, -RZ, R30.H0_H0 ;  /* 0x2000001eff207230 */ /* 0x000fc40000004100 */
[----:B------:R-:W-:Y:S02]  /*9400*/  HADD2.F32 R31, -RZ, R22.H0_H0 ;  /* 0x20000016ff1f7230 */ /* 0x000fe40000004100 */
[----:B------:R-:W-:Y:S01]  /*9410*/  HADD2.F32 R33, -RZ, R30.H1_H1 ;  /* 0x3000001eff217230 */ /* 0x000fe20000004100 */
[----:B------:R-:W-:Y:S01]  /*9420*/  FFMA.FTZ R29, R29, R32, RZ ;  /* 0x000000201d1d7223 */ /* 0x000fe200000100ff */
[----:B------:R-:W-:Y:S01]  /*9430*/  HADD2.F32 R30, -RZ, R21.H1_H1 ;  /* 0x30000015ff1e7230 */ /* 0x000fe20000004100 */
[C---:B------:R-:W-:Y:S02]  /*9440*/  FFMA.FTZ R31, R32.reuse, R31, RZ ;  /* 0x0000001f201f7223 */ /* 0x040fe400000100ff */
[C---:B------:R-:W-:Y:S02]  /*9450*/  FFMA.FTZ R35, R32.reuse, R35, RZ ;  /* 0x0000002320237223 */ /* 0x040fe400000100ff */
        /* <DEDUP_REMOVED lines=41> */
[--C-:B------:R-:W-:Y:S01]  /*96f0*/  HADD2.F32 R29, -RZ, R12.reuse.H0_H0 ;  /* 0x2000000cff1d7230 */ /* 0x100fe20000004100 */
[----:B------:R-:W-:Y:S01]  /*9700*/  FFMA.FTZ R38, R32, R37, R38 ;  /* 0x0000002520267223 */ /* 0x000fe20000010026 */
[--C-:B------:R-:W-:Y:S01]  /*9710*/  HADD2.F32 R30, -RZ, R11.reuse.H0_H0 ;  /* 0x2000000bff1e7230 */ /* 0x100fe20000004100 */
        /* <DEDUP_REMOVED lines=29> */
.L_x_203:
[----:B------:R-:W-:Y:S05]  /*98f0*/  @!P3 BRA `(.L_x_190) ;  /* 0x000011700000b947 */ /* 0x000fea0003800000 */
[----:B------:R-:W-:Y:S02]  /*9900*/  PRMT R2, R90, 0x9910, RZ ;  /* 0x000099105a027816 */ /* 0x000fe400000000ff */
[----:B------:R-:W-:Y:S02]  /*9910*/  ISETP.GE.AND P3, PT, R95, 0x3, PT ;  /* 0x000000035f00780c */ /* 0x000fe40003f66270 */
[----:B------:R-:W-:-:S13]  /*9920*/  ISETP.NE.AND P2, PT, R2, RZ, PT ;  /* 0x000000ff0200720c */ /* 0x000fda0003f45270 */
[----:B------:R-:W-:Y:S05]  /*9930*/  @!P2 BRA `(.L_x_204) ;  /* 0x000005a00000a947 */ /* 0x000fea0003800000 */
[----:B------:R-:W0:Y:S01]  /*9940*/  LDS.64 R30, [UR4+0xb0] ;  /* 0x0000b004ff1e7984 */ /* 0x000e220008000a00 */
[----:B------:R-:W-:Y:S02]  /*9950*/  HADD2.F32 R34, -RZ, R21.H0_H0 ;  /* 0x20000015ff227230 */ /* 0x000fe40000004100 */
        /* <DEDUP_REMOVED lines=56> */
[--C-:B------:R-:W-:Y:S01]  /*9ce0*/  HADD2.F32 R36, -RZ, R11.reuse.H0_H0 ;  /* 0x2000000bff247230 */ /* 0x100fe20000004100 */
        /* <DEDUP_REMOVED lines=31> */
.L_x_204:
[----:B------:R-:W-:Y:S05]  /*9ee0*/  @!P3 BRA `(.L_x_190) ;  /* 0x00000b800000b947 */ /* 0x000fea0003800000 */
[----:B------:R-:W-:-:S04]  /*9ef0*/  PRMT R2, R89, 0x9910, RZ ;  /* 0x0000991059027816 */ /* 0x000fc800000000ff */
        /* <DEDUP_REMOVED lines=92> */
.L_x_205:
        /* <DEDUP_REMOVED lines=9> */
[----:B------:R-:W-:Y:S02]  /*a550*/  HADD2.F32 R23, -RZ, R23.H1_H1 ;  /* 0x30000017ff177230 */ /* 0x000fe40000004100 */
[--C-:B0-----:R-:W-:Y:S02]  /*a560*/  HADD2.F32 R29, -RZ, R30.reuse.H0_H0 ;  /* 0x2000001eff1d7230 */ /* 0x101fe40000004100 */
[----:B------:R-:W-:Y:S02]  /*a570*/  HADD2.F32 R30, -RZ, R30.H1_H1 ;  /* 0x3000001eff1e7230 */ /* 0x000fe40000004100 */
[--C-:B------:R-:W-:Y:S01]  /*a580*/  HADD2.F32 R32, -RZ, R31.reuse.H0_H0 ;  /* 0x2000001fff207230 */ /* 0x100fe20000004100 */
[-C--:B------:R-:W-:Y:S01]  /*a590*/  FFMA.FTZ R33, R38, R29.reuse, RZ ;  /* 0x0000001d26217223 */ /* 0x080fe200000100ff */
[----:B------:R-:W-:Y:S01]  /*a5a0*/  HADD2.F32 R31, -RZ, R31.H1_H1 ;  /* 0x3000001fff1f7230 */ /* 0x000fe20000004100 */
[-C--:B------:R-:W-:Y:S01]  /*a5b0*/  FFMA.FTZ R21, R34, R29.reuse, RZ ;  /* 0x0000001d22157223 */ /* 0x080fe200000100ff */
[----:B------:R-:W-:Y:S01]  /*a5c0*/  HADD2.F32 R34, -RZ, R8.H0_H0 ;  /* 0x20000008ff227230 */ /* 0x000fe20000004100 */
[-C--:B------:R-:W-:Y:S01]  /*a5d0*/  FFMA.FTZ R33, R22, R30.reuse, R33 ;  /* 0x0000001e16217223 */ /* 0x080fe20000010021 */
[--C-:B------:R-:W-:Y:S01]  /*a5e0*/  HADD2.F32 R22, -RZ, R6.reuse.H0_H0 ;  /* 0x20000006ff167230 */ /* 0x100fe20000004100 */
[-C--:B------:R-:W-:Y:S01]  /*a5f0*/  FFMA.FTZ R35, R40, R29.reuse, RZ ;  /* 0x0000001d28237223 */ /* 0x080fe200000100ff */
[----:B------:R-:W-:Y:S01]  /*a600*/  HADD2.F32 R6, -RZ, R6.H1_H1 ;  /* 0x30000006ff067230 */ /* 0x000fe20000004100 */
[-C--:B------:R-:W-:Y:S01]  /*a610*/  FFMA.FTZ R21, R36, R30.reuse, R21 ;  /* 0x0000001e24157223 */ /* 0x080fe20000010015 */
[----:B------:R-:W-:Y:S01]  /*a620*/  HADD2.F32 R36, -RZ, R24.H1_H1 ;  /* 0x30000018ff247230 */ /* 0x000fe20000004100 */
[----:B------:R-:W-:Y:S01]  /*a630*/  FFMA.FTZ R29, R42, R29, RZ ;  /* 0x0000001d2a1d7223 */ /* 0x000fe200000100ff */
[----:B------:R-:W-:Y:S01]  /*a640*/  HADD2.F32 R24, -RZ, R7.H0_H0 ;  /* 0x20000007ff187230 */ /* 0x000fe20000004100 */
[----:B------:R-:W-:Y:S01]  /*a650*/  FFMA.FTZ R35, R23, R30, R35 ;  /* 0x0000001e17237223 */ /* 0x000fe20000010023 */
[----:B------:R-:W-:Y:S01]  /*a660*/  HADD2.F32 R8, -RZ, R8.H1_H1 ;  /* 0x30000008ff087230 */ /* 0x000fe20000004100 */
[----:B------:R-:W-:Y:S01]  /*a670*/  FFMA.FTZ R22, R22, R32, R21 ;  /* 0x0000002016167223 */ /* 0x000fe20000010015 */
[----:B------:R-:W-:Y:S01]  /*a680*/  HADD2.F32 R21, -RZ, R9.H0_H0 ;  /* 0x20000009ff157230 */ /* 0x000fe20000004100 */
[----:B------:R-:W-:Y:S01]  /*a690*/  FFMA.FTZ R29, R36, R30, R29 ;  /* 0x0000001e241d7223 */ /* 0x000fe2000001001d */
[----:B------:R-:W-:Y:S01]  /*a6a0*/  HADD2.F32 R7, -RZ, R7.H1_H1 ;  /* 0x30000007ff077230 */ /* 0x000fe20000004100 */
[-C--:B------:R-:W-:Y:S01]  /*a6b0*/  FFMA.FTZ R30, R34, R32.reuse, R35 ;  /* 0x00000020221e7223 */ /* 0x080fe20000010023 */
[----:B------:R-:W-:Y:S01]  /*a6c0*/  HADD2.F32 R9, -RZ, R9.H1_H1 ;  /* 0x30000009ff097230 */ /* 0x000fe20000004100 */
[-C--:B------:R-:W-:Y:S01]  /*a6d0*/  FFMA.FTZ R24, R24, R32.reuse, R33 ;  /* 0x0000002018187223 */ /* 0x080fe20000010021 */
[----:B------:R-:W-:Y:S01]  /*a6e0*/  HADD2.F32 R23, -RZ, R28.H0_H0 ;  /* 0x2000001cff177230 */ /* 0x000fe20000004100 */
[----:B------:R-:W-:Y:S01]  /*a6f0*/  FFMA.FTZ R32, R21, R32, R29 ;  /* 0x0000002015207223 */ /* 0x000fe2000001001d */
[----:B------:R-:W-:Y:S01]  /*a700*/  HADD2.F32 R21, -RZ, R27.H0_H0 ;  /* 0x2000001bff157230 */ /* 0x000fe20000004100 */
        /* <DEDUP_REMOVED lines=26> */
[----:B------:R-:W-:Y:S01]  /*a8b0*/  HADD2.F32 R10, -RZ, R10.H1_H1 ;  /* 0x3000000aff0a7230 */ /* 0x000fe20000004100 */
[-C--:B------:R-:W-:Y:S01]  /*a8c0*/  FFMA.FTZ R9, R23, R6.reuse, R9 ;  /* 0x0000000617097223 */ /* 0x080fe20000010009 */
[----:B------:R-:W-:Y:S01]  /*a8d0*/  HADD2.F32 R22, -RZ, R0.H0_H0 ;  /* 0x20000000ff167230 */ /* 0x000fe20000004100 */
[----:B------:R-:W-:Y:S01]  /*a8e0*/  FFMA.FTZ R21, R2, R6, R21 ;  /* 0x0000000602157223 */ /* 0x000fe20000010015 */
[----:B------:R-:W-:Y:S01]  /*a8f0*/  HADD2.F32 R11, -RZ, R11.H1_H1 ;  /* 0x3000000bff0b7230 */ /* 0x000fe20000004100 */
[----:B------:R-:W-:Y:S01]  /*a900*/  FFMA.FTZ R3, R10, R8, R3 ;  /* 0x000000080a037223 */ /* 0x000fe20000010003 */
[----:B------:R-:W-:Y:S01]  /*a910*/  HADD2.F32 R12, -RZ, R12.H1_H1 ;  /* 0x3000000cff0c7230 */ /* 0x000fe20000004100 */
[----:B------:R-:W-:Y:S01]  /*a920*/  FFMA.FTZ R7, R22, R6, R7 ;  /* 0x0000000616077223 */ /* 0x000fe20000010007 */
        /* <DEDUP_REMOVED lines=20> */
.L_x_190:
[----:B------:R-:W-:Y:S01]  /*aa70*/  IADD3 R94, R94, 0x20, RZ ;  /* 0x000000205e5e7810 */ /* 0x000fe20007ffe0ff */
[----:B------:R-:W-:Y:S01]  /*aa80*/  IMAD.MOV.U32 R3, RZ, RZ, c[0x0][0x18c] ;  /* 0x00006300ff037624 */ /* 0x000fe200078e00ff */
[----:B------:R-:W-:Y:S02]  /*aa90*/  UIADD3 UR4, UR4, 0x40, URZ ;  /* 0x0000004004047890 */ /* 0x000fe4000fffe03f */
[C---:B------:R-:W-:Y:S01]  /*aaa0*/  ISETP.GE.AND P2, PT, R94.reuse, c[0x0][0x1b4], PT ;  /* 0x00006d005e007a0c */ /* 0x040fe20003f46270 */
[----:B------:R-:W-:Y:S01]  /*aab0*/  IMAD.WIDE R4, R3, 0x10, R4 ;  /* 0x0000001003047825 */ /* 0x000fe200078e0204 */
[----:B------:R-:W-:-:S13]  /*aac0*/  ISETP.LT.AND P3, PT, R94, R93, PT ;  /* 0x0000005d5e00720c */ /* 0x000fda0003f61270 */
[----:B------:R-:W-:Y:S05]  /*aad0*/  @!P2 BRA P3, `(.L_x_206) ;  /* 0xffff94300000a947 */ /* 0x000fea000183ffff */
.L_x_189:
        /* <DEDUP_REMOVED lines=16> */
.L_x_210:
[----:B------:R-:W0:Y:S02]  /*abe0*/  LDS R4, [R0] ;  /* 0x0000000000047984 */ /* 0x000e240000000800 */
[----:B0-----:R-:W-:-:S10]  /*abf0*/  HFMA2.MMA R5, R4, 1, 1, R20 ;  /* 0x3c003c0004057835 */ /* 0x001fd40000000014 */
[----:B------:R-:W0:Y:S02]  /*ac00*/  ATOMS.CAST.SPIN R5, [R0], R4, R5 ;  /* 0x000000040005738d */ /* 0x000e240001800005 */
[----:B0-----:R-:W-:-:S13]  /*ac10*/  ISETP.EQ.U32.AND P0, PT, R5, 0x1, PT ;  /* 0x000000010500780c */ /* 0x001fda0003f02070 */
[----:B------:R-:W-:Y:S05]  /*ac20*/  @!P0 BRA `(.L_x_210) ;  /* 0xffffffb000008947 */ /* 0x000fea000383ffff */
[----:B------:R-:W-:Y:S05]  /*ac30*/  BRA `(.L_x_208) ;  /* 0x0000003000007947 */ /* 0x000fea0003800000 */
.L_x_209:
[----:B------:R-:W2:Y:S02]  /*ac40*/  LD.E R0, [R2.64] ;  /* 0x0000000602007980 */ /* 0x000ea4000c101900 */
[----:B--2---:R-:W-:-:S05]  /*ac50*/  IMAD.IADD R5, R20, 0x1, R0 ;  /* 0x0000000114057824 */ /* 0x004fca00078e0200 */
[----:B------:R0:W-:Y:S02]  /*ac60*/  ST.E [R2.64], R5 ;  /* 0x0000000502007985 */ /* 0x0001e4000c101906 */
.L_x_208:
[----:B------:R-:W-:Y:S05]  /*ac70*/  BSYNC B0 ;  /* 0x0000000000007941 */ /* 0x000fea0003800000 */
.L_x_207:
[----:B------:R-:W2:Y:S01]  /*ac80*/  ATOM.E.ADD.F16x2.RN.STRONG.GPU P0, RZ, [R2.64+0x4], R19 ;  /* 0x0000041302ff798a */ /* 0x000ea2000810e9c6 */
[----:B------:R-:W-:Y:S01]  /*ac90*/  BSSY B0, `(.L_x_211) ;  /* 0x000000f000007945 */ /* 0x000fe20003800000 */
[----:B--2---:R-:W-:Y:S05]  /*aca0*/  @P0 BRA `(.L_x_212) ;  /* 0x000000d000000947 */ /* 0x004fea0003800000 */
[----:B------:R-:W1:Y:S02]  /*acb0*/  QSPC.E.S P0, RZ, [R2+0x4] ;  /* 0x0000040002ff73aa */ /* 0x000e640000000500 */
[----:B-1----:R-:W-:Y:S05]  /*acc0*/  @!P0 BRA `(.L_x_213) ;  /* 0x0000008000008947 */ /* 0x002fea0003800000 */
[----:B------:R-:W-:-:S04]  /*acd0*/  IADD3 R0, R2, 0x4, RZ ;  /* 0x0000000402007810 */ /* 0x000fc80007ffe0ff */
[----:B------:R-:W-:-:S05]  /*ace0*/  LOP3.LUT R0, R0, 0xffffff, RZ, 0xc0, !PT ;  /* 0x00ffffff00007812 */ /* 0x000fca00078ec0ff */
.L_x_214:
[----:B------:R-:W1:Y:S02]  /*acf0*/  LDS R4, [R0] ;  /* 0x0000000000047984 */ /* 0x000e640000000800 */
[----:B01----:R-:W-:-:S06]  /*ad00*/  HADD2 R5, R4, R19 ;  /* 0x0000001304057230 */ /* 0x003fcc0000000000 */
[----:B------:R-:W0:Y:S02]  /*ad10*/  ATOMS.CAST.SPIN R5, [R0], R4, R5 ;  /* 0x000000040005738d */ /* 0x000e240001800005 */
[----:B0-----:R-:W-:-:S13]  /*ad20*/  ISETP.EQ.U32.AND P0, PT, R5, 0x1, PT ;  /* 0x000000010500780c */ /* 0x001fda0003f02070 */
[----:B------:R-:W-:Y:S05]  /*ad30*/  @!P0 BRA `(.L_x_214) ;  /* 0xffffffb000008947 */ /* 0x000fea000383ffff */
[----:B------:R-:W-:Y:S05]  /*ad40*/  BRA `(.L_x_212) ;  /* 0x0000003000007947 */ /* 0x000fea0003800000 */
.L_x_213:
[----:B------:R-:W2:Y:S02]  /*ad50*/  LD.E R0, [R2.64+0x4] ;  /* 0x0000040602007980 */ /* 0x000ea4000c101900 */
[----:B0-2---:R-:W-:-:S05]  /*ad60*/  IMAD.IADD R5, R19, 0x1, R0 ;  /* 0x0000000113057824 */ /* 0x005fca00078e0200 */
[----:B------:R0:W-:Y:S02]  /*ad70*/  ST.E [R2.64+0x4], R5 ;  /* 0x0000040502007985 */ /* 0x0001e4000c101906 */
.L_x_212:
[----:B------:R-:W-:Y:S05]  /*ad80*/  BSYNC B0 ;  /* 0x0000000000007941 */ /* 0x000fea0003800000 */
.L_x_211:
        /* <DEDUP_REMOVED lines=10> */
.L_x_218:
[----:B------:R-:W0:Y:S02]  /*ae30*/  LDS R4, [R0] ;  /* 0x0000000000047984 */ /* 0x000e240000000800 */
[----:B0-----:R-:W-:-:S10]  /*ae40*/  HFMA2.MMA R5, R4, 1, 1, R18 ;  /* 0x3c003c0004057835 */ /* 0x001fd40000000012 */
[----:B------:R-:W0:Y:S02]  /*ae50*/  ATOMS.CAST.SPIN R5, [R0], R4, R5 ;  /* 0x000000040005738d */ /* 0x000e240001800005 */
[----:B0-----:R-:W-:-:S13]  /*ae60*/  ISETP.EQ.U32.AND P0, PT, R5, 0x1, PT ;  /* 0x000000010500780c */ /* 0x001fda0003f02070 */
[----:B------:R-:W-:Y:S05]  /*ae70*/  @!P0 BRA `(.L_x_218) ;  /* 0xffffffb000008947 */ /* 0x000fea000383ffff */
[----:B------:R-:W-:Y:S05]  /*ae80*/  BRA `(.L_x_216) ;  /* 0x0000003000007947 */ /* 0x000fea0003800000 */
.L_x_217:
[----:B------:R-:W2:Y:S02]  /*ae90*/  LD.E R0, [R2.64] ;  /* 0x0000000602007980 */ /* 0x000ea4000c101900 */
[----:B--2---:R-:W-:-:S05]  /*aea0*/  IMAD.IADD R5, R18, 0x1, R0 ;  /* 0x0000000112057824 */ /* 0x004fca00078e0200 */
[----:B------:R0:W-:Y:S02]  /*aeb0*/  ST.E [R2.64], R5 ;  /* 0x0000000502007985 */ /* 0x0001e4000c101906 */
.L_x_216:
[----:B------:R-:W-:Y:S05]  /*aec0*/  BSYNC B0 ;  /* 0x0000000000007941 */ /* 0x000fea0003800000 */
.L_x_215:
[----:B------:R-:W2:Y:S01]  /*aed0*/  ATOM.E.ADD.F16x2.RN.STRONG.GPU P0, RZ, [R2.64+0x4], R17 ;  /* 0x0000041102ff798a */ /* 0x000ea2000810e9c6 */
[----:B------:R-:W-:Y:S01]  /*aee0*/  BSSY B0, `(.L_x_219) ;  /* 0x000000f000007945 */ /* 0x000fe20003800000 */
[----:B--2---:R-:W-:Y:S05]  /*aef0*/  @P0 BRA `(.L_x_220) ;  /* 0x000000d000000947 */ /* 0x004fea0003800000 */
[----:B------:R-:W1:Y:S02]  /*af00*/  QSPC.E.S P0, RZ, [R2+0x4] ;  /* 0x0000040002ff73aa */ /* 0x000e640000000500 */
[----:B-1----:R-:W-:Y:S05]  /*af10*/  @!P0 BRA `(.L_x_221) ;  /* 0x0000008000008947 */ /* 0x002fea0003800000 */
[----:B------:R-:W-:-:S04]  /*af20*/  IADD3 R0, R2, 0x4, RZ ;  /* 0x0000000402007810 */ /* 0x000fc80007ffe0ff */
[----:B------:R-:W-:-:S05]  /*af30*/  LOP3.LUT R0, R0, 0xffffff, RZ, 0xc0, !PT ;  /* 0x00ffffff00007812 */ /* 0x000fca00078ec0ff */
.L_x_222:
[----:B------:R-:W1:Y:S02]  /*af40*/  LDS R4, [R0] ;  /* 0x0000000000047984 */ /* 0x000e640000000800 */
[----:B01----:R-:W-:-:S06]  /*af50*/  HADD2 R5, R4, R17 ;  /* 0x0000001104057230 */ /* 0x003fcc0000000000 */
[----:B------:R-:W0:Y:S02]  /*af60*/  ATOMS.CAST.SPIN R5, [R0], R4, R5 ;  /* 0x000000040005738d */ /* 0x000e240001800005 */
[----:B0-----:R-:W-:-:S13]  /*af70*/  ISETP.EQ.U32.AND P0, PT, R5, 0x1, PT ;  /* 0x000000010500780c */ /* 0x001fda0003f02070 */
[----:B------:R-:W-:Y:S05]  /*af80*/  @!P0 BRA `(.L_x_222) ;  /* 0xffffffb000008947 */ /* 0x000fea000383ffff */
[----:B------:R-:W-:Y:S05]  /*af90*/  BRA `(.L_x_220) ;  /* 0x0000003000007947 */ /* 0x000fea0003800000 */
.L_x_221:
[----:B------:R-:W2:Y:S02]  /*afa0*/  LD.E R0, [R2.64+0x4] ;  /* 0x0000040602007980 */ /* 0x000ea4000c101900 */
[----:B0-2---:R-:W-:-:S05]  /*afb0*/  IMAD.IADD R5, R17, 0x1, R0 ;  /* 0x0000000111057824 */ /* 0x005fca00078e0200 */
[----:B------:R0:W-:Y:S02]  /*afc0*/  ST.E [R2.64+0x4], R5 ;  /* 0x0000040502007985 */ /* 0x0001e4000c101906 */
.L_x_220:
[----:B------:R-:W-:Y:S05]  /*afd0*/  BSYNC B0 ;  /* 0x0000000000007941 */ /* 0x000fea0003800000 */
.L_x_219:
        /* <DEDUP_REMOVED lines=9> */
.L_x_226:
[----:B------:R-:W0:Y:S02]  /*b070*/  LDS R4, [R0] ;  /* 0x0000000000047984 */ /* 0x000e240000000800 */
[----:B0-----:R-:W-:-:S10]  /*b080*/  HFMA2.MMA R5, R4, 1, 1, R16 ;  /* 0x3c003c0004057835 */ /* 0x001fd40000000010 */
[----:B------:R-:W0:Y:S02]  /*b090*/  ATOMS.CAST.SPIN R5, [R0], R4, R5 ;  /* 0x000000040005738d */ /* 0x000e240001800005 */
[----:B0-----:R-:W-:-:S13]  /*b0a0*/  ISETP.EQ.U32.AND P0, PT, R5, 0x1, PT ;  /* 0x000000010500780c */ /* 0x001fda0003f02070 */
[----:B------:R-:W-:Y:S05]  /*b0b0*/  @!P0 BRA `(.L_x_226) ;  /* 0xffffffb000008947 */ /* 0x000fea000383ffff */
[----:B------:R-:W-:Y:S05]  /*b0c0*/  BRA `(.L_x_224) ;  /* 0x0000003000007947 */ /* 0x000fea0003800000 */
.L_x_225:
[----:B------:R-:W2:Y:S02]  /*b0d0*/  LD.E R0, [R2.64] ;  /* 0x0000000602007980 */ /* 0x000ea4000c101900 */
[----:B--2---:R-:W-:-:S05]  /*b0e0*/  IMAD.IADD R5, R16, 0x1, R0 ;  /* 0x0000000110057824 */ /* 0x004fca00078e0200 */
[----:B------:R0:W-:Y:S02]  /*b0f0*/  ST.E [R2.64], R5 ;  /* 0x0000000502007985 */ /* 0x0001e4000c101906 */
.L_x_224:
[----:B------:R-:W-:Y:S05]  /*b100*/  BSYNC B0 ;  /* 0x0000000000007941 */ /* 0x000fea0003800000 */
.L_x_223:
[----:B------:R-:W2:Y:S01]  /*b110*/  ATOM.E.ADD.F16x2.RN.STRONG.GPU P0, RZ, [R2.64+0x4], R15 ;  /* 0x0000040f02ff798a */ /* 0x000ea2000810e9c6 */
[----:B------:R-:W-:Y:S01]  /*b120*/  BSSY B0, `(.L_x_227) ;  /* 0x000000f000007945 */ /* 0x000fe20003800000 */
[----:B--2---:R-:W-:Y:S05]  /*b130*/  @P0 BRA `(.L_x_228) ;  /* 0x000000d000000947 */ /* 0x004fea0003800000 */
[----:B------:R-:W1:Y:S02]  /*b140*/  QSPC.E.S P0, RZ, [R2+0x4] ;  /* 0x0000040002ff73aa */ /* 0x000e640000000500 */
[----:B-1----:R-:W-:Y:S05]  /*b150*/  @!P0 BRA `(.L_x_229) ;  /* 0x0000008000008947 */ /* 0x002fea0003800000 */
[----:B------:R-:W-:-:S04]  /*b160*/  IADD3 R0, R2, 0x4, RZ ;  /* 0x0000000402007810 */ /* 0x000fc80007ffe0ff */
[----:B------:R-:W-:-:S05]  /*b170*/  LOP3.LUT R0, R0, 0xffffff, RZ, 0xc0, !PT ;  /* 0x00ffffff00007812 */ /* 0x000fca00078ec0ff */
.L_x_230:
[----:B------:R-:W1:Y:S02]  /*b180*/  LDS R4, [R0] ;  /* 0x0000000000047984 */ /* 0x000e640000000800 */
[----:B01----:R-:W-:-:S06]  /*b190*/  HADD2 R5, R4, R15 ;  /* 0x0000000f04057230 */ /* 0x003fcc0000000000 */
[----:B------:R-:W0:Y:S02]  /*b1a0*/  ATOMS.CAST.SPIN R5, [R0], R4, R5 ;  /* 0x000000040005738d */ /* 0x000e240001800005 */
[----:B0-----:R-:W-:-:S13]  /*b1b0*/  ISETP.EQ.U32.AND P0, PT, R5, 0x1, PT ;  /* 0x000000010500780c */ /* 0x001fda0003f02070 */
[----:B------:R-:W-:Y:S05]  /*b1c0*/  @!P0 BRA `(.L_x_230) ;  /* 0xffffffb000008947 */ /* 0x000fea000383ffff */
[----:B------:R-:W-:Y:S05]  /*b1d0*/  BRA `(.L_x_228) ;  /* 0x0000003000007947 */ /* 0x000fea0003800000 */
.L_x_229:
[----:B------:R-:W2:Y:S02]  /*b1e0*/  LD.E R0, [R2.64+0x4] ;  /* 0x0000040602007980 */ /* 0x000ea4000c101900 */
[----:B0-2---:R-:W-:-:S05]  /*b1f0*/  IMAD.IADD R5, R15, 0x1, R0 ;  /* 0x000000010f057824 */ /* 0x005fca00078e0200 */
[----:B------:R0:W-:Y:S02]  /*b200*/  ST.E [R2.64+0x4], R5 ;  /* 0x0000040502007985 */ /* 0x0001e4000c101906 */
.L_x_228:
[----:B------:R-:W-:Y:S05]  /*b210*/  BSYNC B0 ;  /* 0x0000000000007941 */ /* 0x000fea0003800000 */
.L_x_227:
        /* <DEDUP_REMOVED lines=9> */
.L_x_234:
[----:B------:R-:W0:Y:S02]  /*b2b0*/  LDS R4, [R0] ;  /* 0x0000000000047984 */ /* 0x000e240000000800 */
[----:B0-----:R-:W-:-:S10]  /*b2c0*/  HFMA2.MMA R5, R4, 1, 1, R14 ;  /* 0x3c003c0004057835 */ /* 0x001fd4000000000e */
[----:B------:R-:W0:Y:S02]  /*b2d0*/  ATOMS.CAST.SPIN R5, [R0], R4, R5 ;  /* 0x000000040005738d */ /* 0x000e240001800005 */
[----:B0-----:R-:W-:-:S13]  /*b2e0*/  ISETP.EQ.U32.AND P0, PT, R5, 0x1, PT ;  /* 0x000000010500780c */ /* 0x001fda0003f02070 */
[----:B------:R-:W-:Y:S05]  /*b2f0*/  @!P0 BRA `(.L_x_234) ;  /* 0xffffffb000008947 */ /* 0x000fea000383ffff */
[----:B------:R-:W-:Y:S05]  /*b300*/  BRA `(.L_x_232) ;  /* 0x0000003000007947 */ /* 0x000fea0003800000 */
.L_x_233:
[----:B------:R-:W2:Y:S02]  /*b310*/  LD.E R0, [R2.64] ;  /* 0x0000000602007980 */ /* 0x000ea4000c101900 */
[----:B--2---:R-:W-:-:S05]  /*b320*/  IMAD.IADD R5, R14, 0x1, R0 ;  /* 0x000000010e057824 */ /* 0x004fca00078e0200 */
[----:B------:R0:W-:Y:S02]  /*b330*/  ST.E [R2.64], R5 ;  /* 0x0000000502007985 */ /* 0x0001e4000c101906 */
.L_x_232:
[----:B------:R-:W-:Y:S05]  /*b340*/  BSYNC B0 ;  /* 0x0000000000007941 */ /* 0x000fea0003800000 */
.L_x_231:
[----:B------:R-:W2:Y:S02]  /*b350*/  ATOM.E.ADD.F16x2.RN.STRONG.GPU P0, RZ, [R2.64+0x4], R13 ;  /* 0x0000040d02ff798a */ /* 0x000ea4000810e9c6 */
[----:B--2---:R-:W-:Y:S05]  /*b360*/  @P0 EXIT ;  /* 0x000000000000094d */ /* 0x004fea0003800000 */
[----:B------:R-:W1:Y:S02]  /*b370*/  QSPC.E.S P0, RZ, [R2+0x4] ;  /* 0x0000040002ff73aa */ /* 0x000e640000000500 */
[----:B-1----:R-:W-:Y:S05]  /*b380*/  @!P0 BRA `(.L_x_235) ;  /* 0x0000008000008947 */ /* 0x002fea0003800000 */
[----:B0-----:R-:W-:-:S04]  /*b390*/  IADD3 R2, R2, 0x4, RZ ;  /* 0x0000000402027810 */ /* 0x001fc80007ffe0ff */
[----:B------:R-:W-:-:S05]  /*b3a0*/  LOP3.LUT R2, R2, 0xffffff, RZ, 0xc0, !PT ;  /* 0x00ffffff02027812 */ /* 0x000fca00078ec0ff */
.L_x_236:
[----:B------:R-:W0:Y:S02]  /*b3b0*/  LDS R4, [R2] ;  /* 0x0000000002047984 */ /* 0x000e240000000800 */
[----:B0-----:R-:W-:-:S06]  /*b3c0*/  HADD2 R5, R4, R13 ;  /* 0x0000000d04057230 */ /* 0x001fcc0000000000 */
[----:B------:R-:W0:Y:S02]  /*b3d0*/  ATOMS.CAST.SPIN R5, [R2], R4, R5 ;  /* 0x000000040205738d */ /* 0x000e240001800005 */
[----:B0-----:R-:W-:-:S13]  /*b3e0*/  ISETP.EQ.U32.AND P0, PT, R5, 0x1, PT ;  /* 0x000000010500780c */ /* 0x001fda0003f02070 */
[----:B------:R-:W-:Y:S05]  /*b3f0*/  @!P0 BRA `(.L_x_236) ;  /* 0xffffffb000008947 */ /* 0x000fea000383ffff */
[----:B------:R-:W-:Y:S05]  /*b400*/  EXIT ;  /* 0x000000000000794d */ /* 0x000fea0003800000 */
.L_x_235:
[----:B------:R-:W2:Y:S02]  /*b410*/  LD.E R0, [R2.64+0x4] ;  /* 0x0000040602007980 */ /* 0x000ea4000c101900 */
[----:B0-2---:R-:W-:-:S05]  /*b420*/  IMAD.IADD R5, R13, 0x1, R0 ;  /* 0x000000010d057824 */ /* 0x005fca00078e0200 */
[----:B------:R-:W-:Y:S01]  /*b430*/  ST.E [R2.64+0x4], R5 ;  /* 0x0000040502007985 */ /* 0x000fe2000c101906 */
[----:B------:R-:W-:Y:S05]  /*b440*/  EXIT ;  /* 0x000000000000794d */ /* 0x000fea0003800000 */
.L_x_237:
        /* <DEDUP_REMOVED lines=11> */
.L_x_3263:


//--------------------- .text._Z23gemm_half_q_half_kernelILi4ELi8ELb1ELb0ELi64EEvPK6__halfPKjS4_S2_PS0_iiiiPKtS7_iiiiiibS2_i --------------------------
	.section	.text._Z23gemm_half_q_half_kernelILi4ELi8ELb1ELb0ELi64EEvPK6__halfPKjS4_S2_PS0_iiiiPKtS7_iiiiiibS2_i,"ax",@progbits
	.sectioninfo	@"SHI_REGISTERS=54"
	.align	128
        .global         _Z23gemm_half_q_half_kernelILi4ELi8ELb1ELb0ELi64EEvPK6__halfPKjS4_S2_PS0_iiiiPKtS7_iiiiiibS2_i
        .type           _Z23gemm_half_q_half_kernelILi4ELi8ELb1ELb0ELi64EEvPK6__halfPKjS4_S2_PS0_iiiiPKtS7_iiiiiibS2_i,@function
        .size           _Z23gemm_half_q_half_kernelILi4ELi8ELb1ELb0ELi64EEvPK6__halfPKjS4_S2_PS0_iiiiPKtS7_iiiiiibS2_i,(.L_x_3264 - _Z23gemm_half_q_half_kernelILi4ELi8ELb1ELb0ELi64EEvPK6__halfPKjS4_S2_PS0_iiiiPKtS7_iiiiiibS2_i)
        .other          _Z23gemm_half_q_half_kernelILi4ELi8ELb1ELb0ELi64EEvPK6__halfPKjS4_S2_PS0_iiiiPKtS7_iiiiiibS2_i,@"STO_CUDA_ENTRY STV_DEFAULT"
_Z23gemm_half_q_half_kernelILi4ELi8ELb1ELb0ELi64EEvPK6__halfPKjS4_S2_PS0_iiiiPKtS7_iiiiiibS2_i:
.text._Z23gemm_half_q_half_kernelILi4ELi8ELb1ELb0ELi64EEvPK6__halfPKjS4_S2_PS0_iiiiPKtS7_iiiiiibS2_i:
[----:B------:R-:W-:Y:S02]  /*0000*/  MOV R1, c[0x0][0x28] ;  /* 0x00000a0000017a02 */ /* 0x000fe40000000f00 */
[----:B------:R-:W0:Y:S01]  /*0010*/  S2R R3, SR_CTAID.Y ;  /* 0x0000000000037919 */ /* 0x000e220000002600 */
[----:B------:R-:W-:Y:S01]  /*0020*/  MOV R20, 0xfffffffc ;  /* 0xfffffffc00147802 */ /* 0x000fe20000000f00 */
        /* <DEDUP_REMOVED lines=10> */
[----:B0-----:R-:W-:Y:S01]  /*00d0*/  IMAD R20, R3, R20, c[0x0][0x188] ;  /* 0x0000620003147624 */ /* 0x001fe200078e0214 */
[----:B-1----:R-:W-:-:S04]  /*00e0*/  SHF.L.U32 R6, R0, 0x6, RZ ;  /* 0x0000000600067819 */ /* 0x002fc800000006ff */
[----:B------:R-:W-:Y:S02]  /*00f0*/  ISETP.GE.AND P1, PT, R20, 0x1, PT ;  /* 0x000000011400780c */ /* 0x000fe40003f26270 */
[----:B------:R-:W-:Y:S02]  /*0100*/  IADD3 R9, R6, 0x40, RZ ;  /* 0x0000004006097810 */ /* 0x000fe40007ffe0ff */
[----:B------:R-:W-:Y:S02]  /*0110*/  IMNMX R7, R20, 0x4, PT ;  /* 0x0000000414077817 */ /* 0x000fe40003800200 */
[----:B--2---:R-:W-:Y:S02]  /*0120*/  LEA R21, R8, R11, 0x6 ;  /* 0x0000000b08157211 */ /* 0x004fe400078e30ff */
[----:B------:R-:W-:Y:S02]  /*0130*/  IMNMX R9, R9, c[0x0][0x190], PT ;  /* 0x0000640009097a17 */ /* 0x000fe40003800200 */
[----:B------:R-:W-:-:S03]  /*0140*/  SHF.L.U32 R21, R21, 0x2, RZ ;  /* 0x0000000215157819 */ /* 0x000fc600000006ff */
[----:B------:R-:W-:Y:S05]  /*0150*/  @!P1 BRA `(.L_x_238) ;  /* 0x000001c000009947 */ /* 0x000fea0003800000 */
[----:B------:R-:W-:Y:S02]  /*0160*/  MOV R24, c[0x0][0x1c8] ;  /* 0x0000720000187a02 */ /* 0x000fe40000000f00 */
[----:B------:R-:W-:-:S05]  /*0170*/  MOV R25, c[0x0][0x1cc] ;  /* 0x0000730000197a02 */ /* 0x000fca0000000f00 */
[----:B------:R-:W2:Y:S01]  /*0180*/  LDG.E.U16 R24, [R24.64] ;  /* 0x0000000618187981 */ /* 0x000ea2000c1e1500 */
[----:B------:R-:W-:Y:S02]  /*0190*/  ISETP.GE.AND P0, PT, R7, 0x2, PT ;  /* 0x000000020700780c */ /* 0x000fe40003f06270 */
[----:B--2---:R-:W-:-:S11]  /*01a0*/  PRMT R17, R24, 0x7610, R17 ;  /* 0x0000761018117816 */ /* 0x004fd60000000011 */
[----:B------:R-:W-:Y:S05]  /*01b0*/  @!P0 BRA `(.L_x_238) ;  /* 0x0000016000008947 */ /* 0x000fea0003800000 */
[----:B------:R-:W-:-:S04]  /*01c0*/  MOV R10, c[0x0][0x1d0] ;  /* 0x00007400000a7a02 */ /* 0x000fc80000000f00 */
[----:B------:R-:W-:Y:S02]  /*01d0*/  SHF.R.S32.HI R19, RZ, 0x1f, R10 ;  /* 0x0000001fff137819 */ /* 0x000fe4000001140a */
[C---:B------:R-:W-:Y:S02]  /*01e0*/  SHF.L.U32 R15, R10.reuse, 0x1, RZ ;  /* 0x000000010a0f7819 */ /* 0x040fe400000006ff */
        /* <DEDUP_REMOVED lines=9> */
[----:B------:R-:W-:-:S04]  /*0280*/  IADD3 R14, P2, R12, R15, RZ ;  /* 0x0000000f0c0e7210 */ /* 0x000fc80007f5e0ff */
[----:B------:R-:W-:Y:S02]  /*0290*/  IADD3.X R15, R13, R23, RZ, P2, !PT ;  /* 0x000000170d0f7210 */ /* 0x000fe400017fe4ff */
[----:B------:R-:W-:-:S03]  /*02a0*/  PRMT R2, RZ, 0x7610, R2 ;  /* 0x00007610ff027816 */ /* 0x000fc60000000002 */
[----:B------:R-:W2:Y:S02]  /*02b0*/  LDG.E.U16 R4, [R14.64] ;  /* 0x000000060e047981 */ /* 0x000ea4000c1e1500 */
[----:B------:R-:W-:-:S04]  /*02c0*/  @P0 LEA R12, P2, R10, R12, 0x2 ;  /* 0x0000000c0a0c0211 */ /* 0x000fc800078410ff */
[----:B------:R-:W-:-:S05]  /*02d0*/  @P0 LEA.HI.X R13, R10, R13, R19, 0x2, P2 ;  /* 0x0000000d0a0d0211 */ /* 0x000fca00010f1413 */
[----:B------:R-:W3:Y:S01]  /*02e0*/  @P0 LDG.E.U16 R2, [R12.64] ;  /* 0x000000060c020981 */ /* 0x000ee2000c1e1500 */
[----:B--2---:R-:W-:-:S04]  /*02f0*/  LOP3.LUT R17, R4, R17, RZ, 0xfc, !PT ;  /* 0x0000001104117212 */ /* 0x004fc800078efcff */
[----:B---3--:R-:W-:-:S04]  /*0300*/  @P0 LOP3.LUT R10, R2, R17, RZ, 0xfc, !PT ;  /* 0x00000011020a0212 */ /* 0x008fc800078efcff */
[----:B------:R-:W-:-:S04]  /*0310*/  @P0 PRMT R17, R10, 0x7610, R17 ;  /* 0x000076100a110816 */ /* 0x000fc80000000011 */
.L_x_238:
[----:B------:R-:W-:-:S04]  /*0320*/  PRMT R10, R17, 0x9910, RZ ;  /* 0x00009910110a7816 */ /* 0x000fc800000000ff */
[----:B------:R-:W-:-:S13]  /*0330*/  ISETP.NE.AND P0, PT, R10, RZ, PT ;  /* 0x000000ff0a00720c */ /* 0x000fda0003f05270 */
[----:B------:R-:W-:Y:S05]  /*0340*/  @!P0 EXIT ;  /* 0x000000000000894d */ /* 0x000fea0003800000 */
[----:B------:R-:W-:Y:S01]  /*0350*/  IADD3 R10, R6, R11, RZ ;  /* 0x0000000b060a7210 */ /* 0x000fe20007ffe0ff */
[----:B------:R-:W-:Y:S03]  /*0360*/  BSSY B0, `(.L_x_239) ;  /* 0x0000066000007945 */ /* 0x000fe60003800000 */
        /* <DEDUP_REMOVED lines=11> */
[----:B------:R-:W-:-:S03]  /*0420*/  HFMA2.MMA R22, -RZ, RZ, 0, 0 ;  /* 0x00000000ff167435 */ /* 0x000fc600000001ff */
[----:B------:R-:W-:-:S04]  /*0430*/  SHF.L.U32 R13, R10, 0x2, RZ ;  /* 0x000000020a0d7819 */ /* 0x000fc800000006ff */
[----:B--2---:R-:W-:-:S04]  /*0440*/  IADD3 R10, P0, R14, R13, RZ ;  /* 0x0000000d0e0a7210 */ /* 0x004fc80007f1e0ff */
[----:B------:R-:W-:Y:S02]  /*0450*/  LEA.HI.X.SX32 R13, R13, RZ, 0x1, P0 ;  /* 0x000000ff0d0d7211 */ /* 0x000fe400000f0eff */
[----:B------:R-:W-:-:S04]  /*0460*/  LEA R12, P0, R10, c[0x0][0x160], 0x1 ;  /* 0x000058000a0c7a11 */ /* 0x000fc800078008ff */
[----:B------:R-:W-:Y:S02]  /*0470*/  LEA.HI.X R13, R10, c[0x0][0x164], R13, 0x1, P0 ;  /* 0x000059000a0d7a11 */ /* 0x000fe400000f0c0d */
[----:B------:R-:W-:Y:S02]  /*0480*/  PLOP3.LUT P0, PT, PT, PT, PT, 0x80, 0x0 ;  /* 0x000000000000781c */ /* 0x000fe40003f0f070 */
[----:B------:R-:W-:Y:S01]  /*0490*/  SHF.L.U32 R10, R11, 0x1, RZ ;  /* 0x000000010b0a7819 */ /* 0x000fe200000006ff */
[----:B------:R-:W-:Y:S05]  /*04a0*/  @!P2 BRA `(.L_x_242) ;  /* 0x000001300000a947 */ /* 0x000fea0003800000 */
[----:B------:R-:W-:Y:S02]  /*04b0*/  PLOP3.LUT P0, PT, PT, PT, PT, 0x8, 0x0 ;  /* 0x000000000000781c */ /* 0x000fe40003f0e170 */
[----:B------:R-:W-:-:S03]  /*04c0*/  IADD3 R27, R7, -0x3, RZ ;  /* 0xfffffffd071b7810 */ /* 0x000fc60007ffe0ff */
.L_x_243:
[----:B------:R-:W-:Y:S01]  /*04d0*/  MOV R29, c[0x0][0x190] ;  /* 0x00006400001d7a02 */ /* 0x000fe20000000f00 */
[----:B------:R0:W2:Y:S04]  /*04e0*/  LDG.E.U16.CONSTANT R23, [R12.64] ;  /* 0x000000060c177981 */ /* 0x0000a8000c1e9500 */
        /* <DEDUP_REMOVED lines=15> */
.L_x_242:
[----:B------:R-:W-:-:S04]  /*05e0*/  IADD3 R14, R7, -R22, RZ ;  /* 0x80000016070e7210 */ /* 0x000fc80007ffe0ff */
[----:B------:R-:W-:-:S13]  /*05f0*/  ISETP.GT.AND P2, PT, R14, 0x1, PT ;  /* 0x000000010e00780c */ /* 0x000fda0003f44270 */
[----:B------:R-:W-:Y:S01]  /*0600*/  @P2 MOV R23, c[0x0][0x190] ;  /* 0x0000640000172a02 */ /* 0x000fe20000000f00 */
[----:B------:R0:W2:Y:S04]  /*0610*/  @P2 LDG.E.U16.CONSTANT R17, [R12.64] ;  /* 0x000000060c112981 */ /* 0x0000a8000c1e9500 */
        /* <DEDUP_REMOVED lines=13> */
.L_x_241:
[----:B------:R-:W-:Y:S01]  /*06f0*/  IMAD R12, R3, c[0x0][0x190], RZ ;  /* 0x00006400030c7a24 */ /* 0x000fe200078e02ff */
[----:B------:R-:W-:Y:S01]  /*0700*/  ISETP.GT.AND P2, PT, R7, 0x3, PT ;  /* 0x000000030700780c */ /* 0x000fe20003f44270 */
[----:B------:R-:W-:-:S03]  /*0710*/  HFMA2.MMA R22, -RZ, RZ, 0, 0 ;  /* 0x00000000ff167435 */ /* 0x000fc600000001ff */
[----:B------:R-:W-:-:S04]  /*0720*/  SHF.L.U32 R12, R12, 0x2, RZ ;  /* 0x000000020c0c7819 */ /* 0x000fc800000006ff */
[----:B------:R-:W-:-:S04]  /*0730*/  IADD3 R10, P0, R10, R12, RZ ;  /* 0x0000000c0a0a7210 */ /* 0x000fc80007f1e0ff */
[----:B------:R-:W-:Y:S02]  /*0740*/  LEA.HI.X.SX32 R13, R12, R13, 0x1, P0 ;  /* 0x0000000d0c0d7211 */ /* 0x000fe400000f0eff */
[----:B------:R-:W-:-:S04]  /*0750*/  LEA R12, P0, R10, c[0x0][0x160], 0x1 ;  /* 0x000058000a0c7a11 */ /* 0x000fc800078008ff */
[----:B------:R-:W-:Y:S02]  /*0760*/  LEA.HI.X R13, R10, c[0x0][0x164], R13, 0x1, P0 ;  /* 0x000059000a0d7a11 */ /* 0x000fe400000f0c0d */
[----:B------:R-:W-:Y:S02]  /*0770*/  PLOP3.LUT P0, PT, PT, PT, PT, 0x80, 0x0 ;  /* 0x000000000000781c */ /* 0x000fe40003f0f070 */
[----:B------:R-:W-:Y:S01]  /*0780*/  SHF.L.U32 R10, R11, 0x1, RZ ;  /* 0x000000010b0a7819 */ /* 0x000fe200000006ff */
[----:B------:R-:W-:Y:S05]  /*0790*/  @!P2 BRA `(.L_x_244) ;  /* 0x000001300000a947 */ /* 0x000fea0003800000 */
[----:B------:R-:W-:Y:S02]  /*07a0*/  PLOP3.LUT P0, PT, PT, PT, PT, 0x8, 0x0 ;  /* 0x000000000000781c */ /* 0x000fe40003f0e170 */
[----:B------:R-:W-:-:S03]  /*07b0*/  IADD3 R27, R7, -0x3, RZ ;  /* 0xfffffffd071b7810 */ /* 0x000fc60007ffe0ff */
.L_x_245:
        /* <DEDUP_REMOVED lines=17> */
.L_x_244:
[----:B------:R-:W-:-:S04]  /*08d0*/  IADD3 R14, R7, -R22, RZ ;  /* 0x80000016070e7210 */ /* 0x000fc80007ffe0ff */
[----:B------:R-:W-:-:S13]  /*08e0*/  ISETP.GT.AND P2, PT, R14, 0x1, PT ;  /* 0x000000010e00780c */ /* 0x000fda0003f44270 */
[----:B------:R-:W-:Y:S01]  /*08f0*/  @P2 PLOP3.LUT P0, PT, PT, PT, PT, 0x8, 0x0 ;  /* 0x000000000000281c */ /* 0x000fe20003f0e170 */
[----:B------:R0:W2:Y:S01]  /*0900*/  @P2 LDG.E.U16.CONSTANT R19, [R12.64] ;  /* 0x000000060c132981 */ /* 0x0000a2000c1e9500 */
[----:B------:R-:W-:Y:S02]  /*0910*/  @P2 IADD3 R22, R22, 0x2, RZ ;  /* 0x0000000216162810 */ /* 0x000fe40007ffe0ff */
[----:B------:R-:W-:-:S05]  /*0920*/  @P2 MOV R17, c[0x0][0x190] ;  /* 0x0000640000112a02 */ /* 0x000fca0000000f00 */
[----:B------:R-:W-:-:S04]  /*0930*/  @P2 IMAD.WIDE R14, R17, 0x2, R12 ;  /* 0x00000002110e2825 */ /* 0x000fc800078e020c */
[----:B------:R-:W-:Y:S01]  /*0940*/  ISETP.LT.OR P0, PT, R22, R7, P0 ;  /* 0x000000071600720c */ /* 0x000fe20000701670 */
[----:B------:R-:W3:Y:S01]  /*0950*/  @P2 LDG.E.U16.CONSTANT R23, [R14.64] ;  /* 0x000000060e172981 */ /* 0x000ee2000c1e9500 */
[----:B0-----:R-:W-:-:S11]  /*0960*/  @P2 IMAD.WIDE R12, R17, 0x2, R14 ;  /* 0x00000002110c2825 */ /* 0x001fd600078e020e */
[----:B------:R-:W4:Y:S04]  /*0970*/  @P0 LDG.E.U16.CONSTANT R17, [R12.64] ;  /* 0x000000060c110981 */ /* 0x000f28000c1e9500 */
[----:B--2---:R-:W-:Y:S04]  /*0980*/  @P2 STS.U16 [R10], R19 ;  /* 0x000000130a002388 */ /* 0x004fe80000000400 */
[----:B---3--:R0:W-:Y:S02]  /*0990*/  @P2 STS.U16 [R10+0x80], R23 ;  /* 0x000080170a002388 */ /* 0x0081e40000000400 */
[----:B0-----:R-:W-:-:S05]  /*09a0*/  @P2 IADD3 R10, R10, 0x100, RZ ;  /* 0x000001000a0a2810 */ /* 0x001fca0007ffe0ff */
[----:B----4-:R0:W-:Y:S02]  /*09b0*/  @P0 STS.U16 [R10], R17 ;  /* 0x000000110a000388 */ /* 0x0101e40000000400 */
.L_x_240:
[----:B------:R-:W-:Y:S05]  /*09c0*/  BSYNC B0 ;  /* 0x0000000000007941 */ /* 0x000fea0003800000 */
.L_x_239:
[----:B------:R-:W-:-:S13]  /*09d0*/  ISETP.GE.AND P0, PT, R21, c[0x0][0x18c], PT ;  /* 0x0000630015007a0c */ /* 0x000fda0003f06270 */
[----:B------:R-:W-:Y:S05]  /*09e0*/  @P0 EXIT ;  /* 0x000000000000094d */ /* 0x000fea0003800000 */
[----:B0-----:R-:W0:Y:S02]  /*09f0*/  LDC.S8 R10, c[0x0][0x1c0] ;  /* 0x00007000ff0a7b82 */ /* 0x001e240000000200 */
[----:B0-----:R-:W-:-:S04]  /*0a00*/  ISETP.NE.AND P0, PT, R10, RZ, PT ;  /* 0x000000ff0a00720c */ /* 0x001fc80003f05270 */
[----:B------:R-:W-:-:S04]  /*0a10*/  ISETP.NE.OR P0, PT, R0, RZ, !P0 ;  /* 0x000000ff0000720c */ /* 0x000fc80004705670 */
[----:B------:R-:W-:-:S13]  /*0a20*/  ISETP.LT.OR P0, PT, R20, 0x1, P0 ;  /* 0x000000011400780c */ /* 0x000fda0000701670 */
[----:B------:R-:W-:Y:S05]  /*0a30*/  @P0 BRA `(.L_x_246) ;  /* 0x0000021000000947 */ /* 0x000fea0003800000 */
[----:B------:R-:W-:Y:S01]  /*0a40*/  IMAD R3, R3, c[0x0][0x18c], RZ ;  /* 0x0000630003037a24 */ /* 0x000fe200078e02ff */
[----:B------:R-:W-:Y:S02]  /*0a50*/  ISETP.GT.AND P2, PT, R7, 0x3, PT ;  /* 0x000000030700780c */ /* 0x000fe40003f44270 */
[----:B------:R-:W-:Y:S02]  /*0a60*/  PLOP3.LUT P0, PT, PT, PT, PT, 0x80, 0x0 ;  /* 0x000000000000781c */ /* 0x000fe40003f0f070 */
[----:B------:R-:W-:Y:S01]  /*0a70*/  LEA R8, R8, R3, 0x6 ;  /* 0x0000000308087211 */ /* 0x000fe200078e30ff */
[----:B------:R-:W-:-:S03]  /*0a80*/  HFMA2.MMA R3, -RZ, RZ, 0, 1.1920928955078125e-07 ;  /* 0x00000002ff037435 */ /* 0x000fc600000001ff */
[----:B------:R-:W-:-:S04]  /*0a90*/  IADD3 R8, R11, R8, RZ ;  /* 0x000000080b087210 */ /* 0x000fc80007ffe0ff */
[----:B------:R-:W-:Y:S01]  /*0aa0*/  SHF.L.U32 R10, R8, 0x2, RZ ;  /* 0x00000002080a7819 */ /* 0x000fe200000006ff */
[----:B------:R-:W-:-:S04]  /*0ab0*/  HFMA2.MMA R8, -RZ, RZ, 0, 0 ;  /* 0x00000000ff087435 */ /* 0x000fc800000001ff */
[----:B------:R-:W-:Y:S01]  /*0ac0*/  IMAD.WIDE R10, R10, R3, c[0x0][0x180] ;  /* 0x000060000a0a7625 */ /* 0x000fe200078e0203 */
[----:B------:R-:W-:Y:S05]  /*0ad0*/  @!P2 BRA `(.L_x_247) ;  /* 0x000000d00000a947 */ /* 0x000fea0003800000 */
[----:B------:R-:W-:Y:S02]  /*0ae0*/  PLOP3.LUT P0, PT, PT, PT, PT, 0x8, 0x0 ;  /* 0x000000000000781c */ /* 0x000fe40003f0e170 */
[----:B------:R-:W-:Y:S02]  /*0af0*/  IADD3 R19, R7, -0x3, RZ ;  /* 0xfffffffd07137810 */ /* 0x000fe40007ffe0ff */
.L_x_248:
        /* <DEDUP_REMOVED lines=11> */
.L_x_247:
[----:B-1----:R-:W-:-:S04]  /*0bb0*/  IADD3 R12, R7, -R8, RZ ;  /* 0x80000008070c7210 */ /* 0x002fc80007ffe0ff */
        /* <DEDUP_REMOVED lines=9> */
.L_x_246:
[----:B------:R-:W-:Y:S01]  /*0c50*/  BAR.SYNC.DEFER_BLOCKING 0x0 ;  /* 0x0000000000007b1d */ /* 0x000fe20000010000 */
[C---:B------:R-:W-:Y:S02]  /*0c60*/  ISETP.GT.AND P0, PT, R6.reuse, c[0x0][0x1a8], PT ;  /* 0x00006a0006007a0c */ /* 0x040fe40003f04270 */
[C---:B------:R-:W-:Y:S02]  /*0c70*/  ISETP.GT.AND P3, PT, R6.reuse, c[0x0][0x1ac], PT ;  /* 0x00006b0006007a0c */ /* 0x040fe40003f64270 */
[C---:B------:R-:W-:Y:S02]  /*0c80*/  ISETP.GT.AND P4, PT, R6.reuse, c[0x0][0x1b0], PT ;  /* 0x00006c0006007a0c */ /* 0x040fe40003f84270 */
[C---:B------:R-:W-:Y:S02]  /*0c90*/  IMNMX R8, R6.reuse, c[0x0][0x1a8], PT ;  /* 0x00006a0006087a17 */ /* 0x040fe40003800200 */
[----:B------:R-:W-:Y:S02]  /*0ca0*/  ISETP.GT.AND P5, PT, R6, c[0x0][0x1b4], PT ;  /* 0x00006d0006007a0c */ /* 0x000fe40003fa4270 */
[----:B-1----:R-:W-:-:S02]  /*0cb0*/  SHF.R.S32.HI R11, RZ, 0x1f, R8 ;  /* 0x0000001fff0b7819 */ /* 0x002fc40000011408 */
        /* <DEDUP_REMOVED lines=8> */
[----:B------:R-:W-:Y:S02]  /*0d40*/  @P4 IADD3 R13, R10, -c[0x0][0x1b0], RZ ;  /* 0x80006c000a0d4a10 */ /* 0x000fe40007ffe0ff */
[----:B------:R-:W-:Y:S02]  /*0d50*/  @P5 IMNMX R12, R6, c[0x0][0x1b8], PT ;  /* 0x00006e00060c5a17 */ /* 0x000fe40003800200 */
[----:B------:R-:W-:Y:S02]  /*0d60*/  @P0 LEA.HI R10, R8, R3, RZ, 0x5 ;  /* 0x00000003080a0211 */ /* 0x000fe400078f28ff */
[----:B------:R-:W-:-:S02]  /*0d70*/  @P4 SHF.R.S32.HI R8, RZ, 0x1f, R13 ;  /* 0x0000001fff084819 */ /* 0x000fc4000001140d */
[----:B------:R-:W-:Y:S02]  /*0d80*/  @P5 IADD3 R14, R12, -c[0x0][0x1b4], RZ ;  /* 0x80006d000c0e5a10 */ /* 0x000fe40007ffe0ff */
[----:B------:R-:W-:Y:S02]  /*0d90*/  @P3 SHF.R.S32.HI R12, RZ, 0x1f, R11 ;  /* 0x0000001fff0c3819 */ /* 0x000fe4000001140b */
[----:B------:R-:W-:Y:S02]  /*0da0*/  @P4 LEA.HI R13, R8, R13, RZ, 0x5 ;  /* 0x0000000d080d4211 */ /* 0x000fe400078f28ff */
[----:B------:R-:W-:Y:S02]  /*0db0*/  @P5 SHF.R.S32.HI R3, RZ, 0x1f, R14 ;  /* 0x0000001fff035819 */ /* 0x000fe4000001140e */
[----:B------:R-:W-:Y:S02]  /*0dc0*/  @P3 LEA.HI R12, R12, R11, RZ, 0x5 ;  /* 0x0000000b0c0c3211 */ /* 0x000fe400078f28ff */
[----:B------:R-:W-:-:S02]  /*0dd0*/  @P0 SHF.R.S32.HI R10, RZ, 0x5, R10 ;  /* 0x00000005ff0a0819 */ /* 0x000fc4000001140a */
[----:B------:R-:W-:Y:S02]  /*0de0*/  @P2 IMNMX R11, R6, c[0x0][0x1bc], PT ;  /* 0x00006f00060b2a17 */ /* 0x000fe40003800200 */
[----:B------:R-:W-:Y:S02]  /*0df0*/  @P4 SHF.R.S32.HI R13, RZ, 0x5, R13 ;  /* 0x00000005ff0d4819 */ /* 0x000fe4000001140d */
[----:B------:R-:W-:Y:S01]  /*0e00*/  @P5 LEA.HI R15, R3, R14, RZ, 0x5 ;  /* 0x0000000e030f5211 */ /* 0x000fe200078f28ff */
[----:B------:R-:W-:Y:S01]  /*0e10*/  HFMA2.MMA R3, -RZ, RZ, 0, 0 ;  /* 0x00000000ff037435 */ /* 0x000fe200000001ff */
[----:B------:R-:W-:Y:S01]  /*0e20*/  MOV R8, RZ ;  /* 0x000000ff00087202 */ /* 0x000fe20000000f00 */
[----:B------:R-:W-:Y:S01]  /*0e30*/  @P0 IMAD R8, R10, 0x6, RZ ;  /* 0x000000060a080824 */ /* 0x000fe200078e02ff */
[----:B------:R-:W-:Y:S02]  /*0e40*/  MOV R14, RZ ;  /* 0x000000ff000e7202 */ /* 0x000fe40000000f00 */
[----:B------:R-:W-:Y:S01]  /*0e50*/  @P2 IADD3 R16, R11, -c[0x0][0x1b8], RZ ;  /* 0x80006e000b102a10 */ /* 0x000fe20007ffe0ff */
[----:B------:R-:W-:Y:S01]  /*0e60*/  HFMA2.MMA R11, -RZ, RZ, 0, 0 ;  /* 0x00000000ff0b7435 */ /* 0x000fe200000001ff */
[----:B------:R-:W-:-:S02]  /*0e70*/  @P4 SHF.L.U32 R14, R13, 0x2, RZ ;  /* 0x000000020d0e4819 */ /* 0x000fc400000006ff */
[----:B------:R-:W-:Y:S02]  /*0e80*/  SHF.R.S32.HI R13, RZ, 0x5, R18 ;  /* 0x00000005ff0d7819 */ /* 0x000fe40000011412 */
[----:B------:R-:W-:Y:S02]  /*0e90*/  ISETP.GE.AND P0, PT, R6, R9, PT ;  /* 0x000000090600720c */ /* 0x000fe40003f06270 */
[----:B------:R-:W-:Y:S02]  /*0ea0*/  @P2 SHF.R.S32.HI R17, RZ, 0x1f, R16 ;  /* 0x0000001fff112819 */ /* 0x000fe40000011410 */
[----:B------:R-:W-:Y:S01]  /*0eb0*/  LEA R13, R13, R8, 0x3 ;  /* 0x000000080d0d7211 */ /* 0x000fe200078e18ff */
[----:B------:R-:W-:Y:S01]  /*0ec0*/  HFMA2.MMA R8, -RZ, RZ, 0, 1.1920928955078125e-07 ;  /* 0x00000002ff087435 */ /* 0x000fe200000001ff */
[----:B------:R-:W-:Y:S02]  /*0ed0*/  @P5 SHF.R.S32.HI R15, RZ, 0x5, R15 ;  /* 0x00000005ff0f5819 */ /* 0x000fe4000001140f */
[----:B------:R-:W-:-:S02]  /*0ee0*/  @P3 SHF.R.S32.HI R12, RZ, 0x5, R12 ;  /* 0x00000005ff0c3819 */ /* 0x000fc4000001140c */
[----:B------:R-:W-:Y:S02]  /*0ef0*/  @P2 LEA.HI R17, R17, R16, RZ, 0x5 ;  /* 0x0000001011112211 */ /* 0x000fe400078f28ff */
[----:B------:R-:W-:Y:S02]  /*0f00*/  @P5 LEA R3, R15, R15, 0x1 ;  /* 0x0000000f0f035211 */ /* 0x000fe400078e08ff */
[----:B------:R-:W-:Y:S02]  /*0f10*/  @P3 LEA R11, R12, R12, 0x2 ;  /* 0x0000000c0c0b3211 */ /* 0x000fe400078e10ff */
[----:B------:R-:W-:Y:S02]  /*0f20*/  SHF.L.U32 R15, R0, 0x7, RZ ;  /* 0x00000007000f7819 */ /* 0x000fe400000006ff */
[----:B------:R-:W-:Y:S02]  /*0f30*/  @P2 SHF.R.S32.HI R17, RZ, 0x5, R17 ;  /* 0x00000005ff112819 */ /* 0x000fe40000011411 */
[----:B------:R-:W-:-:S02]  /*0f40*/  MOV R10, RZ ;  /* 0x000000ff000a7202 */ /* 0x000fc40000000f00 */
[----:B------:R-:W-:Y:S01]  /*0f50*/  IADD3 R0, R14, R13, R11 ;  /* 0x0000000d0e007210 */ /* 0x000fe20007ffe00b */
[----:B------:R-:W-:Y:S01]  /*0f60*/  IMAD.WIDE R14, R15, R8, c[0x0][0x198] ;  /* 0x000066000f0e7625 */ /* 0x000fe200078e0208 */
[----:B------:R-:W-:Y:S01]  /*0f70*/  @P2 SHF.L.U32 R10, R17, 0x1, RZ ;  /* 0x00000001110a2819 */ /* 0x000fe200000006ff */
[----:B------:R-:W-:Y:S05]  /*0f80*/  @P0 BRA `(.L_x_249) ;  /* 0x0000033000000947 */ /* 0x000fea0003800000 */
[----:B------:R0:W5:Y:S01]  /*0f90*/  LDG.E.U16.CONSTANT R11, [R14.64] ;  /* 0x000000060e0b7981 */ /* 0x000162000c1e9500 */
[----:B------:R-:W-:Y:S02]  /*0fa0*/  SHF.R.S32.HI R12, RZ, 0x1f, R21 ;  /* 0x0000001fff0c7819 */ /* 0x000fe40000011415 */
[----:B------:R-:W-:Y:S02]  /*0fb0*/  SHF.L.U32 R13, R21, 0x2, RZ ;  /* 0x00000002150d7819 */ /* 0x000fe400000006ff */
[----:B------:R-:W-:Y:S02]  /*0fc0*/  LEA.HI R17, R12, R21, RZ, 0x3 ;  /* 0x000000150c117211 */ /* 0x000fe400078f18ff */
[----:B------:R-:W-:-:S02]  /*0fd0*/  MOV R12, RZ ;  /* 0x000000ff000c7202 */ /* 0x000fc40000000f00 */
[----:B------:R-:W-:Y:S02]  /*0fe0*/  MOV R16, R6 ;  /* 0x0000000600107202 */ /* 0x000fe40000000f00 */
[----:B------:R-:W-:Y:S02]  /*0ff0*/  LOP3.LUT R13, R13, 0x10, RZ, 0xc0, !PT ;  /* 0x000000100d0d7812 */ /* 0x000fe400078ec0ff */
[----:B0-----:R-:W-:Y:S02]  /*1000*/  SHF.R.S32.HI R17, RZ, 0x3, R17 ;  /* 0x00000003ff117819 */ /* 0x001fe40000011411 */
.L_x_250:
[----:B-----5:R-:W-:-:S05]  /*1010*/  IADD3 R23, R11, R12, RZ ;  /* 0x0000000c0b177210 */ /* 0x020fca0007ffe0ff */
[----:B0-----:R-:W-:-:S05]  /*1020*/  IMAD R18, R23, c[0x0][0x18c], RZ ;  /* 0x0000630017127a24 */ /* 0x001fca00078e02ff */
[----:B------:R-:W-:-:S04]  /*1030*/  SHF.R.S32.HI R19, RZ, 0x1f, R18 ;  /* 0x0000001fff137819 */ /* 0x000fc80000011412 */
[----:B------:R-:W-:Y:S02]  /*1040*/  LEA.HI R18, R19, R18, RZ, 0x3 ;  /* 0x0000001213127211 */ /* 0x000fe400078f18ff */
[----:B------:R-:W-:Y:S02]  /*1050*/  MOV R19, 0x4 ;  /* 0x0000000400137802 */ /* 0x000fe40000000f00 */
        /* <DEDUP_REMOVED lines=14> */
[----:B------:R-:W-:-:S02]  /*1140*/  LOP3.LUT R25, R25, 0xf, RZ, 0xc0, !PT ;  /* 0x0000000f19197812 */ /* 0x000fc400078ec0ff */
[----:B------:R-:W-:Y:S02]  /*1150*/  LOP3.LUT R18, R18, 0xf, RZ, 0xc0, !PT ;  /* 0x0000000f12127812 */ /* 0x000fe400078ec0ff */
[----:B------:R-:W-:Y:S02]  /*1160*/  IADD3 R28, R28, 0x1, RZ ;  /* 0x000000011c1c7810 */ /* 0x000fe40007ffe0ff */
[----:B------:R-:W-:Y:S02]  /*1170*/  IADD3 R29, R29, 0x1, RZ ;  /* 0x000000011d1d7810 */ /* 0x000fe40007ffe0ff */
[----:B------:R-:W-:Y:S01]  /*1180*/  IADD3 R25, R25, 0x1, RZ ;  /* 0x0000000119197810 */ /* 0x000fe20007ffe0ff */
[----:B------:R-:W-:Y:S01]  /*1190*/  IMAD R28, R28, R28, RZ ;  /* 0x0000001c1c1c7224 */ /* 0x000fe200078e02ff */
[----:B------:R-:W-:Y:S01]  /*11a0*/  IADD3 R18, R18, 0x1, RZ ;  /* 0x0000000112127810 */ /* 0x000fe20007ffe0ff */
[----:B------:R-:W-:Y:S01]  /*11b0*/  IMAD R29, R29, R29, RZ ;  /* 0x0000001d1d1d7224 */ /* 0x000fe200078e02ff */
[----:B----4-:R-:W-:Y:S01]  /*11c0*/  IADD3 R16, R27, R16, RZ ;  /* 0x000000101b107210 */ /* 0x010fe20007ffe0ff */
[----:B------:R-:W-:-:S02]  /*11d0*/  IMAD R25, R25, R25, RZ ;  /* 0x0000001919197224 */ /* 0x000fc400078e02ff */
[----:B0-----:R-:W-:Y:S01]  /*11e0*/  IMAD R23, R18, R18, RZ ;  /* 0x0000001212177224 */ /* 0x001fe200078e02ff */
[----:B------:R-:W-:Y:S01]  /*11f0*/  I2F.F16 R28, R28 ;  /* 0x0000001c001c7306 */ /* 0x000fe20000200c00 */
[----:B------:R-:W-:-:S07]  /*1200*/  ISETP.GE.AND P2, PT, R16, R9, PT ;  /* 0x000000091000720c */ /* 0x000fce0003f46270 */
[----:B------:R-:W0:Y:S08]  /*1210*/  I2F.F16 R29, R29 ;  /* 0x0000001d001d7306 */ /* 0x000e300000200c00 */
[----:B------:R-:W-:Y:S08]  /*1220*/  I2F.F16 R18, R23 ;  /* 0x0000001700127306 */ /* 0x000ff00000200c00 */
[----:B------:R-:W1:Y:S01]  /*1230*/  I2F.F16 R25, R25 ;  /* 0x0000001900197306 */ /* 0x000e620000200c00 */
[----:B0-----:R-:W-:-:S02]  /*1240*/  PRMT R29, R28, 0x5410, R29 ;  /* 0x000054101c1d7816 */ /* 0x001fc4000000001d */
[----:B-1----:R-:W-:-:S03]  /*1250*/  PRMT R19, R25, 0x5410, R18 ;  /* 0x0000541019137816 */ /* 0x002fc60000000012 */
[-C--:B---3--:R-:W-:Y:S02]  /*1260*/  HMUL2 R18, R29, R22.reuse.H0_H0 ;  /* 0x200000161d127232 */ /* 0x088fe40000000000 */
[----:B------:R-:W-:Y:S01]  /*1270*/  HMUL2 R19, R19, R22.H0_H0 ;  /* 0x2000001613137232 */ /* 0x000fe20000000000 */
[C---:B------:R-:W-:Y:S02]  /*1280*/  LEA R22, R12.reuse, R1, 0x3 ;  /* 0x000000010c167211 */ /* 0x040fe400078e18ff */
[----:B------:R-:W-:-:S03]  /*1290*/  IADD3 R12, R12, 0x1, RZ ;  /* 0x000000010c0c7810 */ /* 0x000fc60007ffe0ff */
[----:B------:R0:W-:Y:S01]  /*12a0*/  STL.64 [R22], R18 ;  /* 0x0000001216007387 */ /* 0x0001e20000100a00 */
[----:B------:R-:W-:Y:S05]  /*12b0*/  @!P2 BRA `(.L_x_250) ;  /* 0xfffffd500000a947 */ /* 0x000fea000383ffff */
.L_x_249:
[----:B------:R-:W-:Y:S02]  /*12c0*/  ISETP.GE.OR P0, PT, R6, c[0x0][0x1b4], P0 ;  /* 0x00006d0006007a0c */ /* 0x000fe40000706670 */
[----:B------:R-:W-:Y:S02]  /*12d0*/  IADD3 R0, R10, R0, R3 ;  /* 0x000000000a007210 */ /* 0x000fe40007ffe003 */
[----:B------:R-:W-:Y:S02]  /*12e0*/  PRMT R8, RZ, 0x5410, RZ ;  /* 0x00005410ff087816 */ /* 0x000fe400000000ff */
[----:B0-----:R-:W-:Y:S02]  /*12f0*/  PRMT R22, RZ, 0x5410, RZ ;  /* 0x00005410ff167816 */ /* 0x001fe400000000ff */
[----:B------:R-:W-:Y:S02]  /*1300*/  PRMT R10, RZ, 0x5410, RZ ;  /* 0x00005410ff0a7816 */ /* 0x000fe400000000ff */
[----:B------:R-:W-:-:S02]  /*1310*/  PRMT R11, RZ, 0x5410, RZ ;  /* 0x00005410ff0b7816 */ /* 0x000fc400000000ff */
[----:B------:R-:W-:Y:S02]  /*1320*/  PRMT R16, RZ, 0x5410, RZ ;  /* 0x00005410ff107816 */ /* 0x000fe400000000ff */
[----:B------:R-:W-:Y:S02]  /*1330*/  PRMT R17, RZ, 0x5410, RZ ;  /* 0x00005410ff117816 */ /* 0x000fe400000000ff */
[----:B------:R-:W-:Y:S02]  /*1340*/  PRMT R18, RZ, 0x5410, RZ ;  /* 0x00005410ff127816 */ /* 0x000fe400000000ff */
[----:B------:R-:W-:Y:S01]  /*1350*/  PRMT R19, RZ, 0x5410, RZ ;  /* 0x00005410ff137816 */ /* 0x000fe200000000ff */
[----:B------:R-:W-:Y:S05]  /*1360*/  @P0 BRA `(.L_x_251) ;  /* 0x00006ce000000947 */ /* 0x000fea0003800000 */
[----:B------:R-:W2:Y:S04]  /*1370*/  LDL.64 R12, [R1] ;  /* 0x00000000010c7983 */ /* 0x000ea80000100a00 */
[----:B------:R-:W3:Y:S01]  /*1380*/  LDG.E.U16.CONSTANT R23, [R14.64+0x2] ;  /* 0x000002060e177981 */ /* 0x000ee2000c1e9500 */
[----:B------:R-:W-:Y:S01]  /*1390*/  IMAD R0, R0, c[0x0][0x18c], RZ ;  /* 0x0000630000007a24 */ /* 0x000fe200078e02ff */
[----:B------:R-:W-:Y:S01]  /*13a0*/  PRMT R2, R2, 0x9910, RZ ;  /* 0x0000991002027816 */ /* 0x000fe200000000ff */
[----:B------:R-:W-:Y:S01]  /*13b0*/  UMOV UR4, URZ ;  /* 0x0000003f00047c82 */ /* 0x000fe20008000000 */
[----:B------:R-:W-:-:S02]  /*13c0*/  PRMT R8, R8, 0x5410, RZ ;  /* 0x0000541008087816 */ /* 0x000fc400000000ff */
[----:B------:R-:W-:Y:S02]  /*13d0*/  SHF.R.S32.HI R3, RZ, 0x1f, R0 ;  /* 0x0000001fff037819 */ /* 0x000fe40000011400 */
[C---:B------:R-:W-:Y:S02]  /*13e0*/  IADD3 R0, P2, R21.reuse, R0, RZ ;  /* 0x0000000015007210 */ /* 0x040fe40007f5e0ff */
[----:B------:R-:W-:Y:S02]  /*13f0*/  ISETP.NE.AND P0, PT, R2, RZ, PT ;  /* 0x000000ff0200720c */ /* 0x000fe40003f05270 */
[----:B------:R-:W-:Y:S02]  /*1400*/  LEA.HI.X.SX32 R3, R21, R3, 0x1, P2 ;  /* 0x0000000315037211 */ /* 0x000fe400010f0eff */
[----:B------:R-:W-:Y:S02]  /*1410*/  LEA R40, P2, R0, c[0x0][0x168], 0x2 ;  /* 0x00005a0000287a11 */ /* 0x000fe400078410ff */
[----:B------:R-:W-:Y:S01]  /*1420*/  ISETP.LT.OR P0, PT, R20, 0x4, !P0 ;  /* 0x000000041400780c */ /* 0x000fe20004701670 */
[----:B------:R-:W-:Y:S01]  /*1430*/  HFMA2.MMA R20, -RZ, RZ, 0, 0 ;  /* 0x00000000ff147435 */ /* 0x000fe200000001ff */
[----:B------:R-:W-:-:S02]  /*1440*/  LEA.HI.X R41, R0, c[0x0][0x16c], R3, 0x2, P2 ;  /* 0x00005b0000297a11 */ /* 0x000fc400010f1403 */
[----:B------:R-:W-:Y:S02]  /*1450*/  PRMT R21, R24, 0x9910, RZ ;  /* 0x0000991018157816 */ /* 0x000fe400000000ff */
[----:B--2---:R-:W-:Y:S02]  /*1460*/  PRMT R0, R12, 0x7610, R12 ;  /* 0x000076100c007816 */ /* 0x004fe4000000000c */
[----:B------:R-:W-:Y:S02]  /*1470*/  PRMT R2, R13, 0x7610, R13 ;  /* 0x000076100d027816 */ /* 0x000fe4000000000d */
[----:B---3--:R-:W-:-:S04]  /*1480*/  IADD3 R23, R6, R23, RZ ;  /* 0x0000001706177210 */ /* 0x008fc80007ffe0ff */
.L_x_268:
[----:B------:R-:W-:-:S13]  /*1490*/  ISETP.NE.AND P2, PT, R6, R23, PT ;  /* 0x000000170600720c */ /* 0x000fda0003f45270 */
[----:B------:R-:W-:Y:S02]  /*14a0*/  @!P2 IADD3 R20, R20, 0x1, RZ ;  /* 0x000000011414a810 */ /* 0x000fe40007ffe0ff */
[----:B------:R-:W-:Y:S02]  /*14b0*/  @!P2 SHF.L.U32 R12, R6, 0x1, RZ ;  /* 0x00000001060ca819 */ /* 0x000fe400000006ff */
[----:B------:R-:W-:Y:S02]  /*14c0*/  @!P2 MOV R13, 0x2 ;  /* 0x00000002000da802 */ /* 0x000fe40000000f00 */
[----:B------:R-:W-:-:S03]  /*14d0*/  @!P2 LEA R3, R20, R1, 0x3 ;  /* 0x000000011403a211 */ /* 0x000fc600078e18ff */
[----:B------:R-:W-:Y:S02]  /*14e0*/  @!P2 IMAD.WIDE R12, R12, R13, c[0x0][0x198] ;  /* 0x000066000c0ca625 */ /* 0x000fe400078e020d */
[----:B------:R-:W2:Y:S04]  /*14f0*/  @!P2 LDL.64 R14, [R3] ;  /* 0x00000000030ea983 */ /* 0x000ea80000100a00 */
[----:B------:R-:W3:Y:S01]  /*1500*/  @!P2 LDG.E.U16.CONSTANT R13, [R12.64+0x2] ;  /* 0x000002060c0da981 */ /* 0x000ee2000c1e9500 */
[----:B--2---:R-:W-:Y:S02]  /*1510*/  @!P2 PRMT R0, R14, 0x7610, R0 ;  /* 0x000076100e00a816 */ /* 0x004fe40000000000 */
[----:B------:R-:W-:Y:S02]  /*1520*/  @!P2 PRMT R2, R15, 0x7610, R2 ;  /* 0x000076100f02a816 */ /* 0x000fe40000000002 */
[----:B---3--:R-:W-:-:S02]  /*1530*/  @!P2 IADD3 R23, R13, R6, RZ ;  /* 0x000000060d17a210 */ /* 0x008fc40007ffe0ff */
[----:B------:R-:W-:Y:S02]  /*1540*/  @!P2 PRMT R0, R0, 0x7610, R14 ;  /* 0x000076100000a816 */ /* 0x000fe4000000000e */
[----:B------:R-:W-:Y:S01]  /*1550*/  @!P2 PRMT R2, R2, 0x7610, R15 ;  /* 0x000076100202a816 */ /* 0x000fe2000000000f */
[----:B------:R-:W-:Y:S05]  /*1560*/  @!P1 BRA `(.L_x_252) ;  /* 0x00006a7000009947 */ /* 0x000fea0003800000 */
[----:B------:R-:W2:Y:S01]  /*1570*/  LDG.E.128.CONSTANT R12, [R40.64] ;  /* 0x00000006280c7981 */ /* 0x000ea2000c1e9d00 */
[----:B------:R-:W-:Y:S01]  /*1580*/  HFMA2.MMA R3, -RZ, RZ, 0, 0.0625 ;  /* 0x00002c00ff037435 */ /* 0x000fe200000001ff */
[----:B------:R-:W-:Y:S02]  /*1590*/  ISETP.NE.AND P2, PT, R21, RZ, PT ;  /* 0x000000ff1500720c */ /* 0x000fe40003f45270 */
[----:B------:R-:W-:Y:S02]  /*15a0*/  ISETP.GE.AND P3, PT, R7, 0x2, PT ;  /* 0x000000020700780c */ /* 0x000fe40003f66270 */
[----:B--2---:R-:W-:Y:S02]  /*15b0*/  SHF.R.U32.HI R26, RZ, 0x8, R12 ;  /* 0x00000008ff1a7819 */ /* 0x004fe4000001160c */
[----:B------:R-:W-:-:S02]  /*15c0*/  LOP3.LUT R27, R13, 0xf000f, RZ, 0xc0, !PT ;  /* 0x000f000f0d1b7812 */ /* 0x000fc400078ec0ff */
[----:B------:R-:W-:Y:S02]  /*15d0*/  LOP3.LUT R28, R13, 0xf000f0, RZ, 0xc0, !PT ;  /* 0x00f000f00d1c7812 */ /* 0x000fe400078ec0ff */
[----:B------:R-:W-:Y:S02]  /*15e0*/  SHF.R.U32.HI R13, RZ, 0x8, R13 ;  /* 0x00000008ff0d7819 */ /* 0x000fe4000001160d */
[C---:B------:R-:W-:Y:S02]  /*15f0*/  LOP3.LUT R29, R14.reuse, 0xf000f, RZ, 0xc0, !PT ;  /* 0x000f000f0e1d7812 */ /* 0x040fe400078ec0ff */
[----:B------:R-:W-:Y:S02]  /*1600*/  LOP3.LUT R30, R14, 0xf000f0, RZ, 0xc0, !PT ;  /* 0x00f000f00e1e7812 */ /* 0x000fe400078ec0ff */
[----:B------:R-:W-:Y:S02]  /*1610*/  LOP3.LUT R32, R15, 0xf000f0, RZ, 0xc0, !PT ;  /* 0x00f000f00f207812 */ /* 0x000fe400078ec0ff */
[----:B------:R-:W-:-:S02]  /*1620*/  SHF.R.U32.HI R14, RZ, 0x8, R14 ;  /* 0x00000008ff0e7819 */ /* 0x000fc4000001160e */
[----:B------:R-:W-:Y:S02]  /*1630*/  LOP3.LUT R33, R26, 0xf000f, RZ, 0xc0, !PT ;  /* 0x000f000f1a217812 */ /* 0x000fe400078ec0ff */
[----:B------:R-:W-:Y:S02]  /*1640*/  LOP3.LUT R24, R12, 0xf000f, RZ, 0xc0, !PT ;  /* 0x000f000f0c187812 */ /* 0x000fe400078ec0ff */
[----:B------:R-:W-:Y:S02]  /*1650*/  SHF.R.U32.HI R38, RZ, 0x8, R15 ;  /* 0x00000008ff267819 */ /* 0x000fe4000001160f */
        /* <DEDUP_REMOVED lines=10> */
[C---:B------:R-:W-:Y:S02]  /*1700*/  LOP3.LUT R13, R38.reuse, 0xf000f, RZ, 0xc0, !PT ;  /* 0x000f000f260d7812 */ /* 0x040fe400078ec0ff */
[----:B------:R-:W-:Y:S01]  /*1710*/  LOP3.LUT R14, R38, 0xf000f0, RZ, 0xc0, !PT ;  /* 0x00f000f0260e7812 */ /* 0x000fe200078ec0ff */
[----:B------:R-:W-:Y:S01]  /*1720*/  HADD2 R12, R12, -1032, -1032 ;  /* 0xe408e4080c0c7430 */ /* 0x000fe20000000000 */
        /* <DEDUP_REMOVED lines=20> */
[----:B------:R-:W-:Y:S01]  /*1870*/  HFMA2 R13, R24, R3.H0_H0, -72, -72 ;  /* 0xd480d480180d7431 */ /* 0x000fe20000040003 */
[----:B------:R-:W-:Y:S01]  /*1880*/  LOP3.LUT R14, R14, 0x64006400, RZ, 0xfc, !PT ;  /* 0x640064000e0e7812 */ /* 0x000fe200078efcff */
[----:B------:R-:W-:-:S02]  /*1890*/  HADD2 R26, R26, -1032, -1032 ;  /* 0xe408e4081a1a7430 */ /* 0x000fc40000000000 */
[----:B------:R-:W-:Y:S02]  /*18a0*/  HADD2 R28, R15, -1032, -1032 ;  /* 0xe408e4080f1c7430 */ /* 0x000fe40000000000 */
[----:B------:R-:W-:Y:S02]  /*18b0*/  HADD2 R30, R25, -1032, -1032 ;  /* 0xe408e408191e7430 */ /* 0x000fe40000000000 */
[-C--:B------:R-:W-:Y:S02]  /*18c0*/  HFMA2 R37, R42, R3.reuse.H0_H0, -72, -72 ;  /* 0xd480d4802a257431 */ /* 0x080fe40000040003 */
[----:B------:R-:W-:Y:S02]  /*18d0*/  HADD2 R38, R38, -1032, -1032 ;  /* 0xe408e40826267430 */ /* 0x000fe40000000000 */
[----:B------:R-:W-:Y:S01]  /*18e0*/  HFMA2 R39, R14, R3.H0_H0, -72, -72 ;  /* 0xd480d4800e277431 */ /* 0x000fe20000040003 */
[----:B------:R-:W-:Y:S05]  /*18f0*/  @!P2 BRA `(.L_x_253) ;  /* 0x000005a00000a947 */ /* 0x000fea0003800000 */
[----:B------:R-:W0:Y:S01]  /*1900*/  LDS.64 R14, [UR4] ;  /* 0x00000004ff0e7984 */ /* 0x000e220008000a00 */
[----:B------:R-:W-:-:S02]  /*1910*/  HADD2.F32 R43, -RZ, R12.H0_H0 ;  /* 0x2000000cff2b7230 */ /* 0x000fc40000004100 */
[----:B------:R-:W-:Y:S01]  /*1920*/  HADD2.F32 R47, -RZ, R26.H0_H0 ;  /* 0x2000001aff2f7230 */ /* 0x000fe20000004100 */
[----:B------:R-:W1:Y:S01]  /*1930*/  LDS.64 R24, [UR4+0x8] ;  /* 0x00000804ff187984 */ /* 0x000e620008000a00 */
[----:B------:R-:W-:Y:S02]  /*1940*/  HADD2.F32 R45, -RZ, R12.H1_H1 ;  /* 0x3000000cff2d7230 */ /* 0x000fe40000004100 */
[----:B------:R-:W-:Y:S02]  /*1950*/  HADD2.F32 R49, -RZ, R26.H1_H1 ;  /* 0x3000001aff317230 */ /* 0x000fe40000004100 */
[----:B------:R-:W-:Y:S02]  /*1960*/  HADD2.F32 R51, -RZ, R30.H0_H0 ;  /* 0x2000001eff337230 */ /* 0x000fe40000004100 */
[--C-:B0-----:R-:W-:Y:S02]  /*1970*/  HADD2.F32 R42, -RZ, R14.reuse.H0_H0 ;  /* 0x2000000eff2a7230 */ /* 0x101fe40000004100 */
[----:B------:R-:W-:-:S03]  /*1980*/  HADD2.F32 R14, -RZ, R14.H1_H1 ;  /* 0x3000000eff0e7230 */ /* 0x000fc60000004100 */
[----:B------:R-:W-:Y:S02]  /*1990*/  FFMA.FTZ R43, R43, R42, RZ ;  /* 0x0000002a2b2b7223 */ /* 0x000fe400000100ff */
[----:B------:R-:W-:Y:S02]  /*19a0*/  FFMA.FTZ R47, R42, R47, RZ ;  /* 0x0000002f2a2f7223 */ /* 0x000fe400000100ff */
[----:B------:R-:W-:Y:S01]  /*19b0*/  FFMA.FTZ R44, R45, R14, R43 ;  /* 0x0000000e2d2c7223 */ /* 0x000fe2000001002b */
[----:B------:R-:W-:Y:S01]  /*19c0*/  HADD2.F32 R45, -RZ, R13.H0_H0 ;  /* 0x2000000dff2d7230 */ /* 0x000fe20000004100 */
[----:B------:R-:W-:Y:S01]  /*19d0*/  FFMA.FTZ R46, R14, R49, R47 ;  /* 0x000000310e2e7223 */ /* 0x000fe2000001002f */
[----:B------:R-:W-:Y:S01]  /*19e0*/  HADD2.F32 R43, -RZ, R15.H0_H0 ;  /* 0x2000000fff2b7230 */ /* 0x000fe20000004100 */
[----:B------:R-:W-:Y:S01]  /*19f0*/  FFMA.FTZ R51, R42, R51, RZ ;  /* 0x000000332a337223 */ /* 0x000fe200000100ff */
[----:B------:R-:W-:Y:S02]  /*1a00*/  HADD2.F32 R47, -RZ, R27.H0_H0 ;  /* 0x2000001bff2f7230 */ /* 0x000fe40000004100 */
[----:B------:R-:W-:Y:S01]  /*1a10*/  HADD2.F32 R49, -RZ, R35.H0_H0 ;  /* 0x20000023ff317230 */ /* 0x000fe20000004100 */
[----:B------:R-:W-:Y:S01]  /*1a20*/  FFMA.FTZ R45, R45, R43, R44 ;  /* 0x0000002b2d2d7223 */ /* 0x000fe2000001002c */
[----:B------:R-:W-:Y:S01]  /*1a30*/  HADD2.F32 R44, -RZ, R15.H1_H1 ;  /* 0x3000000fff2c7230 */ /* 0x000fe20000004100 */
[----:B------:R-:W-:Y:S01]  /*1a40*/  FFMA.FTZ R48, R43, R47, R46 ;  /* 0x0000002f2b307223 */ /* 0x000fe2000001002e */
[----:B------:R-:W-:-:S02]  /*1a50*/  HADD2.F32 R15, -RZ, R13.H1_H1 ;  /* 0x3000000dff0f7230 */ /* 0x000fc40000004100 */
[----:B------:R-:W-:-:S03]  /*1a60*/  HADD2.F32 R47, -RZ, R27.H1_H1 ;  /* 0x3000001bff2f7230 */ /* 0x000fc60000004100 */
[----:B------:R-:W-:Y:S01]  /*1a70*/  FFMA.FTZ R46, R15, R44, R45 ;  /* 0x0000002c0f2e7223 */ /* 0x000fe2000001002d */
[----:B-1----:R-:W-:Y:S01]  /*1a80*/  HADD2.F32 R15, -RZ, R24.H0_H0 ;  /* 0x20000018ff0f7230 */ /* 0x002fe20000004100 */
[----:B------:R-:W-:Y:S01]  /*1a90*/  FFMA.FTZ R48, R44, R47, R48 ;  /* 0x0000002f2c307223 */ /* 0x000fe20000010030 */
[----:B------:R-:W-:Y:S02]  /*1aa0*/  HADD2.F32 R45, -RZ, R32.H0_H0 ;  /* 0x20000020ff2d7230 */ /* 0x000fe40000004100 */
[----:B------:R-:W-:Y:S02]  /*1ab0*/  HADD2.F32 R47, -RZ, R34.H0_H0 ;  /* 0x20000022ff2f7230 */ /* 0x000fe40000004100 */
[----:B------:R-:W-:Y:S01]  /*1ac0*/  HADD2.F32 R24, -RZ, R24.H1_H1 ;  /* 0x30000018ff187230 */ /* 0x000fe20000004100 */
[----:B------:R-:W-:Y:S01]  /*1ad0*/  FFMA.FTZ R45, R45, R15, R46 ;  /* 0x0000000f2d2d7223 */ /* 0x000fe2000001002e */
[----:B------:R-:W-:Y:S01]  /*1ae0*/  HADD2.F32 R46, -RZ, R32.H1_H1 ;  /* 0x30000020ff2e7230 */ /* 0x000fe20000004100 */
[----:B------:R-:W-:Y:S01]  /*1af0*/  FFMA.FTZ R48, R15, R47, R48 ;  /* 0x0000002f0f307223 */ /* 0x000fe20000010030 */
[----:B------:R-:W-:-:S03]  /*1b00*/  HADD2.F32 R47, -RZ, R34.H1_H1 ;  /* 0x30000022ff2f7230 */ /* 0x000fc60000004100 */
[----:B------:R-:W-:Y:S01]  /*1b10*/  FFMA.FTZ R46, R46, R24, R45 ;  /* 0x000000182e2e7223 */ /* 0x000fe2000001002d */
[----:B------:R-:W-:Y:S01]  /*1b20*/  HADD2.F32 R45, -RZ, R25.H0_H0 ;  /* 0x20000019ff2d7230 */ /* 0x000fe20000004100 */
[----:B------:R-:W-:Y:S01]  /*1b30*/  FFMA.FTZ R48, R24, R47, R48 ;  /* 0x0000002f18307223 */ /* 0x000fe20000010030 */
[----:B------:R-:W-:Y:S02]  /*1b40*/  HADD2.F32 R47, -RZ, R33.H0_H0 ;  /* 0x20000021ff2f7230 */ /* 0x000fe40000004100 */
[----:B------:R-:W-:Y:S01]  /*1b50*/  HADD2.F32 R25, -RZ, R25.H1_H1 ;  /* 0x30000019ff197230 */ /* 0x000fe20000004100 */
[----:B------:R-:W-:Y:S01]  /*1b60*/  FFMA.FTZ R48, R45, R49, R48 ;  /* 0x000000312d307223 */ /* 0x000fe20000010030 */
[----:B------:R-:W-:Y:S01]  /*1b70*/  HADD2.F32 R49, -RZ, R35.H1_H1 ;  /* 0x30000023ff317230 */ /* 0x000fe20000004100 */
[----:B------:R-:W-:Y:S01]  /*1b80*/  FFMA.FTZ R46, R47, R45, R46 ;  /* 0x0000002d2f2e7223 */ /* 0x000fe2000001002e */
[----:B------:R-:W-:-:S03]  /*1b90*/  HADD2.F32 R47, -RZ, R33.H1_H1 ;  /* 0x30000021ff2f7230 */ /* 0x000fc60000004100 */
[----:B------:R-:W-:Y:S01]  /*1ba0*/  FFMA.FTZ R48, R25, R49, R48 ;  /* 0x0000003119307223 */ /* 0x000fe20000010030 */
[--C-:B------:R-:W-:Y:S01]  /*1bb0*/  HADD2.F32 R49, -RZ, R0.reuse.H1_H1 ;  /* 0x30000000ff317230 */ /* 0x100fe20000004100 */
[----:B------:R-:W-:Y:S01]  /*1bc0*/  FFMA.FTZ R46, R47, R25, R46 ;  /* 0x000000192f2e7223 */ /* 0x000fe2000001002e */
[----:B------:R-:W-:-:S05]  /*1bd0*/  HADD2.F32 R47, -RZ, R0.H0_H0 ;  /* 0x20000000ff2f7230 */ /* 0x000fca0000004100 */
[----:B------:R-:W-:Y:S02]  /*1be0*/  FMUL.FTZ R47, R46, R47 ;  /* 0x0000002f2e2f7220 */ /* 0x000fe40000410000 */
[----:B------:R-:W-:Y:S01]  /*1bf0*/  FMUL.FTZ R46, R48, R49 ;  /* 0x00000031302e7220 */ /* 0x000fe20000410000 */
[----:B------:R-:W-:Y:S02]  /*1c00*/  HADD2.F32 R49, -RZ, R28.H0_H0 ;  /* 0x2000001cff317230 */ /* 0x000fe40000004100 */
[----:B------:R-:W-:Y:S01]  /*1c10*/  HADD2.F32 R48, -RZ, R30.H1_H1 ;  /* 0x3000001eff307230 */ /* 0x000fe20000004100 */
[----:B------:R-:W-:Y:S02]  /*1c20*/  F2FP.PACK_AB R47, RZ, R47 ;  /* 0x0000002fff2f723e */ /* 0x000fe400000000ff */
[----:B------:R-:W-:Y:S01]  /*1c30*/  FFMA.FTZ R49, R42, R49, RZ ;  /* 0x000000312a317223 */ /* 0x000fe200000100ff */
[----:B------:R-:W-:Y:S01]  /*1c40*/  HADD2.F32 R42, -RZ, R28.H1_H1 ;  /* 0x3000001cff2a7230 */ /* 0x000fe20000004100 */
[----:B------:R-:W-:Y:S01]  /*1c50*/  FFMA.FTZ R48, R14, R48, R51 ;  /* 0x000000300e307223 */ /* 0x000fe20000010033 */
[----:B------:R-:W-:-:S03]  /*1c60*/  F2FP.PACK_AB R46, RZ, R46 ;  /* 0x0000002eff2e723e */ /* 0x000fc600000000ff */
[----:B------:R-:W-:Y:S01]  /*1c70*/  FFMA.FTZ R42, R14, R42, R49 ;  /* 0x0000002a0e2a7223 */ /* 0x000fe20000010031 */
[----:B------:R-:W-:Y:S01]  /*1c80*/  HADD2.F32 R49, -RZ, R29.H0_H0 ;  /* 0x2000001dff317230 */ /* 0x000fe20000004100 */
[----:B------:R-:W-:Y:S01]  /*1c90*/  PRMT R47, R47, 0x5410, R46 ;  /* 0x000054102f2f7816 */ /* 0x000fe2000000002e */
[----:B------:R-:W-:-:S03]  /*1ca0*/  HADD2.F32 R14, -RZ, R31.H0_H0 ;  /* 0x2000001fff0e7230 */ /* 0x000fc60000004100 */
[C---:B------:R-:W-:Y:S01]  /*1cb0*/  FFMA.FTZ R49, R43.reuse, R49, R42 ;  /* 0x000000312b317223 */ /* 0x040fe2000001002a */
[----:B------:R-:W-:Y:S01]  /*1cc0*/  HADD2.F32 R42, -RZ, R36.H0_H0 ;  /* 0x20000024ff2a7230 */ /* 0x000fe20000004100 */
[----:B------:R-:W-:Y:S01]  /*1cd0*/  FFMA.FTZ R48, R43, R14, R48 ;  /* 0x0000000e2b307223 */ /* 0x000fe20000010030 */
[----:B------:R-:W-:Y:S01]  /*1ce0*/  HADD2.F32 R43, -RZ, R31.H1_H1 ;  /* 0x3000001fff2b7230 */ /* 0x000fe20000004100 */
[----:B------:R-:W-:Y:S01]  /*1cf0*/  HFMA2.MMA R19, R47, 1, 1, R19 ;  /* 0x3c003c002f137835 */ /* 0x000fe20000000013 */
[----:B------:R-:W-:-:S03]  /*1d00*/  HADD2.F32 R14, -RZ, R29.H1_H1 ;  /* 0x3000001dff0e7230 */ /* 0x000fc60000004100 */
[C---:B------:R-:W-:Y:S01]  /*1d10*/  FFMA.FTZ R48, R44.reuse, R43, R48 ;  /* 0x0000002b2c307223 */ /* 0x040fe20000010030 */
[----:B------:R-:W-:Y:S01]  /*1d20*/  HADD2.F32 R43, -RZ, R38.H0_H0 ;  /* 0x20000026ff2b7230 */ /* 0x000fe20000004100 */
[----:B------:R-:W-:-:S04]  /*1d30*/  FFMA.FTZ R14, R44, R14, R49 ;  /* 0x0000000e2c0e7223 */ /* 0x000fc80000010031 */
[C---:B------:R-:W-:Y:S01]  /*1d40*/  FFMA.FTZ R14, R15.reuse, R42, R14 ;  /* 0x0000002a0f0e7223 */ /* 0x040fe2000001000e */
[----:B------:R-:W-:Y:S01]  /*1d50*/  HADD2.F32 R42, -RZ, R39.H0_H0 ;  /* 0x20000027ff2a7230 */ /* 0x000fe20000004100 */
[----:B------:R-:W-:Y:S01]  /*1d60*/  FFMA.FTZ R48, R15, R43, R48 ;  /* 0x0000002b0f307223 */ /* 0x000fe20000010030 */
[----:B------:R-:W-:Y:S02]  /*1d70*/  HADD2.F32 R15, -RZ, R36.H1_H1 ;  /* 0x30000024ff0f7230 */ /* 0x000fe40000004100 */
[----:B------:R-:W-:-:S03]  /*1d80*/  HADD2.F32 R43, -RZ, R38.H1_H1 ;  /* 0x30000026ff2b7230 */ /* 0x000fc60000004100 */
[C---:B------:R-:W-:Y:S01]  /*1d90*/  FFMA.FTZ R14, R24.reuse, R15, R14 ;  /* 0x0000000f180e7223 */ /* 0x040fe2000001000e */
[--C-:B------:R-:W-:Y:S01]  /*1da0*/  HADD2.F32 R15, -RZ, R37.reuse.H0_H0 ;  /* 0x20000025ff0f7230 */ /* 0x100fe20000004100 */
[----:B------:R-:W-:Y:S01]  /*1db0*/  FFMA.FTZ R48, R24, R43, R48 ;  /* 0x0000002b18307223 */ /* 0x000fe20000010030 */
[----:B------:R-:W-:Y:S02]  /*1dc0*/  HADD2.F32 R24, -RZ, R37.H1_H1 ;  /* 0x30000025ff187230 */ /* 0x000fe40000004100 */
[--C-:B------:R-:W-:Y:S01]  /*1dd0*/  HADD2.F32 R43, -RZ, R2.reuse.H1_H1 ;  /* 0x30000002ff2b7230 */ /* 0x100fe20000004100 */
[C---:B------:R-:W-:Y:S01]  /*1de0*/  FFMA.FTZ R48, R45.reuse, R42, R48 ;  /* 0x0000002a2d307223 */ /* 0x040fe20000010030 */
[----:B------:R-:W-:Y:S01]  /*1df0*/  HADD2.F32 R42, -RZ, R39.H1_H1 ;  /* 0x30000027ff2a7230 */ /* 0x000fe20000004100 */
[----:B------:R-:W-:Y:S01]  /*1e00*/  FFMA.FTZ R14, R45, R15, R14 ;  /* 0x0000000f2d0e7223 */ /* 0x000fe2000001000e */
[----:B------:R-:W-:-:S03]  /*1e10*/  HADD2.F32 R15, -RZ, R2.H0_H0 ;  /* 0x20000002ff0f7230 */ /* 0x000fc60000004100 */
[C---:B------:R-:W-:Y:S02]  /*1e20*/  FFMA.FTZ R14, R25.reuse, R24, R14 ;  /* 0x00000018190e7223 */ /* 0x040fe4000001000e */
[----:B------:R-:W-:Y:S02]  /*1e30*/  FFMA.FTZ R42, R25, R42, R48 ;  /* 0x0000002a192a7223 */ /* 0x000fe40000010030 */
[----:B------:R-:W-:Y:S02]  /*1e40*/  FMUL.FTZ R14, R14, R15 ;  /* 0x0000000f0e0e7220 */ /* 0x000fe40000410000 */
[----:B------:R-:W-:-:S03]  /*1e50*/  FMUL.FTZ R42, R42, R43 ;  /* 0x0000002b2a2a7220 */ /* 0x000fc60000410000 */
[----:B------:R-:W-:Y:S02]  /*1e60*/  F2FP.PACK_AB R14, RZ, R14 ;  /* 0x0000000eff0e723e */ /* 0x000fe400000000ff */
[----:B------:R-:W-:-:S04]  /*1e70*/  F2FP.PACK_AB R42, RZ, R42 ;  /* 0x0000002aff2a723e */ /* 0x000fc800000000ff */
[----:B------:R-:W-:-:S05]  /*1e80*/  PRMT R14, R14, 0x5410, R42 ;  /* 0x000054100e0e7816 */ /* 0x000fca000000002a */
[----:B------:R-:W-:Y:S02]  /*1e90*/  HADD2 R18, R14, R18 ;  /* 0x000000120e127230 */ /* 0x000fe40000000000 */
.L_x_253:
        /* <DEDUP_REMOVED lines=9> */
[----:B------:R-:W-:Y:S02]  /*1f30*/  HADD2.F32 R46, -RZ, R12.H1_H1 ;  /* 0x3000000cff2e7230 */ /* 0x000fe40000004100 */
[----:B------:R-:W-:Y:S02]  /*1f40*/  HADD2.F32 R48, -RZ, R26.H1_H1 ;  /* 0x3000001aff307230 */ /* 0x000fe40000004100 */
[----:B------:R-:W-:Y:S02]  /*1f50*/  HADD2.F32 R49, -RZ, R35.H0_H0 ;  /* 0x20000023ff317230 */ /* 0x000fe40000004100 */
[----:B------:R-:W-:-:S02]  /*1f60*/  HADD2.F32 R51, -RZ, R30.H0_H0 ;  /* 0x2000001eff337230 */ /* 0x000fc40000004100 */
[--C-:B0-----:R-:W-:Y:S02]  /*1f70*/  HADD2.F32 R42, -RZ, R14.reuse.H0_H0 ;  /* 0x2000000eff2a7230 */ /* 0x101fe40000004100 */
[----:B------:R-:W-:-:S03]  /*1f80*/  HADD2.F32 R43, -RZ, R14.H1_H1 ;  /* 0x3000000eff2b7230 */ /* 0x000fc60000004100 */
[-C--:B------:R-:W-:Y:S02]  /*1f90*/  FFMA.FTZ R14, R45, R42.reuse, RZ ;  /* 0x0000002a2d0e7223 */ /* 0x080fe400000100ff */
[----:B------:R-:W-:Y:S02]  /*1fa0*/  FFMA.FTZ R44, R47, R42, RZ ;  /* 0x0000002a2f2c7223 */ /* 0x000fe400000100ff */
[-C--:B------:R-:W-:Y:S01]  /*1fb0*/  FFMA.FTZ R45, R46, R43.reuse, R14 ;  /* 0x0000002b2e2d7223 */ /* 0x080fe2000001000e */
[----:B------:R-:W-:Y:S01]  /*1fc0*/  HADD2.F32 R14, -RZ, R15.H0_H0 ;  /* 0x2000000fff0e7230 */ /* 0x000fe20000004100 */
[----:B------:R-:W-:Y:S01]  /*1fd0*/  FFMA.FTZ R47, R48, R43, R44 ;  /* 0x0000002b302f7223 */ /* 0x000fe2000001002c */
[----:B------:R-:W-:Y:S02]  /*1fe0*/  HADD2.F32 R44, -RZ, R13.H0_H0 ;  /* 0x2000000dff2c7230 */ /* 0x000fe40000004100 */
[--C-:B------:R-:W-:Y:S02]  /*1ff0*/  HADD2.F32 R46, -RZ, R27.reuse.H0_H0 ;  /* 0x2000001bff2e7230 */ /* 0x100fe40000004100 */
[----:B------:R-:W-:Y:S01]  /*2000*/  HADD2.F32 R48, -RZ, R27.H1_H1 ;  /* 0x3000001bff307230 */ /* 0x000fe20000004100 */
[-C--:B------:R-:W-:Y:S01]  /*2010*/  FFMA.FTZ R45, R44, R14.reuse, R45 ;  /* 0x0000000e2c2d7223 */ /* 0x080fe2000001002d */
[----:B------:R-:W-:Y:S01]  /*2020*/  HADD2.F32 R44, -RZ, R15.H1_H1 ;  /* 0x3000000fff2c7230 */ /* 0x000fe20000004100 */
[----:B------:R-:W-:Y:S01]  /*2030*/  FFMA.FTZ R47, R46, R14, R47 ;  /* 0x0000000e2e2f7223 */ /* 0x000fe2000001002f */
[----:B------:R-:W-:-:S02]  /*2040*/  HADD2.F32 R46, -RZ, R13.H1_H1 ;  /* 0x3000000dff2e7230 */ /* 0x000fc40000004100 */
[----:B-1----:R-:W-:Y:S01]  /*2050*/  HADD2.F32 R15, -RZ, R24.H0_H0 ;  /* 0x20000018ff0f7230 */ /* 0x002fe20000004100 */
[-C--:B------:R-:W-:Y:S01]  /*2060*/  FFMA.FTZ R48, R48, R44.reuse, R47 ;  /* 0x0000002c30307223 */ /* 0x080fe2000001002f */
[----:B------:R-:W-:Y:S01]  /*2070*/  HADD2.F32 R47, -RZ, R34.H0_H0 ;  /* 0x20000022ff2f7230 */ /* 0x000fe20000004100 */
[----:B------:R-:W-:Y:S01]  /*2080*/  FFMA.FTZ R46, R46, R44, R45 ;  /* 0x0000002c2e2e7223 */ /* 0x000fe2000001002d */
[----:B------:R-:W-:Y:S02]  /*2090*/  HADD2.F32 R45, -RZ, R32.H0_H0 ;  /* 0x20000020ff2d7230 */ /* 0x000fe40000004100 */
[----:B------:R-:W-:Y:S01]  /*20a0*/  HADD2.F32 R24, -RZ, R24.H1_H1 ;  /* 0x30000018ff187230 */ /* 0x000fe20000004100 */
[-C--:B------:R-:W-:Y:S01]  /*20b0*/  FFMA.FTZ R47, R47, R15.reuse, R48 ;  /* 0x0000000f2f2f7223 */ /* 0x080fe20000010030 */
[----:B------:R-:W-:Y:S01]  /*20c0*/  HADD2.F32 R48, -RZ, R34.H1_H1 ;  /* 0x30000022ff307230 */ /* 0x000fe20000004100 */
[----:B------:R-:W-:Y:S01]  /*20d0*/  FFMA.FTZ R45, R45, R15, R46 ;  /* 0x0000000f2d2d7223 */ /* 0x000fe2000001002e */
[----:B------:R-:W-:-:S03]  /*20e0*/  HADD2.F32 R46, -RZ, R32.H1_H1 ;  /* 0x30000020ff2e7230 */ /* 0x000fc60000004100 */
[-C--:B------:R-:W-:Y:S01]  /*20f0*/  FFMA.FTZ R48, R48, R24.reuse, R47 ;  /* 0x0000001830307223 */ /* 0x080fe2000001002f */
[----:B------:R-:W-:Y:S01]  /*2100*/  HADD2.F32 R47, -RZ, R33.H0_H0 ;  /* 0x20000021ff2f7230 */ /* 0x000fe20000004100 */
[----:B------:R-:W-:Y:S01]  /*2110*/  FFMA.FTZ R46, R46, R24, R45 ;  /* 0x000000182e2e7223 */ /* 0x000fe2000001002d */
[--C-:B------:R-:W-:Y:S02]  /*2120*/  HADD2.F32 R45, -RZ, R25.reuse.H0_H0 ;  /* 0x20000019ff2d7230 */ /* 0x100fe40000004100 */
[----:B------:R-:W-:-:S03]  /*2130*/  HADD2.F32 R25, -RZ, R25.H1_H1 ;  /* 0x30000019ff197230 */ /* 0x000fc60000004100 */
[-C--:B------:R-:W-:Y:S01]  /*2140*/  FFMA.FTZ R46, R47, R45.reuse, R46 ;  /* 0x0000002d2f2e7223 */ /* 0x080fe2000001002e */
[----:B------:R-:W-:Y:S01]  /*2150*/  HADD2.F32 R47, -RZ, R33.H1_H1 ;  /* 0x30000021ff2f7230 */ /* 0x000fe20000004100 */
[----:B------:R-:W-:Y:S01]  /*2160*/  FFMA.FTZ R48, R49, R45, R48 ;  /* 0x0000002d31307223 */ /* 0x000fe20000010030 */
[----:B------:R-:W-:-:S03]  /*2170*/  HADD2.F32 R49, -RZ, R35.H1_H1 ;  /* 0x30000023ff317230 */ /* 0x000fc60000004100 */
[-C--:B------:R-:W-:Y:S01]  /*2180*/  FFMA.FTZ R46, R47, R25.reuse, R46 ;  /* 0x000000192f2e7223 */ /* 0x080fe2000001002e */
[--C-:B------:R-:W-:Y:S01]  /*2190*/  HADD2.F32 R47, -RZ, R0.reuse.H0_H0 ;  /* 0x20000000ff2f7230 */ /* 0x100fe20000004100 */
[----:B------:R-:W-:Y:S01]  /*21a0*/  FFMA.FTZ R48, R49, R25, R48 ;  /* 0x0000001931307223 */ /* 0x000fe20000010030 */
[----:B------:R-:W-:-:S03]  /*21b0*/  HADD2.F32 R49, -RZ, R0.H1_H1 ;  /* 0x30000000ff317230 */ /* 0x000fc60000004100 */
[----:B------:R-:W-:Y:S02]  /*21c0*/  FMUL.FTZ R47, R47, R46 ;  /* 0x0000002e2f2f7220 */ /* 0x000fe40000410000 */
[----:B------:R-:W-:Y:S01]  /*21d0*/  FMUL.FTZ R46, R49, R48 ;  /* 0x00000030312e7220 */ /* 0x000fe20000410000 */
[--C-:B------:R-:W-:Y:S02]  /*21e0*/  HADD2.F32 R49, -RZ, R28.reuse.H0_H0 ;  /* 0x2000001cff317230 */ /* 0x100fe40000004100 */
[----:B------:R-:W-:Y:S02]  /*21f0*/  F2FP.PACK_AB R47, RZ, R47 ;  /* 0x0000002fff2f723e */ /* 0x000fe400000000ff */
[----:B------:R-:W-:Y:S01]  /*2200*/  F2FP.PACK_AB R46, RZ, R46 ;  /* 0x0000002eff2e723e */ /* 0x000fe200000000ff */
[-C--:B------:R-:W-:Y:S01]  /*2210*/  FFMA.FTZ R48, R49, R42.reuse, RZ ;  /* 0x0000002a31307223 */ /* 0x080fe200000100ff */
[----:B------:R-:W-:Y:S01]  /*2220*/  HADD2.F32 R49, -RZ, R28.H1_H1 ;  /* 0x3000001cff317230 */ /* 0x000fe20000004100 */
[----:B------:R-:W-:Y:S01]  /*2230*/  FFMA.FTZ R42, R51, R42, RZ ;  /* 0x0000002a332a7223 */ /* 0x000fe200000100ff */
[----:B------:R-:W-:-:S03]  /*2240*/  PRMT R47, R47, 0x5410, R46 ;  /* 0x000054102f2f7816 */ /* 0x000fc6000000002e */
[----:B------:R-:W-:Y:S01]  /*2250*/  FFMA.FTZ R49, R49, R43, R48 ;  /* 0x0000002b31317223 */ /* 0x000fe20000010030 */
[----:B------:R-:W-:Y:S02]  /*2260*/  HADD2.F32 R48, -RZ, R30.H1_H1 ;  /* 0x3000001eff307230 */ /* 0x000fe40000004100 */
[----:B------:R-:W-:-:S03]  /*2270*/  HFMA2.MMA R17, R47, 1, 1, R17 ;  /* 0x3c003c002f117835 */ /* 0x000fc60000000011 */
[----:B------:R-:W-:Y:S01]  /*2280*/  FFMA.FTZ R43, R48, R43, R42 ;  /* 0x0000002b302b7223 */ /* 0x000fe2000001002a */
[----:B------:R-:W-:Y:S02]  /*2290*/  HADD2.F32 R42, -RZ, R29.H0_H0 ;  /* 0x2000001dff2a7230 */ /* 0x000fe40000004100 */
[----:B------:R-:W-:-:S03]  /*22a0*/  HADD2.F32 R48, -RZ, R31.H0_H0 ;  /* 0x2000001fff307230 */ /* 0x000fc60000004100 */
[-C--:B------:R-:W-:Y:S01]  /*22b0*/  FFMA.FTZ R49, R42, R14.reuse, R49 ;  /* 0x0000000e2a317223 */ /* 0x080fe20000010031 */
[----:B------:R-:W-:Y:S01]  /*22c0*/  HADD2.F32 R42, -RZ, R31.H1_H1 ;  /* 0x3000001fff2a7230 */ /* 0x000fe20000004100 */
[----:B------:R-:W-:Y:S01]  /*22d0*/  FFMA.FTZ R43, R48, R14, R43 ;  /* 0x0000000e302b7223 */ /* 0x000fe2000001002b */
[----:B------:R-:W-:-:S05]  /*22e0*/  HADD2.F32 R14, -RZ, R29.H1_H1 ;  /* 0x3000001dff0e7230 */ /* 0x000fca0000004100 */
[-C--:B------:R-:W-:Y:S02]  /*22f0*/  FFMA.FTZ R14, R14, R44.reuse, R49 ;  /* 0x0000002c0e0e7223 */ /* 0x080fe40000010031 */
[----:B------:R-:W-:Y:S01]  /*2300*/  FFMA.FTZ R44, R42, R44, R43 ;  /* 0x0000002c2a2c7223 */ /* 0x000fe2000001002b */
[----:B------:R-:W-:Y:S02]  /*2310*/  HADD2.F32 R43, -RZ, R36.H0_H0 ;  /* 0x20000024ff2b7230 */ /* 0x000fe40000004100 */
[----:B------:R-:W-:-:S03]  /*2320*/  HADD2.F32 R42, -RZ, R38.H0_H0 ;  /* 0x20000026ff2a7230 */ /* 0x000fc60000004100 */
        /* <DEDUP_REMOVED lines=8> */
[----:B------:R-:W-:Y:S01]  /*23b0*/  HADD2.F32 R42, -RZ, R37.H1_H1 ;  /* 0x30000025ff2a7230 */ /* 0x000fe20000004100 */
[-C--:B------:R-:W-:Y:S01]  /*23c0*/  FFMA.FTZ R24, R43, R45.reuse, R24 ;  /* 0x0000002d2b187223 */ /* 0x080fe20000010018 */
[----:B------:R-:W-:Y:S01]  /*23d0*/  HADD2.F32 R43, -RZ, R39.H1_H1 ;  /* 0x30000027ff2b7230 */ /* 0x000fe20000004100 */
[----:B------:R-:W-:Y:S01]  /*23e0*/  FFMA.FTZ R14, R15, R45, R14 ;  /* 0x0000002d0f0e7223 */ /* 0x000fe2000001000e */
[--C-:B------:R-:W-:Y:S02]  /*23f0*/  HADD2.F32 R15, -RZ, R2.reuse.H0_H0 ;  /* 0x20000002ff0f7230 */ /* 0x100fe40000004100 */
[----:B------:R-:W-:Y:S01]  /*2400*/  HADD2.F32 R45, -RZ, R2.H1_H1 ;  /* 0x30000002ff2d7230 */ /* 0x000fe20000004100 */
[----:B------:R-:W-:-:S02]  /*2410*/  FFMA.FTZ R14, R42, R25, R14 ;  /* 0x000000192a0e7223 */ /* 0x000fc4000001000e */
[----:B------:R-:W-:Y:S02]  /*2420*/  FFMA.FTZ R24, R43, R25, R24 ;  /* 0x000000192b187223 */ /* 0x000fe40000010018 */
[----:B------:R-:W-:Y:S02]  /*2430*/  FMUL.FTZ R14, R15, R14 ;  /* 0x0000000e0f0e7220 */ /* 0x000fe40000410000 */
[----:B------:R-:W-:-:S03]  /*2440*/  FMUL.FTZ R24, R45, R24 ;  /* 0x000000182d187220 */ /* 0x000fc60000410000 */
[----:B------:R-:W-:Y:S02]  /*2450*/  F2FP.PACK_AB R14, RZ, R14 ;  /* 0x0000000eff0e723e */ /* 0x000fe400000000ff */
[----:B------:R-:W-:-:S04]  /*2460*/  F2FP.PACK_AB R24, RZ, R24 ;  /* 0x00000018ff18723e */ /* 0x000fc800000000ff */
[----:B------:R-:W-:-:S05]  /*2470*/  PRMT R14, R14, 0x5410, R24 ;  /* 0x000054100e0e7816 */ /* 0x000fca0000000018 */
[----:B------:R-:W-:Y:S02]  /*2480*/  HADD2 R16, R14, R16 ;  /* 0x000000100e107230 */ /* 0x000fe40000000000 */
.L_x_255:
        /* <DEDUP_REMOVED lines=94> */
.L_x_256:
[----:B------:R-:W-:Y:S05]  /*2a70*/  @P0 BRA `(.L_x_254) ;  /* 0x000005a000000947 */ /* 0x000fea0003800000 */
[----:B------:R-:W0:Y:S01]  /*2a80*/  LDS.64 R14, [UR4+0x180] ;  /* 0x00018004ff0e7984 */ /* 0x000e220008000a00 */
[--C-:B------:R-:W-:Y:S02]  /*2a90*/  HADD2.F32 R42, -RZ, R12.reuse.H0_H0 ;  /* 0x2000000cff2a7230 */ /* 0x100fe40000004100 */
[----:B------:R-:W-:Y:S01]  /*2aa0*/  HADD2.F32 R47, -RZ, R12.H1_H1 ;  /* 0x3000000cff2f7230 */ /* 0x000fe20000004100 */
[----:B------:R-:W1:Y:S01]  /*2ab0*/  LDS.64 R24, [UR4+0x188] ;  /* 0x00018804ff187984 */ /* 0x000e620008000a00 */
[--C-:B------:R-:W-:Y:S02]  /*2ac0*/  HADD2.F32 R12, -RZ, R26.reuse.H0_H0 ;  /* 0x2000001aff0c7230 */ /* 0x100fe40000004100 */
[----:B------:R-:W-:Y:S02]  /*2ad0*/  HADD2.F32 R49, -RZ, R26.H1_H1 ;  /* 0x3000001aff317230 */ /* 0x000fe40000004100 */
[----:B------:R-:W-:Y:S02]  /*2ae0*/  HADD2.F32 R44, -RZ, R28.H0_H0 ;  /* 0x2000001cff2c7230 */ /* 0x000fe40000004100 */
[----:B------:R-:W-:-:S02]  /*2af0*/  HADD2.F32 R46, -RZ, R30.H0_H0 ;  /* 0x2000001eff2e7230 */ /* 0x000fc40000004100 */
[----:B------:R-:W-:Y:S02]  /*2b00*/  HADD2.F32 R30, -RZ, R30.H1_H1 ;  /* 0x3000001eff1e7230 */ /* 0x000fe40000004100 */
[--C-:B------:R-:W-:Y:S02]  /*2b10*/  HADD2.F32 R51, -RZ, R29.reuse.H0_H0 ;  /* 0x2000001dff337230 */ /* 0x100fe40000004100 */
[----:B------:R-:W-:Y:S02]  /*2b20*/  HADD2.F32 R29, -RZ, R29.H1_H1 ;  /* 0x3000001dff1d7230 */ /* 0x000fe40000004100 */
[--C-:B0-----:R-:W-:Y:S02]  /*2b30*/  HADD2.F32 R45, -RZ, R14.reuse.H0_H0 ;  /* 0x2000000eff2d7230 */ /* 0x101fe40000004100 */
[----:B------:R-:W-:-:S03]  /*2b40*/  HADD2.F32 R14, -RZ, R14.H1_H1 ;  /* 0x3000000eff0e7230 */ /* 0x000fc60000004100 */
[-C--:B------:R-:W-:Y:S02]  /*2b50*/  FFMA.FTZ R26, R42, R45.reuse, RZ ;  /* 0x0000002d2a1a7223 */ /* 0x080fe400000100ff */
[-C--:B------:R-:W-:Y:S01]  /*2b60*/  FFMA.FTZ R42, R12, R45.reuse, RZ ;  /* 0x0000002d0c2a7223 */ /* 0x080fe200000100ff */
[--C-:B------:R-:W-:Y:S01]  /*2b70*/  HADD2.F32 R12, -RZ, R15.reuse.H0_H0 ;  /* 0x2000000fff0c7230 */ /* 0x100fe20000004100 */
[-C--:B------:R-:W-:Y:S01]  /*2b80*/  FFMA.FTZ R43, R44, R45.reuse, RZ ;  /* 0x0000002d2c2b7223 */ /* 0x080fe200000100ff */
[----:B------:R-:W-:Y:S01]  /*2b90*/  HADD2.F32 R15, -RZ, R15.H1_H1 ;  /* 0x3000000fff0f7230 */ /* 0x000fe20000004100 */
[-C--:B------:R-:W-:Y:S01]  /*2ba0*/  FFMA.FTZ R49, R49, R14.reuse, R42 ;  /* 0x0000000e31317223 */ /* 0x080fe2000001002a */
[----:B------:R-:W-:Y:S01]  /*2bb0*/  HADD2.F32 R42, -RZ, R28.H1_H1 ;  /* 0x3000001cff2a7230 */ /* 0x000fe20000004100 */
[----:B------:R-:W-:Y:S01]  /*2bc0*/  FFMA.FTZ R45, R46, R45, RZ ;  /* 0x0000002d2e2d7223 */ /* 0x000fe200000100ff */
[----:B------:R-:W-:Y:S01]  /*2bd0*/  HADD2.F32 R28, -RZ, R27.H0_H0 ;  /* 0x2000001bff1c7230 */ /* 0x000fe20000004100 */
[-C--:B------:R-:W-:Y:S01]  /*2be0*/  FFMA.FTZ R47, R47, R14.reuse, R26 ;  /* 0x0000000e2f2f7223 */ /* 0x080fe2000001001a */
[----:B------:R-:W-:Y:S01]  /*2bf0*/  HADD2.F32 R26, -RZ, R13.H0_H0 ;  /* 0x2000000dff1a7230 */ /* 0x000fe20000004100 */
[-C--:B------:R-:W-:Y:S01]  /*2c00*/  FFMA.FTZ R45, R30, R14.reuse, R45 ;  /* 0x0000000e1e2d7223 */ /* 0x080fe2000001002d */
[----:B------:R-:W-:Y:S01]  /*2c10*/  HADD2.F32 R30, -RZ, R31.H0_H0 ;  /* 0x2000001fff1e7230 */ /* 0x000fe20000004100 */
[----:B------:R-:W-:Y:S01]  /*2c20*/  FFMA.FTZ R43, R42, R14, R43 ;  /* 0x0000000e2a2b7223 */ /* 0x000fe2000001002b */
[----:B------:R-:W-:Y:S01]  /*2c30*/  HADD2.F32 R13, -RZ, R13.H1_H1 ;  /* 0x3000000dff0d7230 */ /* 0x000fe20000004100 */
[-C--:B------:R-:W-:Y:S01]  /*2c40*/  FFMA.FTZ R14, R26, R12.reuse, R47 ;  /* 0x0000000c1a0e7223 */ /* 0x080fe2000001002f */
[----:B------:R-:W-:Y:S01]  /*2c50*/  HADD2.F32 R27, -RZ, R27.H1_H1 ;  /* 0x3000001bff1b7230 */ /* 0x000fe20000004100 */
[-C--:B------:R-:W-:Y:S01]  /*2c60*/  FFMA.FTZ R26, R28, R12.reuse, R49 ;  /* 0x0000000c1c1a7223 */ /* 0x080fe20000010031 */
[----:B------:R-:W-:Y:S01]  /*2c70*/  HADD2.F32 R31, -RZ, R31.H1_H1 ;  /* 0x3000001fff1f7230 */ /* 0x000fe20000004100 */
[----:B------:R-:W-:-:S02]  /*2c80*/  FFMA.FTZ R28, R51, R12, R43 ;  /* 0x0000000c331c7223 */ /* 0x000fc4000001002b */
[----:B------:R-:W-:Y:S02]  /*2c90*/  FFMA.FTZ R12, R30, R12, R45 ;  /* 0x0000000c1e0c7223 */ /* 0x000fe4000001002d */
[-C--:B------:R-:W-:Y:S01]  /*2ca0*/  FFMA.FTZ R14, R13, R15.reuse, R14 ;  /* 0x0000000f0d0e7223 */ /* 0x080fe2000001000e */
[----:B-1----:R-:W-:Y:S01]  /*2cb0*/  HADD2.F32 R13, -RZ, R24.H0_H0 ;  /* 0x20000018ff0d7230 */ /* 0x002fe20000004100 */
        /* <DEDUP_REMOVED lines=22> */
[----:B------:R-:W-:Y:S02]  /*2e20*/  HADD2.F32 R14, -RZ, R33.H0_H0 ;  /* 0x20000021ff0e7230 */ /* 0x000fe40000004100 */
[----:B------:R-:W-:Y:S01]  /*2e30*/  HADD2.F32 R25, -RZ, R25.H1_H1 ;  /* 0x30000019ff197230 */ /* 0x000fe20000004100 */
[-C--:B------:R-:W-:Y:S01]  /*2e40*/  FFMA.FTZ R24, R26, R12.reuse, R27 ;  /* 0x0000000c1a187223 */ /* 0x080fe2000001001b */
[----:B------:R-:W-:Y:S01]  /*2e50*/  HADD2.F32 R26, -RZ, R37.H0_H0 ;  /* 0x20000025ff1a7230 */ /* 0x000fe20000004100 */
[----:B------:R-:W-:Y:S01]  /*2e60*/  FFMA.FTZ R14, R14, R12, R15 ;  /* 0x0000000c0e0e7223 */ /* 0x000fe2000001000f */
[----:B------:R-:W-:-:S02]  /*2e70*/  HADD2.F32 R15, -RZ, R39.H0_H0 ;  /* 0x20000027ff0f7230 */ /* 0x000fc40000004100 */
        /* <DEDUP_REMOVED lines=26> */
.L_x_254:
[----:B------:R-:W-:-:S05]  /*3020*/  MOV R43, 0x4 ;  /* 0x00000004002b7802 */ /* 0x000fca0000000f00 */
[----:B------:R-:W-:-:S05]  /*3030*/  IMAD.WIDE R44, R43, c[0x0][0x18c], R40 ;  /* 0x000063002b2c7a25 */ /* 0x000fca00078e0228 */
[----:B------:R-:W2:Y:S02]  /*3040*/  LDG.E.128.CONSTANT R12, [R44.64] ;  /* 0x000000062c0c7981 */ /* 0x000ea4000c1e9d00 */
[----:B--2---:R-:W-:Y:S02]  /*3050*/  LOP3.LUT R24, R12, 0xf000f, RZ, 0xc0, !PT ;  /* 0x000f000f0c187812 */ /* 0x004fe400078ec0ff */
[C---:B------:R-:W-:Y:S02]  /*3060*/  LOP3.LUT R30, R14.reuse, 0xf000f, RZ, 0xc0, !PT ;  /* 0x000f000f0e1e7812 */ /* 0x040fe400078ec0ff */
[----:B------:R-:W-:Y:S02]  /*3070*/  LOP3.LUT R46, R14, 0xf000f0, RZ, 0xc0, !PT ;  /* 0x00f000f00e2e7812 */ /* 0x000fe400078ec0ff */
[----:B------:R-:W-:Y:S02]  /*3080*/  SHF.R.U32.HI R25, RZ, 0x8, R12 ;  /* 0x00000008ff197819 */ /* 0x000fe4000001160c */
[----:B------:R-:W-:-:S02]  /*3090*/  SHF.R.U32.HI R14, RZ, 0x8, R14 ;  /* 0x00000008ff0e7819 */ /* 0x000fc4000001160e */
[C---:B------:R-:W-:Y:S02]  /*30a0*/  LOP3.LUT R31, R15.reuse, 0xf000f, RZ, 0xc0, !PT ;  /* 0x000f000f0f1f7812 */ /* 0x040fe400078ec0ff */
[----:B------:R-:W-:Y:S02]  /*30b0*/  LOP3.LUT R32, R15, 0xf000f0, RZ, 0xc0, !PT ;  /* 0x00f000f00f207812 */ /* 0x000fe400078ec0ff */
[----:B------:R-:W-:Y:S02]  /*30c0*/  LOP3.LUT R26, R12, 0xf000f0, RZ, 0xc0, !PT ;  /* 0x00f000f00c1a7812 */ /* 0x000fe400078ec0ff */
[----:B------:R-:W-:Y:S02]  /*30d0*/  SHF.R.U32.HI R29, RZ, 0x8, R13 ;  /* 0x00000008ff1d7819 */ /* 0x000fe4000001160d */
[----:B------:R-:W-:Y:S02]  /*30e0*/  SHF.R.U32.HI R15, RZ, 0x8, R15 ;  /* 0x00000008ff0f7819 */ /* 0x000fe4000001160f */
[----:B------:R-:W-:-:S02]  /*30f0*/  LOP3.LUT R27, R13, 0xf000f, RZ, 0xc0, !PT ;  /* 0x000f000f0d1b7812 */ /* 0x000fc400078ec0ff */
[----:B------:R-:W-:Y:S02]  /*3100*/  LOP3.LUT R28, R13, 0xf000f0, RZ, 0xc0, !PT ;  /* 0x00f000f00d1c7812 */ /* 0x000fe400078ec0ff */
[----:B------:R-:W-:Y:S02]  /*3110*/  LOP3.LUT R12, R24, 0x64006400, RZ, 0xfc, !PT ;  /* 0x64006400180c7812 */ /* 0x000fe400078efcff */
[C---:B------:R-:W-:Y:S02]  /*3120*/  LOP3.LUT R13, R25.reuse, 0xf000f, RZ, 0xc0, !PT ;  /* 0x000f000f190d7812 */ /* 0x040fe400078ec0ff */
[----:B------:R-:W-:Y:S01]  /*3130*/  LOP3.LUT R34, R25, 0xf000f0, RZ, 0xc0, !PT ;  /* 0x00f000f019227812 */ /* 0x000fe200078ec0ff */
[----:B------:R-:W-:Y:S01]  /*3140*/  HADD2 R12, R12, -1032, -1032 ;  /* 0xe408e4080c0c7430 */ /* 0x000fe20000000000 */
[C---:B------:R-:W-:Y:S02]  /*3150*/  LOP3.LUT R36, R14.reuse, 0xf000f, RZ, 0xc0, !PT ;  /* 0x000f000f0e247812 */ /* 0x040fe400078ec0ff */
[----:B------:R-:W-:-:S02]  /*3160*/  LOP3.LUT R24, R14, 0xf000f0, RZ, 0xc0, !PT ;  /* 0x00f000f00e187812 */ /* 0x000fc400078ec0ff */
[----:B------:R-:W-:Y:S02]  /*3170*/  LOP3.LUT R26, R26, 0x64006400, RZ, 0xfc, !PT ;  /* 0x640064001a1a7812 */ /* 0x000fe400078efcff */
[C---:B------:R-:W-:Y:S02]  /*3180*/  LOP3.LUT R25, R29.reuse, 0xf000f, RZ, 0xc0, !PT ;  /* 0x000f000f1d197812 */ /* 0x040fe400078ec0ff */
[----:B------:R-:W-:Y:S02]  /*3190*/  LOP3.LUT R42, R29, 0xf000f0, RZ, 0xc0, !PT ;  /* 0x00f000f01d2a7812 */ /* 0x000fe400078ec0ff */
[C---:B------:R-:W-:Y:S02]  /*31a0*/  LOP3.LUT R38, R15.reuse, 0xf000f, RZ, 0xc0, !PT ;  /* 0x000f000f0f267812 */ /* 0x040fe400078ec0ff */
        /* <DEDUP_REMOVED lines=27> */
[----:B------:R-:W-:Y:S02]  /*3360*/  HFMA2 R37, R24, R3.H0_H0, -72, -72 ;  /* 0xd480d48018257431 */ /* 0x000fe40000040003 */
[----:B------:R-:W-:-:S02]  /*3370*/  HADD2 R38, R38, -1032, -1032 ;  /* 0xe408e40826267430 */ /* 0x000fc40000000000 */
[----:B------:R-:W-:Y:S01]  /*3380*/  HFMA2 R39, R14, R3.H0_H0, -72, -72 ;  /* 0xd480d4800e277431 */ /* 0x000fe20000040003 */
[----:B------:R-:W-:Y:S05]  /*3390*/  @!P2 BRA `(.L_x_257) ;  /* 0x000005a00000a947 */ /* 0x000fea0003800000 */
[----:B------:R-:W0:Y:S01]  /*33a0*/  LDS.64 R14, [UR4+0x10] ;  /* 0x00001004ff0e7984 */ /* 0x000e220008000a00 */
[----:B------:R-:W-:-:S03]  /*33b0*/  HADD2.F32 R47, -RZ, R12.H0_H0 ;  /* 0x2000000cff2f7230 */ /* 0x000fc60000004100 */
[----:B------:R-:W1:Y:S01]  /*33c0*/  LDS.64 R24, [UR4+0x18] ;  /* 0x00001804ff187984 */ /* 0x000e620008000a00 */
[--C-:B0-----:R-:W-:Y:S02]  /*33d0*/  HADD2.F32 R42, -RZ, R14.reuse.H0_H0 ;  /* 0x2000000eff2a7230 */ /* 0x101fe40000004100 */
[----:B------:R-:W-:Y:S02]  /*33e0*/  HADD2.F32 R46, -RZ, R14.H1_H1 ;  /* 0x3000000eff2e7230 */ /* 0x000fe40000004100 */
[----:B------:R-:W-:Y:S01]  /*33f0*/  HADD2.F32 R14, -RZ, R15.H0_H0 ;  /* 0x2000000fff0e7230 */ /* 0x000fe20000004100 */
[----:B------:R-:W-:Y:S01]  /*3400*/  FFMA.FTZ R48, R47, R42, RZ ;  /* 0x0000002a2f307223 */ /* 0x000fe200000100ff */
[----:B------:R-:W-:Y:S02]  /*3410*/  HADD2.F32 R47, -RZ, R12.H1_H1 ;  /* 0x3000000cff2f7230 */ /* 0x000fe40000004100 */
[----:B-1----:R-:W-:-:S03]  /*3420*/  HADD2.F32 R51, -RZ, R25.H1_H1 ;  /* 0x30000019ff337230 */ /* 0x002fc60000004100 */
[----:B------:R-:W-:Y:S01]  /*3430*/  FFMA.FTZ R47, R47, R46, R48 ;  /* 0x0000002e2f2f7223 */ /* 0x000fe20000010030 */
[----:B------:R-:W-:-:S05]  /*3440*/  HADD2.F32 R48, -RZ, R13.H0_H0 ;  /* 0x2000000dff307230 */ /* 0x000fca0000004100 */
[----:B------:R-:W-:Y:S01]  /*3450*/  FFMA.FTZ R49, R48, R14, R47 ;  /* 0x0000000e30317223 */ /* 0x000fe2000001002f */
[----:B------:R-:W-:Y:S02]  /*3460*/  HADD2.F32 R47, -RZ, R15.H1_H1 ;  /* 0x3000000fff2f7230 */ /* 0x000fe40000004100 */
[----:B------:R-:W-:Y:S02]  /*3470*/  HADD2.F32 R48, -RZ, R13.H1_H1 ;  /* 0x3000000dff307230 */ /* 0x000fe40000004100 */
[----:B------:R-:W-:-:S03]  /*3480*/  HADD2.F32 R15, -RZ, R24.H0_H0 ;  /* 0x20000018ff0f7230 */ /* 0x000fc60000004100 */
        /* <DEDUP_REMOVED lines=9> */
[----:B------:R-:W-:-:S05]  /*3520*/  HADD2.F32 R49, -RZ, R33.H1_H1 ;  /* 0x30000021ff317230 */ /* 0x000fca0000004100 */
[----:B------:R-:W-:Y:S01]  /*3530*/  FFMA.FTZ R49, R49, R51, R50 ;  /* 0x0000003331317223 */ /* 0x000fe20000010032 */
[----:B------:R-:W-:-:S05]  /*3540*/  HADD2.F32 R50, -RZ, R0.H0_H0 ;  /* 0x20000000ff327230 */ /* 0x000fca0000004100 */
[----:B------:R-:W-:Y:S01]  /*3550*/  FMUL.FTZ R25, R50, R49 ;  /* 0x0000003132197220 */ /* 0x000fe20000410000 */
[--C-:B------:R-:W-:Y:S02]  /*3560*/  HADD2.F32 R49, -RZ, R26.reuse.H0_H0 ;  /* 0x2000001aff317230 */ /* 0x100fe40000004100 */
[----:B------:R-:W-:Y:S02]  /*3570*/  HADD2.F32 R50, -RZ, R26.H1_H1 ;  /* 0x3000001aff327230 */ /* 0x000fe40000004100 */
[----:B------:R-:W-:Y:S01]  /*3580*/  F2FP.PACK_AB R25, RZ, R25 ;  /* 0x00000019ff19723e */ /* 0x000fe200000000ff */
[----:B------:R-:W-:-:S04]  /*3590*/  FFMA.FTZ R49, R42, R49, RZ ;  /* 0x000000312a317223 */ /* 0x000fc800000100ff */
[----:B------:R-:W-:Y:S01]  /*35a0*/  FFMA.FTZ R50, R46, R50, R49 ;  /* 0x000000322e327223 */ /* 0x000fe20000010031 */
[----:B------:R-:W-:-:S05]  /*35b0*/  HADD2.F32 R49, -RZ, R27.H0_H0 ;  /* 0x2000001bff317230 */ /* 0x000fca0000004100 */
[----:B------:R-:W-:Y:S01]  /*35c0*/  FFMA.FTZ R50, R14, R49, R50 ;  /* 0x000000310e327223 */ /* 0x000fe20000010032 */
[----:B------:R-:W-:-:S05]  /*35d0*/  HADD2.F32 R49, -RZ, R27.H1_H1 ;  /* 0x3000001bff317230 */ /* 0x000fca0000004100 */
        /* <DEDUP_REMOVED lines=9> */
[----:B------:R-:W-:-:S05]  /*3670*/  HADD2.F32 R50, -RZ, R0.H1_H1 ;  /* 0x30000000ff327230 */ /* 0x000fca0000004100 */
[----:B------:R-:W-:-:S05]  /*3680*/  FMUL.FTZ R49, R50, R49 ;  /* 0x0000003132317220 */ /* 0x000fca0000410000 */
[----:B------:R-:W-:-:S04]  /*3690*/  F2FP.PACK_AB R49, RZ, R49 ;  /* 0x00000031ff31723e */ /* 0x000fc800000000ff */
[----:B------:R-:W-:Y:S01]  /*36a0*/  PRMT R25, R25, 0x5410, R49 ;  /* 0x0000541019197816 */ /* 0x000fe20000000031 */
[----:B------:R-:W-:-:S05]  /*36b0*/  HADD2.F32 R49, -RZ, R30.H0_H0 ;  /* 0x2000001eff317230 */ /* 0x000fca0000004100 */
[----:B------:R-:W-:Y:S01]  /*36c0*/  HFMA2.MMA R19, R25, 1, 1, R19 ;  /* 0x3c003c0019137835 */ /* 0x000fe20000000013 */
[----:B------:R-:W-:Y:S01]  /*36d0*/  HADD2.F32 R25, -RZ, R28.H0_H0 ;  /* 0x2000001cff197230 */ /* 0x000fe20000004100 */
[----:B------:R-:W-:-:S04]  /*36e0*/  FFMA.FTZ R49, R42, R49, RZ ;  /* 0x000000312a317223 */ /* 0x000fc800000100ff */
[----:B------:R-:W-:Y:S01]  /*36f0*/  FFMA.FTZ R25, R42, R25, RZ ;  /* 0x000000192a197223 */ /* 0x000fe200000100ff */
[----:B------:R-:W-:-:S05]  /*3700*/  HADD2.F32 R42, -RZ, R28.H1_H1 ;  /* 0x3000001cff2a7230 */ /* 0x000fca0000004100 */
[----:B------:R-:W-:Y:S01]  /*3710*/  FFMA.FTZ R25, R46, R42, R25 ;  /* 0x0000002a2e197223 */ /* 0x000fe20000010019 */
[----:B------:R-:W-:-:S05]  /*3720*/  HADD2.F32 R42, -RZ, R30.H1_H1 ;  /* 0x3000001eff2a7230 */ /* 0x000fca0000004100 */
[----:B------:R-:W-:Y:S01]  /*3730*/  FFMA.FTZ R49, R46, R42, R49 ;  /* 0x0000002a2e317223 */ /* 0x000fe20000010031 */
[----:B------:R-:W-:Y:S02]  /*3740*/  HADD2.F32 R42, -RZ, R29.H0_H0 ;  /* 0x2000001dff2a7230 */ /* 0x000fe40000004100 */
[----:B------:R-:W-:-:S03]  /*3750*/  HADD2.F32 R46, -RZ, R31.H1_H1 ;  /* 0x3000001fff2e7230 */ /* 0x000fc60000004100 */
[----:B------:R-:W-:Y:S01]  /*3760*/  FFMA.FTZ R42, R14, R42, R25 ;  /* 0x0000002a0e2a7223 */ /* 0x000fe20000010019 */
[----:B------:R-:W-:-:S05]  /*3770*/  HADD2.F32 R25, -RZ, R31.H0_H0 ;  /* 0x2000001fff197230 */ /* 0x000fca0000004100 */
[----:B------:R-:W-:Y:S01]  /*3780*/  FFMA.FTZ R25, R14, R25, R49 ;  /* 0x000000190e197223 */ /* 0x000fe20000010031 */
[----:B------:R-:W-:-:S03]  /*3790*/  HADD2.F32 R14, -RZ, R29.H1_H1 ;  /* 0x3000001dff0e7230 */ /* 0x000fc60000004100 */
[C---:B------:R-:W-:Y:S01]  /*37a0*/  FFMA.FTZ R46, R47.reuse, R46, R25 ;  /* 0x0000002e2f2e7223 */ /* 0x040fe20000010019 */
[----:B------:R-:W-:Y:S01]  /*37b0*/  HADD2.F32 R25, -RZ, R38.H0_H0 ;  /* 0x20000026ff197230 */ /* 0x000fe20000004100 */
[----:B------:R-:W-:Y:S01]  /*37c0*/  FFMA.FTZ R42, R47, R14, R42 ;  /* 0x0000000e2f2a7223 */ /* 0x000fe2000001002a */
[----:B------:R-:W-:-:S03]  /*37d0*/  HADD2.F32 R14, -RZ, R36.H0_H0 ;  /* 0x20000024ff0e7230 */ /* 0x000fc60000004100 */
[C---:B------:R-:W-:Y:S01]  /*37e0*/  FFMA.FTZ R46, R15.reuse, R25, R46 ;  /* 0x000000190f2e7223 */ /* 0x040fe2000001002e */
[----:B------:R-:W-:Y:S01]  /*37f0*/  HADD2.F32 R25, -RZ, R38.H1_H1 ;  /* 0x30000026ff197230 */ /* 0x000fe20000004100 */
[----:B------:R-:W-:Y:S01]  /*3800*/  FFMA.FTZ R14, R15, R14, R42 ;  /* 0x0000000e0f0e7223 */ /* 0x000fe2000001002a */
[----:B------:R-:W-:Y:S02]  /*3810*/  HADD2.F32 R15, -RZ, R36.H1_H1 ;  /* 0x30000024ff0f7230 */ /* 0x000fe40000004100 */
[----:B------:R-:W-:Y:S01]  /*3820*/  HADD2.F32 R42, -RZ, R39.H0_H0 ;  /* 0x20000027ff2a7230 */ /* 0x000fe20000004100 */
[C---:B------:R-:W-:Y:S02]  /*3830*/  FFMA.FTZ R25, R48.reuse, R25, R46 ;  /* 0x0000001930197223 */ /* 0x040fe4000001002e */
[----:B------:R-:W-:Y:S01]  /*3840*/  FFMA.FTZ R15, R48, R15, R14 ;  /* 0x0000000f300f7223 */ /* 0x000fe2000001000e */
[----:B------:R-:W-:Y:S01]  /*3850*/  HADD2.F32 R14, -RZ, R37.H0_H0 ;  /* 0x20000025ff0e7230 */ /* 0x000fe20000004100 */
[----:B------:R-:W-:-:S04]  /*3860*/  FFMA.FTZ R25, R24, R42, R25 ;  /* 0x0000002a18197223 */ /* 0x000fc80000010019 */
[----:B------:R-:W-:Y:S01]  /*3870*/  FFMA.FTZ R15, R24, R14, R15 ;  /* 0x0000000e180f7223 */ /* 0x000fe2000001000f */
[----:B------:R-:W-:Y:S02]  /*3880*/  HADD2.F32 R14, -RZ, R37.H1_H1 ;  /* 0x30000025ff0e7230 */ /* 0x000fe40000004100 */
[----:B------:R-:W-:-:S03]  /*3890*/  HADD2.F32 R24, -RZ, R39.H1_H1 ;  /* 0x30000027ff187230 */ /* 0x000fc60000004100 */
[C---:B------:R-:W-:Y:S01]  /*38a0*/  FFMA.FTZ R14, R51.reuse, R14, R15 ;  /* 0x0000000e330e7223 */ /* 0x040fe2000001000f */
[--C-:B------:R-:W-:Y:S01]  /*38b0*/  HADD2.F32 R15, -RZ, R2.reuse.H0_H0 ;  /* 0x20000002ff0f7230 */ /* 0x100fe20000004100 */
[----:B------:R-:W-:Y:S01]  /*38c0*/  FFMA.FTZ R24, R51, R24, R25 ;  /* 0x0000001833187223 */ /* 0x000fe20000010019 */
[----:B------:R-:W-:-:S03]  /*38d0*/  HADD2.F32 R25, -RZ, R2.H1_H1 ;  /* 0x30000002ff197230 */ /* 0x000fc60000004100 */
[----:B------:R-:W-:Y:S02]  /*38e0*/  FMUL.FTZ R14, R15, R14 ;  /* 0x0000000e0f0e7220 */ /* 0x000fe40000410000 */
[----:B------:R-:W-:-:S03]  /*38f0*/  FMUL.FTZ R24, R25, R24 ;  /* 0x0000001819187220 */ /* 0x000fc60000410000 */
[----:B------:R-:W-:Y:S02]  /*3900*/  F2FP.PACK_AB R14, RZ, R14 ;  /* 0x0000000eff0e723e */ /* 0x000fe400000000ff */
[----:B------:R-:W-:-:S04]  /*3910*/  F2FP.PACK_AB R24, RZ, R24 ;  /* 0x00000018ff18723e */ /* 0x000fc800000000ff */
[----:B------:R-:W-:-:S06]  /*3920*/  PRMT R14, R14, 0x5410, R24 ;  /* 0x000054100e0e7816 */ /* 0x000fcc0000000018 */
[----:B------:R-:W-:-:S06]  /*3930*/  HFMA2.MMA R18, R14, 1, 1, R18 ;  /* 0x3c003c000e127835 */ /* 0x000fcc0000000012 */
.L_x_257:
        /* <DEDUP_REMOVED lines=10> */
[--C-:B------:R-:W-:Y:S02]  /*39e0*/  HADD2.F32 R49, -RZ, R32.reuse.H0_H0 ;  /* 0x20000020ff317230 */ /* 0x100fe40000004100 */
[----:B------:R-:W-:Y:S02]  /*39f0*/  HADD2.F32 R50, -RZ, R32.H1_H1 ;  /* 0x30000020ff327230 */ /* 0x000fe40000004100 */
[----:B0-----:R-:W-:-:S02]  /*3a00*/  HADD2.F32 R42, -RZ, R14.H0_H0 ;  /* 0x2000000eff2a7230 */ /* 0x001fc40000004100 */
[----:B------:R-:W-:Y:S02]  /*3a10*/  HADD2.F32 R14, -RZ, R14.H1_H1 ;  /* 0x3000000eff0e7230 */ /* 0x000fe40000004100 */
[----:B-1----:R-:W-:Y:S01]  /*3a20*/  HADD2.F32 R51, -RZ, R25.H1_H1 ;  /* 0x30000019ff337230 */ /* 0x002fe20000004100 */
[----:B------:R-:W-:-:S04]  /*3a30*/  FFMA.FTZ R47, R47, R42, RZ ;  /* 0x0000002a2f2f7223 */ /* 0x000fc800000100ff */
[----:B------:R-:W-:Y:S01]  /*3a40*/  FFMA.FTZ R47, R46, R14, R47 ;  /* 0x0000000e2e2f7223 */ /* 0x000fe2000001002f */
[----:B------:R-:W-:-:S05]  /*3a50*/  HADD2.F32 R46, -RZ, R15.H0_H0 ;  /* 0x2000000fff2e7230 */ /* 0x000fca0000004100 */
[----:B------:R-:W-:Y:S01]  /*3a60*/  FFMA.FTZ R48, R48, R46, R47 ;  /* 0x0000002e30307223 */ /* 0x000fe2000001002f */
[----:B------:R-:W-:Y:S02]  /*3a70*/  HADD2.F32 R47, -RZ, R15.H1_H1 ;  /* 0x3000000fff2f7230 */ /* 0x000fe40000004100 */
[----:B------:R-:W-:-:S05]  /*3a80*/  HADD2.F32 R15, -RZ, R13.H1_H1 ;  /* 0x3000000dff0f7230 */ /* 0x000fca0000004100 */
[----:B------:R-:W-:Y:S01]  /*3a90*/  FFMA.FTZ R48, R15, R47, R48 ;  /* 0x0000002f0f307223 */ /* 0x000fe20000010030 */
[----:B------:R-:W-:-:S05]  /*3aa0*/  HADD2.F32 R15, -RZ, R24.H0_H0 ;  /* 0x20000018ff0f7230 */ /* 0x000fca0000004100 */
[----:B------:R-:W-:Y:S01]  /*3ab0*/  FFMA.FTZ R49, R49, R15, R48 ;  /* 0x0000000f31317223 */ /* 0x000fe20000010030 */
        /* <DEDUP_REMOVED lines=9> */
[----:B------:R-:W-:-:S04]  /*3b50*/  HADD2.F32 R49, -RZ, R26.H0_H0 ;  /* 0x2000001aff317230 */ /* 0x000fc80000004100 */
[----:B------:R-:W-:Y:S01]  /*3b60*/  F2FP.PACK_AB R25, RZ, R25 ;  /* 0x00000019ff19723e */ /* 0x000fe200000000ff */
[----:B------:R-:W-:Y:S01]  /*3b70*/  FFMA.FTZ R50, R49, R42, RZ ;  /* 0x0000002a31327223 */ /* 0x000fe200000100ff */
        /* <DEDUP_REMOVED lines=33> */
[-C--:B------:R-:W-:Y:S01]  /*3d90*/  FFMA.FTZ R46, R42, R47.reuse, R46 ;  /* 0x0000002f2a2e7223 */ /* 0x080fe2000001002e */
[----:B------:R-:W-:Y:S01]  /*3da0*/  HADD2.F32 R42, -RZ, R38.H0_H0 ;  /* 0x20000026ff2a7230 */ /* 0x000fe20000004100 */
[----:B------:R-:W-:Y:S01]  /*3db0*/  FFMA.FTZ R14, R25, R47, R14 ;  /* 0x0000002f190e7223 */ /* 0x000fe2000001000e */
[----:B------:R-:W-:-:S05]  /*3dc0*/  HADD2.F32 R25, -RZ, R36.H0_H0 ;  /* 0x20000024ff197230 */ /* 0x000fca0000004100 */
[-C--:B------:R-:W-:Y:S01]  /*3dd0*/  FFMA.FTZ R25, R25, R15.reuse, R14 ;  /* 0x0000000f19197223 */ /* 0x080fe2000001000e */
[----:B------:R-:W-:Y:S01]  /*3de0*/  HADD2.F32 R14, -RZ, R36.H1_H1 ;  /* 0x30000024ff0e7230 */ /* 0x000fe20000004100 */
[----:B------:R-:W-:Y:S01]  /*3df0*/  FFMA.FTZ R15, R42, R15, R46 ;  /* 0x0000000f2a0f7223 */ /* 0x000fe2000001002e */
[----:B------:R-:W-:-:S03]  /*3e00*/  HADD2.F32 R42, -RZ, R38.H1_H1 ;  /* 0x30000026ff2a7230 */ /* 0x000fc60000004100 */
[-C--:B------:R-:W-:Y:S01]  /*3e10*/  FFMA.FTZ R25, R14, R48.reuse, R25 ;  /* 0x000000300e197223 */ /* 0x080fe20000010019 */
[----:B------:R-:W-:Y:S01]  /*3e20*/  HADD2.F32 R14, -RZ, R37.H0_H0 ;  /* 0x20000025ff0e7230 */ /* 0x000fe20000004100 */
[----:B------:R-:W-:Y:S01]  /*3e30*/  FFMA.FTZ R15, R42, R48, R15 ;  /* 0x000000302a0f7223 */ /* 0x000fe2000001000f */
[----:B------:R-:W-:-:S03]  /*3e40*/  HADD2.F32 R42, -RZ, R39.H0_H0 ;  /* 0x20000027ff2a7230 */ /* 0x000fc60000004100 */
[-C--:B------:R-:W-:Y:S01]  /*3e50*/  FFMA.FTZ R14, R14, R24.reuse, R25 ;  /* 0x000000180e0e7223 */ /* 0x080fe20000010019 */
[----:B------:R-:W-:Y:S01]  /*3e60*/  HADD2.F32 R25, -RZ, R39.H1_H1 ;  /* 0x30000027ff197230 */ /* 0x000fe20000004100 */
[----:B------:R-:W-:Y:S01]  /*3e70*/  FFMA.FTZ R24, R42, R24, R15 ;  /* 0x000000182a187223 */ /* 0x000fe2000001000f */
[----:B------:R-:W-:-:S03]  /*3e80*/  HADD2.F32 R15, -RZ, R37.H1_H1 ;  /* 0x30000025ff0f7230 */ /* 0x000fc60000004100 */
[-C--:B------:R-:W-:Y:S01]  /*3e90*/  FFMA.FTZ R24, R25, R51.reuse, R24 ;  /* 0x0000003319187223 */ /* 0x080fe20000010018 */
[--C-:B------:R-:W-:Y:S01]  /*3ea0*/  HADD2.F32 R25, -RZ, R2.reuse.H1_H1 ;  /* 0x30000002ff197230 */ /* 0x100fe20000004100 */
[----:B------:R-:W-:Y:S01]  /*3eb0*/  FFMA.FTZ R14, R15, R51, R14 ;  /* 0x000000330f0e7223 */ /* 0x000fe2000001000e */
[----:B------:R-:W-:-:S03]  /*3ec0*/  HADD2.F32 R15, -RZ, R2.H0_H0 ;  /* 0x20000002ff0f7230 */ /* 0x000fc60000004100 */
[----:B------:R-:W-:Y:S02]  /*3ed0*/  FMUL.FTZ R24, R25, R24 ;  /* 0x0000001819187220 */ /* 0x000fe40000410000 */
[----:B------:R-:W-:-:S03]  /*3ee0*/  FMUL.FTZ R14, R15, R14 ;  /* 0x0000000e0f0e7220 */ /* 0x000fc60000410000 */
[----:B------:R-:W-:Y:S02]  /*3ef0*/  F2FP.PACK_AB R24, RZ, R24 ;  /* 0x00000018ff18723e */ /* 0x000fe400000000ff */
[----:B------:R-:W-:-:S04]  /*3f00*/  F2FP.PACK_AB R14, RZ, R14 ;  /* 0x0000000eff0e723e */ /* 0x000fc800000000ff */
[----:B------:R-:W-:-:S06]  /*3f10*/  PRMT R14, R14, 0x5410, R24 ;  /* 0x000054100e0e7816 */ /* 0x000fcc0000000018 */
[----:B------:R-:W-:-:S06]  /*3f20*/  HFMA2.MMA R16, R14, 1, 1, R16 ;  /* 0x3c003c000e107835 */ /* 0x000fcc0000000010 */
.L_x_259:
        /* <DEDUP_REMOVED lines=94> */
.L_x_260:
[----:B------:R-:W-:Y:S05]  /*4510*/  @P0 BRA `(.L_x_258) ;  /* 0x000005a000000947 */ /* 0x000fea0003800000 */
[----:B------:R-:W0:Y:S01]  /*4520*/  LDS.64 R24, [UR4+0x190] ;  /* 0x00019004ff187984 */ /* 0x000e220008000a00 */
[----:B------:R-:W-:Y:S02]  /*4530*/  HADD2.F32 R48, -RZ, R12.H0_H0 ;  /* 0x2000000cff307230 */ /* 0x000fe40000004100 */
[----:B------:R-:W-:Y:S01]  /*4540*/  HADD2.F32 R46, -RZ, R26.H0_H0 ;  /* 0x2000001aff2e7230 */ /* 0x000fe20000004100 */
[----:B------:R-:W1:Y:S01]  /*4550*/  LDS.64 R14, [UR4+0x198] ;  /* 0x00019804ff0e7984 */ /* 0x000e620008000a00 */
[----:B------:R-:W-:Y:S02]  /*4560*/  HADD2.F32 R42, -RZ, R28.H0_H0 ;  /* 0x2000001cff2a7230 */ /* 0x000fe40000004100 */
[----:B------:R-:W-:Y:S02]  /*4570*/  HADD2.F32 R50, -RZ, R30.H0_H0 ;  /* 0x2000001eff327230 */ /* 0x000fe40000004100 */
[----:B------:R-:W-:Y:S02]  /*4580*/  HADD2.F32 R12, -RZ, R12.H1_H1 ;  /* 0x3000000cff0c7230 */ /* 0x000fe40000004100 */
[----:B------:R-:W-:-:S02]  /*4590*/  HADD2.F32 R26, -RZ, R26.H1_H1 ;  /* 0x3000001aff1a7230 */ /* 0x000fc40000004100 */
[----:B------:R-:W-:Y:S02]  /*45a0*/  HADD2.F32 R28, -RZ, R28.H1_H1 ;  /* 0x3000001cff1c7230 */ /* 0x000fe40000004100 */
[----:B------:R-:W-:Y:S02]  /*45b0*/  HADD2.F32 R30, -RZ, R30.H1_H1 ;  /* 0x3000001eff1e7230 */ /* 0x000fe40000004100 */
[--C-:B0-----:R-:W-:Y:S02]  /*45c0*/  HADD2.F32 R47, -RZ, R24.reuse.H0_H0 ;  /* 0x20000018ff2f7230 */ /* 0x101fe40000004100 */
[----:B------:R-:W-:Y:S02]  /*45d0*/  HADD2.F32 R49, -RZ, R24.H1_H1 ;  /* 0x30000018ff317230 */ /* 0x000fe40000004100 */
[--C-:B------:R-:W-:Y:S01]  /*45e0*/  HADD2.F32 R24, -RZ, R27.reuse.H0_H0 ;  /* 0x2000001bff187230 */ /* 0x100fe20000004100 */
[-C--:B------:R-:W-:Y:S01]  /*45f0*/  FFMA.FTZ R48, R48, R47.reuse, RZ ;  /* 0x0000002f30307223 */ /* 0x080fe200000100ff */
[----:B------:R-:W-:Y:S01]  /*4600*/  HADD2.F32 R27, -RZ, R27.H1_H1 ;  /* 0x3000001bff1b7230 */ /* 0x000fe20000004100 */
[----:B------:R-:W-:-:S02]  /*4610*/  FFMA.FTZ R46, R46, R47, RZ ;  /* 0x0000002f2e2e7223 */ /* 0x000fc400000100ff */
[-C--:B------:R-:W-:Y:S02]  /*4620*/  FFMA.FTZ R42, R42, R47.reuse, RZ ;  /* 0x0000002f2a2a7223 */ /* 0x080fe400000100ff */
[----:B------:R-:W-:Y:S02]  /*4630*/  FFMA.FTZ R47, R50, R47, RZ ;  /* 0x0000002f322f7223 */ /* 0x000fe400000100ff */
[-C--:B------:R-:W-:Y:S01]  /*4640*/  FFMA.FTZ R48, R12, R49.reuse, R48 ;  /* 0x000000310c307223 */ /* 0x080fe20000010030 */
[----:B------:R-:W-:Y:S01]  /*4650*/  HADD2.F32 R12, -RZ, R13.H0_H0 ;  /* 0x2000000dff0c7230 */ /* 0x000fe20000004100 */
[-C--:B------:R-:W-:Y:S01]  /*4660*/  FFMA.FTZ R46, R26, R49.reuse, R46 ;  /* 0x000000311a2e7223 */ /* 0x080fe2000001002e */
[----:B------:R-:W-:Y:S01]  /*4670*/  HADD2.F32 R26, -RZ, R29.H0_H0 ;  /* 0x2000001dff1a7230 */ /* 0x000fe20000004100 */
[-C--:B------:R-:W-:Y:S01]  /*4680*/  FFMA.FTZ R42, R28, R49.reuse, R42 ;  /* 0x000000311c2a7223 */ /* 0x080fe2000001002a */
[----:B------:R-:W-:Y:S01]  /*4690*/  HADD2.F32 R13, -RZ, R13.H1_H1 ;  /* 0x3000000dff0d7230 */ /* 0x000fe20000004100 */
[----:B------:R-:W-:Y:S01]  /*46a0*/  FFMA.FTZ R47, R30, R49, R47 ;  /* 0x000000311e2f7223 */ /* 0x000fe2000001002f */
[----:B------:R-:W-:-:S02]  /*46b0*/  HADD2.F32 R49, -RZ, R25.H0_H0 ;  /* 0x20000019ff317230 */ /* 0x000fc40000004100 */
[----:B------:R-:W-:Y:S02]  /*46c0*/  HADD2.F32 R25, -RZ, R25.H1_H1 ;  /* 0x30000019ff197230 */ /* 0x000fe40000004100 */
[----:B------:R-:W-:Y:S01]  /*46d0*/  HADD2.F32 R29, -RZ, R29.H1_H1 ;  /* 0x3000001dff1d7230 */ /* 0x000fe20000004100 */
[-C--:B------:R-:W-:Y:S01]  /*46e0*/  FFMA.FTZ R48, R12, R49.reuse, R48 ;  /* 0x000000310c307223 */ /* 0x080fe20000010030 */
[--C-:B------:R-:W-:Y:S01]  /*46f0*/  HADD2.F32 R12, -RZ, R31.reuse.H0_H0 ;  /* 0x2000001fff0c7230 */ /* 0x100fe20000004100 */
[-C--:B------:R-:W-:Y:S01]  /*4700*/  FFMA.FTZ R46, R24, R49.reuse, R46 ;  /* 0x00000031182e7223 */ /* 0x080fe2000001002e */
[----:B------:R-:W-:Y:S01]  /*4710*/  HADD2.F32 R24, -RZ, R31.H1_H1 ;  /* 0x3000001fff187230 */ /* 0x000fe20000004100 */
[-C--:B------:R-:W-:Y:S01]  /*4720*/  FFMA.FTZ R42, R26, R49.reuse, R42 ;  /* 0x000000311a2a7223 */ /* 0x080fe2000001002a */
[--C-:B------:R-:W-:Y:S01]  /*4730*/  HADD2.F32 R26, -RZ, R38.reuse.H0_H0 ;  /* 0x20000026ff1a7230 */ /* 0x100fe20000004100 */
[----:B------:R-:W-:Y:S01]  /*4740*/  FFMA.FTZ R12, R12, R49, R47 ;  /* 0x000000310c0c7223 */ /* 0x000fe2000001002f */
[----:B------:R-:W-:Y:S01]  /*4750*/  HADD2.F32 R38, -RZ, R38.H1_H1 ;  /* 0x30000026ff267230 */ /* 0x000fe20000004100 */
        /* <DEDUP_REMOVED lines=27> */
[----:B------:R-:W-:-:S02]  /*4910*/  HADD2.F32 R26, -RZ, R37.H0_H0 ;  /* 0x20000025ff1a7230 */ /* 0x000fc40000004100 */
[----:B------:R-:W-:Y:S02]  /*4920*/  HADD2.F32 R33, -RZ, R33.H1_H1 ;  /* 0x30000021ff217230 */ /* 0x000fe40000004100 */
[----:B------:R-:W-:Y:S01]  /*4930*/  HADD2.F32 R35, -RZ, R35.H1_H1 ;  /* 0x30000023ff237230 */ /* 0x000fe20000004100 */
[-C--:B------:R-:W-:Y:S01]  /*4940*/  FFMA.FTZ R26, R26, R12.reuse, R29 ;  /* 0x0000000c1a1a7223 */ /* 0x080fe2000001001d */
[----:B------:R-:W-:Y:S01]  /*4950*/  HADD2.F32 R37, -RZ, R37.H1_H1 ;  /* 0x30000025ff257230 */ /* 0x000fe20000004100 */
[----:B------:R-:W-:Y:S01]  /*4960*/  FFMA.FTZ R12, R25, R12, R13 ;  /* 0x0000000c190c7223 */ /* 0x000fe2000001000d */
        /* <DEDUP_REMOVED lines=21> */
.L_x_258:
        /* <DEDUP_REMOVED lines=145> */
.L_x_261:
        /* <DEDUP_REMOVED lines=95> */
.L_x_263:
        /* <DEDUP_REMOVED lines=94> */
.L_x_264:
        /* <DEDUP_REMOVED lines=91> */
.L_x_262:
[----:B------:R-:W-:-:S06]  /*6550*/  IMAD.WIDE R12, R43, c[0x0][0x18c], R44 ;  /* 0x000063002b0c7a25 */ /* 0x000fcc00078e022c */
[----:B------:R-:W2:Y:S02]  /*6560*/  LDG.E.128.CONSTANT R12, [R12.64] ;  /* 0x000000060c0c7981 */ /* 0x000ea4000c1e9d00 */
[----:B--2---:R-:W-:Y:S02]  /*6570*/  SHF.R.U32.HI R31, RZ, 0x8, R13 ;  /* 0x00000008ff1f7819 */ /* 0x004fe4000001160d */
[C---:B------:R-:W-:Y:S02]  /*6580*/  LOP3.LUT R33, R12.reuse, 0xf000f, RZ, 0xc0, !PT ;  /* 0x000f000f0c217812 */ /* 0x040fe400078ec0ff */
        /* <DEDUP_REMOVED lines=9> */
[----:B------:R-:W-:Y:S02]  /*6620*/  LOP3.LUT R13, R31, 0xf000f0, RZ, 0xc0, !PT ;  /* 0x00f000f01f0d7812 */ /* 0x000fe400078ec0ff */
[----:B------:R-:W-:Y:S02]  /*6630*/  SHF.R.U32.HI R15, RZ, 0x8, R15 ;  /* 0x00000008ff0f7819 */ /* 0x000fe4000001160f */
[----:B------:R-:W-:Y:S02]  /*6640*/  LOP3.LUT R44, R12, 0x64006400, RZ, 0xfc, !PT ;  /* 0x640064000c2c7812 */ /* 0x000fe400078efcff */
[----:B------:R-:W-:Y:S02]  /*6650*/  LOP3.LUT R28, R27, 0x64006400, RZ, 0xfc, !PT ;  /* 0x640064001b1c7812 */ /* 0x000fe400078efcff */
[----:B------:R-:W-:Y:S02]  /*6660*/  LOP3.LUT R38, R29, 0x64006400, RZ, 0xfc, !PT ;  /* 0x640064001d267812 */ /* 0x000fe400078efcff */
[----:B------:R-:W-:-:S02]  /*6670*/  LOP3.LUT R12, R34, 0xf000f0, RZ, 0xc0, !PT ;  /* 0x00f000f0220c7812 */ /* 0x000fc400078ec0ff */
[----:B------:R-:W-:Y:S02]  /*6680*/  LOP3.LUT R36, R13, 0x64006400, RZ, 0xfc, !PT ;  /* 0x640064000d247812 */ /* 0x000fe400078efcff */
[----:B------:R-:W-:Y:S02]  /*6690*/  LOP3.LUT R27, R25, 0xf000f0, RZ, 0xc0, !PT ;  /* 0x00f000f0191b7812 */ /* 0x000fe400078ec0ff */
[----:B------:R-:W-:Y:S01]  /*66a0*/  LOP3.LUT R29, R15, 0xf000f0, RZ, 0xc0, !PT ;  /* 0x00f000f00f1d7812 */ /* 0x000fe200078ec0ff */
[----:B------:R-:W-:Y:S01]  /*66b0*/  HFMA2 R13, R36, R3.H0_H0, -72, -72 ;  /* 0xd480d480240d7431 */ /* 0x000fe20000040003 */
[----:B------:R-:W-:Y:S02]  /*66c0*/  LOP3.LUT R34, R34, 0xf000f, RZ, 0xc0, !PT ;  /* 0x000f000f22227812 */ /* 0x000fe400078ec0ff */
[----:B------:R-:W-:Y:S02]  /*66d0*/  LOP3.LUT R31, R31, 0xf000f, RZ, 0xc0, !PT ;  /* 0x000f000f1f1f7812 */ /* 0x000fe400078ec0ff */
        /* <DEDUP_REMOVED lines=28> */
[----:B------:R-:W-:Y:S01]  /*68a0*/  HADD2 R38, R15, -1032, -1032 ;  /* 0xe408e4080f267430 */ /* 0x000fe20000000000 */
[----:B------:R-:W-:Y:S05]  /*68b0*/  @!P2 BRA `(.L_x_265) ;  /* 0x000005a00000a947 */ /* 0x000fea0003800000 */
[----:B------:R-:W0:Y:S01]  /*68c0*/  LDS.64 R14, [UR4+0x30] ;  /* 0x00003004ff0e7984 */ /* 0x000e220008000a00 */
[----:B------:R-:W-:-:S02]  /*68d0*/  HADD2.F32 R39, -RZ, R31.H0_H0 ;  /* 0x2000001fff277230 */ /* 0x000fc40000004100 */
[----:B------:R-:W-:Y:S01]  /*68e0*/  HADD2.F32 R43, -RZ, R32.H0_H0 ;  /* 0x20000020ff2b7230 */ /* 0x000fe20000004100 */
[----:B------:R-:W1:Y:S01]  /*68f0*/  LDS.64 R24, [UR4+0x38] ;  /* 0x00003804ff187984 */ /* 0x000e620008000a00 */
[----:B------:R-:W-:Y:S02]  /*6900*/  HADD2.F32 R45, -RZ, R33.H0_H0 ;  /* 0x20000021ff2d7230 */ /* 0x000fe40000004100 */
[--C-:B------:R-:W-:Y:S02]  /*6910*/  HADD2.F32 R47, -RZ, R34.reuse.H0_H0 ;  /* 0x20000022ff2f7230 */ /* 0x100fe40000004100 */
[----:B------:R-:W-:Y:S02]  /*6920*/  HADD2.F32 R49, -RZ, R31.H1_H1 ;  /* 0x3000001fff317230 */ /* 0x000fe40000004100 */
[----:B------:R-:W-:Y:S02]  /*6930*/  HADD2.F32 R44, -RZ, R33.H1_H1 ;  /* 0x30000021ff2c7230 */ /* 0x000fe40000004100 */
[----:B------:R-:W-:-:S02]  /*6940*/  HADD2.F32 R46, -RZ, R34.H1_H1 ;  /* 0x30000022ff2e7230 */ /* 0x000fc40000004100 */
[--C-:B0-----:R-:W-:Y:S02]  /*6950*/  HADD2.F32 R42, -RZ, R14.reuse.H0_H0 ;  /* 0x2000000eff2a7230 */ /* 0x101fe40000004100 */
[----:B------:R-:W-:-:S03]  /*6960*/  HADD2.F32 R14, -RZ, R14.H1_H1 ;  /* 0x3000000eff0e7230 */ /* 0x000fc60000004100 */
[----:B------:R-:W-:Y:S02]  /*6970*/  FFMA.FTZ R39, R39, R42, RZ ;  /* 0x0000002a27277223 */ /* 0x000fe400000100ff */
[C---:B------:R-:W-:Y:S02]  /*6980*/  FFMA.FTZ R43, R42.reuse, R43, RZ ;  /* 0x0000002b2a2b7223 */ /* 0x040fe400000100ff */
[C---:B------:R-:W-:Y:S02]  /*6990*/  FFMA.FTZ R45, R42.reuse, R45, RZ ;  /* 0x0000002d2a2d7223 */ /* 0x040fe400000100ff */
[----:B------:R-:W-:Y:S01]  /*69a0*/  FFMA.FTZ R47, R42, R47, RZ ;  /* 0x0000002f2a2f7223 */ /* 0x000fe200000100ff */
[----:B------:R-:W-:Y:S01]  /*69b0*/  HADD2.F32 R42, -RZ, R32.H1_H1 ;  /* 0x30000020ff2a7230 */ /* 0x000fe20000004100 */
[----:B------:R-:W-:Y:S02]  /*69c0*/  FFMA.FTZ R39, R49, R14, R39 ;  /* 0x0000000e31277223 */ /* 0x000fe40000010027 */
[C---:B------:R-:W-:Y:S01]  /*69d0*/  FFMA.FTZ R45, R14.reuse, R44, R45 ;  /* 0x0000002c0e2d7223 */ /* 0x040fe2000001002d */
[--C-:B------:R-:W-:Y:S01]  /*69e0*/  HADD2.F32 R44, -RZ, R15.reuse.H0_H0 ;  /* 0x2000000fff2c7230 */ /* 0x100fe20000004100 */
[C---:B------:R-:W-:Y:S01]  /*69f0*/  FFMA.FTZ R42, R14.reuse, R42, R43 ;  /* 0x0000002a0e2a7223 */ /* 0x040fe2000001002b */
[----:B------:R-:W-:Y:S01]  /*6a00*/  HADD2.F32 R15, -RZ, R15.H1_H1 ;  /* 0x3000000fff0f7230 */ /* 0x000fe20000004100 */
[----:B------:R-:W-:Y:S01]  /*6a10*/  FFMA.FTZ R43, R14, R46, R47 ;  /* 0x0000002e0e2b7223 */ /* 0x000fe2000001002f */
[----:B------:R-:W-:-:S02]  /*6a20*/  HADD2.F32 R14, -RZ, R30.H0_H0 ;  /* 0x2000001eff0e7230 */ /* 0x000fc40000004100 */
[----:B------:R-:W-:Y:S02]  /*6a30*/  HADD2.F32 R47, -RZ, R29.H0_H0 ;  /* 0x2000001dff2f7230 */ /* 0x000fe40000004100 */
[----:B------:R-:W-:Y:S01]  /*6a40*/  HADD2.F32 R46, -RZ, R28.H0_H0 ;  /* 0x2000001cff2e7230 */ /* 0x000fe20000004100 */
[----:B------:R-:W-:Y:S01]  /*6a50*/  FFMA.FTZ R14, R14, R44, R39 ;  /* 0x0000002c0e0e7223 */ /* 0x000fe20000010027 */
[--C-:B------:R-:W-:Y:S01]  /*6a60*/  HADD2.F32 R39, -RZ, R27.reuse.H0_H0 ;  /* 0x2000001bff277230 */ /* 0x100fe20000004100 */
[C---:B------:R-:W-:Y:S01]  /*6a70*/  FFMA.FTZ R42, R44.reuse, R47, R42 ;  /* 0x0000002f2c2a7223 */ /* 0x040fe2000001002a */
[----:B------:R-:W-:Y:S01]  /*6a80*/  HADD2.F32 R47, -RZ, R27.H1_H1 ;  /* 0x3000001bff2f7230 */ /* 0x000fe20000004100 */
[C---:B------:R-:W-:Y:S01]  /*6a90*/  FFMA.FTZ R46, R44.reuse, R46, R45 ;  /* 0x0000002e2c2e7223 */ /* 0x040fe2000001002d */
[----:B------:R-:W-:Y:S01]  /*6aa0*/  HADD2.F32 R45, -RZ, R30.H1_H1 ;  /* 0x3000001eff2d7230 */ /* 0x000fe20000004100 */
[----:B------:R-:W-:Y:S01]  /*6ab0*/  FFMA.FTZ R44, R44, R39, R43 ;  /* 0x000000272c2c7223 */ /* 0x000fe2000001002b */
[----:B------:R-:W-:-:S02]  /*6ac0*/  HADD2.F32 R43, -RZ, R29.H1_H1 ;  /* 0x3000001dff2b7230 */ /* 0x000fc40000004100 */
[----:B------:R-:W-:Y:S01]  /*6ad0*/  HADD2.F32 R39, -RZ, R28.H1_H1 ;  /* 0x3000001cff277230 */ /* 0x000fe20000004100 */
[----:B------:R-:W-:Y:S01]  /*6ae0*/  FFMA.FTZ R45, R45, R15, R14 ;  /* 0x0000000f2d2d7223 */ /* 0x000fe2000001000e */
[--C-:B-1----:R-:W-:Y:S01]  /*6af0*/  HADD2.F32 R14, -RZ, R24.reuse.H0_H0 ;  /* 0x20000018ff0e7230 */ /* 0x102fe20000004100 */
[C---:B------:R-:W-:Y:S01]  /*6b00*/  FFMA.FTZ R43, R15.reuse, R43, R42 ;  /* 0x0000002b0f2b7223 */ /* 0x040fe2000001002a */
[--C-:B------:R-:W-:Y:S01]  /*6b10*/  HADD2.F32 R42, -RZ, R35.reuse.H0_H0 ;  /* 0x20000023ff2a7230 */ /* 0x100fe20000004100 */
[C---:B------:R-:W-:Y:S01]  /*6b20*/  FFMA.FTZ R39, R15.reuse, R39, R46 ;  /* 0x000000270f277223 */ /* 0x040fe2000001002e */
[----:B------:R-:W-:Y:S01]  /*6b30*/  HADD2.F32 R24, -RZ, R24.H1_H1 ;  /* 0x30000018ff187230 */ /* 0x000fe20000004100 */
[----:B------:R-:W-:Y:S01]  /*6b40*/  FFMA.FTZ R15, R15, R47, R44 ;  /* 0x0000002f0f0f7223 */ /* 0x000fe2000001002c */
[----:B------:R-:W-:Y:S01]  /*6b50*/  HADD2.F32 R44, -RZ, R36.H0_H0 ;  /* 0x20000024ff2c7230 */ /* 0x000fe20000004100 */
[----:B------:R-:W-:Y:S01]  /*6b60*/  FFMA.FTZ R42, R42, R14, R45 ;  /* 0x0000000e2a2a7223 */ /* 0x000fe2000001002d */
[----:B------:R-:W-:-:S02]  /*6b70*/  HADD2.F32 R45, -RZ, R35.H1_H1 ;  /* 0x30000023ff2d7230 */ /* 0x000fc40000004100 */
[----:B------:R-:W-:Y:S01]  /*6b80*/  HADD2.F32 R47, -RZ, R36.H1_H1 ;  /* 0x30000024ff2f7230 */ /* 0x000fe20000004100 */
[----:B------:R-:W-:Y:S01]  /*6b90*/  FFMA.FTZ R44, R14, R44, R43 ;  /* 0x0000002c0e2c7223 */ /* 0x000fe2000001002b */
[----:B------:R-:W-:Y:S01]  /*6ba0*/  HADD2.F32 R46, -RZ, R37.H0_H0 ;  /* 0x20000025ff2e7230 */ /* 0x000fe20000004100 */
[----:B------:R-:W-:Y:S01]  /*6bb0*/  FFMA.FTZ R43, R45, R24, R42 ;  /* 0x000000182d2b7223 */ /* 0x000fe2000001002a */
[----:B------:R-:W-:Y:S01]  /*6bc0*/  HADD2.F32 R42, -RZ, R25.H0_H0 ;  /* 0x20000019ff2a7230 */ /* 0x000fe20000004100 */
[----:B------:R-:W-:Y:S01]  /*6bd0*/  FFMA.FTZ R45, R24, R47, R44 ;  /* 0x0000002f182d7223 */ /* 0x000fe2000001002c */
[----:B------:R-:W-:Y:S01]  /*6be0*/  HADD2.F32 R44, -RZ, R26.H0_H0 ;  /* 0x2000001aff2c7230 */ /* 0x000fe20000004100 */
[----:B------:R-:W-:Y:S01]  /*6bf0*/  FFMA.FTZ R39, R14, R46, R39 ;  /* 0x0000002e0e277223 */ /* 0x000fe20000010027 */
[--C-:B------:R-:W-:Y:S02]  /*6c00*/  HADD2.F32 R46, -RZ, R38.reuse.H0_H0 ;  /* 0x20000026ff2e7230 */ /* 0x100fe40000004100 */
[----:B------:R-:W-:Y:S01]  /*6c10*/  HADD2.F32 R47, -RZ, R38.H1_H1 ;  /* 0x30000026ff2f7230 */ /* 0x000fe20000004100 */
[----:B------:R-:W-:Y:S01]  /*6c20*/  FFMA.FTZ R43, R44, R42, R43 ;  /* 0x0000002a2c2b7223 */ /* 0x000fe2000001002b */
[----:B------:R-:W-:Y:S01]  /*6c30*/  HADD2.F32 R44, -RZ, R13.H0_H0 ;  /* 0x2000000dff2c7230 */ /* 0x000fe20000004100 */
[----:B------:R-:W-:Y:S01]  /*6c40*/  FFMA.FTZ R48, R14, R46, R15 ;  /* 0x0000002e0e307223 */ /* 0x000fe2000001000f */
[----:B------:R-:W-:-:S02]  /*6c50*/  HADD2.F32 R46, -RZ, R37.H1_H1 ;  /* 0x30000025ff2e7230 */ /* 0x000fc40000004100 */
[----:B------:R-:W-:Y:S01]  /*6c60*/  HADD2.F32 R14, -RZ, R25.H1_H1 ;  /* 0x30000019ff0e7230 */ /* 0x000fe20000004100 */
[----:B------:R-:W-:Y:S01]  /*6c70*/  FFMA.FTZ R15, R42, R44, R45 ;  /* 0x0000002c2a0f7223 */ /* 0x000fe2000001002d */
[----:B------:R-:W-:Y:S01]  /*6c80*/  HADD2.F32 R44, -RZ, R26.H1_H1 ;  /* 0x3000001aff2c7230 */ /* 0x000fe20000004100 */
[C---:B------:R-:W-:Y:S01]  /*6c90*/  FFMA.FTZ R39, R24.reuse, R46, R39 ;  /* 0x0000002e18277223 */ /* 0x040fe20000010027 */
[--C-:B------:R-:W-:Y:S01]  /*6ca0*/  HADD2.F32 R45, -RZ, R12.reuse.H0_H0 ;  /* 0x2000000cff2d7230 */ /* 0x100fe20000004100 */
[----:B------:R-:W-:Y:S01]  /*6cb0*/  FFMA.FTZ R25, R24, R47, R48 ;  /* 0x0000002f18197223 */ /* 0x000fe20000010030 */
[----:B------:R-:W-:Y:S01]  /*6cc0*/  HADD2.F32 R24, -RZ, R13.H1_H1 ;  /* 0x3000000dff187230 */ /* 0x000fe20000004100 */
[----:B------:R-:W-:Y:S01]  /*6cd0*/  FFMA.FTZ R43, R44, R14, R43 ;  /* 0x0000000e2c2b7223 */ /* 0x000fe2000001002b */
[--C-:B------:R-:W-:Y:S01]  /*6ce0*/  HADD2.F32 R44, -RZ, R3.reuse.H0_H0 ;  /* 0x20000003ff2c7230 */ /* 0x100fe20000004100 */
[----:B------:R-:W-:Y:S01]  /*6cf0*/  FFMA.FTZ R45, R42, R45, R39 ;  /* 0x0000002d2a2d7223 */ /* 0x000fe20000010027 */
[----:B------:R-:W-:Y:S01]  /*6d00*/  HADD2.F32 R39, -RZ, R12.H1_H1 ;  /* 0x3000000cff277230 */ /* 0x000fe20000004100 */
[----:B------:R-:W-:Y:S01]  /*6d10*/  FFMA.FTZ R15, R14, R24, R15 ;  /* 0x000000180e0f7223 */ /* 0x000fe2000001000f */
[----:B------:R-:W-:Y:S01]  /*6d20*/  HADD2.F32 R24, -RZ, R0.H0_H0 ;  /* 0x20000000ff187230 */ /* 0x000fe20000004100 */
[----:B------:R-:W-:Y:S01]  /*6d30*/  FFMA.FTZ R44, R42, R44, R25 ;  /* 0x0000002c2a2c7223 */ /* 0x000fe20000010019 */
[----:B------:R-:W-:Y:S01]  /*6d40*/  HADD2.F32 R25, -RZ, R3.H1_H1 ;  /* 0x30000003ff197230 */ /* 0x000fe20000004100 */
[----:B------:R-:W-:Y:S01]  /*6d50*/  FFMA.FTZ R39, R14, R39, R45 ;  /* 0x000000270e277223 */ /* 0x000fe2000001002d */
[----:B------:R-:W-:Y:S01]  /*6d60*/  HADD2.F32 R42, -RZ, R2.H0_H0 ;  /* 0x20000002ff2a7230 */ /* 0x000fe20000004100 */
[----:B------:R-:W-:Y:S01]  /*6d70*/  FMUL.FTZ R43, R24, R43 ;  /* 0x0000002b182b7220 */ /* 0x000fe20000410000 */
[----:B------:R-:W-:Y:S01]  /*6d80*/  HADD2.F32 R24, -RZ, R0.H1_H1 ;  /* 0x30000000ff187230 */ /* 0x000fe20000004100 */
[----:B------:R-:W-:Y:S01]  /*6d90*/  FFMA.FTZ R25, R14, R25, R44 ;  /* 0x000000190e197223 */ /* 0x000fe2000001002c */
[----:B------:R-:W-:Y:S01]  /*6da0*/  HADD2.F32 R46, -RZ, R2.H1_H1 ;  /* 0x30000002ff2e7230 */ /* 0x000fe20000004100 */
[----:B------:R-:W-:Y:S01]  /*6db0*/  FMUL.FTZ R39, R42, R39 ;  /* 0x000000272a277220 */ /* 0x000fe20000410000 */
[----:B------:R-:W-:Y:S01]  /*6dc0*/  F2FP.PACK_AB R43, RZ, R43 ;  /* 0x0000002bff2b723e */ /* 0x000fe200000000ff */
[----:B------:R-:W-:-:S02]  /*6dd0*/  FMUL.FTZ R15, R24, R15 ;  /* 0x0000000f180f7220 */ /* 0x000fc40000410000 */
        /* <DEDUP_REMOVED lines=8> */
.L_x_265:
        /* <DEDUP_REMOVED lines=9> */
[----:B------:R-:W-:Y:S02]  /*6ef0*/  HADD2.F32 R44, -RZ, R31.H1_H1 ;  /* 0x3000001fff2c7230 */ /* 0x000fe40000004100 */
[----:B------:R-:W-:Y:S02]  /*6f00*/  HADD2.F32 R48, -RZ, R33.H0_H0 ;  /* 0x20000021ff307230 */ /* 0x000fe40000004100 */
[----:B------:R-:W-:Y:S02]  /*6f10*/  HADD2.F32 R50, -RZ, R34.H0_H0 ;  /* 0x20000022ff327230 */ /* 0x000fe40000004100 */
[----:B0-----:R-:W-:-:S02]  /*6f20*/  HADD2.F32 R47, -RZ, R14.H0_H0 ;  /* 0x2000000eff2f7230 */ /* 0x001fc40000004100 */
[----:B------:R-:W-:-:S03]  /*6f30*/  HADD2.F32 R14, -RZ, R14.H1_H1 ;  /* 0x3000000eff0e7230 */ /* 0x000fc60000004100 */
[-C--:B------:R-:W-:Y:S01]  /*6f40*/  FFMA.FTZ R39, R42, R47.reuse, RZ ;  /* 0x0000002f2a277223 */ /* 0x080fe200000100ff */
[----:B------:R-:W-:Y:S01]  /*6f50*/  HADD2.F32 R42, -RZ, R32.H1_H1 ;  /* 0x30000020ff2a7230 */ /* 0x000fe20000004100 */
[-C--:B------:R-:W-:Y:S01]  /*6f60*/  FFMA.FTZ R43, R46, R47.reuse, RZ ;  /* 0x0000002f2e2b7223 */ /* 0x080fe200000100ff */
[----:B------:R-:W-:Y:S01]  /*6f70*/  HADD2.F32 R46, -RZ, R34.H1_H1 ;  /* 0x30000022ff2e7230 */ /* 0x000fe20000004100 */
[-C--:B------:R-:W-:Y:S01]  /*6f80*/  FFMA.FTZ R39, R44, R14.reuse, R39 ;  /* 0x0000000e2c277223 */ /* 0x080fe20000010027 */
[----:B------:R-:W-:Y:S01]  /*6f90*/  HADD2.F32 R44, -RZ, R33.H1_H1 ;  /* 0x30000021ff2c7230 */ /* 0x000fe20000004100 */
[-C--:B------:R-:W-:Y:S01]  /*6fa0*/  FFMA.FTZ R45, R48, R47.reuse, RZ ;  /* 0x0000002f302d7223 */ /* 0x080fe200000100ff */
[----:B------:R-:W-:Y:S01]  /*6fb0*/  HADD2.F32 R48, -RZ, R27.H0_H0 ;  /* 0x2000001bff307230 */ /* 0x000fe20000004100 */
[----:B------:R-:W-:Y:S02]  /*6fc0*/  FFMA.FTZ R47, R50, R47, RZ ;  /* 0x0000002f322f7223 */ /* 0x000fe400000100ff */
[----:B------:R-:W-:-:S02]  /*6fd0*/  FFMA.FTZ R42, R42, R14, R43 ;  /* 0x0000000e2a2a7223 */ /* 0x000fc4000001002b */
[-C--:B------:R-:W-:Y:S01]  /*6fe0*/  FFMA.FTZ R44, R44, R14.reuse, R45 ;  /* 0x0000000e2c2c7223 */ /* 0x080fe2000001002d */
[----:B------:R-:W-:Y:S01]  /*6ff0*/  HADD2.F32 R45, -RZ, R15.H0_H0 ;  /* 0x2000000fff2d7230 */ /* 0x000fe20000004100 */
[----:B------:R-:W-:Y:S01]  /*7000*/  FFMA.FTZ R43, R46, R14, R47 ;  /* 0x0000000e2e2b7223 */ /* 0x000fe2000001002f */
[----:B------:R-:W-:Y:S02]  /*7010*/  HADD2.F32 R14, -RZ, R30.H0_H0 ;  /* 0x2000001eff0e7230 */ /* 0x000fe40000004100 */
[----:B------:R-:W-:Y:S02]  /*7020*/  HADD2.F32 R46, -RZ, R29.H0_H0 ;  /* 0x2000001dff2e7230 */ /* 0x000fe40000004100 */
[----:B------:R-:W-:Y:S01]  /*7030*/  HADD2.F32 R15, -RZ, R15.H1_H1 ;  /* 0x3000000fff0f7230 */ /* 0x000fe20000004100 */
[-C--:B------:R-:W-:Y:S01]  /*7040*/  FFMA.FTZ R14, R14, R45.reuse, R39 ;  /* 0x0000002d0e0e7223 */ /* 0x080fe20000010027 */
[----:B------:R-:W-:Y:S01]  /*7050*/  HADD2.F32 R39, -RZ, R28.H0_H0 ;  /* 0x2000001cff277230 */ /* 0x000fe20000004100 */
[----:B------:R-:W-:Y:S01]  /*7060*/  FFMA.FTZ R42, R46, R45, R42 ;  /* 0x0000002d2e2a7223 */ /* 0x000fe2000001002a */
[----:B------:R-:W-:-:S03]  /*7070*/  HADD2.F32 R47, -RZ, R30.H1_H1 ;  /* 0x3000001eff2f7230 */ /* 0x000fc60000004100 */
[-C--:B------:R-:W-:Y:S01]  /*7080*/  FFMA.FTZ R46, R39, R45.reuse, R44 ;  /* 0x0000002d272e7223 */ /* 0x080fe2000001002c */
[----:B------:R-:W-:Y:S01]  /*7090*/  HADD2.F32 R39, -RZ, R28.H1_H1 ;  /* 0x3000001cff277230 */ /* 0x000fe20000004100 */
[----:B------:R-:W-:Y:S01]  /*70a0*/  FFMA.FTZ R44, R48, R45, R43 ;  /* 0x0000002d302c7223 */ /* 0x000fe2000001002b */
[----:B------:R-:W-:Y:S01]  /*70b0*/  HADD2.F32 R45, -RZ, R29.H1_H1 ;  /* 0x3000001dff2d7230 */ /* 0x000fe20000004100 */
[-C--:B------:R-:W-:Y:S01]  /*70c0*/  FFMA.FTZ R47, R47, R15.reuse, R14 ;  /* 0x0000000f2f2f7223 */ /* 0x080fe2000001000e */
[----:B------:R-:W-:Y:S01]  /*70d0*/  HADD2.F32 R43, -RZ, R27.H1_H1 ;  /* 0x3000001bff2b7230 */ /* 0x000fe20000004100 */
[-C--:B------:R-:W-:Y:S01]  /*70e0*/  FFMA.FTZ R39, R39, R15.reuse, R46 ;  /* 0x0000000f27277223 */ /* 0x080fe2000001002e */
[----:B-1----:R-:W-:Y:S01]  /*70f0*/  HADD2.F32 R14, -RZ, R24.H0_H0 ;  /* 0x20000018ff0e7230 */ /* 0x002fe20000004100 */
        /* <DEDUP_REMOVED lines=9> */
[----:B------:R-:W-:Y:S01]  /*7190*/  FFMA.FTZ R39, R46, R14, R39 ;  /* 0x0000000e2e277223 */ /* 0x000fe20000010027 */
[----:B------:R-:W-:Y:S02]  /*71a0*/  HADD2.F32 R42, -RZ, R35.H1_H1 ;  /* 0x30000023ff2a7230 */ /* 0x000fe40000004100 */
[----:B------:R-:W-:Y:S01]  /*71b0*/  HADD2.F32 R46, -RZ, R38.H0_H0 ;  /* 0x20000026ff2e7230 */ /* 0x000fe20000004100 */
        /* <DEDUP_REMOVED lines=8> */
[----:B------:R-:W-:Y:S01]  /*7240*/  HADD2.F32 R45, -RZ, R13.H0_H0 ;  /* 0x2000000dff2d7230 */ /* 0x000fe20000004100 */
[-C--:B------:R-:W-:Y:S01]  /*7250*/  FFMA.FTZ R14, R14, R24.reuse, R39 ;  /* 0x000000180e0e7223 */ /* 0x080fe20000010027 */
[----:B------:R-:W-:Y:S01]  /*7260*/  HADD2.F32 R25, -RZ, R25.H1_H1 ;  /* 0x30000019ff197230 */ /* 0x000fe20000004100 */
[----:B------:R-:W-:Y:S01]  /*7270*/  FFMA.FTZ R24, R46, R24, R43 ;  /* 0x000000182e187223 */ /* 0x000fe2000001002b */
[----:B------:R-:W-:Y:S01]  /*7280*/  HADD2.F32 R43, -RZ, R12.H0_H0 ;  /* 0x2000000cff2b7230 */ /* 0x000fe20000004100 */
[-C--:B------:R-:W-:Y:S01]  /*7290*/  FFMA.FTZ R44, R45, R15.reuse, R44 ;  /* 0x0000000f2d2c7223 */ /* 0x080fe2000001002c */
[----:B------:R-:W-:Y:S02]  /*72a0*/  HADD2.F32 R45, -RZ, R26.H1_H1 ;  /* 0x3000001aff2d7230 */ /* 0x000fe40000004100 */
[----:B------:R-:W-:Y:S01]  /*72b0*/  HADD2.F32 R39, -RZ, R13.H1_H1 ;  /* 0x3000000dff277230 */ /* 0x000fe20000004100 */
[----:B------:R-:W-:Y:S01]  /*72c0*/  FFMA.FTZ R14, R43, R15, R14 ;  /* 0x0000000f2b0e7223 */ /* 0x000fe2000001000e */
[----:B------:R-:W-:Y:S01]  /*72d0*/  HADD2.F32 R43, -RZ, R12.H1_H1 ;  /* 0x3000000cff2b7230 */ /* 0x000fe20000004100 */
[-C--:B------:R-:W-:Y:S01]  /*72e0*/  FFMA.FTZ R42, R45, R25.reuse, R42 ;  /* 0x000000192d2a7223 */ /* 0x080fe2000001002a */
[--C-:B------:R-:W-:Y:S01]  /*72f0*/  HADD2.F32 R45, -RZ, R3.reuse.H0_H0 ;  /* 0x20000003ff2d7230 */ /* 0x100fe20000004100 */
[-C--:B------:R-:W-:Y:S01]  /*7300*/  FFMA.FTZ R44, R39, R25.reuse, R44 ;  /* 0x00000019272c7223 */ /* 0x080fe2000001002c */
[--C-:B------:R-:W-:Y:S01]  /*7310*/  HADD2.F32 R39, -RZ, R0.reuse.H0_H0 ;  /* 0x20000000ff277230 */ /* 0x100fe20000004100 */
[----:B------:R-:W-:Y:S01]  /*7320*/  FFMA.FTZ R14, R43, R25, R14 ;  /* 0x000000192b0e7223 */ /* 0x000fe2000001000e */
[----:B------:R-:W-:Y:S01]  /*7330*/  HADD2.F32 R43, -RZ, R3.H1_H1 ;  /* 0x30000003ff2b7230 */ /* 0x000fe20000004100 */
[----:B------:R-:W-:Y:S01]  /*7340*/  FFMA.FTZ R24, R45, R15, R24 ;  /* 0x0000000f2d187223 */ /* 0x000fe20000010018 */
[----:B------:R-:W-:Y:S01]  /*7350*/  HADD2.F32 R15, -RZ, R0.H1_H1 ;  /* 0x30000000ff0f7230 */ /* 0x000fe20000004100 */
[----:B------:R-:W-:Y:S01]  /*7360*/  FMUL.FTZ R42, R39, R42 ;  /* 0x0000002a272a7220 */ /* 0x000fe20000410000 */
[--C-:B------:R-:W-:Y:S01]  /*7370*/  HADD2.F32 R39, -RZ, R2.reuse.H0_H0 ;  /* 0x20000002ff277230 */ /* 0x100fe20000004100 */
        /* <DEDUP_REMOVED lines=13> */
.L_x_266:
        /* <DEDUP_REMOVED lines=94> */
.L_x_267:
        /* <DEDUP_REMOVED lines=16> */
[--C-:B------:R-:W-:Y:S01]  /*7b30*/  HADD2.F32 R45, -RZ, R28.reuse.H0_H0 ;  /* 0x2000001cff2d7230 */ /* 0x100fe20000004100 */
[-C--:B------:R-:W-:Y:S01]  /*7b40*/  FFMA.FTZ R32, R47, R42.reuse, RZ ;  /* 0x0000002a2f207223 */ /* 0x080fe200000100ff */
[----:B------:R-:W-:Y:S01]  /*7b50*/  HADD2.F32 R28, -RZ, R28.H1_H1 ;  /* 0x3000001cff1c7230 */ /* 0x000fe20000004100 */
[-C--:B------:R-:W-:Y:S01]  /*7b60*/  FFMA.FTZ R43, R46, R39.reuse, R43 ;  /* 0x000000272e2b7223 */ /* 0x080fe2000001002b */
[----:B------:R-:W-:Y:S01]  /*7b70*/  HADD2.F32 R46, -RZ, R34.H1_H1 ;  /* 0x30000022ff2e7230 */ /* 0x000fe20000004100 */
[-C--:B------:R-:W-:Y:S01]  /*7b80*/  FFMA.FTZ R31, R44, R39.reuse, R31 ;  /* 0x000000272c1f7223 */ /* 0x080fe2000001001f */
[--C-:B------:R-:W-:Y:S01]  /*7b90*/  HADD2.F32 R34, -RZ, R30.reuse.H0_H0 ;  /* 0x2000001eff227230 */ /* 0x100fe20000004100 */
[----:B------:R-:W-:Y:S01]  /*7ba0*/  FFMA.FTZ R42, R49, R42, RZ ;  /* 0x0000002a312a7223 */ /* 0x000fe200000100ff */
[----:B------:R-:W-:Y:S01]  /*7bb0*/  HADD2.F32 R44, -RZ, R29.H0_H0 ;  /* 0x2000001dff2c7230 */ /* 0x000fe20000004100 */
[-C--:B------:R-:W-:Y:S01]  /*7bc0*/  FFMA.FTZ R33, R33, R39.reuse, R32 ;  /* 0x0000002721217223 */ /* 0x080fe20000010020 */
[----:B------:R-:W-:Y:S01]  /*7bd0*/  HADD2.F32 R30, -RZ, R30.H1_H1 ;  /* 0x3000001eff1e7230 */ /* 0x000fe20000004100 */
[-C--:B------:R-:W-:Y:S01]  /*7be0*/  FFMA.FTZ R32, R34, R14.reuse, R31 ;  /* 0x0000000e22207223 */ /* 0x080fe2000001001f */
[----:B------:R-:W-:Y:S01]  /*7bf0*/  HADD2.F32 R31, -RZ, R27.H0_H0 ;  /* 0x2000001bff1f7230 */ /* 0x000fe20000004100 */
[----:B------:R-:W-:Y:S01]  /*7c00*/  FFMA.FTZ R39, R46, R39, R42 ;  /* 0x000000272e277223 */ /* 0x000fe2000001002a */
[----:B------:R-:W-:Y:S01]  /*7c10*/  HADD2.F32 R29, -RZ, R29.H1_H1 ;  /* 0x3000001dff1d7230 */ /* 0x000fe20000004100 */
[-C--:B------:R-:W-:Y:S01]  /*7c20*/  FFMA.FTZ R34, R44, R14.reuse, R43 ;  /* 0x0000000e2c227223 */ /* 0x080fe2000001002b */
[----:B------:R-:W-:Y:S01]  /*7c30*/  HADD2.F32 R27, -RZ, R27.H1_H1 ;  /* 0x3000001bff1b7230 */ /* 0x000fe20000004100 */
[----:B------:R-:W-:-:S02]  /*7c40*/  FFMA.FTZ R42, R45, R14, R33 ;  /* 0x0000000e2d2a7223 */ /* 0x000fc40000010021 */
[----:B------:R-:W-:Y:S01]  /*7c50*/  FFMA.FTZ R14, R31, R14, R39 ;  /* 0x0000000e1f0e7223 */ /* 0x000fe20000010027 */
[--C-:B------:R-:W-:Y:S01]  /*7c60*/  HADD2.F32 R31, -RZ, R37.reuse.H0_H0 ;  /* 0x20000025ff1f7230 */ /* 0x100fe20000004100 */
[-C--:B------:R-:W-:Y:S01]  /*7c70*/  FFMA.FTZ R42, R28, R15.reuse, R42 ;  /* 0x0000000f1c2a7223 */ /* 0x080fe2000001002a */
[----:B------:R-:W-:Y:S01]  /*7c80*/  HADD2.F32 R37, -RZ, R37.H1_H1 ;  /* 0x30000025ff257230 */ /* 0x000fe20000004100 */
[-C--:B------:R-:W-:Y:S01]  /*7c90*/  FFMA.FTZ R32, R30, R15.reuse, R32 ;  /* 0x0000000f1e207223 */ /* 0x080fe20000010020 */
[----:B------:R-:W-:Y:S01]  /*7ca0*/  HADD2.F32 R30, -RZ, R38.H0_H0 ;  /* 0x20000026ff1e7230 */ /* 0x000fe20000004100 */
[-C--:B------:R-:W-:Y:S01]  /*7cb0*/  FFMA.FTZ R34, R29, R15.reuse, R34 ;  /* 0x0000000f1d227223 */ /* 0x080fe20000010022 */
[----:B------:R-:W-:Y:S01]  /*7cc0*/  HADD2.F32 R29, -RZ, R36.H0_H0 ;  /* 0x20000024ff1d7230 */ /* 0x000fe20000004100 */
[----:B------:R-:W-:Y:S01]  /*7cd0*/  FFMA.FTZ R28, R27, R15, R14 ;  /* 0x0000000f1b1c7223 */ /* 0x000fe2000001000e */
[----:B-1----:R-:W-:Y:S02]  /*7ce0*/  HADD2.F32 R15, -RZ, R24.H0_H0 ;  /* 0x20000018ff0f7230 */ /* 0x002fe40000004100 */
[----:B------:R-:W-:-:S02]  /*7cf0*/  HADD2.F32 R27, -RZ, R35.H0_H0 ;  /* 0x20000023ff1b7230 */ /* 0x000fc40000004100 */
[----:B------:R-:W-:Y:S01]  /*7d00*/  HADD2.F32 R24, -RZ, R24.H1_H1 ;  /* 0x30000018ff187230 */ /* 0x000fe20000004100 */
[-C--:B------:R-:W-:Y:S01]  /*7d10*/  FFMA.FTZ R29, R29, R15.reuse, R34 ;  /* 0x0000000f1d1d7223 */ /* 0x080fe20000010022 */
[----:B------:R-:W-:Y:S01]  /*7d20*/  HADD2.F32 R35, -RZ, R35.H1_H1 ;  /* 0x30000023ff237230 */ /* 0x000fe20000004100 */
[-C--:B------:R-:W-:Y:S01]  /*7d30*/  FFMA.FTZ R27, R27, R15.reuse, R32 ;  /* 0x0000000f1b1b7223 */ /* 0x080fe20000010020 */
[----:B------:R-:W-:Y:S01]  /*7d40*/  HADD2.F32 R36, -RZ, R36.H1_H1 ;  /* 0x30000024ff247230 */ /* 0x000fe20000004100 */
[-C--:B------:R-:W-:Y:S01]  /*7d50*/  FFMA.FTZ R31, R31, R15.reuse, R42 ;  /* 0x0000000f1f1f7223 */ /* 0x080fe2000001002a */
[----:B------:R-:W-:Y:S01]  /*7d60*/  HADD2.F32 R38, -RZ, R38.H1_H1 ;  /* 0x30000026ff267230 */ /* 0x000fe20000004100 */
[----:B------:R-:W-:Y:S01]  /*7d70*/  FFMA.FTZ R15, R30, R15, R28 ;  /* 0x0000000f1e0f7223 */ /* 0x000fe2000001001c */
[----:B------:R-:W-:Y:S01]  /*7d80*/  HADD2.F32 R14, -RZ, R25.H0_H0 ;  /* 0x20000019ff0e7230 */ /* 0x000fe20000004100 */
[-C--:B------:R-:W-:Y:S01]  /*7d90*/  FFMA.FTZ R27, R35, R24.reuse, R27 ;  /* 0x00000018231b7223 */ /* 0x080fe2000001001b */
[--C-:B------:R-:W-:Y:S01]  /*7da0*/  HADD2.F32 R28, -RZ, R26.reuse.H0_H0 ;  /* 0x2000001aff1c7230 */ /* 0x100fe20000004100 */
        /* <DEDUP_REMOVED lines=8> */
[----:B------:R-:W-:Y:S01]  /*7e30*/  FFMA.FTZ R28, R30, R14, R29 ;  /* 0x0000000e1e1c7223 */ /* 0x000fe2000001001d */
[----:B------:R-:W-:Y:S01]  /*7e40*/  HADD2.F32 R13, -RZ, R13.H1_H1 ;  /* 0x3000000dff0d7230 */ /* 0x000fe20000004100 */
[----:B------:R-:W-:Y:S01]  /*7e50*/  FFMA.FTZ R24, R26, R25, R24 ;  /* 0x000000191a187223 */ /* 0x000fe20000010018 */
[----:B------:R-:W-:-:S02]  /*7e60*/  HADD2.F32 R30, -RZ, R3.H0_H0 ;  /* 0x20000003ff1e7230 */ /* 0x000fc40000004100 */
[----:B------:R-:W-:Y:S01]  /*7e70*/  HADD2.F32 R29, -RZ, R12.H1_H1 ;  /* 0x3000000cff1d7230 */ /* 0x000fe20000004100 */
[-C--:B------:R-:W-:Y:S01]  /*7e80*/  FFMA.FTZ R12, R27, R14.reuse, R31 ;  /* 0x0000000e1b0c7223 */ /* 0x080fe2000001001f */
[----:B------:R-:W-:Y:S01]  /*7e90*/  HADD2.F32 R26, -RZ, R3.H1_H1 ;  /* 0x30000003ff1a7230 */ /* 0x000fe20000004100 */
[-C--:B------:R-:W-:Y:S01]  /*7ea0*/  FFMA.FTZ R28, R13, R25.reuse, R28 ;  /* 0x000000190d1c7223 */ /* 0x080fe2000001001c */
[--C-:B------:R-:W-:Y:S01]  /*7eb0*/  HADD2.F32 R3, -RZ, R0.reuse.H0_H0 ;  /* 0x20000000ff037230 */ /* 0x100fe20000004100 */
[----:B------:R-:W-:Y:S01]  /*7ec0*/  FFMA.FTZ R14, R30, R14, R15 ;  /* 0x0000000e1e0e7223 */ /* 0x000fe2000001000f */
        /* <DEDUP_REMOVED lines=17> */
.L_x_252:
[----:B------:R-:W-:Y:S01]  /*7fe0*/  IADD3 R6, R6, 0x20, RZ ;  /* 0x0000002006067810 */ /* 0x000fe20007ffe0ff */
[----:B------:R-:W-:Y:S01]  /*7ff0*/  UIADD3 UR4, UR4, 0x40, URZ ;  /* 0x0000004004047890 */ /* 0x000fe2000fffe03f */
[----:B------:R-:W-:Y:S02]  /*8000*/  MOV R3, c[0x0][0x18c] ;  /* 0x0000630000037a02 */ /* 0x000fe40000000f00 */
[C---:B------:R-:W-:Y:S02]  /*8010*/  ISETP.GE.AND P2, PT, R6.reuse, c[0x0][0x1b4], PT ;  /* 0x00006d0006007a0c */ /* 0x040fe40003f46270 */
[----:B------:R-:W-:Y:S01]  /*8020*/  ISETP.LT.AND P3, PT, R6, R9, PT ;  /* 0x000000090600720c */ /* 0x000fe20003f61270 */
[----:B------:R-:W-:-:S12]  /*8030*/  IMAD.WIDE R40, R3, 0x10, R40 ;  /* 0x0000001003287825 */ /* 0x000fd800078e0228 */
[----:B------:R-:W-:Y:S05]  /*8040*/  @!P2 BRA P3, `(.L_x_268) ;  /* 0xffff94400000a947 */ /* 0x000fea000183ffff */
.L_x_251:
[----:B------:R-:W-:Y:S05]  /*8050*/  @!P1 EXIT ;  /* 0x000000000000994d */ /* 0x000fea0003800000 */
[----:B------:R-:W0:Y:S01]  /*8060*/  S2R R2, SR_CTAID.X ;  /* 0x0000000000027919 */ /* 0x000e220000002500 */
[----:B------:R-:W-:-:S03]  /*8070*/  MOV R5, 0x2 ;  /* 0x0000000200057802 */ /* 0x000fc60000000f00 */
[----:B------:R-:W0:Y:S04]  /*8080*/  S2R R3, SR_TID.X ;  /* 0x0000000000037919 */ /* 0x000e280000002100 */
[----:B------:R-:W1:Y:S01]  /*8090*/  S2R R0, SR_CTAID.Y ;  /* 0x0000000000007919 */ /* 0x000e620000002600 */
[----:B0-----:R-:W-:Y:S02]  /*80a0*/  LEA R2, R2, R3, 0x6 ;  /* 0x0000000302027211 */ /* 0x001fe400078e30ff */
[----:B-1----:R-:W-:Y:S02]  /*80b0*/  SHF.L.U32 R0, R0, 0x2, RZ ;  /* 0x0000000200007819 */ /* 0x002fe400000006ff */
[----:B------:R-:W-:-:S05]  /*80c0*/  SHF.L.U32 R3, R2, 0x2, RZ ;  /* 0x0000000202037819 */ /* 0x000fca00000006ff */
        /* <DEDUP_REMOVED lines=8> */
.L_x_272:
[----:B------:R-:W0:Y:S02]  /*8150*/  LDS R4, [R0] ;  /* 0x0000000000047984 */ /* 0x000e240000000800 */
[----:B0-----:R-:W-:-:S10]  /*8160*/  HFMA2.MMA R5, R4, 1, 1, R19 ;  /* 0x3c003c0004057835 */ /* 0x001fd40000000013 */
[----:B------:R-:W0:Y:S02]  /*8170*/  ATOMS.CAST.SPIN R5, [R0], R4, R5 ;  /* 0x000000040005738d */ /* 0x000e240001800005 */
[----:B0-----:R-:W-:-:S13]  /*8180*/  ISETP.EQ.U32.AND P0, PT, R5, 0x1, PT ;  /* 0x000000010500780c */ /* 0x001fda0003f02070 */
[----:B------:R-:W-:Y:S05]  /*8190*/  @!P0 BRA `(.L_x_272) ;  /* 0xffffffb000008947 */ /* 0x000fea000383ffff */
[----:B------:R-:W-:Y:S05]  /*81a0*/  BRA `(.L_x_270) ;  /* 0x0000003000007947 */ /* 0x000fea0003800000 */
.L_x_271:
[----:B------:R-:W2:Y:S02]  /*81b0*/  LD.E R0, [R2.64] ;  /* 0x0000000602007980 */ /* 0x000ea4000c101900 */
[----:B--2---:R-:W-:-:S05]  /*81c0*/  IADD3 R5, R19, R0, RZ ;  /* 0x0000000013057210 */ /* 0x004fca0007ffe0ff */
[----:B------:R0:W-:Y:S02]  /*81d0*/  ST.E [R2.64], R5 ;  /* 0x0000000502007985 */ /* 0x0001e4000c101906 */
.L_x_270:
[----:B------:R-:W-:Y:S05]  /*81e0*/  BSYNC B0 ;  /* 0x0000000000007941 */ /* 0x000fea0003800000 */
.L_x_269:
[----:B------:R-:W2:Y:S01]  /*81f0*/  ATOM.E.ADD.F16x2.RN.STRONG.GPU P0, RZ, [R2.64+0x4], R18 ;  /* 0x0000041202ff798a */ /* 0x000ea2000810e9c6 */
[----:B------:R-:W-:Y:S01]  /*8200*/  BSSY B0, `(.L_x_273) ;  /* 0x000000f000007945 */ /* 0x000fe20003800000 */
[----:B--2---:R-:W-:Y:S05]  /*8210*/  @P0 BRA `(.L_x_274) ;  /* 0x000000d000000947 */ /* 0x004fea0003800000 */
[----:B------:R-:W1:Y:S02]  /*8220*/  QSPC.E.S P0, RZ, [R2+0x4] ;  /* 0x0000040002ff73aa */ /* 0x000e640000000500 */
[----:B-1----:R-:W-:Y:S05]  /*8230*/  @!P0 BRA `(.L_x_275) ;  /* 0x0000008000008947 */ /* 0x002fea0003800000 */
[----:B------:R-:W-:-:S04]  /*8240*/  IADD3 R0, R2, 0x4, RZ ;  /* 0x0000000402007810 */ /* 0x000fc80007ffe0ff */
[----:B------:R-:W-:-:S05]  /*8250*/  LOP3.LUT R0, R0, 0xffffff, RZ, 0xc0, !PT ;  /* 0x00ffffff00007812 */ /* 0x000fca00078ec0ff */
.L_x_276:
[----:B------:R-:W1:Y:S02]  /*8260*/  LDS R4, [R0] ;  /* 0x0000000000047984 */ /* 0x000e640000000800 */
[----:B01----:R-:W-:-:S06]  /*8270*/  HADD2 R5, R4, R18 ;  /* 0x0000001204057230 */ /* 0x003fcc0000000000 */
[----:B------:R-:W0:Y:S02]  /*8280*/  ATOMS.CAST.SPIN R5, [R0], R4, R5 ;  /* 0x000000040005738d */ /* 0x000e240001800005 */
[----:B0-----:R-:W-:-:S13]  /*8290*/  ISETP.EQ.U32.AND P0, PT, R5, 0x1, PT ;  /* 0x000000010500780c */ /* 0x001fda0003f02070 */
[----:B------:R-:W-:Y:S05]  /*82a0*/  @!P0 BRA `(.L_x_276) ;  /* 0xffffffb000008947 */ /* 0x000fea000383ffff */
[----:B------:R-:W-:Y:S05]  /*82b0*/  BRA `(.L_x_274) ;  /* 0x0000003000007947 */ /* 0x000fea0003800000 */
.L_x_275:
[----:B------:R-:W2:Y:S02]  /*82c0*/  LD.E R0, [R2.64+0x4] ;  /* 0x0000040602007980 */ /* 0x000ea4000c101900 */
[----:B0-2---:R-:W-:-:S05]  /*82d0*/  IADD3 R5, R18, R0, RZ ;  /* 0x0000000012057210 */ /* 0x005fca0007ffe0ff */
[----:B------:R0:W-:Y:S02]  /*82e0*/  ST.E [R2.64+0x4], R5 ;  /* 0x0000040502007985 */ /* 0x0001e4000c101906 */
.L_x_274:
[----:B------:R-:W-:Y:S05]  /*82f0*/  BSYNC B0 ;  /* 0x0000000000007941 */ /* 0x000fea0003800000 */
.L_x_273:
[----:B------:R-:W-:-:S13]  /*8300*/  ISETP.GE.AND P0, PT, R7, 0x2, PT ;  /* 0x000000020700780c */ /* 0x000fda0003f06270 */
[----:B------:R-:W-:Y:S05]  /*8310*/  @!P0 EXIT ;  /* 0x000000000000894d */ /* 0x000fea0003800000 */
[----:B------:R-:W-:-:S05]  /*8320*/  MOV R9, c[0x0][0x18c] ;  /* 0x0000630000097a02 */ /* 0x000fca0000000f00 */
[----:B0-----:R-:W-:-:S05]  /*8330*/  IMAD.WIDE R2, R9, 0x2, R2 ;  /* 0x0000000209027825 */ /* 0x001fca00078e0202 */
[----:B------:R-:W2:Y:S01]  /*8340*/  ATOM.E.ADD.F16x2.RN.STRONG.GPU P0, RZ, [R2.64], R17 ;  /* 0x0000001102ff798a */ /* 0x000ea2000810e9c6 */
[----:B------:R-:W-:Y:S01]  /*8350*/  BSSY B0, `(.L_x_277) ;  /* 0x000000e000007945 */ /* 0x000fe20003800000 */
[----:B--2---:R-:W-:Y:S05]  /*8360*/  @P0 BRA `(.L_x_278) ;  /* 0x000000c000000947 */ /* 0x004fea0003800000 */
[----:B------:R-:W0:Y:S02]  /*8370*/  QSPC.E.S P0, RZ, [R2] ;  /* 0x0000000002ff73aa */ /* 0x000e240000000500 */
[----:B0-----:R-:W-:Y:S05]  /*8380*/  @!P0 BRA `(.L_x_279) ;  /* 0x0000007000008947 */ /* 0x001fea0003800000 */
[----:B------:R-:W-:-:S05]  /*8390*/  LOP3.LUT R0, R2, 0xffffff, RZ, 0xc0, !PT ;  /* 0x00ffffff02007812 */ /* 0x000fca00078ec0ff */
.L_x_280:
[----:B------:R-:W0:Y:S02]  /*83a0*/  LDS R4, [R0] ;  /* 0x0000000000047984 */ /* 0x000e240000000800 */
[----:B0-----:R-:W-:-:S10]  /*83b0*/  HFMA2.MMA R5, R4, 1, 1, R17 ;  /* 0x3c003c0004057835 */ /* 0x001fd40000000011 */
[----:B------:R-:W0:Y:S02]  /*83c0*/  ATOMS.CAST.SPIN R5, [R0], R4, R5 ;  /* 0x000000040005738d */ /* 0x000e240001800005 */
[----:B0-----:R-:W-:-:S13]  /*83d0*/  ISETP.EQ.U32.AND P0, PT, R5, 0x1, PT ;  /* 0x000000010500780c */ /* 0x001fda0003f02070 */
[----:B------:R-:W-:Y:S05]  /*83e0*/  @!P0 BRA `(.L_x_280) ;  /* 0xffffffb000008947 */ /* 0x000fea000383ffff */
[----:B------:R-:W-:Y:S05]  /*83f0*/  BRA `(.L_x_278) ;  /* 0x0000003000007947 */ /* 0x000fea0003800000 */
.L_x_279:
[----:B------:R-:W2:Y:S02]  /*8400*/  LD.E R0, [R2.64] ;  /* 0x0000000602007980 */ /* 0x000ea4000c101900 */
[----:B--2---:R-:W-:-:S05]  /*8410*/  IADD3 R5, R17, R0, RZ ;  /* 0x0000000011057210 */ /* 0x004fca0007ffe0ff */
[----:B------:R0:W-:Y:S02]  /*8420*/  ST.E [R2.64], R5 ;  /* 0x0000000502007985 */ /* 0x0001e4000c101906 */
.L_x_278:
[----:B------:R-:W-:Y:S05]  /*8430*/  BSYNC B0 ;  /* 0x0000000000007941 */ /* 0x000fea0003800000 */
.L_x_277:
[----:B------:R-:W2:Y:S01]  /*8440*/  ATOM.E.ADD.F16x2.RN.STRONG.GPU P0, RZ, [R2.64+0x4], R16 ;  /* 0x0000041002ff798a */ /* 0x000ea2000810e9c6 */
[----:B------:R-:W-:Y:S01]  /*8450*/  BSSY B0, `(.L_x_281) ;  /* 0x000000f000007945 */ /* 0x000fe20003800000 */
[----:B--2---:R-:W-:Y:S05]  /*8460*/  @P0 BRA `(.L_x_282) ;  /* 0x000000d000000947 */ /* 0x004fea0003800000 */
[----:B------:R-:W1:Y:S02]  /*8470*/  QSPC.E.S P0, RZ, [R2+0x4] ;  /* 0x0000040002ff73aa */ /* 0x000e640000000500 */
[----:B-1----:R-:W-:Y:S05]  /*8480*/  @!P0 BRA `(.L_x_283) ;  /* 0x0000008000008947 */ /* 0x002fea0003800000 */
[----:B------:R-:W-:-:S04]  /*8490*/  IADD3 R0, R2, 0x4, RZ ;  /* 0x0000000402007810 */ /* 0x000fc80007ffe0ff */
[----:B------:R-:W-:-:S05]  /*84a0*/  LOP3.LUT R0, R0, 0xffffff, RZ, 0xc0, !PT ;  /* 0x00ffffff00007812 */ /* 0x000fca00078ec0ff */
.L_x_284:
[----:B------:R-:W1:Y:S02]  /*84b0*/  LDS R4, [R0] ;  /* 0x0000000000047984 */ /* 0x000e640000000800 */
[----:B01----:R-:W-:-:S06]  /*84c0*/  HADD2 R5, R4, R16 ;  /* 0x0000001004057230 */ /* 0x003fcc0000000000 */
[----:B------:R-:W0:Y:S02]  /*84d0*/  ATOMS.CAST.SPIN R5, [R0], R4, R5 ;  /* 0x000000040005738d */ /* 0x000e240001800005 */
[----:B0-----:R-:W-:-:S13]  /*84e0*/  ISETP.EQ.U32.AND P0, PT, R5, 0x1, PT ;  /* 0x000000010500780c */ /* 0x001fda0003f02070 */
[----:B------:R-:W-:Y:S05]  /*84f0*/  @!P0 BRA `(.L_x_284) ;  /* 0xffffffb000008947 */ /* 0x000fea000383ffff */
[----:B------:R-:W-:Y:S05]  /*8500*/  BRA `(.L_x_282) ;  /* 0x0000003000007947 */ /* 0x000fea0003800000 */
.L_x_283:
[----:B------:R-:W2:Y:S02]  /*8510*/  LD.E R0, [R2.64+0x4] ;  /* 0x0000040602007980 */ /* 0x000ea4000c101900 */
[----:B0-2---:R-:W-:-:S05]  /*8520*/  IADD3 R5, R16, R0, RZ ;  /* 0x0000000010057210 */ /* 0x005fca0007ffe0ff */
[----:B------:R0:W-:Y:S02]  /*8530*/  ST.E [R2.64+0x4], R5 ;  /* 0x0000040502007985 */ /* 0x0001e4000c101906 */
.L_x_282:
[----:B------:R-:W-:Y:S05]  /*8540*/  BSYNC B0 ;  /* 0x0000000000007941 */ /* 0x000fea0003800000 */
.L_x_281:
        /* <DEDUP_REMOVED lines=9> */
.L_x_288:
[----:B------:R-:W0:Y:S02]  /*85e0*/  LDS R4, [R0] ;  /* 0x0000000000047984 */ /* 0x000e240000000800 */
[----:B0-----:R-:W-:-:S10]  /*85f0*/  HFMA2.MMA R5, R4, 1, 1, R11 ;  /* 0x3c003c0004057835 */ /* 0x001fd4000000000b */
[----:B------:R-:W0:Y:S02]  /*8600*/  ATOMS.CAST.SPIN R5, [R0], R4, R5 ;  /* 0x000000040005738d */ /* 0x000e240001800005 */
[----:B0-----:R-:W-:-:S13]  /*8610*/  ISETP.EQ.U32.AND P0, PT, R5, 0x1, PT ;  /* 0x000000010500780c */ /* 0x001fda0003f02070 */
[----:B------:R-:W-:Y:S05]  /*8620*/  @!P0 BRA `(.L_x_288) ;  /* 0xffffffb000008947 */ /* 0x000fea000383ffff */
[----:B------:R-:W-:Y:S05]  /*8630*/  BRA `(.L_x_286) ;  /* 0x0000003000007947 */ /* 0x000fea0003800000 */
.L_x_287:
[----:B------:R-:W2:Y:S02]  /*8640*/  LD.E R0, [R2.64] ;  /* 0x0000000602007980 */ /* 0x000ea4000c101900 */
[----:B--2---:R-:W-:-:S05]  /*8650*/  IADD3 R5, R11, R0, RZ ;  /* 0x000000000b057210 */ /* 0x004fca0007ffe0ff */
[----:B------:R0:W-:Y:S02]  /*8660*/  ST.E [R2.64], R5 ;  /* 0x0000000502007985 */ /* 0x0001e4000c101906 */
.L_x_286:
[----:B------:R-:W-:Y:S05]  /*8670*/  BSYNC B0 ;  /* 0x0000000000007941 */ /* 0x000fea0003800000 */
.L_x_285:
[----:B------:R-:W2:Y:S01]  /*8680*/  ATOM.E.ADD.F16x2.RN.STRONG.GPU P0, RZ, [R2.64+0x4], R10 ;  /* 0x0000040a02ff798a */ /* 0x000ea2000810e9c6 */
[----:B------:R-:W-:Y:S01]  /*8690*/  BSSY B0, `(.L_x_289) ;  /* 0x000000f000007945 */ /* 0x000fe20003800000 */
[----:B--2---:R-:W-:Y:S05]  /*86a0*/  @P0 BRA `(.L_x_290) ;  /* 0x000000d000000947 */ /* 0x004fea0003800000 */
[----:B------:R-:W1:Y:S02]  /*86b0*/  QSPC.E.S P0, RZ, [R2+0x4] ;  /* 0x0000040002ff73aa */ /* 0x000e640000000500 */
[----:B-1----:R-:W-:Y:S05]  /*86c0*/  @!P0 BRA `(.L_x_291) ;  /* 0x0000008000008947 */ /* 0x002fea0003800000 */
[----:B------:R-:W-:-:S04]  /*86d0*/  IADD3 R0, R2, 0x4, RZ ;  /* 0x0000000402007810 */ /* 0x000fc80007ffe0ff */
[----:B------:R-:W-:-:S05]  /*86e0*/  LOP3.LUT R0, R0, 0xffffff, RZ, 0xc0, !PT ;  /* 0x00ffffff00007812 */ /* 0x000fca00078ec0ff */
.L_x_292:
[----:B------:R-:W1:Y:S02]  /*86f0*/  LDS R4, [R0] ;  /* 0x0000000000047984 */ /* 0x000e640000000800 */
[----:B01----:R-:W-:-:S06]  /*8700*/  HADD2 R5, R4, R10 ;  /* 0x0000000a04057230 */ /* 0x003fcc0000000000 */
[----:B------:R-:W0:Y:S02]  /*8710*/  ATOMS.CAST.SPIN R5, [R0], R4, R5 ;  /* 0x000000040005738d */ /* 0x000e240001800005 */
[----:B0-----:R-:W-:-:S13]  /*8720*/  ISETP.EQ.U32.AND P0, PT, R5, 0x1, PT ;  /* 0x000000010500780c */ /* 0x001fda0003f02070 */
[----:B------:R-:W-:Y:S05]  /*8730*/  @!P0 BRA `(.L_x_292) ;  /* 0xffffffb000008947 */ /* 0x000fea000383ffff */
[----:B------:R-:W-:Y:S05]  /*8740*/  BRA `(.L_x_290) ;  /* 0x0000003000007947 */ /* 0x000fea0003800000 */
.L_x_291:
[----:B------:R-:W2:Y:S02]  /*8750*/  LD.E R0, [R2.64+0x4] ;  /* 0x0000040602007980 */ /* 0x000ea4000c101900 */
[----:B0-2---:R-:W-:-:S05]  /*8760*/  IADD3 R5, R10, R0, RZ ;  /* 0x000000000a057210 */ /* 0x005fca0007ffe0ff */
[----:B------:R0:W-:Y:S02]  /*8770*/  ST.E [R2.64+0x4], R5 ;  /* 0x0000040502007985 */ /* 0x0001e4000c101906 */
.L_x_290:
[----:B------:R-:W-:Y:S05]  /*8780*/  BSYNC B0 ;  /* 0x0000000000007941 */ /* 0x000fea0003800000 */
.L_x_289:
        /* <DEDUP_REMOVED lines=9> */
.L_x_296:
[----:B------:R-:W0:Y:S02]  /*8820*/  LDS R4, [R0] ;  /* 0x0000000000047984 */ /* 0x000e240000000800 */
[----:B0-----:R-:W-:-:S10]  /*8830*/  HFMA2.MMA R5, R4, 1, 1, R22 ;  /* 0x3c003c0004057835 */ /* 0x001fd40000000016 */
[----:B------:R-:W0:Y:S02]  /*8840*/  ATOMS.CAST.SPIN R5, [R0], R4, R5 ;  /* 0x000000040005738d */ /* 0x000e240001800005 */
[----:B0-----:R-:W-:-:S13]  /*8850*/  ISETP.EQ.U32.AND P0, PT, R5, 0x1, PT ;  /* 0x000000010500780c */ /* 0x001fda0003f02070 */
[----:B------:R-:W-:Y:S05]  /*8860*/  @!P0 BRA `(.L_x_296) ;  /* 0xffffffb000008947 */ /* 0x000fea000383ffff */
[----:B------:R-:W-:Y:S05]  /*8870*/  BRA `(.L_x_294) ;  /* 0x0000003000007947 */ /* 0x000fea0003800000 */
.L_x_295:
[----:B------:R-:W2:Y:S02]  /*8880*/  LD.E R0, [R2.64] ;  /* 0x0000000602007980 */ /* 0x000ea4000c101900 */
[----:B--2---:R-:W-:-:S05]  /*8890*/  IADD3 R5, R22, R0, RZ ;  /* 0x0000000016057210 */ /* 0x004fca0007ffe0ff */
[----:B------:R0:W-:Y:S02]  /*88a0*/  ST.E [R2.64], R5 ;  /* 0x0000000502007985 */ /* 0x0001e4000c101906 */
.L_x_294:
[----:B------:R-:W-:Y:S05]  /*88b0*/  BSYNC B0 ;  /* 0x0000000000007941 */ /* 0x000fea0003800000 */
.L_x_293:
[----:B------:R-:W2:Y:S02]  /*88c0*/  ATOM.E.ADD.F16x2.RN.STRONG.GPU P0, RZ, [R2.64+0x4], R8 ;  /* 0x0000040802ff798a */ /* 0x000ea4000810e9c6 */
[----:B--2---:R-:W-:Y:S05]  /*88d0*/  @P0 EXIT ;  /* 0x000000000000094d */ /* 0x004fea0003800000 */
[----:B------:R-:W1:Y:S02]  /*88e0*/  QSPC.E.S P0, RZ, [R2+0x4] ;  /* 0x0000040002ff73aa */ /* 0x000e640000000500 */
[----:B-1----:R-:W-:Y:S05]  /*88f0*/  @!P0 BRA `(.L_x_297) ;  /* 0x0000008000008947 */ /* 0x002fea0003800000 */
[----:B0-----:R-:W-:-:S04]  /*8900*/  IADD3 R2, R2, 0x4, RZ ;  /* 0x0000000402027810 */ /* 0x001fc80007ffe0ff */
[----:B------:R-:W-:-:S05]  /*8910*/  LOP3.LUT R2, R2, 0xffffff, RZ, 0xc0, !PT ;  /* 0x00ffffff02027812 */ /* 0x000fca00078ec0ff */
.L_x_298:
[----:B------:R-:W0:Y:S02]  /*8920*/  LDS R4, [R2] ;  /* 0x0000000002047984 */ /* 0x000e240000000800 */
[----:B0-----:R-:W-:-:S06]  /*8930*/  HADD2 R5, R4, R8 ;  /* 0x0000000804057230 */ /* 0x001fcc0000000000 */
[----:B------:R-:W0:Y:S02]  /*8940*/  ATOMS.CAST.SPIN R5, [R2], R4, R5 ;  /* 0x000000040205738d */ /* 0x000e240001800005 */
[----:B0-----:R-:W-:-:S13]  /*8950*/  ISETP.EQ.U32.AND P0, PT, R5, 0x1, PT ;  /* 0x000000010500780c */ /* 0x001fda0003f02070 */
[----:B------:R-:W-:Y:S05]  /*8960*/  @!P0 BRA `(.L_x_298) ;  /* 0xffffffb000008947 */ /* 0x000fea000383ffff */
[----:B------:R-:W-:Y:S05]  /*8970*/  EXIT ;  /* 0x000000000000794d */ /* 0x000fea0003800000 */
.L_x_297:
[----:B------:R-:W2:Y:S02]  /*8980*/  LD.E R0, [R2.64+0x4] ;  /* 0x0000040602007980 */ /* 0x000ea4000c101900 */
[----:B0-2---:R-:W-:-:S05]  /*8990*/  IADD3 R5, R8, R0, RZ ;  /* 0x0000000008057210 */ /* 0x005fca0007ffe0ff */
[----:B------:R-:W-:Y:S01]  /*89a0*/  ST.E [R2.64+0x4], R5 ;  /* 0x0000040502007985 */ /* 0x000fe2000c101906 */
[----:B------:R-:W-:Y:S05]  /*89b0*/  EXIT ;  /* 0x000000000000794d */ /* 0x000fea0003800000 */
.L_x_299:
        /* <DEDUP_REMOVED lines=12> */
.L_x_3264:


//--------------------- .text._Z23gemm_half_q_half_kernelILi4ELi12ELb1ELb0ELi64EEvPK6__halfPKjS4_S2_PS0_iiiiPKtS7_iiiiiibS2_i --------------------------
	.section	.text._Z23gemm_half_q_half_kernelILi4ELi12ELb1ELb0ELi64EEvPK6__halfPKjS4_S2_PS0_iiiiPKtS7_iiiiiibS2_i,"ax",@progbits
	.sectioninfo	@"SHI_REGISTERS=101"
	.align	128
        .global         _Z23gemm_half_q_half_kernelILi4ELi12ELb1ELb0ELi64EEvPK6__halfPKjS4_S2_PS0_iiiiPKtS7_iiiiiibS2_i
        .type           _Z23gemm_half_q_half_kernelILi4ELi12ELb1ELb0ELi64EEvPK6__halfPKjS4_S2_PS0_iiiiPKtS7_iiiiiibS2_i,@function
        .size           _Z23gemm_half_q_half_kernelILi4ELi12ELb1ELb0ELi64EEvPK6__halfPKjS4_S2_PS0_iiiiPKtS7_iiiiiibS2_i,(.L_x_3265 - _Z23gemm_half_q_half_kernelILi4ELi12ELb1ELb0ELi64EEvPK6__halfPKjS4_S2_PS0_iiiiPKtS7_iiiiiibS2_i)
        .other          _Z23gemm_half_q_half_kernelILi4ELi12ELb1ELb0ELi64EEvPK6__halfPKjS4_S2_PS0_iiiiPKtS7_iiiiiibS2_i,@"STO_CUDA_ENTRY STV_DEFAULT"
_Z23gemm_half_q_half_kernelILi4ELi12ELb1ELb0ELi64EEvPK6__halfPKjS4_S2_PS0_iiiiPKtS7_iiiiiibS2_i:
.text._Z23gemm_half_q_half_kernelILi4ELi12ELb1ELb0ELi64EEvPK6__halfPKjS4_S2_PS0_iiiiPKtS7_iiiiiibS2_i:
        /* <DEDUP_REMOVED lines=41> */
[----:B------:R-:W-:Y:S01]  /*0290*/  IMAD.X R9, R7, 0x1, R11, P2 ;  /* 0x0000000107097824 */ /* 0x000fe200010e060b */
[----:B------:R-:W-:-:S04]  /*02a0*/  PRMT R13, RZ, 0x7610, R13 ;  /* 0x00007610ff0d7816 */ /* 0x000fc8000000000d */
[----:B------:R-:W2:Y:S01]  /*02b0*/  LDG.E.U16 R90, [R8.64] ;  /* 0x00000008085a7981 */ /* 0x000ea2000c1e1500 */
[----:B------:R-:W-:-:S04]  /*02c0*/  @P0 LEA R6, P2, R14, R6, 0x2 ;  /* 0x000000060e060211 */ /* 0x000fc800078410ff */
[----:B------:R-:W-:-:S05]  /*02d0*/  @P0 LEA.HI.X R7, R14, R7, R5, 0x2, P2 ;  /* 0x000000070e070211 */ /* 0x000fca00010f1405 */
[----:B------:R-:W3:Y:S01]  /*02e0*/  @P0 LDG.E.U16 R13, [R6.64] ;  /* 0x00000008060d0981 */ /* 0x000ee2000c1e1500 */
[----:B--2---:R-:W-:-:S04]  /*02f0*/  LOP3.LUT R3, R90, R3, RZ, 0xfc, !PT ;  /* 0x000000035a037212 */ /* 0x004fc800078efcff */
[----:B---3--:R-:W-:-:S04]  /*0300*/  @P0 LOP3.LUT R5, R13, R3, RZ, 0xfc, !PT ;  /* 0x000000030d050212 */ /* 0x008fc800078efcff */
[----:B------:R-:W-:-:S04]  /*0310*/  @P0 PRMT R3, R5, 0x7610, R3 ;  /* 0x0000761005030816 */ /* 0x000fc80000000003 */
.L_x_300:
        /* <DEDUP_REMOVED lines=21> */
.L_x_305:
        /* <DEDUP_REMOVED lines=36> */
.L_x_304:
        /* <DEDUP_REMOVED lines=22> */
.L_x_306:
        /* <DEDUP_REMOVED lines=12> */
.L_x_303:
[----:B------:R-:W-:Y:S01]  /*08d0*/  ISETP.GT.AND P2, PT, R93, 0x3, PT ;  /* 0x000000035d00780c */ /* 0x000fe20003f44270 */
[----:B------:R-:W-:Y:S01]  /*08e0*/  HFMA2.MMA R3, -RZ, RZ, 0, 0 ;  /* 0x00000000ff037435 */ /* 0x000fe200000001ff */
[----:B------:R-:W-:Y:S01]  /*08f0*/  IMAD.SHL.U32 R26, R10, 0x2, RZ ;  /* 0x000000020a1a7824 */ /* 0x000fe200078e00ff */
[----:B------:R-:W-:-:S10]  /*0900*/  PLOP3.LUT P0, PT, PT, PT, PT, 0x80, 0x0 ;  /* 0x000000000000781c */ /* 0x000fd40003f0f070 */
[----:B------:R-:W-:Y:S05]  /*0910*/  @!P2 BRA `(.L_x_307) ;  /* 0x000002600000a947 */ /* 0x000fea0003800000 */
[----:B------:R-:W-:Y:S02]  /*0920*/  PLOP3.LUT P0, PT, PT, PT, PT, 0x8, 0x0 ;  /* 0x000000000000781c */ /* 0x000fe40003f0e170 */
[----:B------:R-:W-:Y:S02]  /*0930*/  IADD3 R28, R93, -0x3, RZ ;  /* 0xfffffffd5d1c7810 */ /* 0x000fe40007ffe0ff */
.L_x_308:
        /* <DEDUP_REMOVED lines=36> */
.L_x_307:
        /* <DEDUP_REMOVED lines=22> */
.L_x_309:
        /* <DEDUP_REMOVED lines=11> */
.L_x_302:
[----:B------:R-:W-:Y:S05]  /*0d90*/  BSYNC B0 ;  /* 0x0000000000007941 */ /* 0x000fea0003800000 */
.L_x_301:
        /* <DEDUP_REMOVED lines=14> */
.L_x_312:
        /* <DEDUP_REMOVED lines=19> */
.L_x_311:
        /* <DEDUP_REMOVED lines=14> */
.L_x_313:
[----:B------:R-:W-:-:S13]  /*1090*/  ISETP.LT.OR P0, PT, R3, R93, P0 ;  /* 0x0000005d0300720c */ /* 0x000fda0000701670 */
[----:B------:R-:W-:Y:S02]  /*10a0*/  @P0 IMAD R3, R2, 0x4, R3 ;  /* 0x0000000402030824 */ /* 0x000fe400078e0203 */
[----:B------:R-:W-:Y:S02]  /*10b0*/  @P0 IMAD.MOV.U32 R2, RZ, RZ, 0x2 ;  /* 0x00000002ff020424 */ /* 0x000fe400078e00ff */
[----:B------:R-:W-:-:S04]  /*10c0*/  @P0 IMAD R3, R3, c[0x0][0x18c], R4 ;  /* 0x0000630003030a24 */ /* 0x000fc800078e0204 */
[----:B------:R-:W-:-:S05]  /*10d0*/  @P0 IMAD.WIDE R2, R3, R2, c[0x0][0x180] ;  /* 0x0000600003020625 */ /* 0x000fca00078e0202 */
[----:B------:R1:W-:Y:S02]  /*10e0*/  @P0 STG.E.64 [R2.64], RZ ;  /* 0x000000ff02000986 */ /* 0x0003e4000c101b08 */
.L_x_310:
[----:B------:R-:W-:Y:S01]  /*10f0*/  BAR.SYNC.DEFER_BLOCKING 0x0 ;  /* 0x0000000000007b1d */ /* 0x000fe20000010000 */
[----:B------:R-:W-:Y:S01]  /*1100*/  ISETP.GE.AND P0, PT, R91, R92, PT ;  /* 0x0000005c5b00720c */ /* 0x000fe20003f06270 */
[----:B------:R-:W-:Y:S01]  /*1110*/  HFMA2.MMA R19, -RZ, RZ, 0, 1.1920928955078125e-07 ;  /* 0x00000002ff137435 */ /* 0x000fe200000001ff */
[----:B------:R-:W-:-:S09]  /*1120*/  IMAD.SHL.U32 R86, R0, 0x80, RZ ;  /* 0x0000008000567824 */ /* 0x000fd200078e00ff */
[----:B------:R-:W-:Y:S02]  /*1130*/  IMAD.WIDE R86, R86, R19, c[0x0][0x198] ;  /* 0x0000660056567625 */ /* 0x000fe400078e0213 */
        /* <DEDUP_REMOVED lines=8> */
[----:B------:R-:W-:-:S02]  /*11c0*/  SHF.R.S32.HI R10, RZ, 0x3, R3 ;  /* 0x00000003ff0a7819 */ /* 0x000fc40000011403 */
.L_x_315:
        /* <DEDUP_REMOVED lines=43> */
.L_x_314:
[----:B0-----:R-:W2:Y:S04]  /*1480*/  LDL.64 R14, [R1] ;  /* 0x00000000010e7983 */ /* 0x001ea80000100a00 */
[----:B------:R0:W3:Y:S01]  /*1490*/  LDG.E.U16.CONSTANT R86, [R86.64+0x2] ;  /* 0x0000020856567981 */ /* 0x0000e2000c1e9500 */
[C---:B------:R-:W-:Y:S01]  /*14a0*/  ISETP.GT.AND P2, PT, R91.reuse, c[0x0][0x1a8], PT ;  /* 0x00006a005b007a0c */ /* 0x040fe20003f44270 */
[----:B------:R-:W-:Y:S01]  /*14b0*/  UMOV UR4, URZ ;  /* 0x0000003f00047c82 */ /* 0x000fe20008000000 */
[C---:B------:R-:W-:Y:S02]  /*14c0*/  ISETP.GT.AND P3, PT, R91.reuse, c[0x0][0x1ac], PT ;  /* 0x00006b005b007a0c */ /* 0x040fe40003f64270 */
[----:B------:R-:W-:-:S02]  /*14d0*/  ISETP.GT.AND P4, PT, R91, c[0x0][0x1b0], PT ;  /* 0x00006c005b007a0c */ /* 0x000fc40003f84270 */
[C---:B-1----:R-:W-:Y:S02]  /*14e0*/  IMNMX R2, R91.reuse, c[0x0][0x1a8], PT ;  /* 0x00006a005b027a17 */ /* 0x042fe40003800200 */
[C---:B------:R-:W-:Y:S01]  /*14f0*/  ISETP.GT.AND P5, PT, R91.reuse, c[0x0][0x1b4], PT ;  /* 0x00006d005b007a0c */ /* 0x040fe20003fa4270 */
[----:B0-----:R-:W-:Y:S01]  /*1500*/  IMAD.MOV.U32 R87, RZ, RZ, RZ ;  /* 0x000000ffff577224 */ /* 0x001fe200078e00ff */
        /* <DEDUP_REMOVED lines=46> */
[----:B------:R-:W-:Y:S02]  /*17f0*/  PRMT R6, RZ, 0x5410, RZ ;  /* 0x00005410ff067816 */ /* 0x000fe400000000ff */
[----:B------:R-:W-:Y:S01]  /*1800*/  PRMT R5, RZ, 0x5410, RZ ;  /* 0x00005410ff057816 */ /* 0x000fe200000000ff */
[----:B------:R-:W-:Y:S01]  /*1810*/  IMAD R3, R0, c[0x0][0x18c], RZ ;  /* 0x0000630000037a24 */ /* 0x000fe200078e02ff */
[----:B------:R-:W-:Y:S02]  /*1820*/  SHF.R.S32.HI R0, RZ, 0x1f, R4 ;  /* 0x0000001fff007819 */ /* 0x000fe40000011404 */
[----:B------:R-:W-:-:S02]  /*1830*/  PRMT R2, RZ, 0x5410, RZ ;  /* 0x00005410ff027816 */ /* 0x000fc400000000ff */
[----:B------:R-:W-:-:S04]  /*1840*/  IADD3 R4, P2, R4, R3, RZ ;  /* 0x0000000304047210 */ /* 0x000fc80007f5e0ff */
[----:B------:R-:W-:Y:S02]  /*1850*/  LEA.HI.X.SX32 R3, R3, R0, 0x1, P2 ;  /* 0x0000000003037211 */ /* 0x000fe400010f0eff */
[----:B------:R-:W-:-:S04]  /*1860*/  LEA R10, P2, R4, c[0x0][0x168], 0x2 ;  /* 0x00005a00040a7a11 */ /* 0x000fc800078410ff */
[----:B------:R-:W-:Y:S02]  /*1870*/  LEA.HI.X R11, R4, c[0x0][0x16c], R3, 0x2, P2 ;  /* 0x00005b00040b7a11 */ /* 0x000fe400010f1403 */
[----:B------:R-:W-:Y:S02]  /*1880*/  PRMT R4, RZ, 0x5410, RZ ;  /* 0x00005410ff047816 */ /* 0x000fe400000000ff */
[----:B------:R-:W-:Y:S02]  /*1890*/  PRMT R3, RZ, 0x5410, RZ ;  /* 0x00005410ff037816 */ /* 0x000fe400000000ff */
[----:B--2---:R-:W-:Y:S02]  /*18a0*/  PRMT R97, R14, 0x7610, R14 ;  /* 0x000076100e617816 */ /* 0x004fe4000000000e */
[----:B------:R-:W-:Y:S02]  /*18b0*/  PRMT R96, R15, 0x7610, R15 ;  /* 0x000076100f607816 */ /* 0x000fe4000000000f */
[----:B---3--:R-:W-:Y:S01]  /*18c0*/  IADD3 R86, R91, R86, RZ ;  /* 0x000000565b567210 */ /* 0x008fe20007ffe0ff */
[----:B------:R-:W-:Y:S05]  /*18d0*/  @P0 BRA `(.L_x_316) ;  /* 0x00006d1000000947 */ /* 0x000fea0003800000 */
[----:B------:R-:W-:Y:S01]  /*18e0*/  IMAD.MOV.U32 R87, RZ, RZ, RZ ;  /* 0x000000ffff577224 */ /* 0x000fe200078e00ff */
[----:B------:R-:W-:Y:S01]  /*18f0*/  PRMT R9, RZ, 0x7610, R9 ;  /* 0x00007610ff097816 */ /* 0x000fe20000000009 */
[----:B------:R-:W-:-:S02]  /*1900*/  UMOV UR4, URZ ;  /* 0x0000003f00047c82 */ /* 0x000fc40008000000 */
.L_x_333:
        /* <DEDUP_REMOVED lines=21> */
[----:B------:R-:W-:Y:S02]  /*1a60*/  LOP3.LUT R20, R17, 0xf000f, RZ, 0xc0, !PT ;  /* 0x000f000f11147812 */ /* 0x000fe400078ec0ff */
[----:B------:R-:W-:Y:S02]  /*1a70*/  SHF.R.U32.HI R16, RZ, 0x8, R16 ;  /* 0x00000008ff107819 */ /* 0x000fe40000011610 */
[----:B------:R-:W-:-:S02]  /*1a80*/  SHF.R.U32.HI R22, RZ, 0x8, R17 ;  /* 0x00000008ff167819 */ /* 0x000fc40000011611 */
[----:B------:R-:W-:Y:S02]  /*1a90*/  SHF.R.U32.HI R32, RZ, 0x8, R19 ;  /* 0x00000008ff207819 */ /* 0x000fe40000011613 */
[----:B------:R-:W-:Y:S02]  /*1aa0*/  SHF.R.U32.HI R25, RZ, 0x8, R18 ;  /* 0x00000008ff197819 */ /* 0x000fe40000011612 */
[C---:B------:R-:W-:Y:S02]  /*1ab0*/  LOP3.LUT R23, R18.reuse, 0xf000f, RZ, 0xc0, !PT ;  /* 0x000f000f12177812 */ /* 0x040fe400078ec0ff */
[----:B-----5:R-:W-:Y:S02]  /*1ac0*/  LOP3.LUT R24, R18, 0xf000f0, RZ, 0xc0, !PT ;  /* 0x00f000f012187812 */ /* 0x020fe400078ec0ff */
[----:B------:R-:W-:Y:S02]  /*1ad0*/  LOP3.LUT R21, R17, 0xf000f0, RZ, 0xc0, !PT ;  /* 0x00f000f011157812 */ /* 0x000fe400078ec0ff */
[----:B------:R-:W-:-:S02]  /*1ae0*/  LOP3.LUT R18, R20, 0x64006400, RZ, 0xfc, !PT ;  /* 0x6400640014127812 */ /* 0x000fc400078efcff */
[C---:B------:R-:W-:Y:S02]  /*1af0*/  LOP3.LUT R26, R19.reuse, 0xf000f, RZ, 0xc0, !PT ;  /* 0x000f000f131a7812 */ /* 0x040fe400078ec0ff */
[----:B------:R-:W-:Y:S01]  /*1b00*/  LOP3.LUT R27, R19, 0xf000f0, RZ, 0xc0, !PT ;  /* 0x00f000f0131b7812 */ /* 0x000fe200078ec0ff */
[----:B------:R-:W-:Y:S01]  /*1b10*/  HADD2 R18, R18, -1032, -1032 ;  /* 0xe408e40812127430 */ /* 0x000fe20000000000 */
[----:B------:R-:W-:Y:S02]  /*1b20*/  LOP3.LUT R17, R16, 0xf000f, RZ, 0xc0, !PT ;  /* 0x000f000f10117812 */ /* 0x000fe400078ec0ff */
[----:B------:R-:W-:Y:S02]  /*1b30*/  LOP3.LUT R20, R22, 0xf000f, RZ, 0xc0, !PT ;  /* 0x000f000f16147812 */ /* 0x000fe400078ec0ff */
[----:B------:R-:W-:Y:S02]  /*1b40*/  LOP3.LUT R33, R32, 0xf000f, RZ, 0xc0, !PT ;  /* 0x000f000f20217812 */ /* 0x000fe400078ec0ff */
[----:B------:R-:W-:-:S02]  /*1b50*/  LOP3.LUT R16, R16, 0xf000f0, RZ, 0xc0, !PT ;  /* 0x00f000f010107812 */ /* 0x000fc400078ec0ff */
[----:B------:R-:W-:Y:S02]  /*1b60*/  LOP3.LUT R22, R22, 0xf000f0, RZ, 0xc0, !PT ;  /* 0x00f000f016167812 */ /* 0x000fe400078ec0ff */
[C---:B------:R-:W-:Y:S02]  /*1b70*/  LOP3.LUT R28, R25.reuse, 0xf000f, RZ, 0xc0, !PT ;  /* 0x000f000f191c7812 */ /* 0x040fe400078ec0ff */
[----:B------:R-:W-:Y:S02]  /*1b80*/  LOP3.LUT R29, R25, 0xf000f0, RZ, 0xc0, !PT ;  /* 0x00f000f0191d7812 */ /* 0x000fe400078ec0ff */
[----:B------:R-:W-:Y:S02]  /*1b90*/  LOP3.LUT R32, R32, 0xf000f0, RZ, 0xc0, !PT ;  /* 0x00f000f020207812 */ /* 0x000fe400078ec0ff */
[----:B------:R-:W-:Y:S02]  /*1ba0*/  LOP3.LUT R19, R21, 0x64006400, RZ, 0xfc, !PT ;  /* 0x6400640015137812 */ /* 0x000fe400078efcff */
[----:B------:R-:W-:-:S02]  /*1bb0*/  LOP3.LUT R23, R23, 0x64006400, RZ, 0xfc, !PT ;  /* 0x6400640017177812 */ /* 0x000fc400078efcff */
[----:B------:R-:W-:Y:S01]  /*1bc0*/  LOP3.LUT R21, R24, 0x64006400, RZ, 0xfc, !PT ;  /* 0x6400640018157812 */ /* 0x000fe200078efcff */
[-C--:B------:R-:W-:Y:S01]  /*1bd0*/  HFMA2 R19, R19, R0.reuse.H0_H0, -72, -72 ;  /* 0xd480d48013137431 */ /* 0x080fe20000040000 */
[----:B------:R-:W-:Y:S02]  /*1be0*/  LOP3.LUT R30, R26, 0x64006400, RZ, 0xfc, !PT ;  /* 0x640064001a1e7812 */ /* 0x000fe400078efcff */
[----:B------:R-:W-:Y:S01]  /*1bf0*/  LOP3.LUT R31, R27, 0x64006400, RZ, 0xfc, !PT ;  /* 0x640064001b1f7812 */ /* 0x000fe200078efcff */
[----:B------:R-:W-:Y:S01]  /*1c00*/  HFMA2 R21, R21, R0.H0_H0, -72, -72 ;  /* 0xd480d48015157431 */ /* 0x000fe20000040000 */
        /* <DEDUP_REMOVED lines=14> */
[----:B------:R-:W-:Y:S01]  /*1cf0*/  HADD2 R24, R24, -1032, -1032 ;  /* 0xe408e40818187430 */ /* 0x000fe20000000000 */
[----:B------:R-:W-:Y:S01]  /*1d00*/  LOP3.LUT R35, R32, 0x64006400, RZ, 0xfc, !PT ;  /* 0x6400640020237812 */ /* 0x000fe200078efcff */
[----:B------:R-:W-:-:S02]  /*1d10*/  HFMA2 R25, R25, R0.H0_H0, -72, -72 ;  /* 0xd480d48019197431 */ /* 0x000fc40000040000 */
[----:B------:R-:W-:Y:S02]  /*1d20*/  HADD2 R26, R26, -1032, -1032 ;  /* 0xe408e4081a1a7430 */ /* 0x000fe40000000000 */
[-C--:B------:R-:W-:Y:S02]  /*1d30*/  HFMA2 R27, R27, R0.reuse.H0_H0, -72, -72 ;  /* 0xd480d4801b1b7431 */ /* 0x080fe40000040000 */
        /* <DEDUP_REMOVED lines=9> */
[----:B------:R-:W-:Y:S02]  /*1dd0*/  HADD2.F32 R42, -RZ, R22.H0_H0 ;  /* 0x20000016ff2a7230 */ /* 0x000fe40000004100 */
[----:B------:R-:W-:Y:S02]  /*1de0*/  HADD2.F32 R39, -RZ, R18.H1_H1 ;  /* 0x30000012ff277230 */ /* 0x000fe40000004100 */
[----:B------:R-:W-:Y:S02]  /*1df0*/  HADD2.F32 R41, -RZ, R20.H1_H1 ;  /* 0x30000014ff297230 */ /* 0x000fe40000004100 */
[----:B------:R-:W-:Y:S02]  /*1e00*/  HADD2.F32 R43, -RZ, R22.H1_H1 ;  /* 0x30000016ff2b7230 */ /* 0x000fe40000004100 */
[----:B0-----:R-:W-:-:S02]  /*1e10*/  HADD2.F32 R35, -RZ, R32.H0_H0 ;  /* 0x20000020ff237230 */ /* 0x001fc40000004100 */
        /* <DEDUP_REMOVED lines=81> */
.L_x_318:
        /* <DEDUP_REMOVED lines=95> */
.L_x_320:
[----:B------:R-:W-:Y:S05]  /*2920*/  @!P4 BRA `(.L_x_319) ;  /* 0x00000bb00000c947 */ /* 0x000fea0003800000 */
[----:B------:R-:W-:Y:S02]  /*2930*/  PRMT R14, R90, 0x9910, RZ ;  /* 0x000099105a0e7816 */ /* 0x000fe400000000ff */
[----:B------:R-:W-:Y:S02]  /*2940*/  PRMT R15, R13, 0x9910, RZ ;  /* 0x000099100d0f7816 */ /* 0x000fe400000000ff */
[----:B------:R-:W-:Y:S02]  /*2950*/  ISETP.NE.AND P4, PT, R14, RZ, PT ;  /* 0x000000ff0e00720c */ /* 0x000fe40003f85270 */
[----:B------:R-:W-:-:S04]  /*2960*/  ISETP.NE.AND P0, PT, R15, RZ, PT ;  /* 0x000000ff0f00720c */ /* 0x000fc80003f05270 */
[----:B------:R-:W-:-:S07]  /*2970*/  ISETP.LT.OR P0, PT, R12, 0x4, !P0 ;  /* 0x000000040c00780c */ /* 0x000fce0004701670 */
[----:B------:R-:W-:Y:S06]  /*2980*/  @!P4 BRA `(.L_x_321) ;  /* 0x000005a00000c947 */ /* 0x000fec0003800000 */
        /* <DEDUP_REMOVED lines=90> */
.L_x_321:
        /* <DEDUP_REMOVED lines=91> */
.L_x_319:
[----:B------:R-:W-:-:S04]  /*34e0*/  IMAD.MOV.U32 R21, RZ, RZ, 0x4 ;  /* 0x00000004ff157424 */ /* 0x000fc800078e00ff */
[----:B------:R-:W-:-:S05]  /*34f0*/  IMAD.WIDE R14, R21, c[0x0][0x18c], R10 ;  /* 0x00006300150e7a25 */ /* 0x000fca00078e020a */
[----:B------:R-:W2:Y:S02]  /*3500*/  LDG.E.128.CONSTANT R16, [R14.64] ;  /* 0x000000080e107981 */ /* 0x000ea4000c1e9d00 */
[C---:B--2---:R-:W-:Y:S02]  /*3510*/  LOP3.LUT R20, R16.reuse, 0xf000f, RZ, 0xc0, !PT ;  /* 0x000f000f10147812 */ /* 0x044fe400078ec0ff */
[----:B------:R-:W-:Y:S02]  /*3520*/  LOP3.LUT R22, R16, 0xf000f0, RZ, 0xc0, !PT ;  /* 0x00f000f010167812 */ /* 0x000fe400078ec0ff */
[C---:B------:R-:W-:Y:S02]  /*3530*/  LOP3.LUT R23, R17.reuse, 0xf000f, RZ, 0xc0, !PT ;  /* 0x000f000f11177812 */ /* 0x040fe400078ec0ff */
[----:B------:R-:W-:Y:S02]  /*3540*/  SHF.R.U32.HI R25, RZ, 0x8, R17 ;  /* 0x00000008ff197819 */ /* 0x000fe40000011611 */
[----:B------:R-:W-:-:S02]  /*3550*/  LOP3.LUT R24, R17, 0xf000f0, RZ, 0xc0, !PT ;  /* 0x00f000f011187812 */ /* 0x000fc400078ec0ff */
[C---:B------:R-:W-:Y:S02]  /*3560*/  LOP3.LUT R26, R18.reuse, 0xf000f, RZ, 0xc0, !PT ;  /* 0x000f000f121a7812 */ /* 0x040fe400078ec0ff */
[----:B------:R-:W-:Y:S02]  /*3570*/  LOP3.LUT R27, R18, 0xf000f0, RZ, 0xc0, !PT ;  /* 0x00f000f0121b7812 */ /* 0x000fe400078ec0ff */
[----:B------:R-:W-:Y:S02]  /*3580*/  SHF.R.U32.HI R28, RZ, 0x8, R18 ;  /* 0x00000008ff1c7819 */ /* 0x000fe40000011612 */
[C---:B------:R-:W-:Y:S02]  /*3590*/  LOP3.LUT R29, R19.reuse, 0xf000f, RZ, 0xc0, !PT ;  /* 0x000f000f131d7812 */ /* 0x040fe400078ec0ff */
[----:B------:R-:W-:Y:S02]  /*35a0*/  LOP3.LUT R31, R19, 0xf000f0, RZ, 0xc0, !PT ;  /* 0x00f000f0131f7812 */ /* 0x000fe400078ec0ff */
[----:B------:R-:W-:-:S02]  /*35b0*/  SHF.R.U32.HI R32, RZ, 0x8, R19 ;  /* 0x00000008ff207819 */ /* 0x000fc40000011613 */
[----:B------:R-:W-:Y:S02]  /*35c0*/  SHF.R.U32.HI R16, RZ, 0x8, R16 ;  /* 0x00000008ff107819 */ /* 0x000fe40000011610 */
[----:B------:R-:W-:Y:S02]  /*35d0*/  LOP3.LUT R18, R20, 0x64006400, RZ, 0xfc, !PT ;  /* 0x6400640014127812 */ /* 0x000fe400078efcff */
[----:B------:R-:W-:Y:S02]  /*35e0*/  LOP3.LUT R19, R22, 0x64006400, RZ, 0xfc, !PT ;  /* 0x6400640016137812 */ /* 0x000fe400078efcff */
[----:B------:R-:W-:Y:S01]  /*35f0*/  LOP3.LUT R20, R23, 0x64006400, RZ, 0xfc, !PT ;  /* 0x6400640017147812 */ /* 0x000fe200078efcff */
[----:B------:R-:W-:Y:S01]  /*3600*/  HADD2 R18, R18, -1032, -1032 ;  /* 0xe408e40812127430 */ /* 0x000fe20000000000 */
[C---:B------:R-:W-:Y:S01]  /*3610*/  LOP3.LUT R22, R25.reuse, 0xf000f, RZ, 0xc0, !PT ;  /* 0x000f000f19167812 */ /* 0x040fe200078ec0ff */
[----:B------:R-:W-:Y:S01]  /*3620*/  HFMA2 R19, R19, R0.H0_H0, -72, -72 ;  /* 0xd480d48013137431 */ /* 0x000fe20000040000 */
        /* <DEDUP_REMOVED lines=9> */
[C---:B------:R-:W-:Y:S02]  /*36c0*/  LOP3.LUT R34, R32.reuse, 0xf000f, RZ, 0xc0, !PT ;  /* 0x000f000f20227812 */ /* 0x040fe400078ec0ff */
[----:B------:R-:W-:Y:S02]  /*36d0*/  LOP3.LUT R36, R32, 0xf000f0, RZ, 0xc0, !PT ;  /* 0x00f000f020247812 */ /* 0x000fe400078ec0ff */
[----:B------:R-:W-:Y:S01]  /*36e0*/  LOP3.LUT R31, R25, 0x64006400, RZ, 0xfc, !PT ;  /* 0x64006400191f7812 */ /* 0x000fe200078efcff */
[----:B------:R-:W-:Y:S01]  /*36f0*/  HADD2 R25, R30, -1032, -1032 ;  /* 0xe408e4081e197430 */ /* 0x000fe20000000000 */
[----:B------:R-:W-:Y:S02]  /*3700*/  LOP3.LUT R32, R24, 0x64006400, RZ, 0xfc, !PT ;  /* 0x6400640018207812 */ /* 0x000fe400078efcff */
[----:B------:R-:W-:Y:S01]  /*3710*/  LOP3.LUT R33, R28, 0x64006400, RZ, 0xfc, !PT ;  /* 0x640064001c217812 */ /* 0x000fe200078efcff */
[-C--:B------:R-:W-:Y:S01]  /*3720*/  HFMA2 R30, R31, R0.reuse.H0_H0, -72, -72 ;  /* 0xd480d4801f1e7431 */ /* 0x080fe20000040000 */
[----:B------:R-:W-:Y:S01]  /*3730*/  LOP3.LUT R26, R26, 0x64006400, RZ, 0xfc, !PT ;  /* 0x640064001a1a7812 */ /* 0x000fe200078efcff */
[----:B------:R-:W-:Y:S01]  /*3740*/  HADD2 R31, R32, -1032, -1032 ;  /* 0xe408e408201f7430 */ /* 0x000fe20000000000 */
[----:B------:R-:W-:Y:S01]  /*3750*/  LOP3.LUT R27, R27, 0x64006400, RZ, 0xfc, !PT ;  /* 0x640064001b1b7812 */ /* 0x000fe200078efcff */
[----:B------:R-:W-:Y:S01]  /*3760*/  HFMA2 R32, R33, R0.H0_H0, -72, -72 ;  /* 0xd480d48021207431 */ /* 0x000fe20000040000 */
[----:B------:R-:W-:-:S02]  /*3770*/  LOP3.LUT R29, R16, 0x64006400, RZ, 0xfc, !PT ;  /* 0x64006400101d7812 */ /* 0x000fc400078efcff */
[----:B------:R-:W-:Y:S01]  /*3780*/  LOP3.LUT R34, R34, 0x64006400, RZ, 0xfc, !PT ;  /* 0x6400640022227812 */ /* 0x000fe200078efcff */
[-C--:B------:R-:W-:Y:S01]  /*3790*/  HFMA2 R24, R27, R0.reuse.H0_H0, -72, -72 ;  /* 0xd480d4801b187431 */ /* 0x080fe20000040000 */
[----:B------:R-:W-:Y:S01]  /*37a0*/  LOP3.LUT R17, R17, 0x64006400, RZ, 0xfc, !PT ;  /* 0x6400640011117812 */ /* 0x000fe200078efcff */
[-C--:B------:R-:W-:Y:S01]  /*37b0*/  HFMA2 R28, R29, R0.reuse.H0_H0, -72, -72 ;  /* 0xd480d4801d1c7431 */ /* 0x080fe20000040000 */
[----:B------:R-:W-:Y:S01]  /*37c0*/  LOP3.LUT R16, R22, 0x64006400, RZ, 0xfc, !PT ;  /* 0x6400640016107812 */ /* 0x000fe200078efcff */
[-C--:B------:R-:W-:Y:S01]  /*37d0*/  HFMA2 R22, R23, R0.reuse.H0_H0, -72, -72 ;  /* 0xd480d48017167431 */ /* 0x080fe20000040000 */
[----:B------:R-:W-:Y:S01]  /*37e0*/  LOP3.LUT R37, R36, 0x64006400, RZ, 0xfc, !PT ;  /* 0x6400640024257812 */ /* 0x000fe200078efcff */
[----:B------:R-:W-:Y:S02]  /*37f0*/  HADD2 R23, R26, -1032, -1032 ;  /* 0xe408e4081a177430 */ /* 0x000fe40000000000 */
[----:B------:R-:W-:Y:S02]  /*3800*/  HADD2 R33, R34, -1032, -1032 ;  /* 0xe408e40822217430 */ /* 0x000fe40000000000 */
[----:B------:R-:W-:-:S02]  /*3810*/  HFMA2 R26, R35, R0.H0_H0, -72, -72 ;  /* 0xd480d480231a7431 */ /* 0x000fc40000040000 */
[----:B------:R-:W-:Y:S02]  /*3820*/  HADD2 R27, R17, -1032, -1032 ;  /* 0xe408e408111b7430 */ /* 0x000fe40000000000 */
[----:B------:R-:W-:Y:S02]  /*3830*/  HADD2 R29, R16, -1032, -1032 ;  /* 0xe408e408101d7430 */ /* 0x000fe40000000000 */
[----:B------:R-:W-:Y:S01]  /*3840*/  HFMA2 R34, R37, R0.H0_H0, -72, -72 ;  /* 0xd480d48025227431 */ /* 0x000fe20000040000 */
        /* <DEDUP_REMOVED lines=23> */
[--C-:B------:R-:W-:Y:S01]  /*39c0*/  HADD2.F32 R36, -RZ, R19.reuse.H0_H0 ;  /* 0x20000013ff247230 */ /* 0x100fe20000004100 */
        /* <DEDUP_REMOVED lines=67> */
.L_x_322:
        /* <DEDUP_REMOVED lines=95> */
.L_x_324:
        /* <DEDUP_REMOVED lines=97> */
.L_x_325:
[----:B------:R-:W-:Y:S05]  /*4a00*/  @P0 BRA `(.L_x_323) ;  /* 0x000005a000000947 */ /* 0x000fea0003800000 */
[----:B------:R-:W0:Y:S01]  /*4a10*/  LDS.64 R36, [UR4+0x190] ;  /* 0x00019004ff247984 */ /* 0x000e220008000a00 */
[----:B------:R-:W-:Y:S02]  /*4a20*/  HADD2.F32 R42, -RZ, R20.H0_H0 ;  /* 0x20000014ff2a7230 */ /* 0x000fe40000004100 */
[----:B------:R-:W-:Y:S01]  /*4a30*/  HADD2.F32 R40, -RZ, R18.H0_H0 ;  /* 0x20000012ff287230 */ /* 0x000fe20000004100 */
[----:B------:R-:W1:Y:S01]  /*4a40*/  LDS.64 R16, [UR4+0x198] ;  /* 0x00019804ff107984 */ /* 0x000e620008000a00 */
[----:B------:R-:W-:Y:S02]  /*4a50*/  HADD2.F32 R44, -RZ, R23.H0_H0 ;  /* 0x20000017ff2c7230 */ /* 0x000fe40000004100 */
[----:B------:R-:W-:Y:S02]  /*4a60*/  HADD2.F32 R46, -RZ, R25.H0_H0 ;  /* 0x20000019ff2e7230 */ /* 0x000fe40000004100 */
        /* <DEDUP_REMOVED lines=11> */
[----:B------:R-:W-:Y:S01]  /*4b20*/  HADD2.F32 R25, -RZ, R24.H0_H0 ;  /* 0x20000018ff197230 */ /* 0x000fe20000004100 */
[----:B------:R-:W-:-:S02]  /*4b30*/  FFMA.FTZ R35, R46, R35, RZ ;  /* 0x000000232e237223 */ /* 0x000fc400000100ff */
[-C--:B------:R-:W-:Y:S01]  /*4b40*/  FFMA.FTZ R41, R20, R36.reuse, R41 ;  /* 0x0000002414297223 */ /* 0x080fe20000010029 */
[--C-:B------:R-:W-:Y:S01]  /*4b50*/  HADD2.F32 R20, -RZ, R22.reuse.H0_H0 ;  /* 0x20000016ff147230 */ /* 0x100fe20000004100 */
[-C--:B------:R-:W-:Y:S01]  /*4b60*/  FFMA.FTZ R37, R18, R36.reuse, R37 ;  /* 0x0000002412257223 */ /* 0x080fe20000010025 */
[--C-:B------:R-:W-:Y:S01]  /*4b70*/  HADD2.F32 R18, -RZ, R19.reuse.H0_H0 ;  /* 0x20000013ff127230 */ /* 0x100fe20000004100 */
        /* <DEDUP_REMOVED lines=12> */
[----:B------:R-:W-:Y:S01]  /*4c40*/  FFMA.FTZ R38, R25, R38, R35 ;  /* 0x0000002619267223 */ /* 0x000fe20000010023 */
[----:B------:R-:W-:Y:S01]  /*4c50*/  HADD2.F32 R22, -RZ, R17.H1_H1 ;  /* 0x30000011ff167230 */ /* 0x000fe20000004100 */
[-C--:B------:R-:W-:Y:S01]  /*4c60*/  FFMA.FTZ R18, R19, R39.reuse, R18 ;  /* 0x0000002713127223 */ /* 0x080fe20000010012 */
        /* <DEDUP_REMOVED lines=52> */
.L_x_323:
        /* <DEDUP_REMOVED lines=145> */
.L_x_326:
        /* <DEDUP_REMOVED lines=95> */
.L_x_328:
        /* <DEDUP_REMOVED lines=97> */
.L_x_329:
        /* <DEDUP_REMOVED lines=91> */
.L_x_327:
[----:B------:R-:W-:-:S06]  /*6a70*/  IMAD.WIDE R16, R21, c[0x0][0x18c], R14 ;  /* 0x0000630015107a25 */ /* 0x000fcc00078e020e */
[----:B------:R-:W2:Y:S02]  /*6a80*/  LDG.E.128.CONSTANT R16, [R16.64] ;  /* 0x0000000810107981 */ /* 0x000ea4000c1e9d00 */
[C---:B--2---:R-:W-:Y:S02]  /*6a90*/  LOP3.LUT R14, R16.reuse, 0xf000f, RZ, 0xc0, !PT ;  /* 0x000f000f100e7812 */ /* 0x044fe400078ec0ff */
[----:B------:R-:W-:Y:S02]  /*6aa0*/  LOP3.LUT R15, R16, 0xf000f0, RZ, 0xc0, !PT ;  /* 0x00f000f0100f7812 */ /* 0x000fe400078ec0ff */
[----:B------:R-:W-:Y:S02]  /*6ab0*/  SHF.R.U32.HI R23, RZ, 0x8, R16 ;  /* 0x00000008ff177819 */ /* 0x000fe40000011610 */
[----:B------:R-:W-:Y:S02]  /*6ac0*/  LOP3.LUT R16, R19, 0xf000f0, RZ, 0xc0, !PT ;  /* 0x00f000f013107812 */ /* 0x000fe400078ec0ff */
[----:B------:R-:W-:-:S02]  /*6ad0*/  SHF.R.U32.HI R25, RZ, 0x8, R17 ;  /* 0x00000008ff197819 */ /* 0x000fc40000011611 */
[----:B------:R-:W-:Y:S02]  /*6ae0*/  LOP3.LUT R20, R17, 0xf000f0, RZ, 0xc0, !PT ;  /* 0x00f000f011147812 */ /* 0x000fe400078ec0ff */
[----:B------:R-:W-:Y:S02]  /*6af0*/  LOP3.LUT R21, R18, 0xf000f0, RZ, 0xc0, !PT ;  /* 0x00f000f012157812 */ /* 0x000fe400078ec0ff */
[----:B------:R-:W-:Y:S02]  /*6b00*/  LOP3.LUT R31, R16, 0x64006400, RZ, 0xfc, !PT ;  /* 0x64006400101f7812 */ /* 0x000fe400078efcff */
[----:B------:R-:W-:Y:S02]  /*6b10*/  LOP3.LUT R26, R18, 0xf000f, RZ, 0xc0, !PT ;  /* 0x000f000f121a7812 */ /* 0x000fe400078ec0ff */
[----:B------:R-:W-:Y:S02]  /*6b20*/  SHF.R.U32.HI R28, RZ, 0x8, R18 ;  /* 0x00000008ff1c7819 */ /* 0x000fe40000011612 */
[----:B------:R-:W-:-:S02]  /*6b30*/  LOP3.LUT R16, R23, 0xf000f0, RZ, 0xc0, !PT ;  /* 0x00f000f017107812 */ /* 0x000fc400078ec0ff */
[----:B------:R-:W-:Y:S02]  /*6b40*/  LOP3.LUT R15, R15, 0x64006400, RZ, 0xfc, !PT ;  /* 0x640064000f0f7812 */ /* 0x000fe400078efcff */
[----:B------:R-:W-:Y:S02]  /*6b50*/  LOP3.LUT R18, R25, 0xf000f0, RZ, 0xc0, !PT ;  /* 0x00f000f019127812 */ /* 0x000fe400078ec0ff */
[----:B------:R-:W-:Y:S02]  /*6b60*/  LOP3.LUT R24, R17, 0xf000f, RZ, 0xc0, !PT ;  /* 0x000f000f11187812 */ /* 0x000fe400078ec0ff */
[----:B------:R-:W-:Y:S02]  /*6b70*/  LOP3.LUT R30, R19, 0xf000f, RZ, 0xc0, !PT ;  /* 0x000f000f131e7812 */ /* 0x000fe400078ec0ff */
[----:B------:R-:W-:Y:S02]  /*6b80*/  SHF.R.U32.HI R32, RZ, 0x8, R19 ;  /* 0x00000008ff207819 */ /* 0x000fe40000011613 */
[----:B------:R-:W-:-:S02]  /*6b90*/  LOP3.LUT R17, R20, 0x64006400, RZ, 0xfc, !PT ;  /* 0x6400640014117812 */ /* 0x000fc400078efcff */
        /* <DEDUP_REMOVED lines=9> */
[----:B------:R-:W-:-:S02]  /*6c30*/  LOP3.LUT R23, R23, 0xf000f, RZ, 0xc0, !PT ;  /* 0x000f000f17177812 */ /* 0x000fc400078ec0ff */
[----:B------:R-:W-:Y:S02]  /*6c40*/  LOP3.LUT R25, R25, 0xf000f, RZ, 0xc0, !PT ;  /* 0x000f000f19197812 */ /* 0x000fe400078ec0ff */
[----:B------:R-:W-:Y:S02]  /*6c50*/  LOP3.LUT R15, R28, 0xf000f, RZ, 0xc0, !PT ;  /* 0x000f000f1c0f7812 */ /* 0x000fe400078ec0ff */
[----:B------:R-:W-:Y:S02]  /*6c60*/  LOP3.LUT R32, R32, 0xf000f, RZ, 0xc0, !PT ;  /* 0x000f000f20207812 */ /* 0x000fe400078ec0ff */
[----:B------:R-:W-:Y:S01]  /*6c70*/  LOP3.LUT R29, R20, 0x64006400, RZ, 0xfc, !PT ;  /* 0x64006400141d7812 */ /* 0x000fe200078efcff */
[-C--:B------:R-:W-:Y:S01]  /*6c80*/  HFMA2 R20, R21, R0.reuse.H0_H0, -72, -72 ;  /* 0xd480d48015147431 */ /* 0x080fe20000040000 */
[----:B------:R-:W-:Y:S01]  /*6c90*/  LOP3.LUT R26, R26, 0x64006400, RZ, 0xfc, !PT ;  /* 0x640064001a1a7812 */ /* 0x000fe200078efcff */
[----:B------:R-:W-:Y:S01]  /*6ca0*/  HFMA2 R21, R27, R0.H0_H0, -72, -72 ;  /* 0xd480d4801b157431 */ /* 0x000fe20000040000 */
[----:B------:R-:W-:-:S02]  /*6cb0*/  LOP3.LUT R30, R30, 0x64006400, RZ, 0xfc, !PT ;  /* 0x640064001e1e7812 */ /* 0x000fc400078efcff */
[----:B------:R-:W-:Y:S01]  /*6cc0*/  LOP3.LUT R33, R22, 0x64006400, RZ, 0xfc, !PT ;  /* 0x6400640016217812 */ /* 0x000fe200078efcff */
[-C--:B------:R-:W-:Y:S01]  /*6cd0*/  HFMA2 R22, R29, R0.reuse.H0_H0, -72, -72 ;  /* 0xd480d4801d167431 */ /* 0x080fe20000040000 */
[----:B------:R-:W-:Y:S02]  /*6ce0*/  LOP3.LUT R14, R14, 0x64006400, RZ, 0xfc, !PT ;  /* 0x640064000e0e7812 */ /* 0x000fe400078efcff */
        /* <DEDUP_REMOVED lines=105> */
.L_x_330:
        /* <DEDUP_REMOVED lines=95> */
.L_x_331:
        /* <DEDUP_REMOVED lines=97> */
.L_x_332:
        /* <DEDUP_REMOVED lines=91> */
.L_x_317:
[----:B------:R-:W0:Y:S01]  /*8530*/  S2UR UR5, SR_CTAID.Z ;  /* 0x00000000000579c3 */ /* 0x000e220000002700 */
[----:B------:R-:W-:Y:S01]  /*8540*/  ULDC UR6, c[0x0][0x190] ;  /* 0x0000640000067ab9 */ /* 0x000fe20000000800 */
[----:B------:R-:W-:Y:S01]  /*8550*/  IADD3 R91, R91, 0x20, RZ ;  /* 0x000000205b5b7810 */ /* 0x000fe20007ffe0ff */
[----:B------:R-:W-:Y:S01]  /*8560*/  IMAD.MOV.U32 R15, RZ, RZ, c[0x0][0x18c] ;  /* 0x00006300ff0f7624 */ /* 0x000fe200078e00ff */
[----:B------:R-:W-:Y:S02]  /*8570*/  UIADD3 UR4, UR4, 0x40, URZ ;  /* 0x0000004004047890 */ /* 0x000fe4000fffe03f */
[----:B------:R-:W-:Y:S01]  /*8580*/  ISETP.GE.AND P0, PT, R91, c[0x0][0x1b4], PT ;  /* 0x00006d005b007a0c */ /* 0x000fe20003f06270 */
[----:B------:R-:W-:Y:S01]  /*8590*/  IMAD.WIDE R10, R15, 0x10, R10 ;  /* 0x000000100f0a7825 */ /* 0x000fe200078e020a */
[----:B0-----:R-:W-:-:S04]  /*85a0*/  ULEA UR5, UR5, 0x40, 0x6 ;  /* 0x0000004005057891 */ /* 0x001fc8000f8e303f */
[----:B------:R-:W-:-:S04]  /*85b0*/  UISETP.LT.AND UP0, UPT, UR5, UR6, UPT ;  /* 0x000000060500728c */ /* 0x000fc8000bf01270 */
[----:B------:R-:W-:-:S06]  /*85c0*/  USEL UR5, UR5, UR6, UP0 ;  /* 0x0000000605057287 */ /* 0x000fcc0008000000 */
[----:B------:R-:W-:-:S13]  /*85d0*/  ISETP.LT.AND P2, PT, R91, UR5, PT ;  /* 0x000000055b007c0c */ /* 0x000fda000bf41270 */
[----:B------:R-:W-:Y:S05]  /*85e0*/  @!P0 BRA P2, `(.L_x_333) ;  /* 0xffff932000008947 */ /* 0x000fea000103ffff */
.L_x_316:
[----:B------:R-:W-:-:S04]  /*85f0*/  ISETP.GE.AND P0, PT, R91, R92, PT ;  /* 0x0000005c5b00720c */ /* 0x000fc80003f06270 */
[----:B------:R-:W-:-:S13]  /*8600*/  ISETP.GE.OR P0, PT, R91, c[0x0][0x1b8], P0 ;  /* 0x00006e005b007a0c */ /* 0x000fda0000706670 */
[----:B------:R-:W-:Y:S05]  /*8610*/  @P0 BRA `(.L_x_334) ;  /* 0x000023d000000947 */ /* 0x000fea0003800000 */
[----:B------:R-:W-:-:S04]  /*8620*/  PRMT R0, R13, 0x9910, RZ ;  /* 0x000099100d007816 */ /* 0x000fc800000000ff */
[----:B------:R-:W-:-:S04]  /*8630*/  ISETP.NE.AND P0, PT, R0, RZ, PT ;  /* 0x000000ff0000720c */ /* 0x000fc80003f05270 */
[----:B------:R-:W-:Y:S02]  /*8640*/  ISETP.LT.OR P0, PT, R12, 0x4, !P0 ;  /* 0x000000040c00780c */ /* 0x000fe40004701670 */
.L_x_339:
[----:B------:R-:W-:Y:S01]  /*8650*/  ISETP.NE.AND P2, PT, R91, R86, PT ;  /* 0x000000565b00720c */ /* 0x000fe20003f45270 */
[----:B------:R-:W-:Y:S01]  /*8660*/  IMAD.MOV.U32 R85, RZ, RZ, c[0x0][0x18c] ;  /* 0x00006300ff557624 */ /* 0x000fe200078e00ff */
[----:B-----5:R0:W5:Y:S11]  /*8670*/  LDG.E.128.CONSTANT R20, [R10.64] ;  /* 0x000000080a147981 */ /* 0x020176000c1e9d00 */
[----:B------:R-:W-:Y:S01]  /*8680*/  @!P2 IADD3 R87, R87, 0x1, RZ ;  /* 0x000000015757a810 */ /* 0x000fe20007ffe0ff */
[----:B------:R-:W-:Y:S01]  /*8690*/  @!P2 IMAD.MOV.U32 R13, RZ, RZ, 0x2 ;  /* 0x00000002ff0da424 */ /* 0x000fe200078e00ff */
[----:B------:R-:W-:-:S03]  /*86a0*/  @!P2 LEA R12, R91, 0x1, 0x1 ;  /* 0x000000015b0ca811 */ /* 0x000fc600078e08ff */
[----:B------:R-:W-:Y:S02]  /*86b0*/  @!P2 IMAD R24, R87, 0x8, R1 ;  /* 0x000000085718a824 */ /* 0x000fe400078e0201 */
[----:B------:R-:W-:-:S04]  /*86c0*/  @!P2 IMAD.WIDE R12, R12, R13, c[0x0][0x198] ;  /* 0x000066000c0ca625 */ /* 0x000fc800078e020d */
[----:B------:R-:W2:Y:S01]  /*86d0*/  @!P2 LDL.64 R24, [R24] ;  /* 0x000000001818a983 */ /* 0x000ea20000100a00 */
[----:B------:R-:W-:-:S03]  /*86e0*/  IMAD.WIDE R14, R85, 0x4, R10 ;  /* 0x00000004550e7825 */ /* 0x000fc600078e020a */
[----:B------:R-:W3:Y:S04]  /*86f0*/  @!P2 LDG.E.U16.CONSTANT R12, [R12.64] ;  /* 0x000000080c0ca981 */ /* 0x000ee8000c1e9500 */
[----:B------:R0:W5:Y:S01]  /*8700*/  LDG.E.128.CONSTANT R16, [R14.64] ;  /* 0x000000080e107981 */ /* 0x000162000c1e9d00 */
[----:B------:R-:W-:Y:S01]  /*8710*/  IMAD.WIDE R94, R85, 0x4, R14 ;  /* 0x00000004555e7825 */ /* 0x000fe200078e020e */
[----:B--2---:R-:W-:Y:S02]  /*8720*/  @!P2 PRMT R97, R24, 0x7610, R97 ;  /* 0x000076101861a816 */ /* 0x004fe40000000061 */
[----:B------:R-:W-:Y:S01]  /*8730*/  @!P2 PRMT R96, R25, 0x7610, R96 ;  /* 0x000076101960a816 */ /* 0x000fe20000000060 */
[----:B---3--:R-:W-:Y:S01]  /*8740*/  @!P2 IMAD.IADD R86, R12, 0x1, R91 ;  /* 0x000000010c56a824 */ /* 0x008fe200078e025b */
[----:B------:R-:W-:-:S02]  /*8750*/  @!P2 PRMT R97, R97, 0x7610, R24 ;  /* 0x000076106161a816 */ /* 0x000fc40000000018 */
[----:B------:R-:W-:Y:S01]  /*8760*/  @!P2 PRMT R96, R96, 0x7610, R25 ;  /* 0x000076106060a816 */ /* 0x000fe20000000019 */
[----:B------:R-:W-:Y:S05]  /*8770*/  @!P1 BRA `(.L_x_335) ;  /* 0x0000221000009947 */ /* 0x000fea0003800000 */
[----:B0-----:R-:W2:Y:S01]  /*8780*/  LDG.E.128.CONSTANT R12, [R94.64] ;  /* 0x000000085e0c7981 */ /* 0x001ea2000c1e9d00 */
[--C-:B-----5:R-:W-:Y:S01]  /*8790*/  SHF.R.U32.HI R29, RZ, 0xf, R23.reuse ;  /* 0x0000000fff1d7819 */ /* 0x120fe20000011617 */
[----:B------:R-:W-:Y:S01]  /*87a0*/  IMAD.MOV.U32 R40, RZ, RZ, 0x2400 ;  /* 0x00002400ff287424 */ /* 0x000fe200078e00ff */
[----:B------:R-:W-:Y:S02]  /*87b0*/  SHF.R.U32.HI R10, RZ, 0xf, R20 ;  /* 0x0000000fff0a7819 */ /* 0x000fe40000011614 */
[C---:B------:R-:W-:Y:S02]  /*87c0*/  LOP3.LUT R58, R23.reuse, 0x380038, RZ, 0xc0, !PT ;  /* 0x00380038173a7812 */ /* 0x040fe400078ec0ff */
[----:B------:R-:W-:Y:S02]  /*87d0*/  SHF.R.U32.HI R35, RZ, 0x6, R23 ;  /* 0x00000006ff237819 */ /* 0x000fe40000011617 */
[----:B------:R-:W-:-:S02]  /*87e0*/  LOP3.LUT R42, R23, 0x70007, RZ, 0xc0, !PT ;  /* 0x00070007172a7812 */ /* 0x000fc400078ec0ff */
[--C-:B------:R-:W-:Y:S02]  /*87f0*/  SHF.R.U32.HI R28, RZ, 0xe, R18.reuse ;  /* 0x0000000eff1c7819 */ /* 0x100fe40000011612 */
[C---:B------:R-:W-:Y:S02]  /*8800*/  LOP3.LUT R23, R18.reuse, 0x380038, RZ, 0xc0, !PT ;  /* 0x0038003812177812 */ /* 0x040fe400078ec0ff */
        /* <DEDUP_REMOVED lines=8> */
[----:B------:R-:W-:Y:S02]  /*8890*/  SHF.R.U32.HI R21, RZ, 0xe, R16 ;  /* 0x0000000eff157819 */ /* 0x000fe40000011610 */
[----:B------:R-:W-:-:S02]  /*88a0*/  LOP3.LUT R10, R10, 0x10001, RZ, 0xc0, !PT ;  /* 0x000100010a0a7812 */ /* 0x000fc400078ec0ff */
[--C-:B------:R-:W-:Y:S02]  /*88b0*/  SHF.R.U32.HI R26, RZ, 0xf, R22.reuse ;  /* 0x0000000fff1a7819 */ /* 0x100fe40000011616 */
[C---:B------:R-:W-:Y:S02]  /*88c0*/  LOP3.LUT R60, R19.reuse, 0x380038, RZ, 0xc0, !PT ;  /* 0x00380038133c7812 */ /* 0x040fe400078ec0ff */
[----:B------:R-:W-:Y:S02]  /*88d0*/  SHF.R.U32.HI R44, RZ, 0x6, R19 ;  /* 0x00000006ff2c7819 */ /* 0x000fe40000011613 */
[----:B------:R-:W-:Y:S02]  /*88e0*/  LOP3.LUT R66, R19, 0x70007, RZ, 0xc0, !PT ;  /* 0x0007000713427812 */ /* 0x000fe400078ec0ff */
[----:B------:R-:W-:Y:S02]  /*88f0*/  LOP3.LUT R27, R22, 0x380038, RZ, 0xc0, !PT ;  /* 0x00380038161b7812 */ /* 0x000fe400078ec0ff */
[----:B------:R-:W-:-:S02]  /*8900*/  SHF.R.U32.HI R33, RZ, 0x6, R22 ;  /* 0x00000006ff217819 */ /* 0x000fc40000011616 */
[----:B------:R-:W-:Y:S02]  /*8910*/  LOP3.LUT R37, R22, 0x70007, RZ, 0xc0, !PT ;  /* 0x0007000716257812 */ /* 0x000fe400078ec0ff */
[C---:B------:R-:W-:Y:S02]  /*8920*/  LOP3.LUT R11, R16.reuse, 0x380038, RZ, 0xc0, !PT ;  /* 0x00380038100b7812 */ /* 0x040fe400078ec0ff */
[----:B------:R-:W-:Y:S02]  /*8930*/  SHF.R.U32.HI R38, RZ, 0x6, R16 ;  /* 0x00000006ff267819 */ /* 0x000fe40000011610 */
[----:B------:R-:W-:Y:S02]  /*8940*/  LOP3.LUT R52, R16, 0x70007, RZ, 0xc0, !PT ;  /* 0x0007000710347812 */ /* 0x000fe400078ec0ff */
[----:B------:R-:W-:Y:S02]  /*8950*/  LOP3.LUT R19, R29, 0x20002, R18, 0xf8, !PT ;  /* 0x000200021d137812 */ /* 0x000fe400078ef812 */
[----:B------:R-:W-:-:S02]  /*8960*/  SHF.R.U32.HI R16, RZ, 0xe, R17 ;  /* 0x0000000eff107819 */ /* 0x000fc40000011611 */
[C---:B------:R-:W-:Y:S02]  /*8970*/  LOP3.LUT R22, R17.reuse, 0x380038, RZ, 0xc0, !PT ;  /* 0x0038003811167812 */ /* 0x040fe400078ec0ff */
[----:B------:R-:W-:Y:S02]  /*8980*/  SHF.R.U32.HI R39, RZ, 0x6, R17 ;  /* 0x00000006ff277819 */ /* 0x000fe40000011611 */
[----:B------:R-:W-:Y:S02]  /*8990*/  LOP3.LUT R49, R17, 0x70007, RZ, 0xc0, !PT ;  /* 0x0007000711317812 */ /* 0x000fe400078ec0ff */
[----:B------:R-:W-:Y:S02]  /*89a0*/  LOP3.LUT R10, R10, 0x20002, R21, 0xf8, !PT ;  /* 0x000200020a0a7812 */ /* 0x000fe400078ef815 */
[----:B------:R-:W-:Y:S02]  /*89b0*/  LOP3.LUT R17, R26, 0x10001, RZ, 0xc0, !PT ;  /* 0x000100011a117812 */ /* 0x000fe400078ec0ff */
[----:B------:R-:W-:-:S02]  /*89c0*/  LOP3.LUT R0, R20, 0x380038, RZ, 0xc0, !PT ;  /* 0x0038003814007812 */ /* 0x000fc400078ec0ff */
[----:B------:R-:W-:Y:S02]  /*89d0*/  SHF.R.U32.HI R34, RZ, 0x6, R20 ;  /* 0x00000006ff227819 */ /* 0x000fe40000011614 */
[----:B------:R-:W-:Y:S02]  /*89e0*/  LOP3.LUT R25, R25, 0x10001, RZ, 0xc0, !PT ;  /* 0x0001000119197812 */ /* 0x000fe400078ec0ff */
[----:B------:R-:W-:Y:S02]  /*89f0*/  LOP3.LUT R17, R17, 0x20002, R28, 0xf8, !PT ;  /* 0x0002000211117812 */ /* 0x000fe400078ef81c */
[----:B------:R-:W-:Y:S02]  /*8a00*/  LOP3.LUT R83, R0, 0x64006400, RZ, 0xfc, !PT ;  /* 0x6400640000537812 */ /* 0x000fe400078efcff */
[----:B------:R-:W-:Y:S01]  /*8a10*/  LOP3.LUT R43, R20, 0x70007, RZ, 0xc0, !PT ;  /* 0x00070007142b7812 */ /* 0x000fe200078ec0ff */
[----:B------:R-:W-:Y:S01]  /*8a20*/  IMAD.MOV.U32 R20, RZ, RZ, 0x3000 ;  /* 0x00003000ff147424 */ /* 0x000fe200078e00ff */
[----:B------:R-:W-:-:S02]  /*8a30*/  LOP3.LUT R26, R25, 0x20002, R16, 0xf8, !PT ;  /* 0x00020002191a7812 */ /* 0x000fc400078ef810 */
[----:B------:R-:W-:Y:S02]  /*8a40*/  LOP3.LUT R0, R34, 0x380038, RZ, 0xc0, !PT ;  /* 0x0038003822007812 */ /* 0x000fe400078ec0ff */
[----:B------:R-:W-:Y:S01]  /*8a50*/  LOP3.LUT R25, R23, 0x64006400, RZ, 0xfc, !PT ;  /* 0x6400640017197812 */ /* 0x000fe200078efcff */
[-C--:B------:R-:W-:Y:S01]  /*8a60*/  HFMA2 R83, R83, R20.reuse.H0_H0, -132, -132 ;  /* 0xd820d82053537431 */ /* 0x080fe20000040014 */
[----:B------:R-:W-:Y:S02]  /*8a70*/  PRMT R21, R89, 0x9910, RZ ;  /* 0x0000991059157816 */ /* 0x000fe400000000ff */
        /* <DEDUP_REMOVED lines=10> */
[----:B------:R-:W-:Y:S01]  /*8b20*/  ISETP.NE.AND P2, PT, R21, RZ, PT ;  /* 0x000000ff1500720c */ /* 0x000fe20003f45270 */
[----:B------:R-:W-:Y:S01]  /*8b30*/  HFMA2 R57, R57, R20.H0_H0, -132, -132 ;  /* 0xd820d82039397431 */ /* 0x000fe20000040014 */
        /* <DEDUP_REMOVED lines=19> */
[----:B--2---:R-:W-:Y:S02]  /*8c70*/  SHF.R.U32.HI R29, RZ, 0xd, R12 ;  /* 0x0000000dff1d7819 */ /* 0x004fe4000001160c */
[----:B------:R-:W-:Y:S02]  /*8c80*/  SHF.R.U32.HI R30, RZ, 0xd, R14 ;  /* 0x0000000dff1e7819 */ /* 0x000fe4000001160e */
[----:B------:R-:W-:Y:S02]  /*8c90*/  LOP3.LUT R29, R10, 0x40004, R29, 0xf8, !PT ;  /* 0x000400040a1d7812 */ /* 0x000fe400078ef81d */
[----:B------:R-:W-:-:S02]  /*8ca0*/  LOP3.LUT R10, R38, 0x380038, RZ, 0xc0, !PT ;  /* 0x00380038260a7812 */ /* 0x000fc400078ec0ff */
[----:B------:R-:W-:Y:S02]  /*8cb0*/  SHF.R.U32.HI R45, RZ, 0x6, R13 ;  /* 0x00000006ff2d7819 */ /* 0x000fe4000001160d */
[--C-:B------:R-:W-:Y:S02]  /*8cc0*/  SHF.R.U32.HI R28, RZ, 0xd, R15.reuse ;  /* 0x0000000dff1c7819 */ /* 0x100fe4000001160f */
[C---:B------:R-:W-:Y:S02]  /*8cd0*/  LOP3.LUT R62, R15.reuse, 0x380038, RZ, 0xc0, !PT ;  /* 0x003800380f3e7812 */ /* 0x040fe400078ec0ff */
[----:B------:R-:W-:Y:S02]  /*8ce0*/  SHF.R.U32.HI R48, RZ, 0x6, R15 ;  /* 0x00000006ff307819 */ /* 0x000fe4000001160f */
[----:B------:R-:W-:Y:S02]  /*8cf0*/  LOP3.LUT R55, R15, 0x70007, RZ, 0xc0, !PT ;  /* 0x000700070f377812 */ /* 0x000fe400078ec0ff */
[----:B------:R-:W-:-:S02]  /*8d00*/  LOP3.LUT R16, R12, 0x380038, RZ, 0xc0, !PT ;  /* 0x003800380c107812 */ /* 0x000fc400078ec0ff */
[----:B------:R-:W-:Y:S02]  /*8d10*/  SHF.R.U32.HI R46, RZ, 0x6, R12 ;  /* 0x00000006ff2e7819 */ /* 0x000fe4000001160c */
[----:B------:R-:W-:Y:S02]  /*8d20*/  LOP3.LUT R50, R12, 0x70007, RZ, 0xc0, !PT ;  /* 0x000700070c327812 */ /* 0x000fe400078ec0ff */
[----:B------:R-:W-:Y:S02]  /*8d30*/  SHF.R.U32.HI R31, RZ, 0xd, R13 ;  /* 0x0000000dff1f7819 */ /* 0x000fe4000001160d */
[C---:B------:R-:W-:Y:S02]  /*8d40*/  LOP3.LUT R18, R13.reuse, 0x380038, RZ, 0xc0, !PT ;  /* 0x003800380d127812 */ /* 0x040fe400078ec0ff */
[----:B------:R-:W-:Y:S02]  /*8d50*/  LOP3.LUT R51, R13, 0x70007, RZ, 0xc0, !PT ;  /* 0x000700070d337812 */ /* 0x000fe400078ec0ff */
[----:B------:R-:W-:-:S02]  /*8d60*/  LOP3.LUT R15, R33, 0x380038, RZ, 0xc0, !PT ;  /* 0x00380038210f7812 */ /* 0x000fc400078ec0ff */
[----:B------:R-:W-:Y:S02]  /*8d70*/  LOP3.LUT R30, R17, 0x40004, R30, 0xf8, !PT ;  /* 0x00040004111e7812 */ /* 0x000fe400078ef81e */
[----:B------:R-:W-:Y:S02]  /*8d80*/  LOP3.LUT R12, R32, 0x380038, RZ, 0xc0, !PT ;  /* 0x00380038200c7812 */ /* 0x000fe400078ec0ff */
[----:B------:R-:W-:Y:S02]  /*8d90*/  LOP3.LUT R13, R10, 0x64006400, RZ, 0xfc, !PT ;  /* 0x640064000a0d7812 */ /* 0x000fe400078efcff */
[----:B------:R-:W-:Y:S02]  /*8da0*/  LOP3.LUT R56, R14, 0x380038, RZ, 0xc0, !PT ;  /* 0x003800380e387812 */ /* 0x000fe400078ec0ff */
[----:B------:R-:W-:Y:S02]  /*8db0*/  SHF.R.U32.HI R47, RZ, 0x6, R14 ;  /* 0x00000006ff2f7819 */ /* 0x000fe4000001160e */
[----:B------:R-:W-:-:S02]  /*8dc0*/  LOP3.LUT R17, R24, 0x64006400, RZ, 0xfc, !PT ;  /* 0x6400640018117812 */ /* 0x000fc400078efcff */
[----:B------:R-:W-:Y:S02]  /*8dd0*/  LOP3.LUT R10, R45, 0x380038, RZ, 0xc0, !PT ;  /* 0x003800382d0a7812 */ /* 0x000fe400078ec0ff */
[----:B------:R-:W-:Y:S01]  /*8de0*/  LOP3.LUT R53, R14, 0x70007, RZ, 0xc0, !PT ;  /* 0x000700070e357812 */ /* 0x000fe200078ec0ff */
[----:B------:R-:W-:Y:S01]  /*8df0*/  HFMA2 R78, R17, R20.H0_H0, -132, -132 ;  /* 0xd820d820114e7431 */ /* 0x000fe20000040014 */
[----:B------:R-:W-:Y:S02]  /*8e00*/  LOP3.LUT R28, R19, 0x40004, R28, 0xf8, !PT ;  /* 0x00040004131c7812 */ /* 0x000fe400078ef81c */
[----:B------:R-:W-:Y:S02]  /*8e10*/  LOP3.LUT R14, R39, 0x380038, RZ, 0xc0, !PT ;  /* 0x00380038270e7812 */ /* 0x000fe400078ec0ff */
[----:B------:R-:W-:Y:S02]  /*8e20*/  LOP3.LUT R61, R15, 0x64006400, RZ, 0xfc, !PT ;  /* 0x640064000f3d7812 */ /* 0x000fe400078efcff */
        /* <DEDUP_REMOVED lines=11> */
[----:B------:R-:W-:-:S02]  /*8ee0*/  LOP3.LUT R31, R26, 0x40004, R31, 0xf8, !PT ;  /* 0x000400041a1f7812 */ /* 0x000fc400078ef81f */
        /* <DEDUP_REMOVED lines=188> */
.L_x_336:
        /* <DEDUP_REMOVED lines=81> */
.L_x_337:
        /* <DEDUP_REMOVED lines=80> */
.L_x_338:
        /* <DEDUP_REMOVED lines=77> */
.L_x_335:
[----:B0-----:R-:W-:Y:S01]  /*a990*/  IADD3 R91, R91, 0x20, RZ ;  /* 0x000000205b5b7810 */ /* 0x001fe20007ffe0ff */
[----:B------:R-:W-:Y:S01]  /*a9a0*/  UIADD3 UR4, UR4, 0x40, URZ ;  /* 0x0000004004047890 */ /* 0x000fe2000fffe03f */
[----:B------:R-:W-:Y:S02]  /*a9b0*/  IMAD.WIDE R10, R85, 0x4, R94 ;  /* 0x00000004550a7825 */ /* 0x000fe400078e025e */
[C---:B------:R-:W-:Y:S02]  /*a9c0*/  ISETP.GE.AND P2, PT, R91.reuse, c[0x0][0x1b8], PT ;  /* 0x00006e005b007a0c */ /* 0x040fe40003f46270 */
[----:B------:R-:W-:-:S13]  /*a9d0*/  ISETP.LT.AND P3, PT, R91, R92, PT ;  /* 0x0000005c5b00720c */ /* 0x000fda0003f61270 */
[----:B------:R-:W-:Y:S05]  /*a9e0*/  @!P2 BRA P3, `(.L_x_339) ;  /* 0xffffdc600000a947 */ /* 0x000fea000183ffff */
.L_x_334:
[----:B------:R-:W-:Y:S05]  /*a9f0*/  @!P1 EXIT ;  /* 0x000000000000994d */ /* 0x000fea0003800000 */
[----:B------:R-:W0:Y:S01]  /*aa00*/  S2R R0, SR_CTAID.X ;  /* 0x0000000000007919 */ /* 0x000e220000002500 */
[----:B------:R-:W-:-:S03]  /*aa10*/  IMAD.MOV.U32 R13, RZ, RZ, 0x2 ;  /* 0x00000002ff0d7424 */ /* 0x000fc600078e00ff */
[----:B------:R-:W0:Y:S04]  /*aa20*/  S2R R11, SR_TID.X ;  /* 0x00000000000b7919 */ /* 0x000e280000002100 */
[----:B------:R-:W1:Y:S01]  /*aa30*/  S2R R10, SR_CTAID.Y ;  /* 0x00000000000a7919 */ /* 0x000e620000002600 */
[----:B0-----:R-:W-:Y:S02]  /*aa40*/  IMAD R11, R0, 0x40, R11 ;  /* 0x00000040000b7824 */ /* 0x001fe400078e020b */
[----:B-1----:R-:W-:-:S03]  /*aa50*/  IMAD.SHL.U32 R0, R10, 0x4, RZ ;  /* 0x000000040a007824 */ /* 0x002fc600078e00ff */
        /* <DEDUP_REMOVED lines=9> */
.L_x_343:
[----:B------:R-:W0:Y:S02]  /*aaf0*/  LDS R12, [R0] ;  /* 0x00000000000c7984 */ /* 0x000e240000000800 */
[----:B0-----:R-:W-:-:S06]  /*ab00*/  HADD2 R13, R12, R9 ;  /* 0x000000090c0d7230 */ /* 0x001fcc0000000000 */
[----:B------:R-:W0:Y:S02]  /*ab10*/  ATOMS.CAST.SPIN R13, [R0], R12, R13 ;  /* 0x0000000c000d738d */ /* 0x000e24000180000d */
[----:B0-----:R-:W-:-:S13]  /*ab20*/  ISETP.EQ.U32.AND P0, PT, R13, 0x1, PT ;  /* 0x000000010d00780c */ /* 0x001fda0003f02070 */
[----:B------:R-:W-:Y:S05]  /*ab30*/  @!P0 BRA `(.L_x_343) ;  /* 0xffffffb000008947 */ /* 0x000fea000383ffff */
[----:B------:R-:W-:Y:S05]  /*ab40*/  BRA `(.L_x_341) ;  /* 0x0000003000007947 */ /* 0x000fea0003800000 */
.L_x_342:
[----:B------:R-:W2:Y:S02]  /*ab50*/  LD.E R0, [R10.64] ;  /* 0x000000080a007980 */ /* 0x000ea4000c101900 */
[----:B--2---:R-:W-:-:S05]  /*ab60*/  IMAD.IADD R9, R9, 0x1, R0 ;  /* 0x0000000109097824 */ /* 0x004fca00078e0200 */
[----:B------:R0:W-:Y:S02]  /*ab70*/  ST.E [R10.64], R9 ;  /* 0x000000090a007985 */ /* 0x0001e4000c101908 */
.L_x_341:
[----:B------:R-:W-:Y:S05]  /*ab80*/  BSYNC B0 ;  /* 0x0000000000007941 */ /* 0x000fea0003800000 */
.L_x_340:
[----:B------:R-:W2:Y:S01]  /*ab90*/  ATOM.E.ADD.F16x2.RN.STRONG.GPU P0, RZ, [R10.64+0x4], R8 ;  /* 0x000004080aff798a */ /* 0x000ea2000810e9c8 */
[----:B------:R-:W-:Y:S01]  /*aba0*/  BSSY B0, `(.L_x_344) ;  /* 0x0000010000007945 */ /* 0x000fe20003800000 */
[----:B--2---:R-:W-:Y:S05]  /*abb0*/  @P0 BRA `(.L_x_345) ;  /* 0x000000e000000947 */ /* 0x004fea0003800000 */
[----:B------:R-:W1:Y:S02]  /*abc0*/  QSPC.E.S P0, RZ, [R10+0x4] ;  /* 0x000004000aff73aa */ /* 0x000e640000000500 */
[----:B-1----:R-:W-:Y:S05]  /*abd0*/  @!P0 BRA `(.L_x_346) ;  /* 0x0000009000008947 */ /* 0x002fea0003800000 */
[----:B------:R-:W-:Y:S01]  /*abe0*/  IADD3 R0, R10, 0x4, RZ ;  /* 0x000000040a007810 */ /* 0x000fe20007ffe0ff */
[----:B------:R-:W-:-:S03]  /*abf0*/  IMAD.MOV.U32 R13, RZ, RZ, R8 ;  /* 0x000000ffff0d7224 */ /* 0x000fc600078e0008 */
[----:B------:R-:W-:-:S05]  /*ac00*/  LOP3.LUT R0, R0, 0xffffff, RZ, 0xc0, !PT ;  /* 0x00ffffff00007812 */ /* 0x000fca00078ec0ff */
.L_x_347:
[----:B------:R-:W1:Y:S02]  /*ac10*/  LDS R8, [R0] ;  /* 0x0000000000087984 */ /* 0x000e640000000800 */
[----:B01----:R-:W-:-:S10]  /*ac20*/  HFMA2.MMA R9, R8, 1, 1, R13 ;  /* 0x3c003c0008097835 */ /* 0x003fd4000000000d */
[----:B------:R-:W0:Y:S02]  /*ac30*/  ATOMS.CAST.SPIN R9, [R0], R8, R9 ;  /* 0x000000080009738d */ /* 0x000e240001800009 */
[----:B0-----:R-:W-:-:S13]  /*ac40*/  ISETP.EQ.U32.AND P0, PT, R9, 0x1, PT ;  /* 0x000000010900780c */ /* 0x001fda0003f02070 */
[----:B------:R-:W-:Y:S05]  /*ac50*/  @!P0 BRA `(.L_x_347) ;  /* 0xffffffb000008947 */ /* 0x000fea000383ffff */
[----:B------:R-:W-:Y:S05]  /*ac60*/  BRA `(.L_x_345) ;  /* 0x0000003000007947 */ /* 0x000fea0003800000 */
.L_x_346:
[----:B------:R-:W2:Y:S02]  /*ac70*/  LD.E R0, [R10.64+0x4] ;  /* 0x000004080a007980 */ /* 0x000ea4000c101900 */
[----:B0-2---:R-:W-:-:S05]  /*ac80*/  IMAD.IADD R9, R8, 0x1, R0 ;  /* 0x0000000108097824 */ /* 0x005fca00078e0200 */
[----:B------:R0:W-:Y:S02]  /*ac90*/  ST.E [R10.64+0x4], R9 ;  /* 0x000004090a007985 */ /* 0x0001e4000c101908 */
.L_x_345:
[----:B------:R-:W-:Y:S05]  /*aca0*/  BSYNC B0 ;  /* 0x0000000000007941 */ /* 0x000fea0003800000 */
.L_x_344:
        /* <DEDUP_REMOVED lines=10> */
.L_x_351:
[----:B------:R-:W0:Y:S02]  /*ad50*/  LDS R8, [R0] ;  /* 0x0000000000087984 */ /* 0x000e240000000800 */
[----:B0-----:R-:W-:-:S06]  /*ad60*/  HADD2 R9, R8, R7 ;  /* 0x0000000708097230 */ /* 0x001fcc0000000000 */
[----:B------:R-:W0:Y:S02]  /*ad70*/  ATOMS.CAST.SPIN R9, [R0], R8, R9 ;  /* 0x000000080009738d */ /* 0x000e240001800009 */
[----:B0-----:R-:W-:-:S13]  /*ad80*/  ISETP.EQ.U32.AND P0, PT, R9, 0x1, PT ;  /* 0x000000010900780c */ /* 0x001fda0003f02070 */
[----:B------:R-:W-:Y:S05]  /*ad90*/  @!P0 BRA `(.L_x_351) ;  /* 0xffffffb000008947 */ /* 0x000fea000383ffff */
[----:B------:R-:W-:Y:S05]  /*ada0*/  BRA `(.L_x_349) ;  /* 0x0000003000007947 */ /* 0x000fea0003800000 */
.L_x_350:
[----:B------:R-:W2:Y:S02]  /*adb0*/  LD.E R0, [R10.64] ;  /* 0x000000080a007980 */ /* 0x000ea4000c101900 */
[----:B--2---:R-:W-:-:S05]  /*adc0*/  IMAD.IADD R7, R7, 0x1, R0 ;  /* 0x0000000107077824 */ /* 0x004fca00078e0200 */
[----:B------:R0:W-:Y:S02]  /*add0*/  ST.E [R10.64], R7 ;  /* 0x000000070a007985 */ /* 0x0001e4000c101908 */
.L_x_349:
[----:B------:R-:W-:Y:S05]  /*ade0*/  BSYNC B0 ;  /* 0x0000000000007941 */ /* 0x000fea0003800000 */
.L_x_348:
        /* <DEDUP_REMOVED lines=8> */
.L_x_355:
[----:B------:R-:W1:Y:S02]  /*ae70*/  LDS R6, [R0] ;  /* 0x0000000000067984 */ /* 0x000e640000000800 */
[----:B01----:R-:W-:-:S10]  /*ae80*/  HFMA2.MMA R7, R6, 1, 1, R9 ;  /* 0x3c003c0006077835 */ /* 0x003fd40000000009 */
[----:B------:R-:W0:Y:S02]  /*ae90*/  ATOMS.CAST.SPIN R7, [R0], R6, R7 ;  /* 0x000000060007738d */ /* 0x000e240001800007 */
[----:B0-----:R-:W-:-:S13]  /*aea0*/  ISETP.EQ.U32.AND P0, PT, R7, 0x1, PT ;  /* 0x000000010700780c */ /* 0x001fda0003f02070 */
[----:B------:R-:W-:Y:S05]  /*aeb0*/  @!P0 BRA `(.L_x_355) ;  /* 0xffffffb000008947 */ /* 0x000fea000383ffff */
[----:B------:R-:W-:Y:S05]  /*aec0*/  BRA `(.L_x_353) ;  /* 0x0000003000007947 */ /* 0x000fea0003800000 */
.L_x_354:
[----:B------:R-:W2:Y:S02]  /*aed0*/  LD.E R0, [R10.64+0x4] ;  /* 0x000004080a007980 */ /* 0x000ea4000c101900 */
[----:B0-2---:R-:W-:-:S05]  /*aee0*/  IMAD.IADD R7, R6, 0x1, R0 ;  /* 0x0000000106077824 */ /* 0x005fca00078e0200 */
[----:B------:R0:W-:Y:S02]  /*aef0*/  ST.E [R10.64+0x4], R7 ;  /* 0x000004070a007985 */ /* 0x0001e4000c101908 */
.L_x_353:
[----:B------:R-:W-:Y:S05]  /*af00*/  BSYNC B0 ;  /* 0x0000000000007941 */ /* 0x000fea0003800000 */
.L_x_352:
        /* <DEDUP_REMOVED lines=9> */
.L_x_359:
[----:B------:R-:W0:Y:S02]  /*afa0*/  LDS R6, [R0] ;  /* 0x0000000000067984 */ /* 0x000e240000000800 */
[----:B0-----:R-:W-:-:S06]  /*afb0*/  HADD2 R7, R6, R5 ;  /* 0x0000000506077230 */ /* 0x001fcc0000000000 */
[----:B------:R-:W0:Y:S02]  /*afc0*/  ATOMS.CAST.SPIN R7, [R0], R6, R7 ;  /* 0x000000060007738d */ /* 0x000e240001800007 */
[----:B0-----:R-:W-:-:S13]  /*afd0*/  ISETP.EQ.U32.AND P0, PT, R7, 0x1, PT ;  /* 0x000000010700780c */ /* 0x001fda0003f02070 */
[----:B------:R-:W-:Y:S05]  /*afe0*/  @!P0 BRA `(.L_x_359) ;  /* 0xffffffb000008947 */ /* 0x000fea000383ffff */
[----:B------:R-:W-:Y:S05]  /*aff0*/  BRA `(.L_x_357) ;  /* 0x0000003000007947 */ /* 0x000fea0003800000 */
.L_x_358:
[----:B------:R-:W2:Y:S02]  /*b000*/  LD.E R0, [R10.64] ;  /* 0x000000080a007980 */ /* 0x000ea4000c101900 */
[----:B--2---:R-:W-:-:S05]  /*b010*/  IMAD.IADD R5, R5, 0x1, R0 ;  /* 0x0000000105057824 */ /* 0x004fca00078e0200 */
[----:B------:R0:W-:Y:S02]  /*b020*/  ST.E [R10.64], R5 ;  /* 0x000000050a007985 */ /* 0x0001e4000c101908 */
.L_x_357:
[----:B------:R-:W-:Y:S05]  /*b030*/  BSYNC B0 ;  /* 0x0000000000007941 */ /* 0x000fea0003800000 */
.L_x_356:
        /* <DEDUP_REMOVED lines=8> */
.L_x_363:
[----:B------:R-:W1:Y:S02]  /*b0c0*/  LDS R4, [R0] ;  /* 0x0000000000047984 */ /* 0x000e640000000800 */
[----:B01----:R-:W-:-:S10]  /*b0d0*/  HFMA2.MMA R5, R4, 1, 1, R7 ;  /* 0x3c003c0004057835 */ /* 0x003fd40000000007 */
[----:B------:R-:W0:Y:S02]  /*b0e0*/  ATOMS.CAST.SPIN R5, [R0], R4, R5 ;  /* 0x000000040005738d */ /* 0x000e240001800005 */
[----:B0-----:R-:W-:-:S13]  /*b0f0*/  ISETP.EQ.U32.AND P0, PT, R5, 0x1, PT ;  /* 0x000000010500780c */ /* 0x001fda0003f02070 */
[----:B------:R-:W-:Y:S05]  /*b100*/  @!P0 BRA `(.L_x_363) ;  /* 0xffffffb000008947 */ /* 0x000fea000383ffff */
[----:B------:R-:W-:Y:S05]  /*b110*/  BRA `(.L_x_361) ;  /* 0x0000003000007947 */ /* 0x000fea0003800000 */
.L_x_362:
[----:B------:R-:W2:Y:S02]  /*b120*/  LD.E R0, [R10.64+0x4] ;  /* 0x000004080a007980 */ /* 0x000ea4000c101900 */
[----:B0-2---:R-:W-:-:S05]  /*b130*/  IMAD.IADD R5, R4, 0x1, R0 ;  /* 0x0000000104057824 */ /* 0x005fca00078e0200 */
[----:B------:R0:W-:Y:S02]  /*b140*/  ST.E [R10.64+0x4], R5 ;  /* 0x000004050a007985 */ /* 0x0001e4000c101908 */
.L_x_361:
[----:B------:R-:W-:Y:S05]  /*b150*/  BSYNC B0 ;  /* 0x0000000000007941 */ /* 0x000fea0003800000 */
.L_x_360:
        /* <DEDUP_REMOVED lines=9> */
.L_x_367:
[----:B------:R-:W0:Y:S02]  /*b1f0*/  LDS R4, [R0] ;  /* 0x0000000000047984 */ /* 0x000e240000000800 */
[----:B0-----:R-:W-:-:S06]  /*b200*/  HADD2 R5, R4, R3 ;  /* 0x0000000304057230 */ /* 0x001fcc0000000000 */
[----:B------:R-:W0:Y:S02]  /*b210*/  ATOMS.CAST.SPIN R5, [R0], R4, R5 ;  /* 0x000000040005738d */ /* 0x000e240001800005 */
[----:B0-----:R-:W-:-:S13]  /*b220*/  ISETP.EQ.U32.AND P0, PT, R5, 0x1, PT ;  /* 0x000000010500780c */ /* 0x001fda0003f02070 */
[----:B------:R-:W-:Y:S05]  /*b230*/  @!P0 BRA `(.L_x_367) ;  /* 0xffffffb000008947 */ /* 0x000fea000383ffff */
[----:B------:R-:W-:Y:S05]  /*b240*/  BRA `(.L_x_365) ;  /* 0x0000003000007947 */ /* 0x000fea0003800000 */
.L_x_366:
[----:B------:R-:W2:Y:S02]  /*b250*/  LD.E R0, [R10.64] ;  /* 0x000000080a007980 */ /* 0x000ea4000c101900 */
[----:B--2---:R-:W-:-:S05]  /*b260*/  IMAD.IADD R3, R3, 0x1, R0 ;  /* 0x0000000103037824 */ /* 0x004fca00078e0200 */
[----:B------:R0:W-:Y:S02]  /*b270*/  ST.E [R10.64], R3 ;  /* 0x000000030a007985 */ /* 0x0001e4000c101908 */
.L_x_365:
[----:B------:R-:W-:Y:S05]  /*b280*/  BSYNC B0 ;  /* 0x0000000000007941 */ /* 0x000fea0003800000 */
.L_x_364:
[----:B------:R-:W2:Y:S02]  /*b290*/  ATOM.E.ADD.F16x2.RN.STRONG.GPU P0, RZ, [R10.64+0x4], R2 ;  /* 0x000004020aff798a */ /* 0x000ea4000810e9c8 */
[----:B--2---:R-:W-:Y:S05]  /*b2a0*/  @P0 EXIT ;  /* 0x000000000000094d */ /* 0x004fea0003800000 */
[----:B------:R-:W1:Y:S02]  /*b2b0*/  QSPC.E.S P0, RZ, [R10+0x4] ;  /* 0x000004000aff73aa */ /* 0x000e640000000500 */
[----:B-1----:R-:W-:Y:S05]  /*b2c0*/  @!P0 BRA `(.L_x_368) ;  /* 0x0000009000008947 */ /* 0x002fea0003800000 */
[----:B0-----:R-:W-:Y:S01]  /*b2d0*/  IADD3 R10, R10, 0x4, RZ ;  /* 0x000000040a0a7810 */ /* 0x001fe20007ffe0ff */
[----:B------:R-:W-:-:S03]  /*b2e0*/  IMAD.MOV.U32 R5, RZ, RZ, R2 ;  /* 0x000000ffff057224 */ /* 0x000fc600078e0002 */
[----:B------:R-:W-:-:S05]  /*b2f0*/  LOP3.LUT R10, R10, 0xffffff, RZ, 0xc0, !PT ;  /* 0x00ffffff0a0a7812 */ /* 0x000fca00078ec0ff */
.L_x_369:
[----:B------:R-:W0:Y:S02]  /*b300*/  LDS R2, [R10] ;  /* 0x000000000a027984 */ /* 0x000e240000000800 */
[----:B0-----:R-:W-:-:S10]  /*b310*/  HFMA2.MMA R3, R2, 1, 1, R5 ;  /* 0x3c003c0002037835 */ /* 0x001fd40000000005 */
[----:B------:R-:W0:Y:S02]  /*b320*/  ATOMS.CAST.SPIN R3, [R10], R2, R3 ;  /* 0x000000020a03738d */ /* 0x000e240001800003 */
[----:B0-----:R-:W-:-:S13]  /*b330*/  ISETP.EQ.U32.AND P0, PT, R3, 0x1, PT ;  /* 0x000000010300780c */ /* 0x001fda0003f02070 */
[----:B------:R-:W-:Y:S05]  /*b340*/  @!P0 BRA `(.L_x_369) ;  /* 0xffffffb000008947 */ /* 0x000fea000383ffff */
[----:B------:R-:W-:Y:S05]  /*b350*/  EXIT ;  /* 0x000000000000794d */ /* 0x000fea0003800000 */
.L_x_368:
[----:B------:R-:W2:Y:S02]  /*b360*/  LD.E R0, [R10.64+0x4] ;  /* 0x000004080a007980 */ /* 0x000ea4000c101900 */
[----:B0-2---:R-:W-:-:S05]  /*b370*/  IMAD.IADD R3, R2, 0x1, R0 ;  /* 0x0000000102037824 */ /* 0x005fca00078e0200 */
[----:B------:R-:W-:Y:S01]  /*b380*/  ST.E [R10.64+0x4], R3 ;  /* 0x000004030a007985 */ /* 0x000fe2000c101908 */
[----:B------:R-:W-:Y:S05]  /*b390*/  EXIT ;  /* 0x000000000000794d */ /* 0x000fea0003800000 */
.L_x_370:
        /* <DEDUP_REMOVED lines=14> */
.L_x_3265:


//--------------------- .text._Z23gemm_half_q_half_kernelILi4ELi14ELb1ELb0ELi64EEvPK6__halfPKjS4_S2_PS0_iiiiPKtS7_iiiiiibS2_i --------------------------
	.section	.text._Z23gemm_half_q_half_kernelILi4ELi14ELb1ELb0ELi64EEvPK6__halfPKjS4_S2_PS0_iiiiPKtS7_iiiiiibS2_i,"ax",@progbits
	.sectioninfo	@"SHI_REGISTERS=104"
	.align	128
        .global         _Z23gemm_half_q_half_kernelILi4ELi14ELb1ELb0ELi64EEvPK6__halfPKjS4_S2_PS0_iiiiPKtS7_iiiiiibS2_i
        .type           _Z23gemm_half_q_half_kernelILi4ELi14ELb1ELb0ELi64EEvPK6__halfPKjS4_S2_PS0_iiiiPKtS7_iiiiiibS2_i,@function
        .size           _Z23gemm_half_q_half_kernelILi4ELi14ELb1ELb0ELi64EEvPK6__halfPKjS4_S2_PS0_iiiiPKtS7_iiiiiibS2_i,(.L_x_3266 - _Z23gemm_half_q_half_kernelILi4ELi14ELb1ELb0ELi64EEvPK6__halfPKjS4_S2_PS0_iiiiPKtS7_iiiiiibS2_i)
        .other          _Z23gemm_half_q_half_kernelILi4ELi14ELb1ELb0ELi64EEvPK6__halfPKjS4_S2_PS0_iiiiPKtS7_iiiiiibS2_i,@"STO_CUDA_ENTRY STV_DEFAULT"
_Z23gemm_half_q_half_kernelILi4ELi14ELb1ELb0ELi64EEvPK6__halfPKjS4_S2_PS0_iiiiPKtS7_iiiiiibS2_i:
.text._Z23gemm_half_q_half_kernelILi4ELi14ELb1ELb0ELi64EEvPK6__halfPKjS4_S2_PS0_iiiiPKtS7_iiiiiibS2_i:
        /* <DEDUP_REMOVED lines=49> */
.L_x_371:
        /* <DEDUP_REMOVED lines=21> */
.L_x_376:
        /* <DEDUP_REMOVED lines=36> */
.L_x_375:
        /* <DEDUP_REMOVED lines=22> */
.L_x_377:
        /* <DEDUP_REMOVED lines=12> */
.L_x_374:
[----:B------:R-:W-:Y:S01]  /*08c0*/  ISETP.GT.AND P2, PT, R95, 0x3, PT ;  /* 0x000000035f00780c */ /* 0x000fe20003f44270 */
[----:B------:R-:W-:Y:S01]  /*08d0*/  IMAD.SHL.U32 R18, R9, 0x2, RZ ;  /* 0x0000000209127824 */ /* 0x000fe200078e00ff */
[----:B------:R-:W-:Y:S01]  /*08e0*/  PLOP3.LUT P0, PT, PT, PT, PT, 0x80, 0x0 ;  /* 0x000000000000781c */ /* 0x000fe20003f0f070 */
[----:B------:R-:W-:-:S10]  /*08f0*/  IMAD.MOV.U32 R5, RZ, RZ, RZ ;  /* 0x000000ffff057224 */ /* 0x000fd400078e00ff */
[----:B------:R-:W-:Y:S05]  /*0900*/  @!P2 BRA `(.L_x_378) ;  /* 0x000002600000a947 */ /* 0x000fea0003800000 */
[----:B------:R-:W-:Y:S02]  /*0910*/  PLOP3.LUT P0, PT, PT, PT, PT, 0x8, 0x0 ;  /* 0x000000000000781c */ /* 0x000fe40003f0e170 */
[----:B------:R-:W-:Y:S02]  /*0920*/  IADD3 R20, R95, -0x3, RZ ;  /* 0xfffffffd5f147810 */ /* 0x000fe40007ffe0ff */
.L_x_379:
        /* <DEDUP_REMOVED lines=36> */
.L_x_378:
        /* <DEDUP_REMOVED lines=22> */
.L_x_380:
        /* <DEDUP_REMOVED lines=11> */
.L_x_373:
[----:B------:R-:W-:Y:S05]  /*0d80*/  BSYNC B0 ;  /* 0x0000000000007941 */ /* 0x000fea0003800000 */
.L_x_372:
        /* <DEDUP_REMOVED lines=14> */
.L_x_383:
        /* <DEDUP_REMOVED lines=19> */
.L_x_382:
        /* <DEDUP_REMOVED lines=14> */
.L_x_384:
[----:B------:R-:W-:-:S13]  /*1080*/  ISETP.LT.OR P0, PT, R5, R95, P0 ;  /* 0x0000005f0500720c */ /* 0x000fda0000701670 */
[----:B------:R-:W-:Y:S02]  /*1090*/  @P0 IMAD R5, R0, 0x4, R5 ;  /* 0x0000000400050824 */ /* 0x000fe400078e0205 */
[----:B0-----:R-:W-:Y:S02]  /*10a0*/  @P0 IMAD.MOV.U32 R3, RZ, RZ, 0x2 ;  /* 0x00000002ff030424 */ /* 0x001fe400078e00ff */
[----:B------:R-:W-:-:S04]  /*10b0*/  @P0 IMAD R2, R5, c[0x0][0x18c], R4 ;  /* 0x0000630005020a24 */ /* 0x000fc800078e0204 */
[----:B------:R-:W-:-:S05]  /*10c0*/  @P0 IMAD.WIDE R2, R2, R3, c[0x0][0x180] ;  /* 0x0000600002020625 */ /* 0x000fca00078e0203 */
[----:B------:R0:W-:Y:S02]  /*10d0*/  @P0 STG.E.64 [R2.64], RZ ;  /* 0x000000ff02000986 */ /* 0x0001e4000c101b06 */
.L_x_381:
        /* <DEDUP_REMOVED lines=14> */
.L_x_386:
        /* <DEDUP_REMOVED lines=43> */
.L_x_385:
        /* <DEDUP_REMOVED lines=67> */
[----:B------:R-:W-:Y:S01]  /*18a0*/  PRMT R100, R13, 0x7610, R13 ;  /* 0x000076100d647816 */ /* 0x000fe2000000000d */
[----:B----4-:R-:W-:Y:S01]  /*18b0*/  IMAD.IADD R87, R94, 0x1, R87 ;  /* 0x000000015e577824 */ /* 0x010fe200078e0257 */
[----:B------:R-:W-:Y:S05]  /*18c0*/  @P0 BRA `(.L_x_387) ;  /* 0x00006ce000000947 */ /* 0x000fea0003800000 */
[----:B------:R-:W-:Y:S01]  /*18d0*/  IMAD.MOV.U32 R88, RZ, RZ, RZ ;  /* 0x000000ffff587224 */ /* 0x000fe200078e00ff */
[----:B------:R-:W-:Y:S01]  /*18e0*/  PRMT R9, RZ, 0x7610, R9 ;  /* 0x00007610ff097816 */ /* 0x000fe20000000009 */
[----:B------:R-:W-:-:S02]  /*18f0*/  UMOV UR4, URZ ;  /* 0x0000003f00047c82 */ /* 0x000fc40008000000 */
.L_x_404:
        /* <DEDUP_REMOVED lines=15> */
[----:B-----5:R-:W-:Y:S01]  /*19f0*/  PRMT R17, R91, 0x9910, RZ ;  /* 0x000099105b117816 */ /* 0x020fe200000000ff */
[----:B------:R-:W-:Y:S01]  /*1a00*/  IMAD.MOV.U32 R0, RZ, RZ, 0x2c00 ;  /* 0x00002c00ff007424 */ /* 0x000fe200078e00ff */
[----:B------:R-:W-:-:S02]  /*1a10*/  ISETP.GE.AND P3, PT, R95, 0x2, PT ;  /* 0x000000025f00780c */ /* 0x000fc40003f66270 */
[----:B------:R-:W-:Y:S02]  /*1a20*/  ISETP.NE.AND P2, PT, R17, RZ, PT ;  /* 0x000000ff1100720c */ /* 0x000fe40003f45270 */
[C---:B--2---:R-:W-:Y:S02]  /*1a30*/  LOP3.LUT R16, R12.reuse, 0xf000f, RZ, 0xc0, !PT ;  /* 0x000f000f0c107812 */ /* 0x044fe400078ec0ff */
[----:B------:R-:W-:Y:S02]  /*1a40*/  LOP3.LUT R17, R12, 0xf000f0, RZ, 0xc0, !PT ;  /* 0x00f000f00c117812 */ /* 0x000fe400078ec0ff */
[C---:B------:R-:W-:Y:S02]  /*1a50*/  LOP3.LUT R18, R13.reuse, 0xf000f, RZ, 0xc0, !PT ;  /* 0x000f000f0d127812 */ /* 0x040fe400078ec0ff */
[----:B------:R-:W-:Y:S02]  /*1a60*/  LOP3.LUT R19, R13, 0xf000f0, RZ, 0xc0, !PT ;  /* 0x00f000f00d137812 */ /* 0x000fe400078ec0ff */
[----:B------:R-:W-:-:S02]  /*1a70*/  SHF.R.U32.HI R12, RZ, 0x8, R12 ;  /* 0x00000008ff0c7819 */ /* 0x000fc4000001160c */
[----:B------:R-:W-:Y:S02]  /*1a80*/  SHF.R.U32.HI R20, RZ, 0x8, R13 ;  /* 0x00000008ff147819 */ /* 0x000fe4000001160d */
[C---:B------:R-:W-:Y:S02]  /*1a90*/  LOP3.LUT R22, R14.reuse, 0xf000f0, RZ, 0xc0, !PT ;  /* 0x00f000f00e167812 */ /* 0x040fe400078ec0ff */
[----:B------:R-:W-:Y:S02]  /*1aa0*/  LOP3.LUT R21, R14, 0xf000f, RZ, 0xc0, !PT ;  /* 0x000f000f0e157812 */ /* 0x000fe400078ec0ff */
[----:B------:R-:W-:Y:S02]  /*1ab0*/  SHF.R.U32.HI R23, RZ, 0x8, R14 ;  /* 0x00000008ff177819 */ /* 0x000fe4000001160e */
[C---:B------:R-:W-:Y:S02]  /*1ac0*/  LOP3.LUT R24, R15.reuse, 0xf000f, RZ, 0xc0, !PT ;  /* 0x000f000f0f187812 */ /* 0x040fe400078ec0ff */
[----:B------:R-:W-:-:S02]  /*1ad0*/  LOP3.LUT R25, R15, 0xf000f0, RZ, 0xc0, !PT ;  /* 0x00f000f00f197812 */ /* 0x000fc400078ec0ff */
[----:B------:R-:W-:Y:S02]  /*1ae0*/  SHF.R.U32.HI R26, RZ, 0x8, R15 ;  /* 0x00000008ff1a7819 */ /* 0x000fe4000001160f */
[----:B------:R-:W-:Y:S02]  /*1af0*/  LOP3.LUT R14, R16, 0x64006400, RZ, 0xfc, !PT ;  /* 0x64006400100e7812 */ /* 0x000fe400078efcff */
[----:B------:R-:W-:Y:S02]  /*1b00*/  LOP3.LUT R15, R17, 0x64006400, RZ, 0xfc, !PT ;  /* 0x64006400110f7812 */ /* 0x000fe400078efcff */
[----:B------:R-:W-:Y:S01]  /*1b10*/  LOP3.LUT R16, R18, 0x64006400, RZ, 0xfc, !PT ;  /* 0x6400640012107812 */ /* 0x000fe200078efcff */
[----:B------:R-:W-:Y:S01]  /*1b20*/  HADD2 R14, R14, -1032, -1032 ;  /* 0xe408e4080e0e7430 */ /* 0x000fe20000000000 */
[----:B------:R-:W-:Y:S01]  /*1b30*/  LOP3.LUT R17, R19, 0x64006400, RZ, 0xfc, !PT ;  /* 0x6400640013117812 */ /* 0x000fe200078efcff */
[-C--:B------:R-:W-:Y:S01]  /*1b40*/  HFMA2 R15, R15, R0.reuse.H0_H0, -72, -72 ;  /* 0xd480d4800f0f7431 */ /* 0x080fe20000040000 */
[----:B------:R-:W-:Y:S01]  /*1b50*/  LOP3.LUT R13, R12, 0xf000f, RZ, 0xc0, !PT ;  /* 0x000f000f0c0d7812 */ /* 0x000fe200078ec0ff */
[----:B------:R-:W-:Y:S01]  /*1b60*/  HADD2 R16, R16, -1032, -1032 ;  /* 0xe408e40810107430 */ /* 0x000fe20000000000 */
[----:B------:R-:W-:Y:S01]  /*1b70*/  LOP3.LUT R18, R20, 0xf000f, RZ, 0xc0, !PT ;  /* 0x000f000f14127812 */ /* 0x000fe200078ec0ff */
[----:B------:R-:W-:Y:S01]  /*1b80*/  HFMA2 R17, R17, R0.H0_H0, -72, -72 ;  /* 0xd480d48011117431 */ /* 0x000fe20000040000 */
[----:B------:R-:W-:-:S02]  /*1b90*/  LOP3.LUT R19, R22, 0x64006400, RZ, 0xfc, !PT ;  /* 0x6400640016137812 */ /* 0x000fc400078efcff */
[----:B------:R-:W-:Y:S02]  /*1ba0*/  LOP3.LUT R12, R12, 0xf000f0, RZ, 0xc0, !PT ;  /* 0x00f000f00c0c7812 */ /* 0x000fe400078ec0ff */
[----:B------:R-:W-:Y:S01]  /*1bb0*/  LOP3.LUT R20, R20, 0xf000f0, RZ, 0xc0, !PT ;  /* 0x00f000f014147812 */ /* 0x000fe200078ec0ff */
[----:B------:R-:W-:Y:S01]  /*1bc0*/  HFMA2 R19, R19, R0.H0_H0, -72, -72 ;  /* 0xd480d48013137431 */ /* 0x000fe20000040000 */
[C---:B------:R-:W-:Y:S02]  /*1bd0*/  LOP3.LUT R22, R23.reuse, 0xf000f, RZ, 0xc0, !PT ;  /* 0x000f000f17167812 */ /* 0x040fe400078ec0ff */
        /* <DEDUP_REMOVED lines=116> */
.L_x_389:
        /* <DEDUP_REMOVED lines=95> */
.L_x_391:
        /* <DEDUP_REMOVED lines=97> */
.L_x_392:
        /* <DEDUP_REMOVED lines=91> */
.L_x_390:
        /* <DEDUP_REMOVED lines=146> */
.L_x_393:
        /* <DEDUP_REMOVED lines=95> */
.L_x_395:
        /* <DEDUP_REMOVED lines=97> */
.L_x_396:
        /* <DEDUP_REMOVED lines=91> */
.L_x_394:
        /* <DEDUP_REMOVED lines=145> */
.L_x_397:
        /* <DEDUP_REMOVED lines=95> */
.L_x_399:
        /* <DEDUP_REMOVED lines=97> */
.L_x_400:
        /* <DEDUP_REMOVED lines=91> */
.L_x_398:
        /* <DEDUP_REMOVED lines=12> */
[----:B------:R-:W-:-:S02]  /*6b20*/  SHF.R.U32.HI R30, RZ, 0x8, R15 ;  /* 0x00000008ff1e7819 */ /* 0x000fc4000001160f */
        /* <DEDUP_REMOVED lines=132> */
.L_x_401:
        /* <DEDUP_REMOVED lines=95> */
.L_x_402:
        /* <DEDUP_REMOVED lines=97> */
.L_x_403:
        /* <DEDUP_REMOVED lines=91> */
.L_x_388:
[----:B------:R-:W-:Y:S01]  /*8520*/  LEA R0, R86, 0x40, 0x6 ;  /* 0x0000004056007811 */ /* 0x000fe200078e30ff */
[----:B------:R-:W-:Y:S01]  /*8530*/  IMAD.MOV.U32 R15, RZ, RZ, c[0x0][0x18c] ;  /* 0x00006300ff0f7624 */ /* 0x000fe200078e00ff */
[----:B------:R-:W-:Y:S01]  /*8540*/  IADD3 R94, R94, 0x20, RZ ;  /* 0x000000205e5e7810 */ /* 0x000fe20007ffe0ff */
[----:B------:R-:W-:Y:S01]  /*8550*/  UIADD3 UR4, UR4, 0x40, URZ ;  /* 0x0000004004047890 */ /* 0x000fe2000fffe03f */
[----:B------:R-:W-:Y:S01]  /*8560*/  IMNMX R13, R0, c[0x0][0x190], PT ;  /* 0x00006400000d7a17 */ /* 0x000fe20003800200 */
[----:B------:R-:W-:Y:S01]  /*8570*/  IMAD.WIDE R10, R15, 0x10, R10 ;  /* 0x000000100f0a7825 */ /* 0x000fe200078e020a */
[C---:B------:R-:W-:Y:S02]  /*8580*/  ISETP.GE.AND P0, PT, R94.reuse, c[0x0][0x1b4], PT ;  /* 0x00006d005e007a0c */ /* 0x040fe40003f06270 */
[----:B------:R-:W-:-:S13]  /*8590*/  ISETP.LT.AND P2, PT, R94, R13, PT ;  /* 0x0000000d5e00720c */ /* 0x000fda0003f41270 */
[----:B------:R-:W-:Y:S05]  /*85a0*/  @!P0 BRA P2, `(.L_x_404) ;  /* 0xffff935000008947 */ /* 0x000fea000103ffff */
.L_x_387:
[----:B------:R-:W-:-:S04]  /*85b0*/  ISETP.GE.AND P0, PT, R94, R93, PT ;  /* 0x0000005d5e00720c */ /* 0x000fc80003f06270 */
[----:B------:R-:W-:-:S13]  /*85c0*/  ISETP.GE.OR P0, PT, R94, c[0x0][0x1b8], P0 ;  /* 0x00006e005e007a0c */ /* 0x000fda0000706670 */
[----:B------:R-:W-:Y:S05]  /*85d0*/  @P0 BRA `(.L_x_405) ;  /* 0x000023f000000947 */ /* 0x000fea0003800000 */
[----:B------:R-:W-:-:S04]  /*85e0*/  PRMT R0, R92, 0x9910, RZ ;  /* 0x000099105c007816 */ /* 0x000fc800000000ff */
[----:B------:R-:W-:-:S04]  /*85f0*/  ISETP.NE.AND P0, PT, R0, RZ, PT ;  /* 0x000000ff0000720c */ /* 0x000fc80003f05270 */
[----:B------:R-:W-:Y:S02]  /*8600*/  ISETP.LT.OR P0, PT, R96, 0x4, !P0 ;  /* 0x000000046000780c */ /* 0x000fe40004701670 */
.L_x_410:
[----:B------:R-:W-:Y:S01]  /*8610*/  ISETP.NE.AND P2, PT, R94, R87, PT ;  /* 0x000000575e00720c */ /* 0x000fe20003f45270 */
[----:B------:R-:W-:Y:S02]  /*8620*/  IMAD.MOV.U32 R85, RZ, RZ, c[0x0][0x18c] ;  /* 0x00006300ff557624 */ /* 0x000fe400078e00ff */
[----:B-----5:R-:W-:-:S10]  /*8630*/  IMAD.MOV.U32 R20, RZ, RZ, R10 ;  /* 0x000000ffff147224 */ /* 0x020fd400078e000a */
[----:B------:R-:W-:Y:S01]  /*8640*/  @!P2 IADD3 R88, R88, 0x1, RZ ;  /* 0x000000015858a810 */ /* 0x000fe20007ffe0ff */
[----:B------:R-:W-:Y:S01]  /*8650*/  @!P2 IMAD.MOV.U32 R13, RZ, RZ, 0x2 ;  /* 0x00000002ff0da424 */ /* 0x000fe200078e00ff */
[----:B------:R-:W-:-:S03]  /*8660*/  @!P2 LEA R12, R94, 0x1, 0x1 ;  /* 0x000000015e0ca811 */ /* 0x000fc600078e08ff */
[----:B------:R-:W-:Y:S02]  /*8670*/  @!P2 IMAD R14, R88, 0x8, R1 ;  /* 0x00000008580ea824 */ /* 0x000fe400078e0201 */
[----:B------:R-:W-:-:S04]  /*8680*/  @!P2 IMAD.WIDE R12, R12, R13, c[0x0][0x198] ;  /* 0x000066000c0ca625 */ /* 0x000fc800078e020d */
[----:B------:R-:W-:Y:S01]  /*8690*/  IMAD.MOV.U32 R21, RZ, RZ, R11 ;  /* 0x000000ffff157224 */ /* 0x000fe200078e000b */
[----:B------:R-:W2:Y:S03]  /*86a0*/  @!P2 LDL.64 R14, [R14] ;  /* 0x000000000e0ea983 */ /* 0x000ea60000100a00 */
[C---:B------:R-:W-:Y:S01]  /*86b0*/  IMAD.WIDE R10, R85.reuse, 0x4, R20 ;  /* 0x00000004550a7825 */ /* 0x040fe200078e0214 */
[----:B------:R-:W3:Y:S04]  /*86c0*/  @!P2 LDG.E.U16.CONSTANT R13, [R12.64] ;  /* 0x000000060c0da981 */ /* 0x000ee8000c1e9500 */
[----:B-----5:R-:W5:Y:S04]  /*86d0*/  LDG.E.128.CONSTANT R20, [R20.64] ;  /* 0x0000000614147981 */ /* 0x020f68000c1e9d00 */
        /* <DEDUP_REMOVED lines=13> */
[----:B------:R-:W-:Y:S02]  /*87b0*/  SHF.R.U32.HI R27, RZ, 0xf, R22 ;  /* 0x0000000fff1b7819 */ /* 0x000fe40000011616 */
[C---:B------:R-:W-:Y:S02]  /*87c0*/  LOP3.LUT R24, R21.reuse, 0x380038, RZ, 0xc0, !PT ;  /* 0x0038003815187812 */ /* 0x040fe400078ec0ff */
[----:B------:R-:W-:Y:S02]  /*87d0*/  SHF.R.U32.HI R32, RZ, 0x6, R21 ;  /* 0x00000006ff207819 */ /* 0x000fe40000011615 */
[----:B------:R-:W-:Y:S02]  /*87e0*/  LOP3.LUT R36, R21, 0x70007, RZ, 0xc0, !PT ;  /* 0x0007000715247812 */ /* 0x000fe400078ec0ff */
[----:B------:R-:W-:Y:S02]  /*87f0*/  LOP3.LUT R58, R23, 0x380038, RZ, 0xc0, !PT ;  /* 0x00380038173a7812 */ /* 0x000fe400078ec0ff */
[----:B------:R-:W-:-:S02]  /*8800*/  SHF.R.U32.HI R35, RZ, 0x6, R23 ;  /* 0x00000006ff237819 */ /* 0x000fc40000011617 */
[----:B------:R-:W-:Y:S02]  /*8810*/  LOP3.LUT R43, R23, 0x70007, RZ, 0xc0, !PT ;  /* 0x00070007172b7812 */ /* 0x000fe400078ec0ff */
[--C-:B------:R-:W-:Y:S02]  /*8820*/  SHF.R.U32.HI R21, RZ, 0xe, R16.reuse ;  /* 0x0000000eff157819 */ /* 0x100fe40000011610 */
[C---:B------:R-:W-:Y:S02]  /*8830*/  LOP3.LUT R11, R16.reuse, 0x380038, RZ, 0xc0, !PT ;  /* 0x00380038100b7812 */ /* 0x040fe400078ec0ff */
[----:B------:R-:W-:Y:S02]  /*8840*/  SHF.R.U32.HI R38, RZ, 0x6, R16 ;  /* 0x00000006ff267819 */ /* 0x000fe40000011610 */
[----:B------:R-:W-:Y:S02]  /*8850*/  LOP3.LUT R50, R16, 0x70007, RZ, 0xc0, !PT ;  /* 0x0007000710327812 */ /* 0x000fe400078ec0ff */
[----:B------:R-:W-:-:S02]  /*8860*/  SHF.R.U32.HI R28, RZ, 0xe, R18 ;  /* 0x0000000eff1c7819 */ /* 0x000fc40000011612 */
[C---:B------:R-:W-:Y:S02]  /*8870*/  LOP3.LUT R23, R18.reuse, 0x380038, RZ, 0xc0, !PT ;  /* 0x0038003812177812 */ /* 0x040fe400078ec0ff */
[----:B------:R-:W-:Y:S02]  /*8880*/  SHF.R.U32.HI R42, RZ, 0x6, R18 ;  /* 0x00000006ff2a7819 */ /* 0x000fe40000011612 */
[----:B------:R-:W-:Y:S02]  /*8890*/  LOP3.LUT R49, R18, 0x70007, RZ, 0xc0, !PT ;  /* 0x0007000712317812 */ /* 0x000fe400078ec0ff */
[----:B------:R-:W-:Y:S02]  /*88a0*/  LOP3.LUT R10, R10, 0x10001, RZ, 0xc0, !PT ;  /* 0x000100010a0a7812 */ /* 0x000fe400078ec0ff */
[----:B------:R-:W-:Y:S02]  /*88b0*/  SHF.R.U32.HI R16, RZ, 0xe, R17 ;  /* 0x0000000eff107819 */ /* 0x000fe40000011611 */
[----:B------:R-:W-:-:S02]  /*88c0*/  SHF.R.U32.HI R18, RZ, 0xe, R19 ;  /* 0x0000000eff127819 */ /* 0x000fc40000011613 */
[----:B------:R-:W-:Y:S02]  /*88d0*/  LOP3.LUT R25, R25, 0x10001, RZ, 0xc0, !PT ;  /* 0x0001000119197812 */ /* 0x000fe400078ec0ff */
[----:B------:R-:W-:Y:S02]  /*88e0*/  LOP3.LUT R29, R29, 0x10001, RZ, 0xc0, !PT ;  /* 0x000100011d1d7812 */ /* 0x000fe400078ec0ff */
[----:B------:R-:W-:Y:S02]  /*88f0*/  LOP3.LUT R27, R27, 0x10001, RZ, 0xc0, !PT ;  /* 0x000100011b1b7812 */ /* 0x000fe400078ec0ff */
[C---:B------:R-:W-:Y:S02]  /*8900*/  LOP3.LUT R26, R22.reuse, 0x380038, RZ, 0xc0, !PT ;  /* 0x00380038161a7812 */ /* 0x040fe400078ec0ff */
[----:B------:R-:W-:Y:S02]  /*8910*/  SHF.R.U32.HI R33, RZ, 0x6, R22 ;  /* 0x00000006ff217819 */ /* 0x000fe40000011616 */
[----:B------:R-:W-:-:S02]  /*8920*/  LOP3.LUT R37, R22, 0x70007, RZ, 0xc0, !PT ;  /* 0x0007000716257812 */ /* 0x000fc400078ec0ff */
[C---:B------:R-:W-:Y:S02]  /*8930*/  LOP3.LUT R22, R17.reuse, 0x380038, RZ, 0xc0, !PT ;  /* 0x0038003811167812 */ /* 0x040fe400078ec0ff */
[----:B------:R-:W-:Y:S02]  /*8940*/  SHF.R.U32.HI R39, RZ, 0x6, R17 ;  /* 0x00000006ff277819 */ /* 0x000fe40000011611 */
[----:B------:R-:W-:Y:S02]  /*8950*/  LOP3.LUT R45, R17, 0x70007, RZ, 0xc0, !PT ;  /* 0x00070007112d7812 */ /* 0x000fe400078ec0ff */
[----:B------:R-:W-:Y:S02]  /*8960*/  LOP3.LUT R21, R10, 0x20002, R21, 0xf8, !PT ;  /* 0x000200020a157812 */ /* 0x000fe400078ef815 */
[----:B------:R-:W-:Y:S02]  /*8970*/  LOP3.LUT R10, R25, 0x20002, R16, 0xf8, !PT ;  /* 0x00020002190a7812 */ /* 0x000fe400078ef810 */
[----:B------:R-:W-:-:S02]  /*8980*/  LOP3.LUT R17, R29, 0x20002, R18, 0xf8, !PT ;  /* 0x000200021d117812 */ /* 0x000fc400078ef812 */
[----:B------:R-:W-:Y:S02]  /*8990*/  LOP3.LUT R28, R27, 0x20002, R28, 0xf8, !PT ;  /* 0x000200021b1c7812 */ /* 0x000fe400078ef81c */
[----:B------:R-:W-:Y:S02]  /*89a0*/  LOP3.LUT R0, R20, 0x380038, RZ, 0xc0, !PT ;  /* 0x0038003814007812 */ /* 0x000fe400078ec0ff */
[----:B------:R-:W-:Y:S02]  /*89b0*/  SHF.R.U32.HI R34, RZ, 0x6, R20 ;  /* 0x00000006ff227819 */ /* 0x000fe40000011614 */
[C---:B------:R-:W-:Y:S02]  /*89c0*/  LOP3.LUT R60, R19.reuse, 0x380038, RZ, 0xc0, !PT ;  /* 0x00380038133c7812 */ /* 0x040fe400078ec0ff */
[----:B------:R-:W-:Y:S02]  /*89d0*/  SHF.R.U32.HI R44, RZ, 0x6, R19 ;  /* 0x00000006ff2c7819 */ /* 0x000fe40000011613 */
[----:B------:R-:W-:-:S02]  /*89e0*/  LOP3.LUT R66, R19, 0x70007, RZ, 0xc0, !PT ;  /* 0x0007000713427812 */ /* 0x000fc400078ec0ff */
[----:B------:R-:W-:Y:S02]  /*89f0*/  PRMT R19, R91, 0x9910, RZ ;  /* 0x000099105b137816 */ /* 0x000fe400000000ff */
[----:B------:R-:W-:Y:S01]  /*8a00*/  LOP3.LUT R41, R20, 0x70007, RZ, 0xc0, !PT ;  /* 0x0007000714297812 */ /* 0x000fe200078ec0ff */
[----:B------:R-:W-:Y:S01]  /*8a10*/  IMAD.MOV.U32 R20, RZ, RZ, 0x3000 ;  /* 0x00003000ff147424 */ /* 0x000fe200078e00ff */
[----:B------:R-:W-:Y:S02]  /*8a20*/  LOP3.LUT R83, R0, 0x64006400, RZ, 0xfc, !PT ;  /* 0x6400640000537812 */ /* 0x000fe400078efcff */
[----:B------:R-:W-:Y:S02]  /*8a30*/  LOP3.LUT R59, R58, 0x64006400, RZ, 0xfc, !PT ;  /* 0x640064003a3b7812 */ /* 0x000fe400078efcff */
[----:B------:R-:W-:Y:S01]  /*8a40*/  LOP3.LUT R0, R34, 0x380038, RZ, 0xc0, !PT ;  /* 0x0038003822007812 */ /* 0x000fe200078ec0ff */
[-C--:B------:R-:W-:Y:S01]  /*8a50*/  HFMA2 R83, R83, R20.reuse.H0_H0, -132, -132 ;  /* 0xd820d82053537431 */ /* 0x080fe20000040014 */
[----:B------:R-:W-:Y:S01]  /*8a60*/  ISETP.NE.AND P2, PT, R19, RZ, PT ;  /* 0x000000ff1300720c */ /* 0x000fe20003f45270 */
[----:B------:R-:W-:Y:S01]  /*8a70*/  HFMA2 R76, R59, R20.H0_H0, -132, -132 ;  /* 0xd820d8203b4c7431 */ /* 0x000fe20000040014 */
[----:B------:R-:W-:-:S02]  /*8a80*/  LOP3.LUT R57, R22, 0x64006400, RZ, 0xfc, !PT ;  /* 0x6400640016397812 */ /* 0x000fc400078efcff */
[----:B------:R-:W-:Y:S02]  /*8a90*/  LOP3.LUT R25, R23, 0x64006400, RZ, 0xfc, !PT ;  /* 0x6400640017197812 */ /* 0x000fe400078efcff */
[----:B------:R-:W-:Y:S01]  /*8aa0*/  LOP3.LUT R65, R60, 0x64006400, RZ, 0xfc, !PT ;  /* 0x640064003c417812 */ /* 0x000fe200078efcff */
[-C--:B------:R-:W-:Y:S01]  /*8ab0*/  HFMA2 R57, R57, R20.reuse.H0_H0, -132, -132 ;  /* 0xd820d82039397431 */ /* 0x080fe20000040014 */
[----:B------:R-:W-:Y:S01]  /*8ac0*/  LOP3.LUT R22, R42, 0x380038, RZ, 0xc0, !PT ;  /* 0x003800382a167812 */ /* 0x000fe200078ec0ff */
[-C--:B------:R-:W-:Y:S01]  /*8ad0*/  HFMA2 R58, R25, R20.reuse.H0_H0, -132, -132 ;  /* 0xd820d820193a7431 */ /* 0x080fe20000040014 */
[----:B------:R-:W-:Y:S01]  /*8ae0*/  LOP3.LUT R23, R35, 0x380038, RZ, 0xc0, !PT ;  /* 0x0038003823177812 */ /* 0x000fe200078ec0ff */
[----:B------:R-:W-:Y:S01]  /*8af0*/  HFMA2 R59, R65, R20.H0_H0, -132, -132 ;  /* 0xd820d820413b7431 */ /* 0x000fe20000040014 */
[----:B------:R-:W-:Y:S02]  /*8b00*/  LOP3.LUT R75, R0, 0x64006400, RZ, 0xfc, !PT ;  /* 0x64006400004b7812 */ /* 0x000fe400078efcff */
[----:B------:R-:W-:-:S02]  /*8b10*/  LOP3.LUT R11, R11, 0x64006400, RZ, 0xfc, !PT ;  /* 0x640064000b0b7812 */ /* 0x000fc400078efcff */
[----:B------:R-:W-:Y:S01]  /*8b20*/  LOP3.LUT R61, R22, 0x64006400, RZ, 0xfc, !PT ;  /* 0x64006400163d7812 */ /* 0x000fe200078efcff */
[-C--:B------:R-:W-:Y:S01]  /*8b30*/  HFMA2 R75, R75, R20.reuse.H0_H0, -132, -132 ;  /* 0xd820d8204b4b7431 */ /* 0x080fe20000040014 */
        /* <DEDUP_REMOVED lines=13> */
[----:B------:R-:W-:Y:S01]  /*8c10*/  HADD2 R84, R41, -1028, -1028 ;  /* 0xe404e40429547430 */ /* 0x000fe20000000000 */
[----:B------:R-:W-:-:S02]  /*8c20*/  LOP3.LUT R36, R36, 0x64006400, RZ, 0xfc, !PT ;  /* 0x6400640024247812 */ /* 0x000fc400078efcff */
[----:B------:R-:W-:Y:S02]  /*8c30*/  LOP3.LUT R37, R37, 0x64006400, RZ, 0xfc, !PT ;  /* 0x6400640025257812 */ /* 0x000fe400078efcff */
[----:B------:R-:W-:-:S03]  /*8c40*/  ISETP.GE.AND P3, PT, R95, 0x2, PT ;  /* 0x000000025f00780c */ /* 0x000fc60003f66270 */
[----:B------:R-:W-:Y:S01]  /*8c50*/  HADD2 R72, R37, -1028, -1028 ;  /* 0xe404e40425487430 */ /* 0x000fe20000000000 */
[--C-:B--2---:R-:W-:Y:S02]  /*8c60*/  SHF.R.U32.HI R30, RZ, 0xd, R12.reuse ;  /* 0x0000000dff1e7819 */ /* 0x104fe4000001160c */
[C---:B------:R-:W-:Y:S02]  /*8c70*/  LOP3.LUT R16, R12.reuse, 0x380038, RZ, 0xc0, !PT ;  /* 0x003800380c107812 */ /* 0x040fe400078ec0ff */
[----:B------:R-:W-:Y:S02]  /*8c80*/  SHF.R.U32.HI R46, RZ, 0x6, R12 ;  /* 0x00000006ff2e7819 */ /* 0x000fe4000001160c */
[----:B------:R-:W-:Y:S02]  /*8c90*/  LOP3.LUT R52, R12, 0x70007, RZ, 0xc0, !PT ;  /* 0x000700070c347812 */ /* 0x000fe400078ec0ff */
[----:B------:R-:W-:Y:S02]  /*8ca0*/  SHF.R.U32.HI R29, RZ, 0xd, R14 ;  /* 0x0000000dff1d7819 */ /* 0x000fe4000001160e */
[----:B------:R-:W-:-:S02]  /*8cb0*/  SHF.R.U32.HI R31, RZ, 0xd, R13 ;  /* 0x0000000dff1f7819 */ /* 0x000fc4000001160d */
[----:B------:R-:W-:Y:S02]  /*8cc0*/  SHF.R.U32.HI R12, RZ, 0xd, R15 ;  /* 0x0000000dff0c7819 */ /* 0x000fe4000001160f */
[----:B------:R-:W-:Y:S02]  /*8cd0*/  LOP3.LUT R29, R28, 0x40004, R29, 0xf8, !PT ;  /* 0x000400041c1d7812 */ /* 0x000fe400078ef81d */
[----:B------:R-:W-:Y:S02]  /*8ce0*/  LOP3.LUT R31, R10, 0x40004, R31, 0xf8, !PT ;  /* 0x000400040a1f7812 */ /* 0x000fe400078ef81f */
[----:B------:R-:W-:Y:S02]  /*8cf0*/  LOP3.LUT R28, R17, 0x40004, R12, 0xf8, !PT ;  /* 0x00040004111c7812 */ /* 0x000fe400078ef80c */
[----:B------:R-:W-:Y:S02]  /*8d00*/  LOP3.LUT R10, R38, 0x380038, RZ, 0xc0, !PT ;  /* 0x00380038260a7812 */ /* 0x000fe400078ec0ff */
[----:B------:R-:W-:-:S02]  /*8d10*/  LOP3.LUT R12, R32, 0x380038, RZ, 0xc0, !PT ;  /* 0x00380038200c7812 */ /* 0x000fc400078ec0ff */
[----:B------:R-:W-:Y:S02]  /*8d20*/  SHF.R.U32.HI R47, RZ, 0x6, R13 ;  /* 0x00000006ff2f7819 */ /* 0x000fe4000001160d */
[----:B------:R-:W-:Y:S02]  /*8d30*/  SHF.R.U32.HI R48, RZ, 0x6, R14 ;  /* 0x00000006ff307819 */ /* 0x000fe4000001160e */
[C---:B------:R-:W-:Y:S02]  /*8d40*/  LOP3.LUT R62, R15.reuse, 0x380038, RZ, 0xc0, !PT ;  /* 0x003800380f3e7812 */ /* 0x040fe400078ec0ff */
[----:B------:R-:W-:Y:S02]  /*8d50*/  SHF.R.U32.HI R51, RZ, 0x6, R15 ;  /* 0x00000006ff337819 */ /* 0x000fe4000001160f */
        /* <DEDUP_REMOVED lines=13> */
[----:B------:R-:W-:Y:S01]  /*8e30*/  HFMA2 R78, R17, R20.H0_H0, -132, -132 ;  /* 0xd820d820114e7431 */ /* 0x000fe20000040014 */
[----:B------:R-:W-:Y:S02]  /*8e40*/  LOP3.LUT R24, R44, 0x380038, RZ, 0xc0, !PT ;  /* 0x003800382c187812 */ /* 0x000fe400078ec0ff */
[----:B------:R-:W-:-:S02]  /*8e50*/  LOP3.LUT R30, R21, 0x40004, R30, 0xf8, !PT ;  /* 0x00040004151e7812 */ /* 0x000fc400078ef81e */
[----:B------:R-:W-:Y:S02]  /*8e60*/  LOP3.LUT R27, R15, 0x64006400, RZ, 0xfc, !PT ;  /* 0x640064000f1b7812 */ /* 0x000fe400078efcff */
        /* <DEDUP_REMOVED lines=194> */
.L_x_407:
        /* <DEDUP_REMOVED lines=81> */
.L_x_408:
        /* <DEDUP_REMOVED lines=80> */
.L_x_409:
        /* <DEDUP_REMOVED lines=77> */
.L_x_406:
[----:B0-----:R-:W-:Y:S01]  /*a970*/  IADD3 R94, R94, 0x20, RZ ;  /* 0x000000205e5e7810 */ /* 0x001fe20007ffe0ff */
[----:B------:R-:W-:Y:S01]  /*a980*/  UIADD3 UR4, UR4, 0x40, URZ ;  /* 0x0000004004047890 */ /* 0x000fe2000fffe03f */
[----:B------:R-:W-:Y:S02]  /*a990*/  IMAD.WIDE R10, R85, 0x4, R98 ;  /* 0x00000004550a7825 */ /* 0x000fe400078e0262 */
[C---:B------:R-:W-:Y:S02]  /*a9a0*/  ISETP.GE.AND P2, PT, R94.reuse, c[0x0][0x1b8], PT ;  /* 0x00006e005e007a0c */ /* 0x040fe40003f46270 */
[----:B------:R-:W-:-:S13]  /*a9b0*/  ISETP.LT.AND P3, PT, R94, R93, PT ;  /* 0x0000005d5e00720c */ /* 0x000fda0003f61270 */
[----:B------:R-:W-:Y:S05]  /*a9c0*/  @!P2 BRA P3, `(.L_x_410) ;  /* 0xffffdc400000a947 */ /* 0x000fea000183ffff */
.L_x_405:
[----:B------:R-:W-:-:S04]  /*a9d0*/  LEA R86, R86, 0x40, 0x6 ;  /* 0x0000004056567811 */ /* 0x000fc800078e30ff */
[----:B------:R-:W-:-:S04]  /*a9e0*/  IMNMX R13, R86, c[0x0][0x190], PT ;  /* 0x00006400560d7a17 */ /* 0x000fc80003800200 */
[----:B------:R-:W-:-:S04]  /*a9f0*/  ISETP.GE.AND P0, PT, R94, R13, PT ;  /* 0x0000000d5e00720c */ /* 0x000fc80003f06270 */
[----:B------:R-:W-:-:S13]  /*aa00*/  ISETP.GE.OR P0, PT, R94, c[0x0][0x1bc], P0 ;  /* 0x00006f005e007a0c */ /* 0x000fda0000706670 */
[----:B------:R-:W-:Y:S05]  /*aa10*/  @P0 BRA `(.L_x_411) ;  /* 0x000013b000000947 */ /* 0x000fea0003800000 */
[----:B------:R-:W-:Y:S01]  /*aa20*/  PRMT R0, R92, 0x9910, RZ ;  /* 0x000099105c007816 */ /* 0x000fe200000000ff */
[----:B-----5:R-:W-:-:S03]  /*aa30*/  IMAD.MOV.U32 R21, RZ, RZ, c[0x0][0x18c] ;  /* 0x00006300ff157624 */ /* 0x020fc600078e00ff */
[----:B------:R-:W-:Y:S02]  /*aa40*/  ISETP.NE.AND P0, PT, R0, RZ, PT ;  /* 0x000000ff0000720c */ /* 0x000fe40003f05270 */
[----:B------:R-:W-:Y:S02]  /*aa50*/  SHF.R.S32.HI R0, RZ, 0x1f, R21 ;  /* 0x0000001fff007819 */ /* 0x000fe40000011415 */
[----:B------:R-:W-:Y:S02]  /*aa60*/  ISETP.LT.OR P0, PT, R96, 0x4, !P0 ;  /* 0x000000046000780c */ /* 0x000fe40004701670 */
[----:B------:R-:W-:Y:S02]  /*aa70*/  SHF.L.U64.HI R0, R21, 0x2, R0 ;  /* 0x0000000215007819 */ /* 0x000fe40000010200 */
.L_x_416:
        /* <DEDUP_REMOVED lines=15> */
[----:B------:R-:W-:Y:S01]  /*ab70*/  IMAD.MOV.U32 R16, RZ, RZ, 0x3400 ;  /* 0x00003400ff107424 */ /* 0x000fe200078e00ff */
[----:B------:R-:W-:Y:S01]  /*ab80*/  PRMT R17, R91, 0x9910, RZ ;  /* 0x000099105b117816 */ /* 0x000fe200000000ff */
[----:B------:R-:W-:Y:S01]  /*ab90*/  IMAD.MOV.U32 R18, RZ, RZ, 0x2400 ;  /* 0x00002400ff127424 */ /* 0x000fe200078e00ff */
[----:B------:R-:W-:Y:S01]  /*aba0*/  ISETP.GE.AND P3, PT, R95, 0x2, PT ;  /* 0x000000025f00780c */ /* 0x000fe20003f66270 */
[----:B------:R-:W-:Y:S01]  /*abb0*/  IMAD.MOV.U32 R36, RZ, RZ, 0x2c00 ;  /* 0x00002c00ff247424 */ /* 0x000fe200078e00ff */
[----:B------:R-:W-:-:S02]  /*abc0*/  ISETP.NE.AND P2, PT, R17, RZ, PT ;  /* 0x000000ff1100720c */ /* 0x000fc40003f45270 */
[----:B------:R-:W-:Y:S02]  /*abd0*/  PRMT R16, R18, 0x5410, R16 ;  /* 0x0000541012107816 */ /* 0x000fe40000000010 */
[C---:B--2---:R-:W-:Y:S02]  /*abe0*/  LOP3.LUT R20, R13.reuse, 0xc000c, RZ, 0xc0, !PT ;  /* 0x000c000c0d147812 */ /* 0x044fe400078ec0ff */
[----:B------:R-:W-:Y:S02]  /*abf0*/  SHF.R.U32.HI R47, RZ, 0x8, R13 ;  /* 0x00000008ff2f7819 */ /* 0x000fe4000001160d */
[C---:B------:R-:W-:Y:S02]  /*ac00*/  LOP3.LUT R29, R13.reuse, 0x300030, RZ, 0xc0, !PT ;  /* 0x003000300d1d7812 */ /* 0x040fe400078ec0ff */
[C---:B------:R-:W-:Y:S02]  /*ac10*/  LOP3.LUT R37, R13.reuse, 0xc000c0, RZ, 0xc0, !PT ;  /* 0x00c000c00d257812 */ /* 0x040fe400078ec0ff */
[----:B------:R-:W-:-:S02]  /*ac20*/  LOP3.LUT R46, R13, 0x30003, RZ, 0xc0, !PT ;  /* 0x000300030d2e7812 */ /* 0x000fc400078ec0ff */
[C---:B------:R-:W-:Y:S02]  /*ac30*/  LOP3.LUT R13, R14.reuse, 0xc000c, RZ, 0xc0, !PT ;  /* 0x000c000c0e0d7812 */ /* 0x040fe400078ec0ff */
[----:B------:R-:W-:Y:S02]  /*ac40*/  SHF.R.U32.HI R45, RZ, 0x8, R12 ;  /* 0x00000008ff2d7819 */ /* 0x000fe4000001160c */
[----:B------:R-:W-:Y:S02]  /*ac50*/  LOP3.LUT R23, R13, 0x64006400, RZ, 0xfc, !PT ;  /* 0x640064000d177812 */ /* 0x000fe400078efcff */
[----:B------:R-:W-:Y:S02]  /*ac60*/  LOP3.LUT R13, R45, 0xc000c, RZ, 0xc0, !PT ;  /* 0x000c000c2d0d7812 */ /* 0x000fe400078ec0ff */
[----:B------:R-:W-:Y:S01]  /*ac70*/  SHF.R.U32.HI R49, RZ, 0x8, R14 ;  /* 0x00000008ff317819 */ /* 0x000fe2000001160e */
[----:B------:R-:W-:Y:S01]  /*ac80*/  HFMA2 R23, R23, R16.H1_H1, -258, -258 ;  /* 0xdc08dc0817177431 */ /* 0x000fe20000060010 */
[----:B------:R-:W-:-:S02]  /*ac90*/  LOP3.LUT R31, R14, 0x300030, RZ, 0xc0, !PT ;  /* 0x003000300e1f7812 */ /* 0x000fc400078ec0ff */
[C---:B------:R-:W-:Y:S02]  /*aca0*/  LOP3.LUT R38, R14.reuse, 0xc000c0, RZ, 0xc0, !PT ;  /* 0x00c000c00e267812 */ /* 0x040fe400078ec0ff */
[----:B------:R-:W-:Y:S02]  /*acb0*/  LOP3.LUT R48, R14, 0x30003, RZ, 0xc0, !PT ;  /* 0x000300030e307812 */ /* 0x000fe400078ec0ff */
[----:B------:R-:W-:Y:S02]  /*acc0*/  LOP3.LUT R14, R15, 0xc000c, RZ, 0xc0, !PT ;  /* 0x000c000c0f0e7812 */ /* 0x000fe400078ec0ff */
[----:B------:R-:W-:Y:S02]  /*acd0*/  LOP3.LUT R13, R13, 0x64006400, RZ, 0xfc, !PT ;  /* 0x640064000d0d7812 */ /* 0x000fe400078efcff */
[----:B------:R-:W-:Y:S02]  /*ace0*/  SHF.R.U32.HI R51, RZ, 0x8, R15 ;  /* 0x00000008ff337819 */ /* 0x000fe4000001160f */
[C---:B------:R-:W-:Y:S01]  /*acf0*/  LOP3.LUT R32, R15.reuse, 0x300030, RZ, 0xc0, !PT ;  /* 0x003000300f207812 */ /* 0x040fe200078ec0ff */
[----:B------:R-:W-:Y:S01]  /*ad00*/  HFMA2 R25, R13, R16.H1_H1, -258, -258 ;  /* 0xdc08dc080d197431 */ /* 0x000fe20000060010 */
[----:B------:R-:W-:-:S02]  /*ad10*/  LOP3.LUT R40, R15, 0xc000c0, RZ, 0xc0, !PT ;  /* 0x00c000c00f287812 */ /* 0x000fc400078ec0ff */
[----:B------:R-:W-:Y:S02]  /*ad20*/  LOP3.LUT R50, R15, 0x30003, RZ, 0xc0, !PT ;  /* 0x000300030f327812 */ /* 0x000fe400078ec0ff */
[----:B------:R-:W-:Y:S02]  /*ad30*/  LOP3.LUT R24, R14, 0x64006400, RZ, 0xfc, !PT ;  /* 0x640064000e187812 */ /* 0x000fe400078efcff */
[----:B------:R-:W-:Y:S02]  /*ad40*/  LOP3.LUT R14, R47, 0xc000c, RZ, 0xc0, !PT ;  /* 0x000c000c2f0e7812 */ /* 0x000fe400078ec0ff */
[----:B------:R-:W-:Y:S01]  /*ad50*/  LOP3.LUT R15, R49, 0xc000c, RZ, 0xc0, !PT ;  /* 0x000c000c310f7812 */ /* 0x000fe200078ec0ff */
[----:B------:R-:W-:Y:S01]  /*ad60*/  HFMA2 R24, R24, R16.H1_H1, -258, -258 ;  /* 0xdc08dc0818187431 */ /* 0x000fe20000060010 */
[----:B------:R-:W-:Y:S02]  /*ad70*/  LOP3.LUT R13, R45, 0x300030, RZ, 0xc0, !PT ;  /* 0x003000302d0d7812 */ /* 0x000fe400078ec0ff */
[----:B------:R-:W-:-:S02]  /*ad80*/  LOP3.LUT R17, R12, 0xc000c, RZ, 0xc0, !PT ;  /* 0x000c000c0c117812 */ /* 0x000fc400078ec0ff */
[----:B------:R-:W-:Y:S02]  /*ad90*/  LOP3.LUT R14, R14, 0x64006400, RZ, 0xfc, !PT ;  /* 0x640064000e0e7812 */ /* 0x000fe400078efcff */
[----:B------:R-:W-:Y:S02]  /*ada0*/  LOP3.LUT R15, R15, 0x64006400, RZ, 0xfc, !PT ;  /* 0x640064000f0f7812 */ /* 0x000fe400078efcff */
[----:B------:R-:W-:Y:S01]  /*adb0*/  LOP3.LUT R13, R13, 0x64006400, RZ, 0xfc, !PT ;  /* 0x640064000d0d7812 */ /* 0x000fe200078efcff */
[-C--:B------:R-:W-:Y:S01]  /*adc0*/  HFMA2 R26, R14, R16.reuse.H1_H1, -258, -258 ;  /* 0xdc08dc080e1a7431 */ /* 0x080fe20000060010 */
[----:B------:R-:W-:Y:S01]  /*add0*/  LOP3.LUT R22, R20, 0x64006400, RZ, 0xfc, !PT ;  /* 0x6400640014167812 */ /* 0x000fe200078efcff */
[----:B------:R-:W-:Y:S01]  /*ade0*/  HFMA2 R27, R15, R16.H1_H1, -258, -258 ;  /* 0xdc08dc080f1b7431 */ /* 0x000fe20000060010 */
[----:B------:R-:W-:Y:S01]  /*adf0*/  LOP3.LUT R17, R17, 0x64006400, RZ, 0xfc, !PT ;  /* 0x6400640011117812 */ /* 0x000fe200078efcff */
[----:B------:R-:W-:Y:S01]  /*ae00*/  HFMA2 R33, R13, R36.H0_H0, -66, -66 ;  /* 0xd420d4200d217431 */ /* 0x000fe20000040024 */
[----:B------:R-:W-:Y:S01]  /*ae10*/  LOP3.LUT R20, R51, 0xc000c, RZ, 0xc0, !PT ;  /* 0x000c000c33147812 */ /* 0x000fe200078ec0ff */
[----:B------:R-:W-:Y:S01]  /*ae20*/  HFMA2 R22, R22, R16.H1_H1, -258, -258 ;  /* 0xdc08dc0816167431 */ /* 0x000fe20000060010 */
[----:B------:R-:W-:-:S02]  /*ae30*/  LOP3.LUT R14, R47, 0x300030, RZ, 0xc0, !PT ;  /* 0x003000302f0e7812 */ /* 0x000fc400078ec0ff */
[----:B------:R-:W-:Y:S02]  /*ae40*/  LOP3.LUT R15, R49, 0x300030, RZ, 0xc0, !PT ;  /* 0x00300030310f7812 */ /* 0x000fe400078ec0ff */
[----:B------:R-:W-:Y:S02]  /*ae50*/  LOP3.LUT R18, R12, 0x300030, RZ, 0xc0, !PT ;  /* 0x003000300c127812 */ /* 0x000fe400078ec0ff */
[----:B------:R-:W-:Y:S01]  /*ae60*/  LOP3.LUT R28, R20, 0x64006400, RZ, 0xfc, !PT ;  /* 0x64006400141c7812 */ /* 0x000fe200078efcff */
[-C--:B------:R-:W-:Y:S01]  /*ae70*/  HFMA2 R20, R17, R16.reuse.H1_H1, -258, -258 ;  /* 0xdc08dc0811147431 */ /* 0x080fe20000060010 */
[----:B------:R-:W-:Y:S02]  /*ae80*/  LOP3.LUT R13, R45, 0xc000c0, RZ, 0xc0, !PT ;  /* 0x00c000c02d0d7812 */ /* 0x000fe400078ec0ff */
[----:B------:R-:W-:Y:S01]  /*ae90*/  LOP3.LUT R17, R51, 0x300030, RZ, 0xc0, !PT ;  /* 0x0030003033117812 */ /* 0x000fe200078ec0ff */
[----:B------:R-:W-:Y:S01]  /*aea0*/  HFMA2 R28, R28, R16.H1_H1, -258, -258 ;  /* 0xdc08dc081c1c7431 */ /* 0x000fe20000060010 */
[----:B------:R-:W-:-:S02]  /*aeb0*/  LOP3.LUT R14, R14, 0x64006400, RZ, 0xfc, !PT ;  /* 0x640064000e0e7812 */ /* 0x000fc400078efcff */
[----:B------:R-:W-:Y:S02]  /*aec0*/  LOP3.LUT R15, R15, 0x64006400, RZ, 0xfc, !PT ;  /* 0x640064000f0f7812 */ /* 0x000fe400078efcff */
[----:B------:R-:W-:Y:S01]  /*aed0*/  LOP3.LUT R41, R40, 0x64006400, RZ, 0xfc, !PT ;  /* 0x6400640028297812 */ /* 0x000fe200078efcff */
[-C--:B------:R-:W-:Y:S01]  /*aee0*/  HFMA2 R34, R14, R36.reuse.H0_H0, -66, -66 ;  /* 0xd420d4200e227431 */ /* 0x080fe20000040024 */
[----:B------:R-:W-:Y:S01]  /*aef0*/  LOP3.LUT R18, R18, 0x64006400, RZ, 0xfc, !PT ;  /* 0x6400640012127812 */ /* 0x000fe200078efcff */
[----:B------:R-:W-:Y:S01]  /*af00*/  HFMA2 R35, R15, R36.H0_H0, -66, -66 ;  /* 0xd420d4200f237431 */ /* 0x000fe20000040024 */
[----:B------:R-:W-:Y:S01]  /*af10*/  LOP3.LUT R13, R13, 0x64006400, RZ, 0xfc, !PT ;  /* 0x640064000d0d7812 */ /* 0x000fe200078efcff */
[----:B------:R-:W-:Y:S01]  /*af20*/  HFMA2 R40, R41, R16.H0_H0, -18, -18 ;  /* 0xcc80cc8029287431 */ /* 0x000fe20000040010 */
[----:B------:R-:W-:Y:S01]  /*af30*/  LOP3.LUT R30, R29, 0x64006400, RZ, 0xfc, !PT ;  /* 0x640064001d1e7812 */ /* 0x000fe200078efcff */
[----:B------:R-:W-:Y:S01]  /*af40*/  HFMA2 R29, R18, R36.H0_H0, -66, -66 ;  /* 0xd420d420121d7431 */ /* 0x000fe20000040024 */
[----:B------:R-:W-:Y:S01]  /*af50*/  LOP3.LUT R31, R31, 0x64006400, RZ, 0xfc, !PT ;  /* 0x640064001f1f7812 */ /* 0x000fe200078efcff */
[----:B------:R-:W-:Y:S01]  /*af60*/  HFMA2 R41, R13, R16.H0_H0, -18, -18 ;  /* 0xcc80cc800d297431 */ /* 0x000fe20000040010 */
        /* <DEDUP_REMOVED lines=86> */
.L_x_413:
        /* <DEDUP_REMOVED lines=47> */
.L_x_414:
        /* <DEDUP_REMOVED lines=46> */
.L_x_415:
[----:B------:R-:W-:Y:S05]  /*baa0*/  @P0 BRA `(.L_x_412) ;  /* 0x000002b000000947 */ /* 0x000fea0003800000 */
[----:B------:R-:W0:Y:S01]  /*bab0*/  LDS.128 R12, [UR4+0x180] ;  /* 0x00018004ff0c7984 */ /* 0x000e220008000c00 */
[----:B------:R-:W-:-:S03]  /*bac0*/  IMAD.MOV.U32 R53, RZ, RZ, R20 ;  /* 0x000000ffff357224 */ /* 0x000fc600078e0014 */
        /* <DEDUP_REMOVED lines=41> */
.L_x_412:
[----:B------:R-:W-:Y:S01]  /*bd60*/  IADD3 R94, R94, 0x10, RZ ;  /* 0x000000105e5e7810 */ /* 0x000fe20007ffe0ff */
[----:B------:R-:W-:Y:S01]  /*bd70*/  UIADD3 UR4, UR4, 0x20, URZ ;  /* 0x0000002004047890 */ /* 0x000fe2000fffe03f */
[----:B------:R-:W-:Y:S02]  /*bd80*/  LEA R10, P3, R21, R10, 0x2 ;  /* 0x0000000a150a7211 */ /* 0x000fe400078610ff */
[C---:B------:R-:W-:Y:S02]  /*bd90*/  ISETP.GE.AND P2, PT, R94.reuse, c[0x0][0x1bc], PT ;  /* 0x00006f005e007a0c */ /* 0x040fe40003f46270 */
[----:B------:R-:W-:Y:S01]  /*bda0*/  ISETP.LT.AND P4, PT, R94, R93, PT ;  /* 0x0000005d5e00720c */ /* 0x000fe20003f81270 */
[----:B------:R-:W-:-:S12]  /*bdb0*/  IMAD.X R11, R11, 0x1, R0, P3 ;  /* 0x000000010b0b7824 */ /* 0x000fd800018e0600 */
[----:B------:R-:W-:Y:S05]  /*bdc0*/  @!P2 BRA P4, `(.L_x_416) ;  /* 0xffffecb00000a947 */ /* 0x000fea000203ffff */
.L_x_411:
        /* <DEDUP_REMOVED lines=16> */
.L_x_420:
[----:B------:R-:W0:Y:S02]  /*bed0*/  LDS R12, [R0] ;  /* 0x00000000000c7984 */ /* 0x000e240000000800 */
[----:B0-----:R-:W-:-:S06]  /*bee0*/  HADD2 R13, R12, R9 ;  /* 0x000000090c0d7230 */ /* 0x001fcc0000000000 */
[----:B------:R-:W0:Y:S02]  /*bef0*/  ATOMS.CAST.SPIN R13, [R0], R12, R13 ;  /* 0x0000000c000d738d */ /* 0x000e24000180000d */
[----:B0-----:R-:W-:-:S13]  /*bf00*/  ISETP.EQ.U32.AND P0, PT, R13, 0x1, PT ;  /* 0x000000010d00780c */ /* 0x001fda0003f02070 */
[----:B------:R-:W-:Y:S05]  /*bf10*/  @!P0 BRA `(.L_x_420) ;  /* 0xffffffb000008947 */ /* 0x000fea000383ffff */
[----:B------:R-:W-:Y:S05]  /*bf20*/  BRA `(.L_x_418) ;  /* 0x0000003000007947 */ /* 0x000fea0003800000 */
.L_x_419:
[----:B------:R-:W2:Y:S02]  /*bf30*/  LD.E R0, [R10.64] ;  /* 0x000000060a007980 */ /* 0x000ea4000c101900 */
[----:B--2---:R-:W-:-:S05]  /*bf40*/  IMAD.IADD R9, R9, 0x1, R0 ;  /* 0x0000000109097824 */ /* 0x004fca00078e0200 */
[----:B------:R0:W-:Y:S02]  /*bf50*/  ST.E [R10.64], R9 ;  /* 0x000000090a007985 */ /* 0x0001e4000c101906 */
.L_x_418:
[----:B------:R-:W-:Y:S05]  /*bf60*/  BSYNC B0 ;  /* 0x0000000000007941 */ /* 0x000fea0003800000 */
.L_x_417:
        /* <DEDUP_REMOVED lines=8> */
.L_x_424:
[----:B------:R-:W1:Y:S02]  /*bff0*/  LDS R8, [R0] ;  /* 0x0000000000087984 */ /* 0x000e640000000800 */
[----:B01----:R-:W-:-:S10]  /*c000*/  HFMA2.MMA R9, R8, 1, 1, R13 ;  /* 0x3c003c0008097835 */ /* 0x003fd4000000000d */
[----:B------:R-:W0:Y:S02]  /*c010*/  ATOMS.CAST.SPIN R9, [R0], R8, R9 ;  /* 0x000000080009738d */ /* 0x000e240001800009 */
[----:B0-----:R-:W-:-:S13]  /*c020*/  ISETP.EQ.U32.AND P0, PT, R9, 0x1, PT ;  /* 0x000000010900780c */ /* 0x001fda0003f02070 */
[----:B------:R-:W-:Y:S05]  /*c030*/  @!P0 BRA `(.L_x_424) ;  /* 0xffffffb000008947 */ /* 0x000fea000383ffff */
[----:B------:R-:W-:Y:S05]  /*c040*/  BRA `(.L_x_422) ;  /* 0x0000003000007947 */ /* 0x000fea0003800000 */
.L_x_423:
[----:B------:R-:W2:Y:S02]  /*c050*/  LD.E R0, [R10.64+0x4] ;  /* 0x000004060a007980 */ /* 0x000ea4000c101900 */
[----:B0-2---:R-:W-:-:S05]  /*c060*/  IMAD.IADD R9, R8, 0x1, R0 ;  /* 0x0000000108097824 */ /* 0x005fca00078e0200 */
[----:B------:R0:W-:Y:S02]  /*c070*/  ST.E [R10.64+0x4], R9 ;  /* 0x000004090a007985 */ /* 0x0001e4000c101906 */
.L_x_422:
[----:B------:R-:W-:Y:S05]  /*c080*/  BSYNC B0 ;  /* 0x0000000000007941 */ /* 0x000fea0003800000 */
.L_x_421:
[----:B------:R-:W-:-:S13]  /*c090*/  ISETP.GE.AND P0, PT, R95, 0x2, PT ;  /* 0x000000025f00780c */ /* 0x000fda0003f06270 */
[----:B------:R-:W-:Y:S05]  /*c0a0*/  @!P0 EXIT ;  /* 0x000000000000894d */ /* 0x000fea0003800000 */
[----:B0-----:R-:W-:-:S05]  /*c0b0*/  IMAD.WIDE R10, R15, c[0x0][0x18c], R10 ;  /* 0x000063000f0a7a25 */ /* 0x001fca00078e020a */
[----:B------:R-:W2:Y:S01]  /*c0c0*/  ATOM.E.ADD.F16x2.RN.STRONG.GPU P0, RZ, [R10.64], R7 ;  /* 0x000000070aff798a */ /* 0x000ea2000810e9c6 */
[----:B------:R-:W-:Y:S01]  /*c0d0*/  BSSY B0, `(.L_x_425) ;  /* 0x000000e000007945 */ /* 0x000fe20003800000 */
[----:B--2---:R-:W-:Y:S05]  /*c0e0*/  @P0 BRA `(.L_x_426) ;  /* 0x000000c000000947 */ /* 0x004fea0003800000 */
[----:B------:R-:W0:Y:S02]  /*c0f0*/  QSPC.E.S P0, RZ, [R10] ;  /* 0x000000000aff73aa */ /* 0x000e240000000500 */
[----:B0-----:R-:W-:Y:S05]  /*c100*/  @!P0 BRA `(.L_x_427) ;  /* 0x0000007000008947 */ /* 0x001fea0003800000 */
[----:B------:R-:W-:-:S05]  /*c110*/  LOP3.LUT R0, R10, 0xffffff, RZ, 0xc0, !PT ;  /* 0x00ffffff0a007812 */ /* 0x000fca00078ec0ff */
.L_x_428:
[----:B------:R-:W0:Y:S02]  /*c120*/  LDS R8, [R0] ;  /* 0x0000000000087984 */ /* 0x000e240000000800 */
[----:B0-----:R-:W-:-:S06]  /*c130*/  HADD2 R9, R8, R7 ;  /* 0x0000000708097230 */ /* 0x001fcc0000000000 */
[----:B------:R-:W0:Y:S02]  /*c140*/  ATOMS.CAST.SPIN R9, [R0], R8, R9 ;  /* 0x000000080009738d */ /* 0x000e240001800009 */
[----:B0-----:R-:W-:-:S13]  /*c150*/  ISETP.EQ.U32.AND P0, PT, R9, 0x1, PT ;  /* 0x000000010900780c */ /* 0x001fda0003f02070 */
[----:B------:R-:W-:Y:S05]  /*c160*/  @!P0 BRA `(.L_x_428) ;  /* 0xffffffb000008947 */ /* 0x000fea000383ffff */
[----:B------:R-:W-:Y:S05]  /*c170*/  BRA `(.L_x_426) ;  /* 0x0000003000007947 */ /* 0x000fea0003800000 */
.L_x_427:
[----:B------:R-:W2:Y:S02]  /*c180*/  LD.E R0, [R10.64] ;  /* 0x000000060a007980 */ /* 0x000ea4000c101900 */
[----:B--2---:R-:W-:-:S05]  /*c190*/  IMAD.IADD R7, R7, 0x1, R0 ;  /* 0x0000000107077824 */ /* 0x004fca00078e0200 */
[----:B------:R0:W-:Y:S02]  /*c1a0*/  ST.E [R10.64], R7 ;  /* 0x000000070a007985 */ /* 0x0001e4000c101906 */
.L_x_426:
[----:B------:R-:W-:Y:S05]  /*c1b0*/  BSYNC B0 ;  /* 0x0000000000007941 */ /* 0x000fea0003800000 */
.L_x_425:
        /* <DEDUP_REMOVED lines=8> */
.L_x_432:
[----:B------:R-:W1:Y:S02]  /*c240*/  LDS R6, [R0] ;  /* 0x0000000000067984 */ /* 0x000e640000000800 */
[----:B01----:R-:W-:-:S10]  /*c250*/  HFMA2.MMA R7, R6, 1, 1, R9 ;  /* 0x3c003c0006077835 */ /* 0x003fd40000000009 */
[----:B------:R-:W0:Y:S02]  /*c260*/  ATOMS.CAST.SPIN R7, [R0], R6, R7 ;  /* 0x000000060007738d */ /* 0x000e240001800007 */
[----:B0-----:R-:W-:-:S13]  /*c270*/  ISETP.EQ.U32.AND P0, PT, R7, 0x1, PT ;  /* 0x000000010700780c */ /* 0x001fda0003f02070 */
[----:B------:R-:W-:Y:S05]  /*c280*/  @!P0 BRA `(.L_x_432) ;  /* 0xffffffb000008947 */ /* 0x000fea000383ffff */
[----:B------:R-:W-:Y:S05]  /*c290*/  BRA `(.L_x_430) ;  /* 0x0000003000007947 */ /* 0x000fea0003800000 */
.L_x_431:
[----:B------:R-:W2:Y:S02]  /*c2a0*/  LD.E R0, [R10.64+0x4] ;  /* 0x000004060a007980 */ /* 0x000ea4000c101900 */
[----:B0-2---:R-:W-:-:S05]  /*c2b0*/  IMAD.IADD R7, R6, 0x1, R0 ;  /* 0x0000000106077824 */ /* 0x005fca00078e0200 */
[----:B------:R0:W-:Y:S02]  /*c2c0*/  ST.E [R10.64+0x4], R7 ;  /* 0x000004070a007985 */ /* 0x0001e4000c101906 */
.L_x_430:
[----:B------:R-:W-:Y:S05]  /*c2d0*/  BSYNC B0 ;  /* 0x0000000000007941 */ /* 0x000fea0003800000 */
.L_x_429:
[----:B------:R-:W-:-:S13]  /*c2e0*/  ISETP.NE.AND P0, PT, R95, 0x2, PT ;  /* 0x000000025f00780c */ /* 0x000fda0003f05270 */
        /* <DEDUP_REMOVED lines=8> */
.L_x_436:
[----:B------:R-:W0:Y:S02]  /*c370*/  LDS R6, [R0] ;  /* 0x0000000000067984 */ /* 0x000e240000000800 */
[----:B0-----:R-:W-:-:S06]  /*c380*/  HADD2 R7, R6, R5 ;  /* 0x0000000506077230 */ /* 0x001fcc0000000000 */
[----:B------:R-:W0:Y:S02]  /*c390*/  ATOMS.CAST.SPIN R7, [R0], R6, R7 ;  /* 0x000000060007738d */ /* 0x000e240001800007 */
[----:B0-----:R-:W-:-:S13]  /*c3a0*/  ISETP.EQ.U32.AND P0, PT, R7, 0x1, PT ;  /* 0x000000010700780c */ /* 0x001fda0003f02070 */
[----:B------:R-:W-:Y:S05]  /*c3b0*/  @!P0 BRA `(.L_x_436) ;  /* 0xffffffb000008947 */ /* 0x000fea000383ffff */
[----:B------:R-:W-:Y:S05]  /*c3c0*/  BRA `(.L_x_434) ;  /* 0x0000003000007947 */ /* 0x000fea0003800000 */
.L_x_435:
[----:B------:R-:W2:Y:S02]  /*c3d0*/  LD.E R0, [R10.64] ;  /* 0x000000060a007980 */ /* 0x000ea4000c101900 */
[----:B--2---:R-:W-:-:S05]  /*c3e0*/  IMAD.IADD R5, R5, 0x1, R0 ;  /* 0x0000000105057824 */ /* 0x004fca00078e0200 */
[----:B------:R0:W-:Y:S02]  /*c3f0*/  ST.E [R10.64], R5 ;  /* 0x000000050a007985 */ /* 0x0001e4000c101906 */
.L_x_434:
[----:B------:R-:W-:Y:S05]  /*c400*/  BSYNC B0 ;  /* 0x0000000000007941 */ /* 0x000fea0003800000 */
.L_x_433:
        /* <DEDUP_REMOVED lines=8> */
.L_x_440:
[----:B------:R-:W1:Y:S02]  /*c490*/  LDS R4, [R0] ;  /* 0x0000000000047984 */ /* 0x000e640000000800 */
[----:B01----:R-:W-:-:S10]  /*c4a0*/  HFMA2.MMA R5, R4, 1, 1, R7 ;  /* 0x3c003c0004057835 */ /* 0x003fd40000000007 */
[----:B------:R-:W0:Y:S02]  /*c4b0*/  ATOMS.CAST.SPIN R5, [R0], R4, R5 ;  /* 0x000000040005738d */ /* 0x000e240001800005 */
[----:B0-----:R-:W-:-:S13]  /*c4c0*/  ISETP.EQ.U32.AND P0, PT, R5, 0x1, PT ;  /* 0x000000010500780c */ /* 0x001fda0003f02070 */
[----:B------:R-:W-:Y:S05]  /*c4d0*/  @!P0 BRA `(.L_x_440) ;  /* 0xffffffb000008947 */ /* 0x000fea000383ffff */
[----:B------:R-:W-:Y:S05]  /*c4e0*/  BRA `(.L_x_438) ;  /* 0x0000003000007947 */ /* 0x000fea0003800000 */
.L_x_439:
[----:B------:R-:W2:Y:S02]  /*c4f0*/  LD.E R0, [R10.64+0x4] ;  /* 0x000004060a007980 */ /* 0x000ea4000c101900 */
[----:B0-2---:R-:W-:-:S05]  /*c500*/  IMAD.IADD R5, R4, 0x1, R0 ;  /* 0x0000000104057824 */ /* 0x005fca00078e0200 */
[----:B------:R0:W-:Y:S02]  /*c510*/  ST.E [R10.64+0x4], R5 ;  /* 0x000004050a007985 */ /* 0x0001e4000c101906 */
.L_x_438:
[----:B------:R-:W-:Y:S05]  /*c520*/  BSYNC B0 ;  /* 0x0000000000007941 */ /* 0x000fea0003800000 */
.L_x_437:
        /* <DEDUP_REMOVED lines=9> */
.L_x_444:
[----:B------:R-:W0:Y:S02]  /*c5c0*/  LDS R4, [R0] ;  /* 0x0000000000047984 */ /* 0x000e240000000800 */
[----:B0-----:R-:W-:-:S06]  /*c5d0*/  HADD2 R5, R4, R3 ;  /* 0x0000000304057230 */ /* 0x001fcc0000000000 */
[----:B------:R-:W0:Y:S02]  /*c5e0*/  ATOMS.CAST.SPIN R5, [R0], R4, R5 ;  /* 0x000000040005738d */ /* 0x000e240001800005 */
[----:B0-----:R-:W-:-:S13]  /*c5f0*/  ISETP.EQ.U32.AND P0, PT, R5, 0x1, PT ;  /* 0x000000010500780c */ /* 0x001fda0003f02070 */
[----:B------:R-:W-:Y:S05]  /*c600*/  @!P0 BRA `(.L_x_444) ;  /* 0xffffffb000008947 */ /* 0x000fea000383ffff */
[----:B------:R-:W-:Y:S05]  /*c610*/  BRA `(.L_x_442) ;  /* 0x0000003000007947 */ /* 0x000fea0003800000 */
.L_x_443:
[----:B------:R-:W2:Y:S02]  /*c620*/  LD.E R0, [R10.64] ;  /* 0x000000060a007980 */ /* 0x000ea4000c101900 */
[----:B--2---:R-:W-:-:S05]  /*c630*/  IMAD.IADD R3, R3, 0x1, R0 ;  /* 0x0000000103037824 */ /* 0x004fca00078e0200 */
[----:B------:R0:W-:Y:S02]  /*c640*/  ST.E [R10.64], R3 ;  /* 0x000000030a007985 */ /* 0x0001e4000c101906 */
.L_x_442:
[----:B------:R-:W-:Y:S05]  /*c650*/  BSYNC B0 ;  /* 0x0000000000007941 */ /* 0x000fea0003800000 */
.L_x_441:
[----:B------:R-:W2:Y:S02]  /*c660*/  ATOM.E.ADD.F16x2.RN.STRONG.GPU P0, RZ, [R10.64+0x4], R2 ;  /* 0x000004020aff798a */ /* 0x000ea4000810e9c6 */
[----:B--2---:R-:W-:Y:S05]  /*c670*/  @P0 EXIT ;  /* 0x000000000000094d */ /* 0x004fea0003800000 */
[----:B------:R-:W1:Y:S02]  /*c680*/  QSPC.E.S P0, RZ, [R10+0x4] ;  /* 0x000004000aff73aa */ /* 0x000e640000000500 */
[----:B-1----:R-:W-:Y:S05]  /*c690*/  @!P0 BRA `(.L_x_445) ;  /* 0x0000009000008947 */ /* 0x002fea0003800000 */
[----:B0-----:R-:W-:Y:S01]  /*c6a0*/  IADD3 R10, R10, 0x4, RZ ;  /* 0x000000040a0a7810 */ /* 0x001fe20007ffe0ff */
[----:B------:R-:W-:-:S03]  /*c6b0*/  IMAD.MOV.U32 R5, RZ, RZ, R2 ;  /* 0x000000ffff057224 */ /* 0x000fc600078e0002 */
[----:B------:R-:W-:-:S05]  /*c6c0*/  LOP3.LUT R10, R10, 0xffffff, RZ, 0xc0, !PT ;  /* 0x00ffffff0a0a7812 */ /* 0x000fca00078ec0ff */
.L_x_446:
[----:B------:R-:W0:Y:S02]  /*c6d0*/  LDS R2, [R10] ;  /* 0x000000000a027984 */ /* 0x000e240000000800 */
[----:B0-----:R-:W-:-:S10]  /*c6e0*/  HFMA2.MMA R3, R2, 1, 1, R5 ;  /* 0x3c003c0002037835 */ /* 0x001fd40000000005 */
[----:B------:R-:W0:Y:S02]  /*c6f0*/  ATOMS.CAST.SPIN R3, [R10], R2, R3 ;  /* 0x000000020a03738d */ /* 0x000e240001800003 */
[----:B0-----:R-:W-:-:S13]  /*c700*/  ISETP.EQ.U32.AND P0, PT, R3, 0x1, PT ;  /* 0x000000010300780c */ /* 0x001fda0003f02070 */
[----:B------:R-:W-:Y:S05]  /*c710*/  @!P0 BRA `(.L_x_446) ;  /* 0xffffffb000008947 */ /* 0x000fea000383ffff */
[----:B------:R-:W-:Y:S05]  /*c720*/  EXIT ;  /* 0x000000000000794d */ /* 0x000fea0003800000 */
.L_x_445:
[----:B------:R-:W2:Y:S02]  /*c730*/  LD.E R0, [R10.64+0x4] ;  /* 0x000004060a007980 */ /* 0x000ea4000c101900 */
[----:B0-2---:R-:W-:-:S05]  /*c740*/  IMAD.IADD R3, R2, 0x1, R0 ;  /* 0x0000000102037824 */ /* 0x005fca00078e0200 */
[----:B------:R-:W-:Y:S01]  /*c750*/  ST.E [R10.64+0x4], R3 ;  /* 0x000004030a007985 */ /* 0x000fe2000c101906 */
[----:B------:R-:W-:Y:S05]  /*c760*/  EXIT ;  /* 0x000000000000794d */ /* 0x000fea0003800000 */
.L_x_447:
        /* <DEDUP_REMOVED lines=9> */
.L_x_3266:


//--------------------- .text._Z23gemm_half_q_half_kernelILi4ELi4ELb1ELb0ELi64EEvPK6__halfPKjS4_S2_PS0_iiiiPKtS7_iiiiiibS2_i --------------------------
	.section	.text._Z23gemm_half_q_half_kernelILi4ELi4ELb1ELb0ELi64EEvPK6__halfPKjS4_S2_PS0_iiiiPKtS7_iiiiiibS2_i,"ax",@progbits
	.sectioninfo	@"SHI_REGISTERS=98"
	.align	128
        .global         _Z23gemm_half_q_half_kernelILi4ELi4ELb1ELb0ELi64EEvPK6__halfPKjS4_S2_PS0_iiiiPKtS7_iiiiiibS2_i
        .type           _Z23gemm_half_q_half_kernelILi4ELi4ELb1ELb0ELi64EEvPK6__halfPKjS4_S2_PS0_iiiiPKtS7_iiiiiibS2_i,@function
        .size           _Z23gemm_half_q_half_kernelILi4ELi4ELb1ELb0ELi64EEvPK6__halfPKjS4_S2_PS0_iiiiPKtS7_iiiiiibS2_i,(.L_x_3267 - _Z23gemm_half_q_half_kernelILi4ELi4ELb1ELb0ELi64EEvPK6__halfPKjS4_S2_PS0_iiiiPKtS7_iiiiiibS2_i)
        .other          _Z23gemm_half_q_half_kernelILi4ELi4ELb1ELb0ELi64EEvPK6__halfPKjS4_S2_PS0_iiiiPKtS7_iiiiiibS2_i,@"STO_CUDA_ENTRY STV_DEFAULT"
_Z23gemm_half_q_half_kernelILi4ELi4ELb1ELb0ELi64EEvPK6__halfPKjS4_S2_PS0_iiiiPKtS7_iiiiiibS2_i:
.text._Z23gemm_half_q_half_kernelILi4ELi4ELb1ELb0ELi64EEvPK6__halfPKjS4_S2_PS0_iiiiPKtS7_iiiiiibS2_i:
        /* <DEDUP_REMOVED lines=12> */
[----:B------:R-:W-:Y:S01]  /*00c0*/  PRMT R6, RZ, 0x7610, R6 ;  /* 0x00007610ff067816 */ /* 0x000fe20000000006 */
[----:B0-----:R-:W-:-:S02]  /*00d0*/  IMAD R14, R18, R3, c[0x0][0x188] ;  /* 0x00006200120e7624 */ /* 0x001fc400078e0203 */
        /* <DEDUP_REMOVED lines=35> */
.L_x_448:
        /* <DEDUP_REMOVED lines=27> */
.L_x_453:
        /* <DEDUP_REMOVED lines=17> */
.L_x_452:
        /* <DEDUP_REMOVED lines=17> */
.L_x_451:
        /* <DEDUP_REMOVED lines=13> */
.L_x_455:
        /* <DEDUP_REMOVED lines=17> */
.L_x_454:
        /* <DEDUP_REMOVED lines=15> */
.L_x_450:
[----:B------:R-:W-:Y:S05]  /*09b0*/  BSYNC B0 ;  /* 0x0000000000007941 */ /* 0x000fea0003800000 */
.L_x_449:
        /* <DEDUP_REMOVED lines=18> */
.L_x_458:
        /* <DEDUP_REMOVED lines=11> */
.L_x_457:
        /* <DEDUP_REMOVED lines=10> */
.L_x_456:
        /* <DEDUP_REMOVED lines=59> */
.L_x_460:
        /* <DEDUP_REMOVED lines=43> */
.L_x_459:
[----:B------:R-:W-:Y:S02]  /*1290*/  ISETP.GE.OR P0, PT, R89, c[0x0][0x1b8], P0 ;  /* 0x00006e0059007a0c */ /* 0x000fe40000706670 */
[----:B------:R-:W-:Y:S02]  /*12a0*/  PRMT R9, RZ, 0x5410, RZ ;  /* 0x00005410ff097816 */ /* 0x000fe400000000ff */
[----:B------:R-:W-:Y:S02]  /*12b0*/  IADD3 R0, R22, R23, R21 ;  /* 0x0000001716007210 */ /* 0x000fe40007ffe015 */
[----:B------:R-:W-:Y:S02]  /*12c0*/  PRMT R8, RZ, 0x5410, RZ ;  /* 0x00005410ff087816 */ /* 0x000fe400000000ff */
[----:B------:R-:W-:Y:S02]  /*12d0*/  PRMT R7, RZ, 0x5410, RZ ;  /* 0x00005410ff077816 */ /* 0x000fe400000000ff */
[----:B------:R-:W-:-:S02]  /*12e0*/  PRMT R6, RZ, 0x5410, RZ ;  /* 0x00005410ff067816 */ /* 0x000fc400000000ff */
[----:B------:R-:W-:Y:S02]  /*12f0*/  PRMT R5, RZ, 0x5410, RZ ;  /* 0x00005410ff057816 */ /* 0x000fe400000000ff */
[----:B-1----:R-:W-:Y:S02]  /*1300*/  PRMT R4, RZ, 0x5410, RZ ;  /* 0x00005410ff047816 */ /* 0x002fe400000000ff */
[----:B------:R-:W-:Y:S02]  /*1310*/  PRMT R3, RZ, 0x5410, RZ ;  /* 0x00005410ff037816 */ /* 0x000fe400000000ff */
[----:B------:R-:W-:Y:S01]  /*1320*/  PRMT R2, RZ, 0x5410, RZ ;  /* 0x00005410ff027816 */ /* 0x000fe200000000ff */
[----:B------:R-:W-:Y:S05]  /*1330*/  @P0 BRA `(.L_x_461) ;  /* 0x000024e000000947 */ /* 0x000fea0003800000 */
[----:B------:R-:W2:Y:S04]  /*1340*/  LDL.64 R16, [R1] ;  /* 0x0000000001107983 */ /* 0x000ea80000100a00 */
        /* <DEDUP_REMOVED lines=23> */
.L_x_466:
[----:B------:R-:W-:Y:S01]  /*14c0*/  ISETP.NE.AND P5, PT, R89, R86, PT ;  /* 0x000000565900720c */ /* 0x000fe20003fa5270 */
[----:B------:R-:W-:-:S12]  /*14d0*/  IMAD.MOV.U32 R85, RZ, RZ, 0x4 ;  /* 0x00000004ff557424 */ /* 0x000fd800078e00ff */
[----:B------:R-:W-:Y:S01]  /*14e0*/  @!P5 IADD3 R87, R87, 0x1, RZ ;  /* 0x000000015757d810 */ /* 0x000fe20007ffe0ff */
[----:B------:R-:W-:Y:S02]  /*14f0*/  @!P5 IMAD.SHL.U32 R10, R89, 0x2, RZ ;  /* 0x00000002590ad824 */ /* 0x000fe400078e00ff */
        /* <DEDUP_REMOVED lines=48> */
[----:B------:R-:W-:Y:S02]  /*1800*/  LOP3.LUT R0, R20, 0x380038, RZ, 0xc0, !PT ;  /* 0x0038003814007812 */ /* 0x000fe400078ec0ff */
[----:B------:R-:W-:-:S02]  /*1810*/  LOP3.LUT R10, R25, 0x20002, R16, 0xf8, !PT ;  /* 0x00020002190a7812 */ /* 0x000fc400078ef810 */
[----:B------:R-:W-:Y:S02]  /*1820*/  LOP3.LUT R17, R29, 0x20002, R18, 0xf8, !PT ;  /* 0x000200021d117812 */ /* 0x000fe400078ef812 */
[----:B------:R-:W-:Y:S02]  /*1830*/  SHF.R.U32.HI R33, RZ, 0x6, R20 ;  /* 0x00000006ff217819 */ /* 0x000fe40000011614 */
[----:B------:R-:W-:Y:S02]  /*1840*/  LOP3.LUT R28, R27, 0x20002, R28, 0xf8, !PT ;  /* 0x000200021b1c7812 */ /* 0x000fe400078ef81c */
[----:B------:R-:W-:Y:S02]  /*1850*/  LOP3.LUT R83, R0, 0x64006400, RZ, 0xfc, !PT ;  /* 0x6400640000537812 */ /* 0x000fe400078efcff */
[----:B------:R-:W-:Y:S02]  /*1860*/  SHF.R.U32.HI R45, RZ, 0x6, R19 ;  /* 0x00000006ff2d7819 */ /* 0x000fe40000011613 */
[----:B------:R-:W-:-:S02]  /*1870*/  LOP3.LUT R0, R33, 0x380038, RZ, 0xc0, !PT ;  /* 0x0038003821007812 */ /* 0x000fc400078ec0ff */
[----:B------:R-:W-:Y:S02]  /*1880*/  LOP3.LUT R60, R19, 0x380038, RZ, 0xc0, !PT ;  /* 0x00380038133c7812 */ /* 0x000fe400078ec0ff */
[----:B------:R-:W-:Y:S02]  /*1890*/  LOP3.LUT R57, R22, 0x64006400, RZ, 0xfc, !PT ;  /* 0x6400640016397812 */ /* 0x000fe400078efcff */
[----:B------:R-:W-:Y:S01]  /*18a0*/  LOP3.LUT R46, R20, 0x70007, RZ, 0xc0, !PT ;  /* 0x00070007142e7812 */ /* 0x000fe200078ec0ff */
[----:B------:R-:W-:Y:S01]  /*18b0*/  IMAD.MOV.U32 R20, RZ, RZ, 0x3000 ;  /* 0x00003000ff147424 */ /* 0x000fe200078e00ff */
        /* <DEDUP_REMOVED lines=15> */
[-C--:B------:R-:W-:Y:S01]  /*19b0*/  HFMA2 R59, R65, R20.reuse.H0_H0, -132, -132 ;  /* 0xd820d820413b7431 */ /* 0x080fe20000040014 */
        /* <DEDUP_REMOVED lines=14> */
[----:B------:R-:W-:Y:S01]  /*1aa0*/  LOP3.LUT R54, R54, 0x64006400, RZ, 0xfc, !PT ;  /* 0x6400640036367812 */ /* 0x000fe200078efcff */
[----:B------:R-:W-:Y:S01]  /*1ab0*/  HADD2 R72, R41, -1028, -1028 ;  /* 0xe404e40429487430 */ /* 0x000fe20000000000 */
[----:B------:R-:W-:Y:S02]  /*1ac0*/  LOP3.LUT R39, R39, 0x64006400, RZ, 0xfc, !PT ;  /* 0x6400640027277812 */ /* 0x000fe400078efcff */
[----:B------:R-:W-:Y:S02]  /*1ad0*/  LOP3.LUT R35, R35, 0x64006400, RZ, 0xfc, !PT ;  /* 0x6400640023237812 */ /* 0x000fe400078efcff */
[----:B------:R-:W-:Y:S02]  /*1ae0*/  ISETP.GE.AND P5, PT, R90, 0x2, PT ;  /* 0x000000025a00780c */ /* 0x000fe40003fa6270 */
[----:B--2---:R-:W-:-:S02]  /*1af0*/  SHF.R.U32.HI R30, RZ, 0xd, R12 ;  /* 0x0000000dff1e7819 */ /* 0x004fc4000001160c */
[C---:B------:R-:W-:Y:S02]  /*1b00*/  LOP3.LUT R16, R12.reuse, 0x380038, RZ, 0xc0, !PT ;  /* 0x003800380c107812 */ /* 0x040fe400078ec0ff */
[----:B------:R-:W-:Y:S02]  /*1b10*/  SHF.R.U32.HI R43, RZ, 0x6, R12 ;  /* 0x00000006ff2b7819 */ /* 0x000fe4000001160c */
[----:B------:R-:W-:Y:S02]  /*1b20*/  LOP3.LUT R52, R12, 0x70007, RZ, 0xc0, !PT ;  /* 0x000700070c347812 */ /* 0x000fe400078ec0ff */
[----:B------:R-:W-:Y:S02]  /*1b30*/  SHF.R.U32.HI R31, RZ, 0xd, R13 ;  /* 0x0000000dff1f7819 */ /* 0x000fe4000001160d */
[----:B------:R-:W-:Y:S02]  /*1b40*/  SHF.R.U32.HI R29, RZ, 0xd, R14 ;  /* 0x0000000dff1d7819 */ /* 0x000fe4000001160e */
[----:B------:R-:W-:-:S02]  /*1b50*/  SHF.R.U32.HI R12, RZ, 0xd, R15 ;  /* 0x0000000dff0c7819 */ /* 0x000fc4000001160f */
[C---:B------:R-:W-:Y:S02]  /*1b60*/  LOP3.LUT R62, R15.reuse, 0x380038, RZ, 0xc0, !PT ;  /* 0x003800380f3e7812 */ /* 0x040fe400078ec0ff */
[----:B------:R-:W-:Y:S02]  /*1b70*/  SHF.R.U32.HI R51, RZ, 0x6, R15 ;  /* 0x00000006ff337819 */ /* 0x000fe4000001160f */
[----:B------:R-:W-:Y:S02]  /*1b80*/  LOP3.LUT R66, R15, 0x70007, RZ, 0xc0, !PT ;  /* 0x000700070f427812 */ /* 0x000fe400078ec0ff */
[----:B------:R-:W-:Y:S02]  /*1b90*/  LOP3.LUT R31, R10, 0x40004, R31, 0xf8, !PT ;  /* 0x000400040a1f7812 */ /* 0x000fe400078ef81f */
[----:B------:R-:W-:Y:S02]  /*1ba0*/  LOP3.LUT R29, R28, 0x40004, R29, 0xf8, !PT ;  /* 0x000400041c1d7812 */ /* 0x000fe400078ef81d */
[----:B------:R-:W-:-:S02]  /*1bb0*/  LOP3.LUT R28, R17, 0x40004, R12, 0xf8, !PT ;  /* 0x00040004111c7812 */ /* 0x000fc400078ef80c */
[----:B------:R-:W-:Y:S02]  /*1bc0*/  LOP3.LUT R10, R38, 0x380038, RZ, 0xc0, !PT ;  /* 0x00380038260a7812 */ /* 0x000fe400078ec0ff */
[----:B------:R-:W-:Y:S02]  /*1bd0*/  LOP3.LUT R15, R34, 0x380038, RZ, 0xc0, !PT ;  /* 0x00380038220f7812 */ /* 0x000fe400078ec0ff */
[----:B------:R-:W-:Y:S02]  /*1be0*/  LOP3.LUT R12, R32, 0x380038, RZ, 0xc0, !PT ;  /* 0x00380038200c7812 */ /* 0x000fe400078ec0ff */
[----:B------:R-:W-:Y:S02]  /*1bf0*/  LOP3.LUT R56, R14, 0x380038, RZ, 0xc0, !PT ;  /* 0x003800380e387812 */ /* 0x000fe400078ec0ff */
[----:B------:R-:W-:Y:S02]  /*1c00*/  SHF.R.U32.HI R47, RZ, 0x6, R14 ;  /* 0x00000006ff2f7819 */ /* 0x000fe4000001160e */
[----:B------:R-:W-:-:S02]  /*1c10*/  LOP3.LUT R17, R24, 0x64006400, RZ, 0xfc, !PT ;  /* 0x6400640018117812 */ /* 0x000fc400078efcff */
[C---:B------:R-:W-:Y:S02]  /*1c20*/  LOP3.LUT R18, R13.reuse, 0x380038, RZ, 0xc0, !PT ;  /* 0x003800380d127812 */ /* 0x040fe400078ec0ff */
[----:B------:R-:W-:Y:S01]  /*1c30*/  SHF.R.U32.HI R44, RZ, 0x6, R13 ;  /* 0x00000006ff2c7819 */ /* 0x000fe2000001160d */
[----:B------:R-:W-:Y:S01]  /*1c40*/  HFMA2 R78, R17, R20.H0_H0, -132, -132 ;  /* 0xd820d820114e7431 */ /* 0x000fe20000040014 */
[----:B------:R-:W-:Y:S02]  /*1c50*/  LOP3.LUT R53, R13, 0x70007, RZ, 0xc0, !PT ;  /* 0x000700070d357812 */ /* 0x000fe400078ec0ff */
        /* <DEDUP_REMOVED lines=21> */
[----:B------:R-:W-:Y:S01]  /*1db0*/  LOP3.LUT R30, R21, 0x40004, R30, 0xf8, !PT ;  /* 0x00040004151e7812 */ /* 0x000fe200078ef81e */
        /* <DEDUP_REMOVED lines=10> */
[----:B------:R-:W-:Y:S02]  /*1e60*/  LOP3.LUT R67, R45, 0x1c001c0, RZ, 0xc0, !PT ;  /* 0x01c001c02d437812 */ /* 0x000fe400078ec0ff */
[----:B------:R-:W-:Y:S01]  /*1e70*/  LOP3.LUT R63, R24, 0x64006400, RZ, 0xfc, !PT ;  /* 0x64006400183f7812 */ /* 0x000fe200078efcff */
[----:B------:R-:W-:Y:S01]  /*1e80*/  HFMA2 R18, R25, R20.H0_H0, -132, -132 ;  /* 0xd820d82019127431 */ /* 0x000fe20000040014 */
[----:B------:R-:W-:Y:S02]  /*1e90*/  LOP3.LUT R71, R62, 0x64006400, RZ, 0xfc, !PT ;  /* 0x640064003e477812 */ /* 0x000fe400078efcff */
[----:B------:R-:W-:Y:S01]  /*1ea0*/  LOP3.LUT R24, R44, 0x1c001c0, RZ, 0xc0, !PT ;  /* 0x01c001c02c187812 */ /* 0x000fe200078ec0ff */
[----:B------:R-:W-:Y:S01]  /*1eb0*/  HFMA2 R63, R63, R40.H0_H0, -20, -20 ;  /* 0xcd00cd003f3f7431 */ /* 0x000fe20000040028 */
[----:B------:R-:W-:Y:S01]  /*1ec0*/  LOP3.LUT R62, R37, 0x1c001c0, RZ, 0xc0, !PT ;  /* 0x01c001c0253e7812 */ /* 0x000fe200078ec0ff */
[-C--:B------:R-:W-:Y:S01]  /*1ed0*/  HFMA2 R16, R71, R20.reuse.H0_H0, -132, -132 ;  /* 0xd820d82047107431 */ /* 0x080fe20000040014 */
[----:B------:R-:W-:Y:S01]  /*1ee0*/  LOP3.LUT R73, R14, 0x64006400, RZ, 0xfc, !PT ;  /* 0x640064000e497812 */ /* 0x000fe200078efcff */
[----:B------:R-:W-:Y:S01]  /*1ef0*/  HFMA2 R14, R23, R20.H0_H0, -132, -132 ;  /* 0xd820d820170e7431 */ /* 0x000fe20000040014 */
[----:B------:R-:W-:-:S02]  /*1f00*/  LOP3.LUT R21, R33, 0x1c001c0, RZ, 0xc0, !PT ;  /* 0x01c001c021157812 */ /* 0x000fc400078ec0ff */
[----:B------:R-:W-:Y:S01]  /*1f10*/  LOP3.LUT R65, R26, 0x64006400, RZ, 0xfc, !PT ;  /* 0x640064001a417812 */ /* 0x000fe200078efcff */
[----:B------:R-:W-:Y:S01]  /*1f20*/  HFMA2 R20, R73, R20.H0_H0, -132, -132 ;  /* 0xd820d82049147431 */ /* 0x000fe20000040014 */
[----:B------:R-:W-:Y:S02]  /*1f30*/  LOP3.LUT R79, R67, 0x64006400, RZ, 0xfc, !PT ;  /* 0x64006400434f7812 */ /* 0x000fe400078efcff */
[----:B------:R-:W-:Y:S02]  /*1f40*/  LOP3.LUT R45, R45, 0x70007, RZ, 0xc0, !PT ;  /* 0x000700072d2d7812 */ /* 0x000fe400078ec0ff */
[----:B------:R-:W-:Y:S02]  /*1f50*/  LOP3.LUT R25, R36, 0x1c001c0, RZ, 0xc0, !PT ;  /* 0x01c001c024197812 */ /* 0x000fe400078ec0ff */
[----:B------:R-:W-:Y:S02]  /*1f60*/  LOP3.LUT R23, R22, 0x64006400, RZ, 0xfc, !PT ;  /* 0x6400640016177812 */ /* 0x000fe400078efcff */
        /* <DEDUP_REMOVED lines=153> */
.L_x_463:
        /* <DEDUP_REMOVED lines=79> */
.L_x_464:
        /* <DEDUP_REMOVED lines=78> */
.L_x_465:
        /* <DEDUP_REMOVED lines=77> */
.L_x_462:
        /* <DEDUP_REMOVED lines=8> */
.L_x_461:
[----:B------:R-:W-:Y:S05]  /*3820*/  @!P1 EXIT ;  /* 0x000000000000994d */ /* 0x000fea0003800000 */
[----:B------:R-:W1:Y:S01]  /*3830*/  S2R R11, SR_CTAID.X ;  /* 0x00000000000b7919 */ /* 0x000e620000002500 */
[----:B------:R-:W-:-:S03]  /*3840*/  IMAD.MOV.U32 R15, RZ, RZ, 0x2 ;  /* 0x00000002ff0f7424 */ /* 0x000fc600078e00ff */
[----:B------:R-:W1:Y:S04]  /*3850*/  S2R R10, SR_TID.X ;  /* 0x00000000000a7919 */ /* 0x000e680000002100 */
[----:B------:R-:W2:Y:S01]  /*3860*/  S2R R0, SR_CTAID.Y ;  /* 0x0000000000007919 */ /* 0x000ea20000002600 */
[----:B-1----:R-:W-:Y:S02]  /*3870*/  IMAD R11, R11, 0x40, R10 ;  /* 0x000000400b0b7824 */ /* 0x002fe400078e020a */
[----:B--2---:R-:W-:Y:S02]  /*3880*/  IMAD.SHL.U32 R0, R0, 0x4, RZ ;  /* 0x0000000400007824 */ /* 0x004fe400078e00ff */
[----:B------:R-:W-:-:S04]  /*3890*/  IMAD.SHL.U32 R11, R11, 0x4, RZ ;  /* 0x000000040b0b7824 */ /* 0x000fc800078e00ff */
[----:B------:R-:W-:-:S04]  /*38a0*/  IMAD R11, R0, c[0x0][0x18c], R11 ;  /* 0x00006300000b7a24 */ /* 0x000fc800078e020b */
[----:B------:R-:W-:-:S05]  /*38b0*/  IMAD.WIDE R10, R11, R15, c[0x0][0x180] ;  /* 0x000060000b0a7625 */ /* 0x000fca00078e020f */
[----:B------:R-:W2:Y:S01]  /*38c0*/  ATOM.E.ADD.F16x2.RN.STRONG.GPU P0, RZ, [R10.64], R9 ;  /* 0x000000090aff798a */ /* 0x000ea2000810e9c6 */
[----:B------:R-:W-:Y:S01]  /*38d0*/  BSSY B0, `(.L_x_467) ;  /* 0x000000e000007945 */ /* 0x000fe20003800000 */
[----:B--2---:R-:W-:Y:S05]  /*38e0*/  @P0 BRA `(.L_x_468) ;  /* 0x000000c000000947 */ /* 0x004fea0003800000 */
[----:B------:R-:W1:Y:S02]  /*38f0*/  QSPC.E.S P0, RZ, [R10] ;  /* 0x000000000aff73aa */ /* 0x000e640000000500 */
[----:B-1----:R-:W-:Y:S05]  /*3900*/  @!P0 BRA `(.L_x_469) ;  /* 0x0000007000008947 */ /* 0x002fea0003800000 */
[----:B------:R-:W-:-:S05]  /*3910*/  LOP3.LUT R0, R10, 0xffffff, RZ, 0xc0, !PT ;  /* 0x00ffffff0a007812 */ /* 0x000fca00078ec0ff */
.L_x_470:
[----:B------:R-:W1:Y:S02]  /*3920*/  LDS R12, [R0] ;  /* 0x00000000000c7984 */ /* 0x000e640000000800 */
[----:B-1----:R-:W-:-:S06]  /*3930*/  HADD2 R13, R12, R9 ;  /* 0x000000090c0d7230 */ /* 0x002fcc0000000000 */
[----:B------:R-:W1:Y:S02]  /*3940*/  ATOMS.CAST.SPIN R13, [R0], R12, R13 ;  /* 0x0000000c000d738d */ /* 0x000e64000180000d */
[----:B-1----:R-:W-:-:S13]  /*3950*/  ISETP.EQ.U32.AND P0, PT, R13, 0x1, PT ;  /* 0x000000010d00780c */ /* 0x002fda0003f02070 */
[----:B------:R-:W-:Y:S05]  /*3960*/  @!P0 BRA `(.L_x_470) ;  /* 0xffffffb000008947 */ /* 0x000fea000383ffff */
[----:B------:R-:W-:Y:S05]  /*3970*/  BRA `(.L_x_468) ;  /* 0x0000003000007947 */ /* 0x000fea0003800000 */
.L_x_469:
[----:B------:R-:W2:Y:S02]  /*3980*/  LD.E R0, [R10.64] ;  /* 0x000000060a007980 */ /* 0x000ea4000c101900 */
[----:B--2---:R-:W-:-:S05]  /*3990*/  IMAD.IADD R9, R9, 0x1, R0 ;  /* 0x0000000109097824 */ /* 0x004fca00078e0200 */
[----:B------:R1:W-:Y:S02]  /*39a0*/  ST.E [R10.64], R9 ;  /* 0x000000090a007985 */ /* 0x0003e4000c101906 */
.L_x_468:
[----:B------:R-:W-:Y:S05]  /*39b0*/  BSYNC B0 ;  /* 0x0000000000007941 */ /* 0x000fea0003800000 */
.L_x_467:
[----:B------:R-:W2:Y:S01]  /*39c0*/  ATOM.E.ADD.F16x2.RN.STRONG.GPU P0, RZ, [R10.64+0x4], R8 ;  /* 0x000004080aff798a */ /* 0x000ea2000810e9c6 */
[----:B------:R-:W-:Y:S01]  /*39d0*/  BSSY B0, `(.L_x_471) ;  /* 0x0000010000007945 */ /* 0x000fe20003800000 */
[----:B--2---:R-:W-:Y:S05]  /*39e0*/  @P0 BRA `(.L_x_472) ;  /* 0x000000e000000947 */ /* 0x004fea0003800000 */
[----:B------:R-:W2:Y:S02]  /*39f0*/  QSPC.E.S P0, RZ, [R10+0x4] ;  /* 0x000004000aff73aa */ /* 0x000ea40000000500 */
[----:B--2---:R-:W-:Y:S05]  /*3a00*/  @!P0 BRA `(.L_x_473) ;  /* 0x0000009000008947 */ /* 0x004fea0003800000 */
[----:B------:R-:W-:Y:S01]  /*3a10*/  IADD3 R0, R10, 0x4, RZ ;  /* 0x000000040a007810 */ /* 0x000fe20007ffe0ff */
[----:B------:R-:W-:-:S03]  /*3a20*/  IMAD.MOV.U32 R13, RZ, RZ, R8 ;  /* 0x000000ffff0d7224 */ /* 0x000fc600078e0008 */
[----:B------:R-:W-:-:S05]  /*3a30*/  LOP3.LUT R0, R0, 0xffffff, RZ, 0xc0, !PT ;  /* 0x00ffffff00007812 */ /* 0x000fca00078ec0ff */
.L_x_474:
[----:B------:R-:W2:Y:S02]  /*3a40*/  LDS R8, [R0] ;  /* 0x0000000000087984 */ /* 0x000ea40000000800 */
[----:B-12---:R-:W-:-:S10]  /*3a50*/  HFMA2.MMA R9, R8, 1, 1, R13 ;  /* 0x3c003c0008097835 */ /* 0x006fd4000000000d */
[----:B------:R-:W1:Y:S02]  /*3a60*/  ATOMS.CAST.SPIN R9, [R0], R8, R9 ;  /* 0x000000080009738d */ /* 0x000e640001800009 */
[----:B-1----:R-:W-:-:S13]  /*3a70*/  ISETP.EQ.U32.AND P0, PT, R9, 0x1, PT ;  /* 0x000000010900780c */ /* 0x002fda0003f02070 */
[----:B------:R-:W-:Y:S05]  /*3a80*/  @!P0 BRA `(.L_x_474) ;  /* 0xffffffb000008947 */ /* 0x000fea000383ffff */
[----:B------:R-:W-:Y:S05]  /*3a90*/  BRA `(.L_x_472) ;  /* 0x0000003000007947 */ /* 0x000fea0003800000 */
.L_x_473:
[----:B------:R-:W2:Y:S02]  /*3aa0*/  LD.E R0, [R10.64+0x4] ;  /* 0x000004060a007980 */ /* 0x000ea4000c101900 */
[----:B-12---:R-:W-:-:S05]  /*3ab0*/  IMAD.IADD R9, R8, 0x1, R0 ;  /* 0x0000000108097824 */ /* 0x006fca00078e0200 */
[----:B------:R1:W-:Y:S02]  /*3ac0*/  ST.E [R10.64+0x4], R9 ;  /* 0x000004090a007985 */ /* 0x0003e4000c101906 */
.L_x_472:
[----:B------:R-:W-:Y:S05]  /*3ad0*/  BSYNC B0 ;  /* 0x0000000000007941 */ /* 0x000fea0003800000 */
.L_x_471:
[----:B------:R-:W-:-:S13]  /*3ae0*/  ISETP.GE.AND P0, PT, R90, 0x2, PT ;  /* 0x000000025a00780c */ /* 0x000fda0003f06270 */
[----:B------:R-:W-:Y:S05]  /*3af0*/  @!P0 EXIT ;  /* 0x000000000000894d */ /* 0x000fea0003800000 */
[----:B-1----:R-:W-:-:S05]  /*3b00*/  IMAD.WIDE R10, R15, c[0x0][0x18c], R10 ;  /* 0x000063000f0a7a25 */ /* 0x002fca00078e020a */
[----:B------:R-:W2:Y:S01]  /*3b10*/  ATOM.E.ADD.F16x2.RN.STRONG.GPU P0, RZ, [R10.64], R7 ;  /* 0x000000070aff798a */ /* 0x000ea2000810e9c6 */
[----:B------:R-:W-:Y:S01]  /*3b20*/  BSSY B0, `(.L_x_475) ;  /* 0x000000e000007945 */ /* 0x000fe20003800000 */
[----:B--2---:R-:W-:Y:S05]  /*3b30*/  @P0 BRA `(.L_x_476) ;  /* 0x000000c000000947 */ /* 0x004fea0003800000 */
[----:B------:R-:W1:Y:S02]  /*3b40*/  QSPC.E.S P0, RZ, [R10] ;  /* 0x000000000aff73aa */ /* 0x000e640000000500 */
[----:B-1----:R-:W-:Y:S05]  /*3b50*/  @!P0 BRA `(.L_x_477) ;  /* 0x0000007000008947 */ /* 0x002fea0003800000 */
[----:B------:R-:W-:-:S05]  /*3b60*/  LOP3.LUT R0, R10, 0xffffff, RZ, 0xc0, !PT ;  /* 0x00ffffff0a007812 */ /* 0x000fca00078ec0ff */
.L_x_478:
[----:B------:R-:W1:Y:S02]  /*3b70*/  LDS R8, [R0] ;  /* 0x0000000000087984 */ /* 0x000e640000000800 */
[----:B-1----:R-:W-:-:S06]  /*3b80*/  HADD2 R9, R8, R7 ;  /* 0x0000000708097230 */ /* 0x002fcc0000000000 */
[----:B------:R-:W1:Y:S02]  /*3b90*/  ATOMS.CAST.SPIN R9, [R0], R8, R9 ;  /* 0x000000080009738d */ /* 0x000e640001800009 */
[----:B-1----:R-:W-:-:S13]  /*3ba0*/  ISETP.EQ.U32.AND P0, PT, R9, 0x1, PT ;  /* 0x000000010900780c */ /* 0x002fda0003f02070 */
[----:B------:R-:W-:Y:S05]  /*3bb0*/  @!P0 BRA `(.L_x_478) ;  /* 0xffffffb000008947 */ /* 0x000fea000383ffff */
[----:B------:R-:W-:Y:S05]  /*3bc0*/  BRA `(.L_x_476) ;  /* 0x0000003000007947 */ /* 0x000fea0003800000 */
.L_x_477:
[----:B------:R-:W2:Y:S02]  /*3bd0*/  LD.E R0, [R10.64] ;  /* 0x000000060a007980 */ /* 0x000ea4000c101900 */
[----:B--2---:R-:W-:-:S05]  /*3be0*/  IMAD.IADD R7, R7, 0x1, R0 ;  /* 0x0000000107077824 */ /* 0x004fca00078e0200 */
[----:B------:R1:W-:Y:S02]  /*3bf0*/  ST.E [R10.64], R7 ;  /* 0x000000070a007985 */ /* 0x0003e4000c101906 */
.L_x_476:
[----:B------:R-:W-:Y:S05]  /*3c00*/  BSYNC B0 ;  /* 0x0000000000007941 */ /* 0x000fea0003800000 */
.L_x_475:
        /* <DEDUP_REMOVED lines=8> */
.L_x_482:
[----:B------:R-:W2:Y:S02]  /*3c90*/  LDS R6, [R0] ;  /* 0x0000000000067984 */ /* 0x000ea40000000800 */
[----:B-12---:R-:W-:-:S10]  /*3ca0*/  HFMA2.MMA R7, R6, 1, 1, R9 ;  /* 0x3c003c0006077835 */ /* 0x006fd40000000009 */
[----:B------:R-:W1:Y:S02]  /*3cb0*/  ATOMS.CAST.SPIN R7, [R0], R6, R7 ;  /* 0x000000060007738d */ /* 0x000e640001800007 */
[----:B-1----:R-:W-:-:S13]  /*3cc0*/  ISETP.EQ.U32.AND P0, PT, R7, 0x1, PT ;  /* 0x000000010700780c */ /* 0x002fda0003f02070 */
[----:B------:R-:W-:Y:S05]  /*3cd0*/  @!P0 BRA `(.L_x_482) ;  /* 0xffffffb000008947 */ /* 0x000fea000383ffff */
[----:B------:R-:W-:Y:S05]  /*3ce0*/  BRA `(.L_x_480) ;  /* 0x0000003000007947 */ /* 0x000fea0003800000 */
.L_x_481:
[----:B------:R-:W2:Y:S02]  /*3cf0*/  LD.E R0, [R10.64+0x4] ;  /* 0x000004060a007980 */ /* 0x000ea4000c101900 */
[----:B-12---:R-:W-:-:S05]  /*3d00*/  IMAD.IADD R7, R6, 0x1, R0 ;  /* 0x0000000106077824 */ /* 0x006fca00078e0200 */
[----:B------:R1:W-:Y:S02]  /*3d10*/  ST.E [R10.64+0x4], R7 ;  /* 0x000004070a007985 */ /* 0x0003e4000c101906 */
.L_x_480:
[----:B------:R-:W-:Y:S05]  /*3d20*/  BSYNC B0 ;  /* 0x0000000000007941 */ /* 0x000fea0003800000 */
.L_x_479:
[----:B------:R-:W-:-:S13]  /*3d30*/  ISETP.NE.AND P0, PT, R90, 0x2, PT ;  /* 0x000000025a00780c */ /* 0x000fda0003f05270 */
        /* <DEDUP_REMOVED lines=8> */
.L_x_486:
[----:B------:R-:W1:Y:S02]  /*3dc0*/  LDS R6, [R0] ;  /* 0x0000000000067984 */ /* 0x000e640000000800 */
[----:B-1----:R-:W-:-:S06]  /*3dd0*/  HADD2 R7, R6, R5 ;  /* 0x0000000506077230 */ /* 0x002fcc0000000000 */
[----:B------:R-:W1:Y:S02]  /*3de0*/  ATOMS.CAST.SPIN R7, [R0], R6, R7 ;  /* 0x000000060007738d */ /* 0x000e640001800007 */
[----:B-1----:R-:W-:-:S13]  /*3df0*/  ISETP.EQ.U32.AND P0, PT, R7, 0x1, PT ;  /* 0x000000010700780c */ /* 0x002fda0003f02070 */
[----:B------:R-:W-:Y:S05]  /*3e00*/  @!P0 BRA `(.L_x_486) ;  /* 0xffffffb000008947 */ /* 0x000fea000383ffff */
[----:B------:R-:W-:Y:S05]  /*3e10*/  BRA `(.L_x_484) ;  /* 0x0000003000007947 */ /* 0x000fea0003800000 */
.L_x_485:
[----:B------:R-:W2:Y:S02]  /*3e20*/  LD.E R0, [R10.64] ;  /* 0x000000060a007980 */ /* 0x000ea4000c101900 */
[----:B--2---:R-:W-:-:S05]  /*3e30*/  IMAD.IADD R5, R5, 0x1, R0 ;  /* 0x0000000105057824 */ /* 0x004fca00078e0200 */
[----:B------:R1:W-:Y:S02]  /*3e40*/  ST.E [R10.64], R5 ;  /* 0x000000050a007985 */ /* 0x0003e4000c101906 */
.L_x_484:
[----:B------:R-:W-:Y:S05]  /*3e50*/  BSYNC B0 ;  /* 0x0000000000007941 */ /* 0x000fea0003800000 */
.L_x_483:
        /* <DEDUP_REMOVED lines=8> */
.L_x_490:
[----:B------:R-:W2:Y:S02]  /*3ee0*/  LDS R4, [R0] ;  /* 0x0000000000047984 */ /* 0x000ea40000000800 */
[----:B-12---:R-:W-:-:S10]  /*3ef0*/  HFMA2.MMA R5, R4, 1, 1, R7 ;  /* 0x3c003c0004057835 */ /* 0x006fd40000000007 */
[----:B------:R-:W1:Y:S02]  /*3f00*/  ATOMS.CAST.SPIN R5, [R0], R4, R5 ;  /* 0x000000040005738d */ /* 0x000e640001800005 */
[----:B-1----:R-:W-:-:S13]  /*3f10*/  ISETP.EQ.U32.AND P0, PT, R5, 0x1, PT ;  /* 0x000000010500780c */ /* 0x002fda0003f02070 */
[----:B------:R-:W-:Y:S05]  /*3f20*/  @!P0 BRA `(.L_x_490) ;  /* 0xffffffb000008947 */ /* 0x000fea000383ffff */
[----:B------:R-:W-:Y:S05]  /*3f30*/  BRA `(.L_x_488) ;  /* 0x0000003000007947 */ /* 0x000fea0003800000 */
.L_x_489:
[----:B------:R-:W2:Y:S02]  /*3f40*/  LD.E R0, [R10.64+0x4] ;  /* 0x000004060a007980 */ /* 0x000ea4000c101900 */
[----:B-12---:R-:W-:-:S05]  /*3f50*/  IMAD.IADD R5, R4, 0x1, R0 ;  /* 0x0000000104057824 */ /* 0x006fca00078e0200 */
[----:B------:R1:W-:Y:S02]  /*3f60*/  ST.E [R10.64+0x4], R5 ;  /* 0x000004050a007985 */ /* 0x0003e4000c101906 */
.L_x_488:
[----:B------:R-:W-:Y:S05]  /*3f70*/  BSYNC B0 ;  /* 0x0000000000007941 */ /* 0x000fea0003800000 */
.L_x_487:
        /* <DEDUP_REMOVED lines=9> */
.L_x_494:
[----:B------:R-:W1:Y:S02]  /*4010*/  LDS R4, [R0] ;  /* 0x0000000000047984 */ /* 0x000e640000000800 */
[----:B-1----:R-:W-:-:S06]  /*4020*/  HADD2 R5, R4, R3 ;  /* 0x0000000304057230 */ /* 0x002fcc0000000000 */
[----:B------:R-:W1:Y:S02]  /*4030*/  ATOMS.CAST.SPIN R5, [R0], R4, R5 ;  /* 0x000000040005738d */ /* 0x000e640001800005 */
[----:B-1----:R-:W-:-:S13]  /*4040*/  ISETP.EQ.U32.AND P0, PT, R5, 0x1, PT ;  /* 0x000000010500780c */ /* 0x002fda0003f02070 */
[----:B------:R-:W-:Y:S05]  /*4050*/  @!P0 BRA `(.L_x_494) ;  /* 0xffffffb000008947 */ /* 0x000fea000383ffff */
[----:B------:R-:W-:Y:S05]  /*4060*/  BRA `(.L_x_492) ;  /* 0x0000003000007947 */ /* 0x000fea0003800000 */
.L_x_493:
[----:B------:R-:W2:Y:S02]  /*4070*/  LD.E R0, [R10.64] ;  /* 0x000000060a007980 */ /* 0x000ea4000c101900 */
[----:B--2---:R-:W-:-:S05]  /*4080*/  IMAD.IADD R3, R3, 0x1, R0 ;  /* 0x0000000103037824 */ /* 0x004fca00078e0200 */
[----:B------:R1:W-:Y:S02]  /*4090*/  ST.E [R10.64], R3 ;  /* 0x000000030a007985 */ /* 0x0003e4000c101906 */
.L_x_492:
[----:B------:R-:W-:Y:S05]  /*40a0*/  BSYNC B0 ;  /* 0x0000000000007941 */ /* 0x000fea0003800000 */
.L_x_491:
[----:B------:R-:W2:Y:S02]  /*40b0*/  ATOM.E.ADD.F16x2.RN.STRONG.GPU P0, RZ, [R10.64+0x4], R2 ;  /* 0x000004020aff798a */ /* 0x000ea4000810e9c6 */
[----:B--2---:R-:W-:Y:S05]  /*40c0*/  @P0 EXIT ;  /* 0x000000000000094d */ /* 0x004fea0003800000 */
[----:B------:R-:W2:Y:S02]  /*40d0*/  QSPC.E.S P0, RZ, [R10+0x4] ;  /* 0x000004000aff73aa */ /* 0x000ea40000000500 */
[----:B--2---:R-:W-:Y:S05]  /*40e0*/  @!P0 BRA `(.L_x_495) ;  /* 0x0000009000008947 */ /* 0x004fea0003800000 */
[----:B-1----:R-:W-:Y:S01]  /*40f0*/  IADD3 R10, R10, 0x4, RZ ;  /* 0x000000040a0a7810 */ /* 0x002fe20007ffe0ff */
[----:B------:R-:W-:-:S03]  /*4100*/  IMAD.MOV.U32 R5, RZ, RZ, R2 ;  /* 0x000000ffff057224 */ /* 0x000fc600078e0002 */
[----:B------:R-:W-:-:S05]  /*4110*/  LOP3.LUT R10, R10, 0xffffff, RZ, 0xc0, !PT ;  /* 0x00ffffff0a0a7812 */ /* 0x000fca00078ec0ff */
.L_x_496:
[----:B------:R-:W1:Y:S02]  /*4120*/  LDS R2, [R10] ;  /* 0x000000000a027984 */ /* 0x000e640000000800 */
[----:B-1----:R-:W-:-:S10]  /*4130*/  HFMA2.MMA R3, R2, 1, 1, R5 ;  /* 0x3c003c0002037835 */ /* 0x002fd40000000005 */
[----:B------:R-:W1:Y:S02]  /*4140*/  ATOMS.CAST.SPIN R3, [R10], R2, R3 ;  /* 0x000000020a03738d */ /* 0x000e640001800003 */
[----:B-1----:R-:W-:-:S13]  /*4150*/  ISETP.EQ.U32.AND P0, PT, R3, 0x1, PT ;  /* 0x000000010300780c */ /* 0x002fda0003f02070 */
[----:B------:R-:W-:Y:S05]  /*4160*/  @!P0 BRA `(.L_x_496) ;  /* 0xffffffb000008947 */ /* 0x000fea000383ffff */
[----:B------:R-:W-:Y:S05]  /*4170*/  EXIT ;  /* 0x000000000000794d */ /* 0x000fea0003800000 */
.L_x_495:
[----:B------:R-:W2:Y:S02]  /*4180*/  LD.E R0, [R10.64+0x4] ;  /* 0x000004060a007980 */ /* 0x000ea4000c101900 */
[----:B-12---:R-:W-:-:S05]  /*4190*/  IMAD.IADD R3, R2, 0x1, R0 ;  /* 0x0000000102037824 */ /* 0x006fca00078e0200 */
[----:B------:R-:W-:Y:S01]  /*41a0*/  ST.E [R10.64+0x4], R3 ;  /* 0x000004030a007985 */ /* 0x000fe2000c101906 */
[----:B------:R-:W-:Y:S05]  /*41b0*/  EXIT ;  /* 0x000000000000794d */ /* 0x000fea0003800000 */
.L_x_497:
        /* <DEDUP_REMOVED lines=12> */
.L_x_3267:


//--------------------- .text._Z23gemm_half_q_half_kernelILi4ELi6ELb1ELb0ELi64EEvPK6__halfPKjS4_S2_PS0_iiiiPKtS7_iiiiiibS2_i --------------------------
	.section	.text._Z23gemm_half_q_half_kernelILi4ELi6ELb1ELb0ELi64EEvPK6__halfPKjS4_S2_PS0_iiiiPKtS7_iiiiiibS2_i,"ax",@progbits
	.sectioninfo	@"SHI_REGISTERS=104"
	.align	128
        .global         _Z23gemm_half_q_half_kernelILi4ELi6ELb1ELb0ELi64EEvPK6__halfPKjS4_S2_PS0_iiiiPKtS7_iiiiiibS2_i
        .type           _Z23gemm_half_q_half_kernelILi4ELi6ELb1ELb0ELi64EEvPK6__halfPKjS4_S2_PS0_iiiiPKtS7_iiiiiibS2_i,@function
        .size           _Z23gemm_half_q_half_kernelILi4ELi6ELb1ELb0ELi64EEvPK6__halfPKjS4_S2_PS0_iiiiPKtS7_iiiiiibS2_i,(.L_x_3268 - _Z23gemm_half_q_half_kernelILi4ELi6ELb1ELb0ELi64EEvPK6__halfPKjS4_S2_PS0_iiiiPKtS7_iiiiiibS2_i)
        .other          _Z23gemm_half_q_half_kernelILi4ELi6ELb1ELb0ELi64EEvPK6__halfPKjS4_S2_PS0_iiiiPKtS7_iiiiiibS2_i,@"STO_CUDA_ENTRY STV_DEFAULT"
_Z23gemm_half_q_half_kernelILi4ELi6ELb1ELb0ELi64EEvPK6__halfPKjS4_S2_PS0_iiiiPKtS7_iiiiiibS2_i:
.text._Z23gemm_half_q_half_kernelILi4ELi6ELb1ELb0ELi64EEvPK6__halfPKjS4_S2_PS0_iiiiPKtS7_iiiiiibS2_i:
        /* <DEDUP_REMOVED lines=49> */
.L_x_498:
        /* <DEDUP_REMOVED lines=27> */
.L_x_503:
        /* <DEDUP_REMOVED lines=17> */
.L_x_502:
        /* <DEDUP_REMOVED lines=17> */
.L_x_501:
[----:B------:R-:W-:Y:S01]  /*06e0*/  IMAD R3, R13, c[0x0][0x190], RZ ;  /* 0x000064000d037a24 */ /* 0x000fe200078e02ff */
[----:B------:R-:W-:Y:S01]  /*06f0*/  ISETP.GT.AND P2, PT, R95, 0x3, PT ;  /* 0x000000035f00780c */ /* 0x000fe20003f44270 */
[----:B------:R-:W-:Y:S02]  /*0700*/  IMAD.MOV.U32 R12, RZ, RZ, RZ ;  /* 0x000000ffff0c7224 */ /* 0x000fe400078e00ff */
[----:B------:R-:W-:-:S05]  /*0710*/  IMAD.SHL.U32 R6, R3, 0x4, RZ ;  /* 0x0000000403067824 */ /* 0x000fca00078e00ff */
[----:B------:R-:W-:-:S04]  /*0720*/  IADD3 R3, P0, R2, R6, RZ ;  /* 0x0000000602037210 */ /* 0x000fc80007f1e0ff */
[----:B------:R-:W-:Y:S01]  /*0730*/  LEA.HI.X.SX32 R6, R6, R5, 0x1, P0 ;  /* 0x0000000506067211 */ /* 0x000fe200000f0eff */
[----:B------:R-:W-:Y:S01]  /*0740*/  IMAD.SHL.U32 R5, R15, 0x2, RZ ;  /* 0x000000020f057824 */ /* 0x000fe200078e00ff */
[----:B------:R-:W-:-:S04]  /*0750*/  LEA R2, P0, R3, c[0x0][0x160], 0x1 ;  /* 0x0000580003027a11 */ /* 0x000fc800078008ff */
[----:B------:R-:W-:Y:S02]  /*0760*/  LEA.HI.X R3, R3, c[0x0][0x164], R6, 0x1, P0 ;  /* 0x0000590003037a11 */ /* 0x000fe400000f0c06 */
[----:B------:R-:W-:Y:S01]  /*0770*/  PLOP3.LUT P0, PT, PT, PT, PT, 0x80, 0x0 ;  /* 0x000000000000781c */ /* 0x000fe20003f0f070 */
[----:B------:R-:W-:Y:S05]  /*0780*/  @!P2 BRA `(.L_x_504) ;  /* 0x000001300000a947 */ /* 0x000fea0003800000 */
[----:B------:R-:W-:Y:S02]  /*0790*/  PLOP3.LUT P0, PT, PT, PT, PT, 0x8, 0x0 ;  /* 0x000000000000781c */ /* 0x000fe40003f0e170 */
[----:B------:R-:W-:-:S05]  /*07a0*/  IADD3 R17, R95, -0x3, RZ ;  /* 0xfffffffd5f117810 */ /* 0x000fca0007ffe0ff */
.L_x_505:
        /* <DEDUP_REMOVED lines=17> */
.L_x_504:
[----:B------:R-:W-:-:S05]  /*08c0*/  IMAD.IADD R6, R95, 0x1, -R12 ;  /* 0x000000015f067824 */ /* 0x000fca00078e0a0c */
[----:B------:R-:W-:-:S13]  /*08d0*/  ISETP.GT.AND P2, PT, R6, 0x1, PT ;  /* 0x000000010600780c */ /* 0x000fda0003f44270 */
[----:B------:R-:W-:Y:S01]  /*08e0*/  @P2 PLOP3.LUT P0, PT, PT, PT, PT, 0x8, 0x0 ;  /* 0x000000000000281c */ /* 0x000fe20003f0e170 */
[----:B------:R-:W-:Y:S01]  /*08f0*/  @P2 IMAD.MOV.U32 R9, RZ, RZ, c[0x0][0x190] ;  /* 0x00006400ff092624 */ /* 0x000fe200078e00ff */
[----:B------:R-:W-:Y:S01]  /*0900*/  @P2 IADD3 R12, R12, 0x2, RZ ;  /* 0x000000020c0c2810 */ /* 0x000fe20007ffe0ff */
[----:B------:R0:W2:Y:S02]  /*0910*/  @P2 LDG.E.U16.CONSTANT R10, [R2.64] ;  /* 0x00000006020a2981 */ /* 0x0000a4000c1e9500 */
[----:B------:R-:W-:-:S08]  /*0920*/  @P2 IMAD.WIDE R6, R9, 0x2, R2 ;  /* 0x0000000209062825 */ /* 0x000fd000078e0202 */
[----:B------:R-:W-:Y:S01]  /*0930*/  ISETP.LT.OR P0, PT, R12, R95, P0 ;  /* 0x0000005f0c00720c */ /* 0x000fe20000701670 */
[----:B0-----:R-:W-:Y:S01]  /*0940*/  @P2 IMAD.WIDE R2, R9, 0x2, R6 ;  /* 0x0000000209022825 */ /* 0x001fe200078e0206 */
[----:B------:R-:W3:Y:S11]  /*0950*/  @P2 LDG.E.U16.CONSTANT R12, [R6.64] ;  /* 0x00000006060c2981 */ /* 0x000ef6000c1e9500 */
[----:B------:R-:W4:Y:S04]  /*0960*/  @P0 LDG.E.U16.CONSTANT R8, [R2.64] ;  /* 0x0000000602080981 */ /* 0x000f28000c1e9500 */
[----:B--2---:R-:W-:Y:S04]  /*0970*/  @P2 STS.U16 [R5], R10 ;  /* 0x0000000a05002388 */ /* 0x004fe80000000400 */
[----:B---3--:R0:W-:Y:S02]  /*0980*/  @P2 STS.U16 [R5+0x80], R12 ;  /* 0x0000800c05002388 */ /* 0x0081e40000000400 */
[----:B0-----:R-:W-:-:S05]  /*0990*/  @P2 IADD3 R5, R5, 0x100, RZ ;  /* 0x0000010005052810 */ /* 0x001fca0007ffe0ff */
[----:B----4-:R0:W-:Y:S02]  /*09a0*/  @P0 STS.U16 [R5], R8 ;  /* 0x0000000805000388 */ /* 0x0101e40000000400 */
.L_x_500:
[----:B------:R-:W-:Y:S05]  /*09b0*/  BSYNC B0 ;  /* 0x0000000000007941 */ /* 0x000fea0003800000 */
.L_x_499:
        /* <DEDUP_REMOVED lines=18> */
.L_x_508:
        /* <DEDUP_REMOVED lines=11> */
.L_x_507:
        /* <DEDUP_REMOVED lines=10> */
.L_x_506:
[----:B------:R-:W-:Y:S01]  /*0c30*/  BAR.SYNC.DEFER_BLOCKING 0x0 ;  /* 0x0000000000007b1d */ /* 0x000fe20000010000 */
[----:B------:R-:W-:Y:S01]  /*0c40*/  ISETP.GE.AND P0, PT, R94, R93, PT ;  /* 0x0000005d5e00720c */ /* 0x000fe20003f06270 */
[----:B-1----:R-:W-:Y:S02]  /*0c50*/  IMAD.SHL.U32 R6, R86, 0x80, RZ ;  /* 0x0000008056067824 */ /* 0x002fe400078e00ff */
[----:B------:R-:W-:-:S04]  /*0c60*/  IMAD.MOV.U32 R19, RZ, RZ, 0x2 ;  /* 0x00000002ff137424 */ /* 0x000fc800078e00ff */
[----:B------:R-:W-:-:S06]  /*0c70*/  IMAD.WIDE R6, R6, R19, c[0x0][0x198] ;  /* 0x0000660006067625 */ /* 0x000fcc00078e0213 */
[----:B------:R-:W-:Y:S05]  /*0c80*/  @P0 BRA `(.L_x_509) ;  /* 0x0000033000000947 */ /* 0x000fea0003800000 */
[----:B------:R0:W5:Y:S01]  /*0c90*/  LDG.E.U16.CONSTANT R0, [R6.64] ;  /* 0x0000000606007981 */ /* 0x000162000c1e9500 */
[----:B------:R-:W-:Y:S01]  /*0ca0*/  SHF.R.S32.HI R3, RZ, 0x1f, R4 ;  /* 0x0000001fff037819 */ /* 0x000fe20000011404 */
[----:B------:R-:W-:Y:S02]  /*0cb0*/  IMAD.SHL.U32 R2, R4, 0x4, RZ ;  /* 0x0000000404027824 */ /* 0x000fe400078e00ff */
[----:B------:R-:W-:Y:S01]  /*0cc0*/  IMAD.MOV.U32 R13, RZ, RZ, RZ ;  /* 0x000000ffff0d7224 */ /* 0x000fe200078e00ff */
[----:B------:R-:W-:Y:S01]  /*0cd0*/  LEA.HI R3, R3, R4, RZ, 0x3 ;  /* 0x0000000403037211 */ /* 0x000fe200078f18ff */
[----:B------:R-:W-:Y:S01]  /*0ce0*/  IMAD.MOV.U32 R14, RZ, RZ, R94 ;  /* 0x000000ffff0e7224 */ /* 0x000fe200078e005e */
[----:B------:R-:W-:Y:S02]  /*0cf0*/  LOP3.LUT R5, R2, 0x10, RZ, 0xc0, !PT ;  /* 0x0000001002057812 */ /* 0x000fe400078ec0ff */
[----:B------:R-:W-:Y:S02]  /*0d00*/  SHF.R.S32.HI R12, RZ, 0x3, R3 ;  /* 0x00000003ff0c7819 */ /* 0x000fe40000011403 */
.L_x_510:
        /* <DEDUP_REMOVED lines=30> */
[----:B-1----:R-:W-:Y:S01]  /*0ef0*/  IMAD R9, R2, R2, RZ ;  /* 0x0000000202097224 */ /* 0x002fe200078e02ff */
[----:B------:R-:W-:Y:S08]  /*0f00*/  I2F.F16 R16, R16 ;  /* 0x0000001000107306 */ /* 0x000ff00000200c00 */
[----:B------:R-:W1:Y:S08]  /*0f10*/  I2F.F16 R17, R17 ;  /* 0x0000001100117306 */ /* 0x000e700000200c00 */
[----:B------:R-:W-:Y:S08]  /*0f20*/  I2F.F16 R2, R9 ;  /* 0x0000000900027306 */ /* 0x000ff00000200c00 */
[----:B------:R-:W2:Y:S01]  /*0f30*/  I2F.F16 R15, R15 ;  /* 0x0000000f000f7306 */ /* 0x000ea20000200c00 */
[----:B-1----:R-:W-:-:S02]  /*0f40*/  PRMT R17, R16, 0x5410, R17 ;  /* 0x0000541010117816 */ /* 0x002fc40000000011 */
[----:B--2---:R-:W-:-:S03]  /*0f50*/  PRMT R3, R15, 0x5410, R2 ;  /* 0x000054100f037816 */ /* 0x004fc60000000002 */
[-C--:B---3--:R-:W-:Y:S02]  /*0f60*/  HMUL2 R2, R17, R8.reuse.H0_H0 ;  /* 0x2000000811027232 */ /* 0x088fe40000000000 */
[----:B------:R-:W-:Y:S01]  /*0f70*/  HMUL2 R3, R3, R8.H0_H0 ;  /* 0x2000000803037232 */ /* 0x000fe20000000000 */
[C---:B------:R-:W-:Y:S01]  /*0f80*/  IMAD R8, R13.reuse, 0x8, R1 ;  /* 0x000000080d087824 */ /* 0x040fe200078e0201 */
[----:B------:R-:W-:-:S04]  /*0f90*/  IADD3 R13, R13, 0x1, RZ ;  /* 0x000000010d0d7810 */ /* 0x000fc80007ffe0ff */
[----:B------:R1:W-:Y:S01]  /*0fa0*/  STL.64 [R8], R2 ;  /* 0x0000000208007387 */ /* 0x0003e20000100a00 */
[----:B------:R-:W-:Y:S05]  /*0fb0*/  @!P2 BRA `(.L_x_510) ;  /* 0xfffffd500000a947 */ /* 0x000fea000383ffff */
.L_x_509:
[----:B------:R-:W2:Y:S04]  /*0fc0*/  LDL.64 R12, [R1] ;  /* 0x00000000010c7983 */ /* 0x000ea80000100a00 */
[----:B------:R3:W4:Y:S01]  /*0fd0*/  LDG.E.U16.CONSTANT R87, [R6.64+0x2] ;  /* 0x0000020606577981 */ /* 0x000722000c1e9500 */
[C---:B------:R-:W-:Y:S01]  /*0fe0*/  ISETP.GT.AND P2, PT, R94.reuse, c[0x0][0x1a8], PT ;  /* 0x00006a005e007a0c */ /* 0x040fe20003f44270 */
[----:B------:R-:W-:Y:S01]  /*0ff0*/  UMOV UR4, URZ ;  /* 0x0000003f00047c82 */ /* 0x000fe20008000000 */
[C---:B------:R-:W-:Y:S01]  /*1000*/  ISETP.GT.AND P3, PT, R94.reuse, c[0x0][0x1ac], PT ;  /* 0x00006b005e007a0c */ /* 0x040fe20003f64270 */
[----:B------:R-:W-:Y:S01]  /*1010*/  IMAD.MOV.U32 R88, RZ, RZ, RZ ;  /* 0x000000ffff587224 */ /* 0x000fe200078e00ff */
[----:B------:R-:W-:-:S02]  /*1020*/  ISETP.GT.AND P4, PT, R94, c[0x0][0x1b0], PT ;  /* 0x00006c005e007a0c */ /* 0x000fc40003f84270 */
[C---:B-1----:R-:W-:Y:S02]  /*1030*/  IMNMX R2, R94.reuse, c[0x0][0x1a8], PT ;  /* 0x00006a005e027a17 */ /* 0x042fe40003800200 */
        /* <DEDUP_REMOVED lines=10> */
[----:B0--3--:R-:W-:-:S02]  /*10e0*/  @P5 IMNMX R7, R94, c[0x0][0x1b8], PT ;  /* 0x00006e005e075a17 */ /* 0x009fc40003800200 */
        /* <DEDUP_REMOVED lines=54> */
.L_x_516:
[----:B------:R-:W-:Y:S01]  /*1450*/  ISETP.NE.AND P0, PT, R94, R87, PT ;  /* 0x000000575e00720c */ /* 0x000fe20003f05270 */
[----:B------:R-:W-:-:S02]  /*1460*/  IMAD.MOV.U32 R85, RZ, RZ, 0x4 ;  /* 0x00000004ff557424 */ /* 0x000fc400078e00ff */
[----:B-----5:R-:W-:-:S10]  /*1470*/  IMAD.MOV.U32 R20, RZ, RZ, R0 ;  /* 0x000000ffff147224 */ /* 0x020fd400078e0000 */
[----:B------:R-:W-:Y:S01]  /*1480*/  @!P0 IADD3 R88, R88, 0x1, RZ ;  /* 0x0000000158588810 */ /* 0x000fe20007ffe0ff */
[----:B------:R-:W-:Y:S02]  /*1490*/  @!P0 IMAD.SHL.U32 R12, R94, 0x2, RZ ;  /* 0x000000025e0c8824 */ /* 0x000fe400078e00ff */
[----:B------:R-:W-:Y:S02]  /*14a0*/  @!P0 IMAD.MOV.U32 R13, RZ, RZ, 0x2 ;  /* 0x00000002ff0d8424 */ /* 0x000fe400078e00ff */
[----:B------:R-:W-:Y:S02]  /*14b0*/  @!P0 IMAD R14, R88, 0x8, R1 ;  /* 0x00000008580e8824 */ /* 0x000fe400078e0201 */
[----:B------:R-:W-:-:S04]  /*14c0*/  @!P0 IMAD.WIDE R12, R12, R13, c[0x0][0x198] ;  /* 0x000066000c0c8625 */ /* 0x000fc800078e020d */
[----:B------:R-:W-:Y:S01]  /*14d0*/  IMAD.MOV.U32 R21, RZ, RZ, R11 ;  /* 0x000000ffff157224 */ /* 0x000fe200078e000b */
[----:B------:R-:W2:Y:S03]  /*14e0*/  @!P0 LDL.64 R14, [R14] ;  /* 0x000000000e0e8983 */ /* 0x000ea60000100a00 */
[C---:B------:R-:W-:Y:S01]  /*14f0*/  IMAD.WIDE R10, R85.reuse, c[0x0][0x18c], R20 ;  /* 0x00006300550a7a25 */ /* 0x040fe200078e0214 */
        /* <DEDUP_REMOVED lines=317> */
.L_x_513:
        /* <DEDUP_REMOVED lines=81> */
.L_x_514:
        /* <DEDUP_REMOVED lines=83> */
.L_x_515:
        /* <DEDUP_REMOVED lines=77> */
.L_x_512:
[----:B0-----:R-:W-:Y:S01]  /*37e0*/  LEA R0, R86, 0x40, 0x6 ;  /* 0x0000004056007811 */ /* 0x001fe200078e30ff */
[----:B------:R-:W-:Y:S01]  /*37f0*/  IMAD.WIDE R10, R85, c[0x0][0x18c], R98 ;  /* 0x00006300550a7a25 */ /* 0x000fe200078e0262 */
[----:B------:R-:W-:Y:S01]  /*3800*/  IADD3 R94, R94, 0x20, RZ ;  /* 0x000000205e5e7810 */ /* 0x000fe20007ffe0ff */
[----:B------:R-:W-:Y:S01]  /*3810*/  UIADD3 UR4, UR4, 0x40, URZ ;  /* 0x0000004004047890 */ /* 0x000fe2000fffe03f */
[----:B------:R-:W-:Y:S01]  /*3820*/  IMNMX R13, R0, c[0x0][0x190], PT ;  /* 0x00006400000d7a17 */ /* 0x000fe20003800200 */
[----:B------:R-:W-:Y:S01]  /*3830*/  IMAD.MOV.U32 R0, RZ, RZ, R10 ;  /* 0x000000ffff007224 */ /* 0x000fe200078e000a */
[C---:B------:R-:W-:Y:S02]  /*3840*/  ISETP.GE.AND P0, PT, R94.reuse, c[0x0][0x1b8], PT ;  /* 0x00006e005e007a0c */ /* 0x040fe40003f06270 */
[----:B------:R-:W-:-:S13]  /*3850*/  ISETP.LT.AND P2, PT, R94, R13, PT ;  /* 0x0000000d5e00720c */ /* 0x000fda0003f41270 */
[----:B------:R-:W-:Y:S05]  /*3860*/  @!P0 BRA P2, `(.L_x_516) ;  /* 0xffffdbe000008947 */ /* 0x000fea000103ffff */
.L_x_511:
        /* <DEDUP_REMOVED lines=9> */
.L_x_522:
        /* <DEDUP_REMOVED lines=14> */
[----:B------:R-:W-:Y:S02]  /*39e0*/  IMAD.MOV.U32 R12, RZ, RZ, R0 ;  /* 0x000000ffff0c7224 */ /* 0x000fe400078e0000 */
[----:B------:R-:W-:-:S06]  /*39f0*/  IMAD.MOV.U32 R13, RZ, RZ, R11 ;  /* 0x000000ffff0d7224 */ /* 0x000fcc00078e000b */
[----:B------:R-:W2:Y:S01]  /*3a00*/  LDG.E.128.CONSTANT R12, [R12.64] ;  /* 0x000000060c0c7981 */ /* 0x000ea2000c1e9d00 */
[----:B------:R-:W-:Y:S01]  /*3a10*/  IMAD.MOV.U32 R16, RZ, RZ, 0x3400 ;  /* 0x00003400ff107424 */ /* 0x000fe200078e00ff */
[----:B------:R-:W-:Y:S01]  /*3a20*/  PRMT R17, R91, 0x9910, RZ ;  /* 0x000099105b117816 */ /* 0x000fe200000000ff */
[----:B------:R-:W-:Y:S01]  /*3a30*/  IMAD.MOV.U32 R18, RZ, RZ, 0x2400 ;  /* 0x00002400ff127424 */ /* 0x000fe200078e00ff */
[----:B------:R-:W-:Y:S01]  /*3a40*/  ISETP.GE.AND P3, PT, R95, 0x2, PT ;  /* 0x000000025f00780c */ /* 0x000fe20003f66270 */
[----:B------:R-:W-:Y:S01]  /*3a50*/  IMAD.MOV.U32 R36, RZ, RZ, 0x2c00 ;  /* 0x00002c00ff247424 */ /* 0x000fe200078e00ff */
[----:B------:R-:W-:Y:S02]  /*3a60*/  ISETP.NE.AND P2, PT, R17, RZ, PT ;  /* 0x000000ff1100720c */ /* 0x000fe40003f45270 */
[----:B------:R-:W-:Y:S02]  /*3a70*/  PRMT R16, R18, 0x5410, R16 ;  /* 0x0000541012107816 */ /* 0x000fe40000000010 */
[----:B--2---:R-:W-:-:S02]  /*3a80*/  LOP3.LUT R20, R13, 0xc000c, RZ, 0xc0, !PT ;  /* 0x000c000c0d147812 */ /* 0x004fc400078ec0ff */
[----:B------:R-:W-:Y:S02]  /*3a90*/  SHF.R.U32.HI R47, RZ, 0x8, R13 ;  /* 0x00000008ff2f7819 */ /* 0x000fe4000001160d */
[C---:B------:R-:W-:Y:S02]  /*3aa0*/  LOP3.LUT R29, R13.reuse, 0x300030, RZ, 0xc0, !PT ;  /* 0x003000300d1d7812 */ /* 0x040fe400078ec0ff */
[C---:B------:R-:W-:Y:S02]  /*3ab0*/  LOP3.LUT R37, R13.reuse, 0xc000c0, RZ, 0xc0, !PT ;  /* 0x00c000c00d257812 */ /* 0x040fe400078ec0ff */
[----:B------:R-:W-:Y:S02]  /*3ac0*/  LOP3.LUT R46, R13, 0x30003, RZ, 0xc0, !PT ;  /* 0x000300030d2e7812 */ /* 0x000fe400078ec0ff */
[----:B------:R-:W-:Y:S02]  /*3ad0*/  LOP3.LUT R13, R14, 0xc000c, RZ, 0xc0, !PT ;  /* 0x000c000c0e0d7812 */ /* 0x000fe400078ec0ff */
[----:B------:R-:W-:-:S02]  /*3ae0*/  SHF.R.U32.HI R45, RZ, 0x8, R12 ;  /* 0x00000008ff2d7819 */ /* 0x000fc4000001160c */
[----:B------:R-:W-:Y:S02]  /*3af0*/  LOP3.LUT R23, R13, 0x64006400, RZ, 0xfc, !PT ;  /* 0x640064000d177812 */ /* 0x000fe400078efcff */
[----:B------:R-:W-:Y:S02]  /*3b00*/  LOP3.LUT R13, R45, 0xc000c, RZ, 0xc0, !PT ;  /* 0x000c000c2d0d7812 */ /* 0x000fe400078ec0ff */
[----:B------:R-:W-:Y:S01]  /*3b10*/  SHF.R.U32.HI R49, RZ, 0x8, R14 ;  /* 0x00000008ff317819 */ /* 0x000fe2000001160e */
[----:B------:R-:W-:Y:S01]  /*3b20*/  HFMA2 R23, R23, R16.H1_H1, -258, -258 ;  /* 0xdc08dc0817177431 */ /* 0x000fe20000060010 */
[C---:B------:R-:W-:Y:S02]  /*3b30*/  LOP3.LUT R31, R14.reuse, 0x300030, RZ, 0xc0, !PT ;  /* 0x003000300e1f7812 */ /* 0x040fe400078ec0ff */
[C---:B------:R-:W-:Y:S02]  /*3b40*/  LOP3.LUT R38, R14.reuse, 0xc000c0, RZ, 0xc0, !PT ;  /* 0x00c000c00e267812 */ /* 0x040fe400078ec0ff */
[----:B------:R-:W-:-:S02]  /*3b50*/  LOP3.LUT R48, R14, 0x30003, RZ, 0xc0, !PT ;  /* 0x000300030e307812 */ /* 0x000fc400078ec0ff */
[----:B------:R-:W-:Y:S02]  /*3b60*/  LOP3.LUT R14, R15, 0xc000c, RZ, 0xc0, !PT ;  /* 0x000c000c0f0e7812 */ /* 0x000fe400078ec0ff */
[----:B------:R-:W-:Y:S02]  /*3b70*/  LOP3.LUT R13, R13, 0x64006400, RZ, 0xfc, !PT ;  /* 0x640064000d0d7812 */ /* 0x000fe400078efcff */
[----:B------:R-:W-:Y:S02]  /*3b80*/  SHF.R.U32.HI R51, RZ, 0x8, R15 ;  /* 0x00000008ff337819 */ /* 0x000fe4000001160f */
[C---:B------:R-:W-:Y:S01]  /*3b90*/  LOP3.LUT R32, R15.reuse, 0x300030, RZ, 0xc0, !PT ;  /* 0x003000300f207812 */ /* 0x040fe200078ec0ff */
[----:B------:R-:W-:Y:S01]  /*3ba0*/  HFMA2 R25, R13, R16.H1_H1, -258, -258 ;  /* 0xdc08dc080d197431 */ /* 0x000fe20000060010 */
[C---:B------:R-:W-:Y:S02]  /*3bb0*/  LOP3.LUT R40, R15.reuse, 0xc000c0, RZ, 0xc0, !PT ;  /* 0x00c000c00f287812 */ /* 0x040fe400078ec0ff */
[----:B------:R-:W-:-:S02]  /*3bc0*/  LOP3.LUT R50, R15, 0x30003, RZ, 0xc0, !PT ;  /* 0x000300030f327812 */ /* 0x000fc400078ec0ff */
[----:B------:R-:W-:Y:S02]  /*3bd0*/  LOP3.LUT R24, R14, 0x64006400, RZ, 0xfc, !PT ;  /* 0x640064000e187812 */ /* 0x000fe400078efcff */
[----:B------:R-:W-:Y:S02]  /*3be0*/  LOP3.LUT R14, R47, 0xc000c, RZ, 0xc0, !PT ;  /* 0x000c000c2f0e7812 */ /* 0x000fe400078ec0ff */
[----:B------:R-:W-:Y:S01]  /*3bf0*/  LOP3.LUT R15, R49, 0xc000c, RZ, 0xc0, !PT ;  /* 0x000c000c310f7812 */ /* 0x000fe200078ec0ff */
[----:B------:R-:W-:Y:S01]  /*3c00*/  HFMA2 R24, R24, R16.H1_H1, -258, -258 ;  /* 0xdc08dc0818187431 */ /* 0x000fe20000060010 */
[----:B------:R-:W-:Y:S02]  /*3c10*/  LOP3.LUT R13, R45, 0x300030, RZ, 0xc0, !PT ;  /* 0x003000302d0d7812 */ /* 0x000fe400078ec0ff */
[----:B------:R-:W-:Y:S02]  /*3c20*/  LOP3.LUT R17, R12, 0xc000c, RZ, 0xc0, !PT ;  /* 0x000c000c0c117812 */ /* 0x000fe400078ec0ff */
[----:B------:R-:W-:-:S02]  /*3c30*/  LOP3.LUT R14, R14, 0x64006400, RZ, 0xfc, !PT ;  /* 0x640064000e0e7812 */ /* 0x000fc400078efcff */
        /* <DEDUP_REMOVED lines=115> */
.L_x_519:
        /* <DEDUP_REMOVED lines=47> */
.L_x_520:
        /* <DEDUP_REMOVED lines=46> */
.L_x_521:
        /* <DEDUP_REMOVED lines=44> */
.L_x_518:
[----:B------:R-:W-:Y:S01]  /*4c00*/  IADD3 R94, R94, 0x10, RZ ;  /* 0x000000105e5e7810 */ /* 0x000fe20007ffe0ff */
[----:B------:R-:W-:Y:S01]  /*4c10*/  UIADD3 UR4, UR4, 0x20, URZ ;  /* 0x0000002004047890 */ /* 0x000fe2000fffe03f */
[----:B------:R-:W-:Y:S02]  /*4c20*/  LEA R0, P3, R21, R0, 0x2 ;  /* 0x0000000015007211 */ /* 0x000fe400078610ff */
[C---:B------:R-:W-:Y:S02]  /*4c30*/  ISETP.GE.AND P2, PT, R94.reuse, c[0x0][0x1bc], PT ;  /* 0x00006f005e007a0c */ /* 0x040fe40003f46270 */
[----:B------:R-:W-:Y:S01]  /*4c40*/  ISETP.LT.AND P4, PT, R94, R93, PT ;  /* 0x0000005d5e00720c */ /* 0x000fe20003f81270 */
[----:B------:R-:W-:-:S12]  /*4c50*/  IMAD.X R11, R11, 0x1, R10, P3 ;  /* 0x000000010b0b7824 */ /* 0x000fd800018e060a */
[----:B------:R-:W-:Y:S05]  /*4c60*/  @!P2 BRA P4, `(.L_x_522) ;  /* 0xffffec900000a947 */ /* 0x000fea000203ffff */
.L_x_517:
        /* <DEDUP_REMOVED lines=16> */
.L_x_526:
[----:B------:R-:W0:Y:S02]  /*4d70*/  LDS R12, [R0] ;  /* 0x00000000000c7984 */ /* 0x000e240000000800 */
[----:B0-----:R-:W-:-:S06]  /*4d80*/  HADD2 R13, R12, R9 ;  /* 0x000000090c0d7230 */ /* 0x001fcc0000000000 */
[----:B------:R-:W0:Y:S02]  /*4d90*/  ATOMS.CAST.SPIN R13, [R0], R12, R13 ;  /* 0x0000000c000d738d */ /* 0x000e24000180000d */
[----:B0-----:R-:W-:-:S13]  /*4da0*/  ISETP.EQ.U32.AND P0, PT, R13, 0x1, PT ;  /* 0x000000010d00780c */ /* 0x001fda0003f02070 */
[----:B------:R-:W-:Y:S05]  /*4db0*/  @!P0 BRA `(.L_x_526) ;  /* 0xffffffb000008947 */ /* 0x000fea000383ffff */
[----:B------:R-:W-:Y:S05]  /*4dc0*/  BRA `(.L_x_524) ;  /* 0x0000003000007947 */ /* 0x000fea0003800000 */
.L_x_525:
[----:B------:R-:W2:Y:S02]  /*4dd0*/  LD.E R0, [R10.64] ;  /* 0x000000060a007980 */ /* 0x000ea4000c101900 */
[----:B--2---:R-:W-:-:S05]  /*4de0*/  IMAD.IADD R9, R9, 0x1, R0 ;  /* 0x0000000109097824 */ /* 0x004fca00078e0200 */
[----:B------:R0:W-:Y:S02]  /*4df0*/  ST.E [R10.64], R9 ;  /* 0x000000090a007985 */ /* 0x0001e4000c101906 */
.L_x_524:
[----:B------:R-:W-:Y:S05]  /*4e00*/  BSYNC B0 ;  /* 0x0000000000007941 */ /* 0x000fea0003800000 */
.L_x_523:
        /* <DEDUP_REMOVED lines=8> */
.L_x_530:
[----:B------:R-:W1:Y:S02]  /*4e90*/  LDS R8, [R0] ;  /* 0x0000000000087984 */ /* 0x000e640000000800 */
[----:B01----:R-:W-:-:S10]  /*4ea0*/  HFMA2.MMA R9, R8, 1, 1, R13 ;  /* 0x3c003c0008097835 */ /* 0x003fd4000000000d */
[----:B------:R-:W0:Y:S02]  /*4eb0*/  ATOMS.CAST.SPIN R9, [R0], R8, R9 ;  /* 0x000000080009738d */ /* 0x000e240001800009 */
[----:B0-----:R-:W-:-:S13]  /*4ec0*/  ISETP.EQ.U32.AND P0, PT, R9, 0x1, PT ;  /* 0x000000010900780c */ /* 0x001fda0003f02070 */
[----:B------:R-:W-:Y:S05]  /*4ed0*/  @!P0 BRA `(.L_x_530) ;  /* 0xffffffb000008947 */ /* 0x000fea000383ffff */
[----:B------:R-:W-:Y:S05]  /*4ee0*/  BRA `(.L_x_528) ;  /* 0x0000003000007947 */ /* 0x000fea0003800000 */
.L_x_529:
[----:B------:R-:W2:Y:S02]  /*4ef0*/  LD.E R0, [R10.64+0x4] ;  /* 0x000004060a007980 */ /* 0x000ea4000c101900 */
[----:B0-2---:R-:W-:-:S05]  /*4f00*/  IMAD.IADD R9, R8, 0x1, R0 ;  /* 0x0000000108097824 */ /* 0x005fca00078e0200 */
[----:B------:R0:W-:Y:S02]  /*4f10*/  ST.E [R10.64+0x4], R9 ;  /* 0x000004090a007985 */ /* 0x0001e4000c101906 */
.L_x_528:
[----:B------:R-:W-:Y:S05]  /*4f20*/  BSYNC B0 ;  /* 0x0000000000007941 */ /* 0x000fea0003800000 */
.L_x_527:
        /* <DEDUP_REMOVED lines=9> */
.L_x_534:
[----:B------:R-:W0:Y:S02]  /*4fc0*/  LDS R8, [R0] ;  /* 0x0000000000087984 */ /* 0x000e240000000800 */
[----:B0-----:R-:W-:-:S06]  /*4fd0*/  HADD2 R9, R8, R7 ;  /* 0x0000000708097230 */ /* 0x001fcc0000000000 */
[----:B------:R-:W0:Y:S02]  /*4fe0*/  ATOMS.CAST.SPIN R9, [R0], R8, R9 ;  /* 0x000000080009738d */ /* 0x000e240001800009 */
[----:B0-----:R-:W-:-:S13]  /*4ff0*/  ISETP.EQ.U32.AND P0, PT, R9, 0x1, PT ;  /* 0x000000010900780c */ /* 0x001fda0003f02070 */
[----:B------:R-:W-:Y:S05]  /*5000*/  @!P0 BRA `(.L_x_534) ;  /* 0xffffffb000008947 */ /* 0x000fea000383ffff */
[----:B------:R-:W-:Y:S05]  /*5010*/  BRA `(.L_x_532) ;  /* 0x0000003000007947 */ /* 0x000fea0003800000 */
.L_x_533:
[----:B------:R-:W2:Y:S02]  /*5020*/  LD.E R0, [R10.64] ;  /* 0x000000060a007980 */ /* 0x000ea4000c101900 */
[----:B--2---:R-:W-:-:S05]  /*5030*/  IMAD.IADD R7, R7, 0x1, R0 ;  /* 0x0000000107077824 */ /* 0x004fca00078e0200 */
[----:B------:R0:W-:Y:S02]  /*5040*/  ST.E [R10.64], R7 ;  /* 0x000000070a007985 */ /* 0x0001e4000c101906 */
.L_x_532:
[----:B------:R-:W-:Y:S05]  /*5050*/  BSYNC B0 ;  /* 0x0000000000007941 */ /* 0x000fea0003800000 */
.L_x_531:
        /* <DEDUP_REMOVED lines=8> */
.L_x_538:
[----:B------:R-:W1:Y:S02]  /*50e0*/  LDS R6, [R0] ;  /* 0x0000000000067984 */ /* 0x000e640000000800 */
[----:B01----:R-:W-:-:S10]  /*50f0*/  HFMA2.MMA R7, R6, 1, 1, R9 ;  /* 0x3c003c0006077835 */ /* 0x003fd40000000009 */
[----:B------:R-:W0:Y:S02]  /*5100*/  ATOMS.CAST.SPIN R7, [R0], R6, R7 ;  /* 0x000000060007738d */ /* 0x000e240001800007 */
[----:B0-----:R-:W-:-:S13]  /*5110*/  ISETP.EQ.U32.AND P0, PT, R7, 0x1, PT ;  /* 0x000000010700780c */ /* 0x001fda0003f02070 */
[----:B------:R-:W-:Y:S05]  /*5120*/  @!P0 BRA `(.L_x_538) ;  /* 0xffffffb000008947 */ /* 0x000fea000383ffff */
[----:B------:R-:W-:Y:S05]  /*5130*/  BRA `(.L_x_536) ;  /* 0x0000003000007947 */ /* 0x000fea0003800000 */
.L_x_537:
[----:B------:R-:W2:Y:S02]  /*5140*/  LD.E R0, [R10.64+0x4] ;  /* 0x000004060a007980 */ /* 0x000ea4000c101900 */
[----:B0-2---:R-:W-:-:S05]  /*5150*/  IMAD.IADD R7, R6, 0x1, R0 ;  /* 0x0000000106077824 */ /* 0x005fca00078e0200 */
[----:B------:R0:W-:Y:S02]  /*5160*/  ST.E [R10.64+0x4], R7 ;  /* 0x000004070a007985 */ /* 0x0001e4000c101906 */
.L_x_536:
[----:B------:R-:W-:Y:S05]  /*5170*/  BSYNC B0 ;  /* 0x0000000000007941 */ /* 0x000fea0003800000 */
.L_x_535:
        /* <DEDUP_REMOVED lines=9> */
.L_x_542:
[----:B------:R-:W0:Y:S02]  /*5210*/  LDS R6, [R0] ;  /* 0x0000000000067984 */ /* 0x000e240000000800 */
[----:B0-----:R-:W-:-:S06]  /*5220*/  HADD2 R7, R6, R5 ;  /* 0x0000000506077230 */ /* 0x001fcc0000000000 */
[----:B------:R-:W0:Y:S02]  /*5230*/  ATOMS.CAST.SPIN R7, [R0], R6, R7 ;  /* 0x000000060007738d */ /* 0x000e240001800007 */
[----:B0-----:R-:W-:-:S13]  /*5240*/  ISETP.EQ.U32.AND P0, PT, R7, 0x1, PT ;  /* 0x000000010700780c */ /* 0x001fda0003f02070 */
[----:B------:R-:W-:Y:S05]  /*5250*/  @!P0 BRA `(.L_x_542) ;  /* 0xffffffb000008947 */ /* 0x000fea000383ffff */
[----:B------:R-:W-:Y:S05]  /*5260*/  BRA `(.L_x_540) ;  /* 0x0000003000007947 */ /* 0x000fea0003800000 */
.L_x_541:
[----:B------:R-:W2:Y:S02]  /*5270*/  LD.E R0, [R10.64] ;  /* 0x000000060a007980 */ /* 0x000ea4000c101900 */
[----:B--2---:R-:W-:-:S05]  /*5280*/  IMAD.IADD R5, R5, 0x1, R0 ;  /* 0x0000000105057824 */ /* 0x004fca00078e0200 */
[----:B------:R0:W-:Y:S02]  /*5290*/  ST.E [R10.64], R5 ;  /* 0x000000050a007985 */ /* 0x0001e4000c101906 */
.L_x_540:
[----:B------:R-:W-:Y:S05]  /*52a0*/  BSYNC B0 ;  /* 0x0000000000007941 */ /* 0x000fea0003800000 */
.L_x_539:
        /* <DEDUP_REMOVED lines=8> */
.L_x_546:
[----:B------:R-:W1:Y:S02]  /*5330*/  LDS R4, [R0] ;  /* 0x0000000000047984 */ /* 0x000e640000000800 */
[----:B01----:R-:W-:-:S10]  /*5340*/  HFMA2.MMA R5, R4, 1, 1, R7 ;  /* 0x3c003c0004057835 */ /* 0x003fd40000000007 */
[----:B------:R-:W0:Y:S02]  /*5350*/  ATOMS.CAST.SPIN R5, [R0], R4, R5 ;  /* 0x000000040005738d */ /* 0x000e240001800005 */
[----:B0-----:R-:W-:-:S13]  /*5360*/  ISETP.EQ.U32.AND P0, PT, R5, 0x1, PT ;  /* 0x000000010500780c */ /* 0x001fda0003f02070 */
[----:B------:R-:W-:Y:S05]  /*5370*/  @!P0 BRA `(.L_x_546) ;  /* 0xffffffb000008947 */ /* 0x000fea000383ffff */
[----:B------:R-:W-:Y:S05]  /*5380*/  BRA `(.L_x_544) ;  /* 0x0000003000007947 */ /* 0x000fea0003800000 */
.L_x_545:
[----:B------:R-:W2:Y:S02]  /*5390*/  LD.E R0, [R10.64+0x4] ;  /* 0x000004060a007980 */ /* 0x000ea4000c101900 */
[----:B0-2---:R-:W-:-:S05]  /*53a0*/  IMAD.IADD R5, R4, 0x1, R0 ;  /* 0x0000000104057824 */ /* 0x005fca00078e0200 */
[----:B------:R0:W-:Y:S02]  /*53b0*/  ST.E [R10.64+0x4], R5 ;  /* 0x000004050a007985 */ /* 0x0001e4000c101906 */
.L_x_544:
[----:B------:R-:W-:Y:S05]  /*53c0*/  BSYNC B0 ;  /* 0x0000000000007941 */ /* 0x000fea0003800000 */
.L_x_543:
        /* <DEDUP_REMOVED lines=9> */
.L_x_550:
[----:B------:R-:W0:Y:S02]  /*5460*/  LDS R4, [R0] ;  /* 0x0000000000047984 */ /* 0x000e240000000800 */
[----:B0-----:R-:W-:-:S06]  /*5470*/  HADD2 R5, R4, R3 ;  /* 0x0000000304057230 */ /* 0x001fcc0000000000 */
[----:B------:R-:W0:Y:S02]  /*5480*/  ATOMS.CAST.SPIN R5, [R0], R4, R5 ;  /* 0x000000040005738d */ /* 0x000e240001800005 */
[----:B0-----:R-:W-:-:S13]  /*5490*/  ISETP.EQ.U32.AND P0, PT, R5, 0x1, PT ;  /* 0x000000010500780c */ /* 0x001fda0003f02070 */
[----:B------:R-:W-:Y:S05]  /*54a0*/  @!P0 BRA `(.L_x_550) ;  /* 0xffffffb000008947 */ /* 0x000fea000383ffff */
[----:B------:R-:W-:Y:S05]  /*54b0*/  BRA `(.L_x_548) ;  /* 0x0000003000007947 */ /* 0x000fea0003800000 */
.L_x_549:
[----:B------:R-:W2:Y:S02]  /*54c0*/  LD.E R0, [R10.64] ;  /* 0x000000060a007980 */ /* 0x000ea4000c101900 */
[----:B--2---:R-:W-:-:S05]  /*54d0*/  IMAD.IADD R3, R3, 0x1, R0 ;  /* 0x0000000103037824 */ /* 0x004fca00078e0200 */
[----:B------:R0:W-:Y:S02]  /*54e0*/  ST.E [R10.64], R3 ;  /* 0x000000030a007985 */ /* 0x0001e4000c101906 */
.L_x_548:
[----:B------:R-:W-:Y:S05]  /*54f0*/  BSYNC B0 ;  /* 0x0000000000007941 */ /* 0x000fea0003800000 */
.L_x_547:
[----:B------:R-:W2:Y:S02]  /*5500*/  ATOM.E.ADD.F16x2.RN.STRONG.GPU P0, RZ, [R10.64+0x4], R2 ;  /* 0x000004020aff798a */ /* 0x000ea4000810e9c6 */
[----:B--2---:R-:W-:Y:S05]  /*5510*/  @P0 EXIT ;  /* 0x000000000000094d */ /* 0x004fea0003800000 */
[----:B------:R-:W1:Y:S02]  /*5520*/  QSPC.E.S P0, RZ, [R10+0x4] ;  /* 0x000004000aff73aa */ /* 0x000e640000000500 */
[----:B-1----:R-:W-:Y:S05]  /*5530*/  @!P0 BRA `(.L_x_551) ;  /* 0x0000009000008947 */ /* 0x002fea0003800000 */
[----:B0-----:R-:W-:Y:S01]  /*5540*/  IADD3 R10, R10, 0x4, RZ ;  /* 0x000000040a0a7810 */ /* 0x001fe20007ffe0ff */
[----:B------:R-:W-:-:S03]  /*5550*/  IMAD.MOV.U32 R5, RZ, RZ, R2 ;  /* 0x000000ffff057224 */ /* 0x000fc600078e0002 */
[----:B------:R-:W-:-:S05]  /*5560*/  LOP3.LUT R10, R10, 0xffffff, RZ, 0xc0, !PT ;  /* 0x00ffffff0a0a7812 */ /* 0x000fca00078ec0ff */
.L_x_552:
[----:B------:R-:W0:Y:S02]  /*5570*/  LDS R2, [R10] ;  /* 0x000000000a027984 */ /* 0x000e240000000800 */
[----:B0-----:R-:W-:-:S10]  /*5580*/  HFMA2.MMA R3, R2, 1, 1, R5 ;  /* 0x3c003c0002037835 */ /* 0x001fd40000000005 */
[----:B------:R-:W0:Y:S02]  /*5590*/  ATOMS.CAST.SPIN R3, [R10], R2, R3 ;  /* 0x000000020a03738d */ /* 0x000e240001800003 */
[----:B0-----:R-:W-:-:S13]  /*55a0*/  ISETP.EQ.U32.AND P0, PT, R3, 0x1, PT ;  /* 0x000000010300780c */ /* 0x001fda0003f02070 */
[----:B------:R-:W-:Y:S05]  /*55b0*/  @!P0 BRA `(.L_x_552) ;  /* 0xffffffb000008947 */ /* 0x000fea000383ffff */
[----:B------:R-:W-:Y:S05]  /*55c0*/  EXIT ;  /* 0x000000000000794d */ /* 0x000fea0003800000 */
.L_x_551:
[----:B------:R-:W2:Y:S02]  /*55d0*/  LD.E R0, [R10.64+0x4] ;  /* 0x000004060a007980 */ /* 0x000ea4000c101900 */
[----:B0-2---:R-:W-:-:S05]  /*55e0*/  IMAD.IADD R3, R2, 0x1, R0 ;  /* 0x0000000102037824 */ /* 0x005fca00078e0200 */
[----:B------:R-:W-:Y:S01]  /*55f0*/  ST.E [R10.64+0x4], R3 ;  /* 0x000004030a007985 */ /* 0x000fe2000c101906 */
[----:B------:R-:W-:Y:S05]  /*5600*/  EXIT ;  /* 0x000000000000794d */ /* 0x000fea0003800000 */
.L_x_553:
        /* <DEDUP_REMOVED lines=15> */
.L_x_3268:


//--------------------- .text._Z23gemm_half_q_half_kernelILi4ELi2ELb1ELb0ELi64EEvPK6__halfPKjS4_S2_PS0_iiiiPKtS7_iiiiiibS2_i --------------------------
	.section	.text._Z23gemm_half_q_half_kernelILi4ELi2ELb1ELb0ELi64EEvPK6__halfPKjS4_S2_PS0_iiiiPKtS7_iiiiiibS2_i,"ax",@progbits
	.sectioninfo	@"SHI_REGISTERS=66"
	.align	128
        .global         _Z23gemm_half_q_half_kernelILi4ELi2ELb1ELb0ELi64EEvPK6__halfPKjS4_S2_PS0_iiiiPKtS7_iiiiiibS2_i
        .type           _Z23gemm_half_q_half_kernelILi4ELi2ELb1ELb0ELi64EEvPK6__halfPKjS4_S2_PS0_iiiiPKtS7_iiiiiibS2_i,@function
        .size           _Z23gemm_half_q_half_kernelILi4ELi2ELb1ELb0ELi64EEvPK6__halfPKjS4_S2_PS0_iiiiPKtS7_iiiiiibS2_i,(.L_x_3269 - _Z23gemm_half_q_half_kernelILi4ELi2ELb1ELb0ELi64EEvPK6__halfPKjS4_S2_PS0_iiiiPKtS7_iiiiiibS2_i)
        .other          _Z23gemm_half_q_half_kernelILi4ELi2ELb1ELb0ELi64EEvPK6__halfPKjS4_S2_PS0_iiiiPKtS7_iiiiiibS2_i,@"STO_CUDA_ENTRY STV_DEFAULT"
_Z23gemm_half_q_half_kernelILi4ELi2ELb1ELb0ELi64EEvPK6__halfPKjS4_S2_PS0_iiiiPKtS7_iiiiiibS2_i:
.text._Z23gemm_half_q_half_kernelILi4ELi2ELb1ELb0ELi64EEvPK6__halfPKjS4_S2_PS0_iiiiPKtS7_iiiiiibS2_i:
        /* <DEDUP_REMOVED lines=49> */
.L_x_554:
        /* <DEDUP_REMOVED lines=15> */
[----:B------:R-:W-:-:S03]  /*0400*/  ISETP.GT.AND P2, PT, R57, 0x3, PT ;  /* 0x000000033900780c */ /* 0x000fc60003f44270 */
[----:B------:R-:W-:-:S05]  /*0410*/  IMAD.SHL.U32 R5, R5, 0x4, RZ ;  /* 0x0000000405057824 */ /* 0x000fca00078e00ff */
[----:B--2---:R-:W-:-:S04]  /*0420*/  IADD3 R6, P0, R16, R5, RZ ;  /* 0x0000000510067210 */ /* 0x004fc80007f1e0ff */
[----:B------:R-:W-:Y:S02]  /*0430*/  LEA.HI.X.SX32 R5, R5, RZ, 0x1, P0 ;  /* 0x000000ff05057211 */ /* 0x000fe400000f0eff */
[----:B------:R-:W-:-:S04]  /*0440*/  LEA R14, P0, R6, c[0x0][0x160], 0x1 ;  /* 0x00005800060e7a11 */ /* 0x000fc800078008ff */
[----:B------:R-:W-:Y:S01]  /*0450*/  LEA.HI.X R15, R6, c[0x0][0x164], R5, 0x1, P0 ;  /* 0x00005900060f7a11 */ /* 0x000fe200000f0c05 */
[----:B------:R-:W-:Y:S01]  /*0460*/  IMAD.SHL.U32 R5, R3, 0x2, RZ ;  /* 0x0000000203057824 */ /* 0x000fe200078e00ff */
[----:B------:R-:W-:Y:S01]  /*0470*/  PLOP3.LUT P0, PT, PT, PT, PT, 0x80, 0x0 ;  /* 0x000000000000781c */ /* 0x000fe20003f0f070 */
[----:B------:R-:W-:Y:S01]  /*0480*/  IMAD.MOV.U32 R6, RZ, RZ, RZ ;  /* 0x000000ffff067224 */ /* 0x000fe200078e00ff */
[----:B------:R-:W-:Y:S05]  /*0490*/  @!P2 BRA `(.L_x_558) ;  /* 0x000001300000a947 */ /* 0x000fea0003800000 */
[----:B------:R-:W-:Y:S02]  /*04a0*/  PLOP3.LUT P0, PT, PT, PT, PT, 0x8, 0x0 ;  /* 0x000000000000781c */ /* 0x000fe40003f0e170 */
[----:B------:R-:W-:-:S04]  /*04b0*/  IADD3 R23, R57, -0x3, RZ ;  /* 0xfffffffd39177810 */ /* 0x000fc80007ffe0ff */
.L_x_559:
        /* <DEDUP_REMOVED lines=17> */
.L_x_558:
        /* <DEDUP_REMOVED lines=17> */
.L_x_557:
[----:B------:R-:W-:Y:S01]  /*06e0*/  IMAD R5, R2, c[0x0][0x190], RZ ;  /* 0x0000640002057a24 */ /* 0x000fe200078e02ff */
[----:B------:R-:W-:-:S03]  /*06f0*/  ISETP.GT.AND P2, PT, R57, 0x3, PT ;  /* 0x000000033900780c */ /* 0x000fc60003f44270 */
[----:B------:R-:W-:-:S05]  /*0700*/  IMAD.SHL.U32 R12, R5, 0x4, RZ ;  /* 0x00000004050c7824 */ /* 0x000fca00078e00ff */
[----:B------:R-:W-:-:S04]  /*0710*/  IADD3 R5, P0, R6, R12, RZ ;  /* 0x0000000c06057210 */ /* 0x000fc80007f1e0ff */
[----:B------:R-:W-:Y:S02]  /*0720*/  LEA.HI.X.SX32 R6, R12, R15, 0x1, P0 ;  /* 0x0000000f0c067211 */ /* 0x000fe400000f0eff */
        /* <DEDUP_REMOVED lines=8> */
.L_x_561:
        /* <DEDUP_REMOVED lines=17> */
.L_x_560:
        /* <DEDUP_REMOVED lines=15> */
.L_x_556:
[----:B------:R-:W-:Y:S05]  /*09b0*/  BSYNC B0 ;  /* 0x0000000000007941 */ /* 0x000fea0003800000 */
.L_x_555:
        /* <DEDUP_REMOVED lines=18> */
.L_x_564:
        /* <DEDUP_REMOVED lines=11> */
.L_x_563:
        /* <DEDUP_REMOVED lines=10> */
.L_x_562:
[----:B------:R-:W-:Y:S01]  /*0c30*/  BAR.SYNC.DEFER_BLOCKING 0x0 ;  /* 0x0000000000007b1d */ /* 0x000fe20000010000 */
[C---:B------:R-:W-:Y:S02]  /*0c40*/  ISETP.GT.AND P0, PT, R56.reuse, c[0x0][0x1a8], PT ;  /* 0x00006a0038007a0c */ /* 0x040fe40003f04270 */
[C---:B------:R-:W-:Y:S02]  /*0c50*/  ISETP.GT.AND P2, PT, R56.reuse, c[0x0][0x1ac], PT ;  /* 0x00006b0038007a0c */ /* 0x040fe40003f44270 */
[C---:B------:R-:W-:Y:S02]  /*0c60*/  ISETP.GT.AND P3, PT, R56.reuse, c[0x0][0x1b0], PT ;  /* 0x00006c0038007a0c */ /* 0x040fe40003f64270 */
[C---:B-1----:R-:W-:Y:S02]  /*0c70*/  IMNMX R3, R56.reuse, c[0x0][0x1a8], PT ;  /* 0x00006a0038037a17 */ /* 0x042fe40003800200 */
[----:B------:R-:W-:Y:S02]  /*0c80*/  ISETP.GT.AND P4, PT, R56, c[0x0][0x1b4], PT ;  /* 0x00006d0038007a0c */ /* 0x000fe40003f84270 */
[----:B------:R-:W-:-:S02]  /*0c90*/  SHF.R.S32.HI R4, RZ, 0x1f, R3 ;  /* 0x0000001fff047819 */ /* 0x000fc40000011403 */
[C---:B------:R-:W-:Y:S02]  /*0ca0*/  ISETP.GT.AND P5, PT, R56.reuse, c[0x0][0x1b8], PT ;  /* 0x00006e0038007a0c */ /* 0x040fe40003fa4270 */
[----:B------:R-:W-:Y:S02]  /*0cb0*/  @P0 IMNMX R2, R56, c[0x0][0x1ac], PT ;  /* 0x00006b0038020a17 */ /* 0x000fe40003800200 */
[----:B------:R-:W-:Y:S02]  /*0cc0*/  LEA.HI R16, R4, R3, RZ, 0x5 ;  /* 0x0000000304107211 */ /* 0x000fe400078f28ff */
[----:B------:R-:W-:Y:S02]  /*0cd0*/  @P2 IMNMX R3, R56, c[0x0][0x1b0], PT ;  /* 0x00006c0038032a17 */ /* 0x000fe40003800200 */
[----:B------:R-:W-:Y:S02]  /*0ce0*/  @P0 IADD3 R2, R2, -c[0x0][0x1a8], RZ ;  /* 0x80006a0002020a10 */ /* 0x000fe40007ffe0ff */
[----:B------:R-:W-:-:S02]  /*0cf0*/  @P3 IMNMX R5, R56, c[0x0][0x1b4], PT ;  /* 0x00006d0038053a17 */ /* 0x000fc40003800200 */
[----:B------:R-:W-:Y:S02]  /*0d00*/  @P2 IADD3 R4, R3, -c[0x0][0x1ac], RZ ;  /* 0x80006b0003042a10 */ /* 0x000fe40007ffe0ff */
[----:B------:R-:W-:Y:S02]  /*0d10*/  @P0 SHF.R.S32.HI R3, RZ, 0x1f, R2 ;  /* 0x0000001fff030819 */ /* 0x000fe40000011402 */
[----:B------:R-:W-:Y:S02]  /*0d20*/  @P3 IADD3 R12, R5, -c[0x0][0x1b0], RZ ;  /* 0x80006c00050c3a10 */ /* 0x000fe40007ffe0ff */
[----:B------:R-:W-:Y:S02]  /*0d30*/  @P0 LEA.HI R3, R3, R2, RZ, 0x5 ;  /* 0x0000000203030211 */ /* 0x000fe400078f28ff */
[----:B------:R-:W-:Y:S02]  /*0d40*/  @P4 IMNMX R6, R56, c[0x0][0x1b8], PT ;  /* 0x00006e0038064a17 */ /* 0x000fe40003800200 */
[----:B------:R-:W-:-:S02]  /*0d50*/  @P2 SHF.R.S32.HI R5, RZ, 0x1f, R4 ;  /* 0x0000001fff052819 */ /* 0x000fc40000011404 */
[----:B------:R-:W-:Y:S02]  /*0d60*/  @P3 SHF.R.S32.HI R15, RZ, 0x1f, R12 ;  /* 0x0000001fff0f3819 */ /* 0x000fe4000001140c */
[----:B------:R-:W-:Y:S02]  /*0d70*/  @P5 IMNMX R2, R56, c[0x0][0x1bc], PT ;  /* 0x00006f0038025a17 */ /* 0x000fe40003800200 */
[----:B------:R-:W-:Y:S02]  /*0d80*/  @P0 SHF.R.S32.HI R3, RZ, 0x5, R3 ;  /* 0x00000005ff030819 */ /* 0x000fe40000011403 */
[----:B------:R-:W-:Y:S02]  /*0d90*/  @P4 IADD3 R14, R6, -c[0x0][0x1b4], RZ ;  /* 0x80006d00060e4a10 */ /* 0x000fe40007ffe0ff */
[----:B------:R-:W-:Y:S02]  /*0da0*/  @P2 LEA.HI R6, R5, R4, RZ, 0x5 ;  /* 0x0000000405062211 */ /* 0x000fe400078f28ff */
[----:B------:R-:W-:Y:S01]  /*0db0*/  @P3 LEA.HI R15, R15, R12, RZ, 0x5 ;  /* 0x0000000c0f0f3211 */ /* 0x000fe200078f28ff */
[----:B------:R-:W-:Y:S01]  /*0dc0*/  CS2R R4, SRZ ;  /* 0x0000000000047805 */ /* 0x000fe2000001ff00 */
[----:B------:R-:W-:Y:S01]  /*0dd0*/  @P5 IADD3 R12, R2, -c[0x0][0x1b8], RZ ;  /* 0x80006e00020c5a10 */ /* 0x000fe20007ffe0ff */
[----:B------:R-:W-:Y:S01]  /*0de0*/  @P0 IMAD R5, R3, 0x6, RZ ;  /* 0x0000000603050824 */ /* 0x000fe200078e02ff */
[----:B------:R-:W-:Y:S01]  /*0df0*/  ISETP.GE.AND P0, PT, R56, R55, PT ;  /* 0x000000373800720c */ /* 0x000fe20003f06270 */
[----:B------:R-:W-:Y:S01]  /*0e00*/  IMAD.MOV.U32 R2, RZ, RZ, RZ ;  /* 0x000000ffff027224 */ /* 0x000fe200078e00ff */
[----:B------:R-:W-:Y:S01]  /*0e10*/  @P4 SHF.R.S32.HI R17, RZ, 0x1f, R14 ;  /* 0x0000001fff114819 */ /* 0x000fe2000001140e */
[----:B------:R-:W-:Y:S01]  /*0e20*/  IMAD.MOV.U32 R3, RZ, RZ, RZ ;  /* 0x000000ffff037224 */ /* 0x000fe200078e00ff */
[----:B------:R-:W-:-:S02]  /*0e30*/  @P5 SHF.R.S32.HI R19, RZ, 0x1f, R12 ;  /* 0x0000001fff135819 */ /* 0x000fc4000001140c */
[----:B------:R-:W-:Y:S02]  /*0e40*/  @P3 SHF.R.S32.HI R15, RZ, 0x5, R15 ;  /* 0x00000005ff0f3819 */ /* 0x000fe4000001140f */
[----:B------:R-:W-:Y:S01]  /*0e50*/  @P4 LEA.HI R14, R17, R14, RZ, 0x5 ;  /* 0x0000000e110e4211 */ /* 0x000fe200078f28ff */
[----:B------:R-:W-:Y:S01]  /*0e60*/  IMAD.MOV.U32 R17, RZ, RZ, RZ ;  /* 0x000000ffff117224 */ /* 0x000fe200078e00ff */
[----:B------:R-:W-:Y:S01]  /*0e70*/  @P2 SHF.R.S32.HI R6, RZ, 0x5, R6 ;  /* 0x00000005ff062819 */ /* 0x000fe20000011406 */
[----:B------:R-:W-:Y:S01]  /*0e80*/  @P3 IMAD.SHL.U32 R17, R15, 0x4, RZ ;  /* 0x000000040f113824 */ /* 0x000fe200078e00ff */
[----:B------:R-:W-:Y:S01]  /*0e90*/  SHF.R.S32.HI R16, RZ, 0x5, R16 ;  /* 0x00000005ff107819 */ /* 0x000fe20000011410 */
[----:B------:R-:W-:Y:S01]  /*0ea0*/  IMAD.SHL.U32 R15, R0, 0x80, RZ ;  /* 0x00000080000f7824 */ /* 0x000fe200078e00ff */
[----:B------:R-:W-:Y:S01]  /*0eb0*/  @P5 LEA.HI R19, R19, R12, RZ, 0x5 ;  /* 0x0000000c13135211 */ /* 0x000fe200078f28ff */
[----:B------:R-:W-:Y:S01]  /*0ec0*/  @P2 IMAD R4, R6, 0x5, RZ ;  /* 0x0000000506042824 */ /* 0x000fe200078e02ff */
[----:B------:R-:W-:Y:S01]  /*0ed0*/  @P4 SHF.R.S32.HI R14, RZ, 0x5, R14 ;  /* 0x00000005ff0e4819 */ /* 0x000fe2000001140e */
[----:B------:R-:W-:Y:S01]  /*0ee0*/  IMAD R5, R16, 0x8, R5 ;  /* 0x0000000810057824 */ /* 0x000fe200078e0205 */
[----:B------:R-:W-:Y:S01]  /*0ef0*/  @P5 SHF.R.S32.HI R19, RZ, 0x5, R19 ;  /* 0x00000005ff135819 */ /* 0x000fe20000011413 */
[----:B------:R-:W-:-:S02]  /*0f00*/  IMAD.MOV.U32 R0, RZ, RZ, 0x2 ;  /* 0x00000002ff007424 */ /* 0x000fc400078e00ff */
[----:B------:R-:W-:Y:S01]  /*0f10*/  @P4 IMAD R2, R14, 0x3, RZ ;  /* 0x000000030e024824 */ /* 0x000fe200078e02ff */
[----:B------:R-:W-:Y:S01]  /*0f20*/  IADD3 R26, R17, R5, R4 ;  /* 0x00000005111a7210 */ /* 0x000fe20007ffe004 */
[----:B------:R-:W-:Y:S02]  /*0f30*/  @P5 IMAD.SHL.U32 R3, R19, 0x2, RZ ;  /* 0x0000000213035824 */ /* 0x000fe400078e00ff */
[----:B------:R-:W-:Y:S01]  /*0f40*/  IMAD.WIDE R14, R15, R0, c[0x0][0x198] ;  /* 0x000066000f0e7625 */ /* 0x000fe200078e0200 */
        /* <DEDUP_REMOVED lines=9> */
.L_x_566:
        /* <DEDUP_REMOVED lines=43> */
.L_x_565:
        /* <DEDUP_REMOVED lines=11> */
[----:B------:R-:W2:Y:S04]  /*1340*/  LDG.E.U16.CONSTANT R53, [R14.64+0x2] ;  /* 0x000002060e357981 */ /* 0x000ea8000c1e9500 */
[----:B------:R1:W5:Y:S01]  /*1350*/  LDL.64 R58, [R1] ;  /* 0x00000000013a7983 */ /* 0x0003620000100a00 */
[----:B------:R-:W-:Y:S01]  /*1360*/  PRMT R7, R7, 0x9910, RZ ;  /* 0x0000991007077816 */ /* 0x000fe200000000ff */
[----:B------:R-:W-:Y:S01]  /*1370*/  IMAD R6, R6, c[0x0][0x18c], RZ ;  /* 0x0000630006067a24 */ /* 0x000fe200078e02ff */
[----:B------:R-:W-:-:S02]  /*1380*/  PRMT R8, R8, 0x9910, RZ ;  /* 0x0000991008087816 */ /* 0x000fc400000000ff */
[----:B------:R-:W-:Y:S01]  /*1390*/  ISETP.NE.AND P0, PT, R7, RZ, PT ;  /* 0x000000ff0700720c */ /* 0x000fe20003f05270 */
[----:B------:R-:W-:Y:S02]  /*13a0*/  IMAD.MOV.U32 R49, RZ, RZ, c[0x0][0x18c] ;  /* 0x00006300ff317624 */ /* 0x000fe400078e00ff */
[----:B------:R-:W-:Y:S01]  /*13b0*/  IMAD.MOV.U32 R7, RZ, RZ, R8 ;  /* 0x000000ffff077224 */ /* 0x000fe200078e0008 */
[----:B------:R-:W-:Y:S02]  /*13c0*/  SHF.R.S32.HI R8, RZ, 0x1f, R6 ;  /* 0x0000001fff087819 */ /* 0x000fe40000011406 */
[----:B------:R-:W-:Y:S02]  /*13d0*/  IADD3 R6, P3, R13, R6, RZ ;  /* 0x000000060d067210 */ /* 0x000fe40007f7e0ff */
[----:B------:R-:W-:Y:S02]  /*13e0*/  PRMT R9, R9, 0x9910, RZ ;  /* 0x0000991009097816 */ /* 0x000fe400000000ff */
[----:B------:R-:W-:-:S02]  /*13f0*/  PRMT R10, R10, 0x9910, RZ ;  /* 0x000099100a0a7816 */ /* 0x000fc400000000ff */
[----:B------:R-:W-:Y:S02]  /*1400*/  LEA.HI.X.SX32 R13, R13, R8, 0x1, P3 ;  /* 0x000000080d0d7211 */ /* 0x000fe400018f0eff */
[----:B------:R-:W-:Y:S02]  /*1410*/  LEA R52, P5, R6, c[0x0][0x168], 0x2 ;  /* 0x00005a0006347a11 */ /* 0x000fe400078a10ff */
[----:B------:R-:W-:Y:S01]  /*1420*/  SHF.R.S32.HI R50, RZ, 0x1f, R49 ;  /* 0x0000001fff327819 */ /* 0x000fe20000011431 */
[----:B------:R-:W-:Y:S01]  /*1430*/  IMAD.MOV.U32 R54, RZ, RZ, RZ ;  /* 0x000000ffff367224 */ /* 0x000fe200078e00ff */
[----:B------:R-:W-:Y:S02]  /*1440*/  ISETP.NE.AND P2, PT, R7, RZ, PT ;  /* 0x000000ff0700720c */ /* 0x000fe40003f45270 */
[----:B------:R-:W-:Y:S02]  /*1450*/  ISETP.NE.AND P3, PT, R9, RZ, PT ;  /* 0x000000ff0900720c */ /* 0x000fe40003f65270 */
[----:B------:R-:W-:-:S02]  /*1460*/  ISETP.NE.AND P4, PT, R10, RZ, PT ;  /* 0x000000ff0a00720c */ /* 0x000fc40003f85270 */
[----:B------:R-:W-:Y:S02]  /*1470*/  ISETP.LT.OR P0, PT, R11, 0x4, !P0 ;  /* 0x000000040b00780c */ /* 0x000fe40004701670 */
[----:B------:R-:W-:Y:S02]  /*1480*/  LEA.HI.X R51, R6, c[0x0][0x16c], R13, 0x2, P5 ;  /* 0x00005b0006337a11 */ /* 0x000fe400028f140d */
[----:B------:R-:W-:Y:S02]  /*1490*/  PRMT R48, RZ, 0x7610, R48 ;  /* 0x00007610ff307816 */ /* 0x000fe40000000030 */
[----:B------:R-:W-:Y:S01]  /*14a0*/  SHF.L.U64.HI R50, R49, 0x2, R50 ;  /* 0x0000000231327819 */ /* 0x000fe20000010232 */
[----:B------:R-:W-:Y:S01]  /*14b0*/  UMOV UR4, URZ ;  /* 0x0000003f00047c82 */ /* 0x000fe20008000000 */
[----:B-12---:R-:W-:-:S05]  /*14c0*/  IMAD.IADD R53, R56, 0x1, R53 ;  /* 0x0000000138357824 */ /* 0x006fca00078e0235 */
.L_x_572:
[----:B------:R-:W-:-:S13]  /*14d0*/  ISETP.NE.AND P5, PT, R56, R53, PT ;  /* 0x000000353800720c */ /* 0x000fda0003fa5270 */
[----:B------:R-:W-:Y:S01]  /*14e0*/  @!P5 IADD3 R54, R54, 0x1, RZ ;  /* 0x000000013636d810 */ /* 0x000fe20007ffe0ff */
[----:B------:R-:W-:Y:S02]  /*14f0*/  @!P5 IMAD.SHL.U32 R6, R56, 0x2, RZ ;  /* 0x000000023806d824 */ /* 0x000fe400078e00ff */
[----:B------:R-:W-:Y:S02]  /*1500*/  @!P5 IMAD.MOV.U32 R7, RZ, RZ, 0x2 ;  /* 0x00000002ff07d424 */ /* 0x000fe400078e00ff */
[----:B------:R-:W-:Y:S02]  /*1510*/  @!P5 IMAD R8, R54, 0x8, R1 ;  /* 0x000000083608d824 */ /* 0x000fe400078e0201 */
[----:B------:R-:W-:-:S04]  /*1520*/  @!P5 IMAD.WIDE R6, R6, R7, c[0x0][0x198] ;  /* 0x000066000606d625 */ /* 0x000fc800078e0207 */
[----:B------:R-:W2:Y:S04]  /*1530*/  @!P5 LDL.64 R8, [R8] ;  /* 0x000000000808d983 */ /* 0x000ea80000100a00 */
[----:B------:R-:W3:Y:S01]  /*1540*/  @!P5 LDG.E.U16.CONSTANT R7, [R6.64+0x2] ;  /* 0x000002060607d981 */ /* 0x000ee2000c1e9500 */
[----:B--2--5:R-:W-:Y:S02]  /*1550*/  @!P5 PRMT R58, R8, 0x7610, R58 ;  /* 0x00007610083ad816 */ /* 0x024fe4000000003a */
[----:B------:R-:W-:Y:S01]  /*1560*/  @!P5 PRMT R59, R9, 0x7610, R59 ;  /* 0x00007610093bd816 */ /* 0x000fe2000000003b */
[----:B---3--:R-:W-:Y:S01]  /*1570*/  @!P5 IMAD.IADD R53, R7, 0x1, R56 ;  /* 0x000000010735d824 */ /* 0x008fe200078e0238 */
[----:B------:R-:W-:Y:S02]  /*1580*/  @!P5 PRMT R58, R58, 0x7610, R8 ;  /* 0x000076103a3ad816 */ /* 0x000fe40000000008 */
[----:B------:R-:W-:Y:S01]  /*1590*/  @!P5 PRMT R59, R59, 0x7610, R9 ;  /* 0x000076103b3bd816 */ /* 0x000fe20000000009 */
[----:B0-----:R-:W-:Y:S05]  /*15a0*/  @!P1 BRA `(.L_x_568) ;  /* 0x000011b000009947 */ /* 0x001fea0003800000 */
[----:B------:R-:W-:Y:S02]  /*15b0*/  IMAD.MOV.U32 R6, RZ, RZ, R52 ;  /* 0x000000ffff067224 */ /* 0x000fe400078e0034 */
[----:B------:R-:W-:-:S05]  /*15c0*/  IMAD.MOV.U32 R7, RZ, RZ, R51 ;  /* 0x000000ffff077224 */ /* 0x000fca00078e0033 */
[----:B------:R-:W2:Y:S01]  /*15d0*/  LDG.E.128.CONSTANT R8, [R6.64] ;  /* 0x0000000606087981 */ /* 0x000ea2000c1e9d00 */
[----:B------:R-:W-:Y:S01]  /*15e0*/  IMAD.MOV.U32 R13, RZ, RZ, 0x3400 ;  /* 0x00003400ff0d7424 */ /* 0x000fe200078e00ff */
[----:B------:R-:W-:Y:S01]  /*15f0*/  ISETP.GE.AND P5, PT, R57, 0x2, PT ;  /* 0x000000023900780c */ /* 0x000fe20003fa6270 */
[----:B------:R-:W-:Y:S02]  /*1600*/  IMAD.MOV.U32 R29, RZ, RZ, 0x2c00 ;  /* 0x00002c00ff1d7424 */ /* 0x000fe400078e00ff */
[----:B------:R-:W-:Y:S01]  /*1610*/  IMAD.MOV.U32 R37, RZ, RZ, 0x2400 ;  /* 0x00002400ff257424 */ /* 0x000fe200078e00ff */
[C---:B--2---:R-:W-:Y:S02]  /*1620*/  LOP3.LUT R7, R9.reuse, 0xc000c, RZ, 0xc0, !PT ;  /* 0x000c000c09077812 */ /* 0x044fe400078ec0ff */
[----:B------:R-:W-:Y:S02]  /*1630*/  SHF.R.U32.HI R17, RZ, 0x8, R9 ;  /* 0x00000008ff117819 */ /* 0x000fe40000011609 */
[----:B0-----:R-:W-:-:S02]  /*1640*/  LOP3.LUT R15, R9, 0x300030, RZ, 0xc0, !PT ;  /* 0x00300030090f7812 */ /* 0x001fc400078ec0ff */
[C---:B------:R-:W-:Y:S02]  /*1650*/  LOP3.LUT R30, R9.reuse, 0xc000c0, RZ, 0xc0, !PT ;  /* 0x00c000c0091e7812 */ /* 0x040fe400078ec0ff */
[----:B------:R-:W-:Y:S02]  /*1660*/  LOP3.LUT R19, R9, 0x30003, RZ, 0xc0, !PT ;  /* 0x0003000309137812 */ /* 0x000fe400078ec0ff */
[----:B------:R-:W-:Y:S02]  /*1670*/  LOP3.LUT R9, R10, 0xc000c, RZ, 0xc0, !PT ;  /* 0x000c000c0a097812 */ /* 0x000fe400078ec0ff */
[----:B------:R-:W-:Y:S02]  /*1680*/  SHF.R.U32.HI R16, RZ, 0x8, R8 ;  /* 0x00000008ff107819 */ /* 0x000fe40000011608 */
[----:B------:R-:W-:Y:S02]  /*1690*/  SHF.R.U32.HI R18, RZ, 0x8, R10 ;  /* 0x00000008ff127819 */ /* 0x000fe4000001160a */
[----:B------:R-:W-:-:S02]  /*16a0*/  SHF.R.U32.HI R20, RZ, 0x8, R11 ;  /* 0x00000008ff147819 */ /* 0x000fc4000001160b */
[C---:B------:R-:W-:Y:S02]  /*16b0*/  LOP3.LUT R12, R8.reuse, 0xc000c, RZ, 0xc0, !PT ;  /* 0x000c000c080c7812 */ /* 0x040fe400078ec0ff */
[C---:B------:R-:W-:Y:S02]  /*16c0*/  LOP3.LUT R14, R8.reuse, 0x300030, RZ, 0xc0, !PT ;  /* 0x00300030080e7812 */ /* 0x040fe400078ec0ff */
[C---:B------:R-:W-:Y:S02]  /*16d0*/  LOP3.LUT R31, R8.reuse, 0xc000c0, RZ, 0xc0, !PT ;  /* 0x00c000c0081f7812 */ /* 0x040fe400078ec0ff */
[----:B------:R-:W-:Y:S02]  /*16e0*/  LOP3.LUT R21, R8, 0x30003, RZ, 0xc0, !PT ;  /* 0x0003000308157812 */ /* 0x000fe400078ec0ff */
[C---:B------:R-:W-:Y:S02]  /*16f0*/  LOP3.LUT R25, R10.reuse, 0x300030, RZ, 0xc0, !PT ;  /* 0x003000300a197812 */ /* 0x040fe400078ec0ff */
[----:B------:R-:W-:-:S02]  /*1700*/  LOP3.LUT R32, R10, 0xc000c0, RZ, 0xc0, !PT ;  /* 0x00c000c00a207812 */ /* 0x000fc400078ec0ff */
[----:B------:R-:W-:Y:S02]  /*1710*/  LOP3.LUT R22, R10, 0x30003, RZ, 0xc0, !PT ;  /* 0x000300030a167812 */ /* 0x000fe400078ec0ff */
[----:B------:R-:W-:Y:S02]  /*1720*/  LOP3.LUT R24, R9, 0x64006400, RZ, 0xfc, !PT ;  /* 0x6400640009187812 */ /* 0x000fe400078efcff */
[C---:B------:R-:W-:Y:S02]  /*1730*/  LOP3.LUT R10, R11.reuse, 0xc000c, RZ, 0xc0, !PT ;  /* 0x000c000c0b0a7812 */ /* 0x040fe400078ec0ff */
[C---:B------:R-:W-:Y:S02]  /*1740*/  LOP3.LUT R27, R11.reuse, 0x300030, RZ, 0xc0, !PT ;  /* 0x003000300b1b7812 */ /* 0x040fe400078ec0ff */
        /* <DEDUP_REMOVED lines=45> */
[C---:B------:R-:W-:Y:S02]  /*1a20*/  LOP3.LUT R31, R17.reuse, 0xc000c0, RZ, 0xc0, !PT ;  /* 0x00c000c0111f7812 */ /* 0x040fe400078ec0ff */
        /* <DEDUP_REMOVED lines=78> */
.L_x_569:
        /* <DEDUP_REMOVED lines=45> */
.L_x_570:
        /* <DEDUP_REMOVED lines=44> */
.L_x_571:
        /* <DEDUP_REMOVED lines=44> */
.L_x_568:
[----:B------:R-:W-:Y:S01]  /*2760*/  LEA R52, P6, R49, R52, 0x2 ;  /* 0x0000003431347211 */ /* 0x000fe200078c10ff */
[----:B------:R-:W-:Y:S01]  /*2770*/  UIADD3 UR4, UR4, 0x20, URZ ;  /* 0x0000002004047890 */ /* 0x000fe2000fffe03f */
[----:B------:R-:W-:-:S03]  /*2780*/  IADD3 R56, R56, 0x10, RZ ;  /* 0x0000001038387810 */ /* 0x000fc60007ffe0ff */
[----:B------:R-:W-:Y:S01]  /*2790*/  IMAD.X R51, R51, 0x1, R50, P6 ;  /* 0x0000000133337824 */ /* 0x000fe200030e0632 */
[C---:B------:R-:W-:Y:S02]  /*27a0*/  ISETP.GE.AND P5, PT, R56.reuse, c[0x0][0x1bc], PT ;  /* 0x00006f0038007a0c */ /* 0x040fe40003fa6270 */
[----:B------:R-:W-:-:S13]  /*27b0*/  ISETP.LT.AND P6, PT, R56, R55, PT ;  /* 0x000000373800720c */ /* 0x000fda0003fc1270 */
[----:B------:R-:W-:Y:S05]  /*27c0*/  @!P5 BRA P6, `(.L_x_572) ;  /* 0xffffed000000d947 */ /* 0x000fea000303ffff */
.L_x_567:
        /* <DEDUP_REMOVED lines=16> */
.L_x_576:
[----:B------:R-:W1:Y:S02]  /*28d0*/  LDS R10, [R7] ;  /* 0x00000000070a7984 */ /* 0x000e640000000800 */
[----:B-1----:R-:W-:-:S06]  /*28e0*/  HADD2 R11, R10, R48 ;  /* 0x000000300a0b7230 */ /* 0x002fcc0000000000 */
[----:B------:R-:W1:Y:S02]  /*28f0*/  ATOMS.CAST.SPIN R11, [R7], R10, R11 ;  /* 0x0000000a070b738d */ /* 0x000e64000180000b */
[----:B-1----:R-:W-:-:S13]  /*2900*/  ISETP.EQ.U32.AND P0, PT, R11, 0x1, PT ;  /* 0x000000010b00780c */ /* 0x002fda0003f02070 */
[----:B------:R-:W-:Y:S05]  /*2910*/  @!P0 BRA `(.L_x_576) ;  /* 0xffffffb000008947 */ /* 0x000fea000383ffff */
[----:B------:R-:W-:Y:S05]  /*2920*/  BRA `(.L_x_574) ;  /* 0x0000003000007947 */ /* 0x000fea0003800000 */
.L_x_575:
[----:B------:R-:W2:Y:S02]  /*2930*/  LD.E R7, [R8.64] ;  /* 0x0000000608077980 */ /* 0x000ea4000c101900 */
[----:B--2---:R-:W-:-:S05]  /*2940*/  IMAD.IADD R7, R48, 0x1, R7 ;  /* 0x0000000130077824 */ /* 0x004fca00078e0207 */
[----:B------:R1:W-:Y:S02]  /*2950*/  ST.E [R8.64], R7 ;  /* 0x0000000708007985 */ /* 0x0003e4000c101906 */
.L_x_574:
[----:B------:R-:W-:Y:S05]  /*2960*/  BSYNC B0 ;  /* 0x0000000000007941 */ /* 0x000fea0003800000 */
.L_x_573:
[----:B------:R-:W2:Y:S01]  /*2970*/  ATOM.E.ADD.F16x2.RN.STRONG.GPU P0, RZ, [R8.64+0x4], R47 ;  /* 0x0000042f08ff798a */ /* 0x000ea2000810e9c6 */
[----:B------:R-:W-:Y:S01]  /*2980*/  BSSY B0, `(.L_x_577) ;  /* 0x000000f000007945 */ /* 0x000fe20003800000 */
[----:B--2---:R-:W-:Y:S05]  /*2990*/  @P0 BRA `(.L_x_578) ;  /* 0x000000d000000947 */ /* 0x004fea0003800000 */
[----:B------:R-:W2:Y:S02]  /*29a0*/  QSPC.E.S P0, RZ, [R8+0x4] ;  /* 0x0000040008ff73aa */ /* 0x000ea40000000500 */
[----:B--2---:R-:W-:Y:S05]  /*29b0*/  @!P0 BRA `(.L_x_579) ;  /* 0x0000008000008947 */ /* 0x004fea0003800000 */
[----:B-1----:R-:W-:-:S04]  /*29c0*/  IADD3 R7, R8, 0x4, RZ ;  /* 0x0000000408077810 */ /* 0x002fc80007ffe0ff */
[----:B------:R-:W-:-:S05]  /*29d0*/  LOP3.LUT R7, R7, 0xffffff, RZ, 0xc0, !PT ;  /* 0x00ffffff07077812 */ /* 0x000fca00078ec0ff */
.L_x_580:
[----:B------:R-:W1:Y:S02]  /*29e0*/  LDS R10, [R7] ;  /* 0x00000000070a7984 */ /* 0x000e640000000800 */
[----:B-1----:R-:W-:-:S10]  /*29f0*/  HFMA2.MMA R11, R10, 1, 1, R47 ;  /* 0x3c003c000a0b7835 */ /* 0x002fd4000000002f */
[----:B------:R-:W1:Y:S02]  /*2a00*/  ATOMS.CAST.SPIN R11, [R7], R10, R11 ;  /* 0x0000000a070b738d */ /* 0x000e64000180000b */
[----:B-1----:R-:W-:-:S13]  /*2a10*/  ISETP.EQ.U32.AND P0, PT, R11, 0x1, PT ;  /* 0x000000010b00780c */ /* 0x002fda0003f02070 */
[----:B------:R-:W-:Y:S05]  /*2a20*/  @!P0 BRA `(.L_x_580) ;  /* 0xffffffb000008947 */ /* 0x000fea000383ffff */
[----:B------:R-:W-:Y:S05]  /*2a30*/  BRA `(.L_x_578) ;  /* 0x0000003000007947 */ /* 0x000fea0003800000 */
.L_x_579:
[----:B-1----:R-:W2:Y:S02]  /*2a40*/  LD.E R7, [R8.64+0x4] ;  /* 0x0000040608077980 */ /* 0x002ea4000c101900 */
[----:B--2---:R-:W-:-:S05]  /*2a50*/  IMAD.IADD R7, R47, 0x1, R7 ;  /* 0x000000012f077824 */ /* 0x004fca00078e0207 */
[----:B------:R1:W-:Y:S02]  /*2a60*/  ST.E [R8.64+0x4], R7 ;  /* 0x0000040708007985 */ /* 0x0003e4000c101906 */
.L_x_578:
[----:B------:R-:W-:Y:S05]  /*2a70*/  BSYNC B0 ;  /* 0x0000000000007941 */ /* 0x000fea0003800000 */
.L_x_577:
[----:B------:R-:W-:-:S13]  /*2a80*/  ISETP.GE.AND P0, PT, R57, 0x2, PT ;  /* 0x000000023900780c */ /* 0x000fda0003f06270 */
[----:B------:R-:W-:Y:S05]  /*2a90*/  @!P0 EXIT ;  /* 0x000000000000894d */ /* 0x000fea0003800000 */
[----:B-1----:R-:W-:-:S05]  /*2aa0*/  IMAD.WIDE R8, R6, c[0x0][0x18c], R8 ;  /* 0x0000630006087a25 */ /* 0x002fca00078e0208 */
[----:B------:R-:W2:Y:S01]  /*2ab0*/  ATOM.E.ADD.F16x2.RN.STRONG.GPU P0, RZ, [R8.64], R46 ;  /* 0x0000002e08ff798a */ /* 0x000ea2000810e9c6 */
[----:B------:R-:W-:Y:S01]  /*2ac0*/  BSSY B0, `(.L_x_581) ;  /* 0x000000f000007945 */ /* 0x000fe20003800000 */
[----:B------:R-:W-:Y:S01]  /*2ad0*/  IMAD.MOV.U32 R13, RZ, RZ, R0 ;  /* 0x000000ffff0d7224 */ /* 0x000fe200078e0000 */
[----:B--2---:R-:W-:Y:S05]  /*2ae0*/  @P0 BRA `(.L_x_582) ;  /* 0x000000c000000947 */ /* 0x004fea0003800000 */
[----:B------:R-:W1:Y:S02]  /*2af0*/  QSPC.E.S P0, RZ, [R8] ;  /* 0x0000000008ff73aa */ /* 0x000e640000000500 */
[----:B-1----:R-:W-:Y:S05]  /*2b00*/  @!P0 BRA `(.L_x_583) ;  /* 0x0000007000008947 */ /* 0x002fea0003800000 */
[----:B------:R-:W-:-:S05]  /*2b10*/  LOP3.LUT R7, R8, 0xffffff, RZ, 0xc0, !PT ;  /* 0x00ffffff08077812 */ /* 0x000fca00078ec0ff */
.L_x_584:
[----:B------:R-:W1:Y:S02]  /*2b20*/  LDS R10, [R7] ;  /* 0x00000000070a7984 */ /* 0x000e640000000800 */
[----:B-1----:R-:W-:-:S06]  /*2b30*/  HADD2 R11, R10, R46 ;  /* 0x0000002e0a0b7230 */ /* 0x002fcc0000000000 */
[----:B------:R-:W1:Y:S02]  /*2b40*/  ATOMS.CAST.SPIN R11, [R7], R10, R11 ;  /* 0x0000000a070b738d */ /* 0x000e64000180000b */
[----:B-1----:R-:W-:-:S13]  /*2b50*/  ISETP.EQ.U32.AND P0, PT, R11, 0x1, PT ;  /* 0x000000010b00780c */ /* 0x002fda0003f02070 */
[----:B------:R-:W-:Y:S05]  /*2b60*/  @!P0 BRA `(.L_x_584) ;  /* 0xffffffb000008947 */ /* 0x000fea000383ffff */
[----:B------:R-:W-:Y:S05]  /*2b70*/  BRA `(.L_x_582) ;  /* 0x0000003000007947 */ /* 0x000fea0003800000 */
.L_x_583:
[----:B------:R-:W2:Y:S02]  /*2b80*/  LD.E R7, [R8.64] ;  /* 0x0000000608077980 */ /* 0x000ea4000c101900 */
[----:B--2---:R-:W-:-:S05]  /*2b90*/  IMAD.IADD R7, R46, 0x1, R7 ;  /* 0x000000012e077824 */ /* 0x004fca00078e0207 */
[----:B------:R1:W-:Y:S02]  /*2ba0*/  ST.E [R8.64], R7 ;  /* 0x0000000708007985 */ /* 0x0003e4000c101906 */
.L_x_582:
[----:B------:R-:W-:Y:S05]  /*2bb0*/  BSYNC B0 ;  /* 0x0000000000007941 */ /* 0x000fea0003800000 */
.L_x_581:
[----:B------:R-:W2:Y:S01]  /*2bc0*/  ATOM.E.ADD.F16x2.RN.STRONG.GPU P0, RZ, [R8.64+0x4], R13 ;  /* 0x0000040d08ff798a */ /* 0x000ea2000810e9c6 */
[----:B------:R-:W-:Y:S01]  /*2bd0*/  BSSY B0, `(.L_x_585) ;  /* 0x000000f000007945 */ /* 0x000fe20003800000 */
[----:B--2---:R-:W-:Y:S05]  /*2be0*/  @P0 BRA `(.L_x_586) ;  /* 0x000000d000000947 */ /* 0x004fea0003800000 */
[----:B------:R-:W2:Y:S02]  /*2bf0*/  QSPC.E.S P0, RZ, [R8+0x4] ;  /* 0x0000040008ff73aa */ /* 0x000ea40000000500 */
[----:B--2---:R-:W-:Y:S05]  /*2c00*/  @!P0 BRA `(.L_x_587) ;  /* 0x0000008000008947 */ /* 0x004fea0003800000 */
[----:B-1----:R-:W-:-:S04]  /*2c10*/  IADD3 R7, R8, 0x4, RZ ;  /* 0x0000000408077810 */ /* 0x002fc80007ffe0ff */
[----:B------:R-:W-:-:S05]  /*2c20*/  LOP3.LUT R7, R7, 0xffffff, RZ, 0xc0, !PT ;  /* 0x00ffffff07077812 */ /* 0x000fca00078ec0ff */
.L_x_588:
[----:B------:R-:W1:Y:S02]  /*2c30*/  LDS R10, [R7] ;  /* 0x00000000070a7984 */ /* 0x000e640000000800 */
[----:B-1----:R-:W-:-:S10]  /*2c40*/  HFMA2.MMA R11, R10, 1, 1, R0 ;  /* 0x3c003c000a0b7835 */ /* 0x002fd40000000000 */
[----:B------:R-:W1:Y:S02]  /*2c50*/  ATOMS.CAST.SPIN R11, [R7], R10, R11 ;  /* 0x0000000a070b738d */ /* 0x000e64000180000b */
[----:B-1----:R-:W-:-:S13]  /*2c60*/  ISETP.EQ.U32.AND P0, PT, R11, 0x1, PT ;  /* 0x000000010b00780c */ /* 0x002fda0003f02070 */
[----:B------:R-:W-:Y:S05]  /*2c70*/  @!P0 BRA `(.L_x_588) ;  /* 0xffffffb000008947 */ /* 0x000fea000383ffff */
[----:B------:R-:W-:Y:S05]  /*2c80*/  BRA `(.L_x_586) ;  /* 0x0000003000007947 */ /* 0x000fea0003800000 */
.L_x_587:
[----:B------:R-:W2:Y:S02]  /*2c90*/  LD.E R0, [R8.64+0x4] ;  /* 0x0000040608007980 */ /* 0x000ea4000c101900 */
[----:B-12---:R-:W-:-:S05]  /*2ca0*/  IMAD.IADD R7, R13, 0x1, R0 ;  /* 0x000000010d077824 */ /* 0x006fca00078e0200 */
[----:B------:R1:W-:Y:S02]  /*2cb0*/  ST.E [R8.64+0x4], R7 ;  /* 0x0000040708007985 */ /* 0x0003e4000c101906 */
.L_x_586:
[----:B------:R-:W-:Y:S05]  /*2cc0*/  BSYNC B0 ;  /* 0x0000000000007941 */ /* 0x000fea0003800000 */
.L_x_585:
        /* <DEDUP_REMOVED lines=9> */
.L_x_592:
[----:B------:R-:W1:Y:S02]  /*2d60*/  LDS R10, [R0] ;  /* 0x00000000000a7984 */ /* 0x000e640000000800 */
[----:B-1----:R-:W-:-:S06]  /*2d70*/  HADD2 R11, R10, R2 ;  /* 0x000000020a0b7230 */ /* 0x002fcc0000000000 */
[----:B------:R-:W1:Y:S02]  /*2d80*/  ATOMS.CAST.SPIN R11, [R0], R10, R11 ;  /* 0x0000000a000b738d */ /* 0x000e64000180000b */
[----:B-1----:R-:W-:-:S13]  /*2d90*/  ISETP.EQ.U32.AND P0, PT, R11, 0x1, PT ;  /* 0x000000010b00780c */ /* 0x002fda0003f02070 */
[----:B------:R-:W-:Y:S05]  /*2da0*/  @!P0 BRA `(.L_x_592) ;  /* 0xffffffb000008947 */ /* 0x000fea000383ffff */
[----:B------:R-:W-:Y:S05]  /*2db0*/  BRA `(.L_x_590) ;  /* 0x0000003000007947 */ /* 0x000fea0003800000 */
.L_x_591:
[----:B------:R-:W2:Y:S02]  /*2dc0*/  LD.E R0, [R8.64] ;  /* 0x0000000608007980 */ /* 0x000ea4000c101900 */
[----:B--2---:R-:W-:-:S05]  /*2dd0*/  IMAD.IADD R7, R2, 0x1, R0 ;  /* 0x0000000102077824 */ /* 0x004fca00078e0200 */
[----:B------:R1:W-:Y:S02]  /*2de0*/  ST.E [R8.64], R7 ;  /* 0x0000000708007985 */ /* 0x0003e4000c101906 */
.L_x_590:
[----:B------:R-:W-:Y:S05]  /*2df0*/  BSYNC B0 ;  /* 0x0000000000007941 */ /* 0x000fea0003800000 */
.L_x_589:
[----:B------:R-:W2:Y:S01]  /*2e00*/  ATOM.E.ADD.F16x2.RN.STRONG.GPU P0, RZ, [R8.64+0x4], R3 ;  /* 0x0000040308ff798a */ /* 0x000ea2000810e9c6 */
[----:B------:R-:W-:Y:S01]  /*2e10*/  BSSY B0, `(.L_x_593) ;  /* 0x0000010000007945 */ /* 0x000fe20003800000 */
[----:B--2---:R-:W-:Y:S05]  /*2e20*/  @P0 BRA `(.L_x_594) ;  /* 0x000000e000000947 */ /* 0x004fea0003800000 */
[----:B------:R-:W2:Y:S02]  /*2e30*/  QSPC.E.S P0, RZ, [R8+0x4] ;  /* 0x0000040008ff73aa */ /* 0x000ea40000000500 */
[----:B--2---:R-:W-:Y:S05]  /*2e40*/  @!P0 BRA `(.L_x_595) ;  /* 0x0000009000008947 */ /* 0x004fea0003800000 */
[----:B------:R-:W-:Y:S01]  /*2e50*/  IADD3 R0, R8, 0x4, RZ ;  /* 0x0000000408007810 */ /* 0x000fe20007ffe0ff */
[----:B-1----:R-:W-:-:S03]  /*2e60*/  IMAD.MOV.U32 R7, RZ, RZ, R3 ;  /* 0x000000ffff077224 */ /* 0x002fc600078e0003 */
[----:B------:R-:W-:-:S05]  /*2e70*/  LOP3.LUT R0, R0, 0xffffff, RZ, 0xc0, !PT ;  /* 0x00ffffff00007812 */ /* 0x000fca00078ec0ff */
.L_x_596:
[----:B------:R-:W1:Y:S02]  /*2e80*/  LDS R2, [R0] ;  /* 0x0000000000027984 */ /* 0x000e640000000800 */
[----:B-1----:R-:W-:-:S10]  /*2e90*/  HFMA2.MMA R3, R2, 1, 1, R7 ;  /* 0x3c003c0002037835 */ /* 0x002fd40000000007 */
[----:B------:R-:W1:Y:S02]  /*2ea0*/  ATOMS.CAST.SPIN R3, [R0], R2, R3 ;  /* 0x000000020003738d */ /* 0x000e640001800003 */
[----:B-1----:R-:W-:-:S13]  /*2eb0*/  ISETP.EQ.U32.AND P0, PT, R3, 0x1, PT ;  /* 0x000000010300780c */ /* 0x002fda0003f02070 */
[----:B------:R-:W-:Y:S05]  /*2ec0*/  @!P0 BRA `(.L_x_596) ;  /* 0xffffffb000008947 */ /* 0x000fea000383ffff */
[----:B------:R-:W-:Y:S05]  /*2ed0*/  BRA `(.L_x_594) ;  /* 0x0000003000007947 */ /* 0x000fea0003800000 */
.L_x_595:
[----:B------:R-:W2:Y:S02]  /*2ee0*/  LD.E R0, [R8.64+0x4] ;  /* 0x0000040608007980 */ /* 0x000ea4000c101900 */
[----:B--2---:R-:W-:-:S05]  /*2ef0*/  IMAD.IADD R3, R3, 0x1, R0 ;  /* 0x0000000103037824 */ /* 0x004fca00078e0200 */
[----:B------:R2:W-:Y:S02]  /*2f00*/  ST.E [R8.64+0x4], R3 ;  /* 0x0000040308007985 */ /* 0x0005e4000c101906 */
.L_x_594:
[----:B------:R-:W-:Y:S05]  /*2f10*/  BSYNC B0 ;  /* 0x0000000000007941 */ /* 0x000fea0003800000 */
.L_x_593:
[----:B------:R-:W-:-:S13]  /*2f20*/  ISETP.GE.AND P0, PT, R57, 0x4, PT ;  /* 0x000000043900780c */ /* 0x000fda0003f06270 */
[----:B------:R-:W-:Y:S05]  /*2f30*/  @!P0 EXIT ;  /* 0x000000000000894d */ /* 0x000fea0003800000 */
[----:B-1----:R-:W-:-:S05]  /*2f40*/  IMAD.WIDE R6, R6, c[0x0][0x18c], R8 ;  /* 0x0000630006067a25 */ /* 0x002fca00078e0208 */
[----:B------:R-:W3:Y:S01]  /*2f50*/  ATOM.E.ADD.F16x2.RN.STRONG.GPU P0, RZ, [R6.64], R4 ;  /* 0x0000000406ff798a */ /* 0x000ee2000810e9c6 */
[----:B------:R-:W-:Y:S01]  /*2f60*/  BSSY B0, `(.L_x_597) ;  /* 0x000000e000007945 */ /* 0x000fe20003800000 */
[----:B---3--:R-:W-:Y:S05]  /*2f70*/  @P0 BRA `(.L_x_598) ;  /* 0x000000c000000947 */ /* 0x008fea0003800000 */
[----:B------:R-:W1:Y:S02]  /*2f80*/  QSPC.E.S P0, RZ, [R6] ;  /* 0x0000000006ff73aa */ /* 0x000e640000000500 */
[----:B-1----:R-:W-:Y:S05]  /*2f90*/  @!P0 BRA `(.L_x_599) ;  /* 0x0000007000008947 */ /* 0x002fea0003800000 */
[----:B------:R-:W-:-:S05]  /*2fa0*/  LOP3.LUT R0, R6, 0xffffff, RZ, 0xc0, !PT ;  /* 0x00ffffff06007812 */ /* 0x000fca00078ec0ff */
.L_x_600:
[----:B------:R-:W1:Y:S02]  /*2fb0*/  LDS R2, [R0] ;  /* 0x0000000000027984 */ /* 0x000e640000000800 */
[----:B-12---:R-:W-:-:S06]  /*2fc0*/  HADD2 R3, R2, R4 ;  /* 0x0000000402037230 */ /* 0x006fcc0000000000 */
[----:B------:R-:W1:Y:S02]  /*2fd0*/  ATOMS.CAST.SPIN R3, [R0], R2, R3 ;  /* 0x000000020003738d */ /* 0x000e640001800003 */
[----:B-1----:R-:W-:-:S13]  /*2fe0*/  ISETP.EQ.U32.AND P0, PT, R3, 0x1, PT ;  /* 0x000000010300780c */ /* 0x002fda0003f02070 */
[----:B------:R-:W-:Y:S05]  /*2ff0*/  @!P0 BRA `(.L_x_600) ;  /* 0xffffffb000008947 */ /* 0x000fea000383ffff */
[----:B------:R-:W-:Y:S05]  /*3000*/  BRA `(.L_x_598) ;  /* 0x0000003000007947 */ /* 0x000fea0003800000 */
.L_x_599:
[----:B------:R-:W3:Y:S02]  /*3010*/  LD.E R0, [R6.64] ;  /* 0x0000000606007980 */ /* 0x000ee4000c101900 */
[----:B--23--:R-:W-:-:S05]  /*3020*/  IMAD.IADD R3, R4, 0x1, R0 ;  /* 0x0000000104037824 */ /* 0x00cfca00078e0200 */
[----:B------:R1:W-:Y:S02]  /*3030*/  ST.E [R6.64], R3 ;  /* 0x0000000306007985 */ /* 0x0003e4000c101906 */
.L_x_598:
[----:B------:R-:W-:Y:S05]  /*3040*/  BSYNC B0 ;  /* 0x0000000000007941 */ /* 0x000fea0003800000 */
.L_x_597:
[----:B------:R-:W3:Y:S02]  /*3050*/  ATOM.E.ADD.F16x2.RN.STRONG.GPU P0, RZ, [R6.64+0x4], R5 ;  /* 0x0000040506ff798a */ /* 0x000ee4000810e9c6 */
[----:B---3--:R-:W-:Y:S05]  /*3060*/  @P0 EXIT ;  /* 0x000000000000094d */ /* 0x008fea0003800000 */
[----:B------:R-:W3:Y:S02]  /*3070*/  QSPC.E.S P0, RZ, [R6+0x4] ;  /* 0x0000040006ff73aa */ /* 0x000ee40000000500 */
[----:B---3--:R-:W-:Y:S05]  /*3080*/  @!P0 BRA `(.L_x_601) ;  /* 0x0000008000008947 */ /* 0x008fea0003800000 */
[----:B-1----:R-:W-:-:S04]  /*3090*/  IADD3 R6, R6, 0x4, RZ ;  /* 0x0000000406067810 */ /* 0x002fc80007ffe0ff */
[----:B------:R-:W-:-:S05]  /*30a0*/  LOP3.LUT R6, R6, 0xffffff, RZ, 0xc0, !PT ;  /* 0x00ffffff06067812 */ /* 0x000fca00078ec0ff */
.L_x_602:
[----:B------:R-:W1:Y:S02]  /*30b0*/  LDS R2, [R6] ;  /* 0x0000000006027984 */ /* 0x000e640000000800 */
[----:B-12---:R-:W-:-:S10]  /*30c0*/  HFMA2.MMA R3, R2, 1, 1, R5 ;  /* 0x3c003c0002037835 */ /* 0x006fd40000000005 */
[----:B------:R-:W1:Y:S02]  /*30d0*/  ATOMS.CAST.SPIN R3, [R6], R2, R3 ;  /* 0x000000020603738d */ /* 0x000e640001800003 */
[----:B-1----:R-:W-:-:S13]  /*30e0*/  ISETP.EQ.U32.AND P0, PT, R3, 0x1, PT ;  /* 0x000000010300780c */ /* 0x002fda0003f02070 */
[----:B------:R-:W-:Y:S05]  /*30f0*/  @!P0 BRA `(.L_x_602) ;  /* 0xffffffb000008947 */ /* 0x000fea000383ffff */
[----:B------:R-:W-:Y:S05]  /*3100*/  EXIT ;  /* 0x000000000000794d */ /* 0x000fea0003800000 */
.L_x_601:
[----:B------:R-:W3:Y:S02]  /*3110*/  LD.E R0, [R6.64+0x4] ;  /* 0x0000040606007980 */ /* 0x000ee4000c101900 */
[----:B-123--:R-:W-:-:S05]  /*3120*/  IMAD.IADD R3, R5, 0x1, R0 ;  /* 0x0000000105037824 */ /* 0x00efca00078e0200 */
[----:B------:R-:W-:Y:S01]  /*3130*/  ST.E [R6.64+0x4], R3 ;  /* 0x0000040306007985 */ /* 0x000fe2000c101906 */
[----:B------:R-:W-:Y:S05]  /*3140*/  EXIT ;  /* 0x000000000000794d */ /* 0x000fea0003800000 */
.L_x_603:
        /* <DEDUP_REMOVED lines=11> */
.L_x_3269:


//--------------------- .text._Z23gemm_half_q_half_kernelILi4ELi32ELb1ELb0ELi32EEvPK6__halfPKjS4_S2_PS0_iiiiPKtS7_iiiiiibS2_i --------------------------
	.section	.text._Z23gemm_half_q_half_kernelILi4ELi32ELb1ELb0ELi32EEvPK6__halfPKjS4_S2_PS0_iiiiPKtS7_iiiiiibS2_i,"ax",@progbits
	.sectioninfo	@"SHI_REGISTERS=68"
	.align	128
        .global         _Z23gemm_half_q_half_kernelILi4ELi32ELb1ELb0ELi32EEvPK6__halfPKjS4_S2_PS0_iiiiPKtS7_iiiiiibS2_i
        .type           _Z23gemm_half_q_half_kernelILi4ELi32ELb1ELb0ELi32EEvPK6__halfPKjS4_S2_PS0_iiiiPKtS7_iiiiiibS2_i,@function
        .size           _Z23gemm_half_q_half_kernelILi4ELi32ELb1ELb0ELi32EEvPK6__halfPKjS4_S2_PS0_iiiiPKtS7_iiiiiibS2_i,(.L_x_3270 - _Z23gemm_half_q_half_kernelILi4ELi32ELb1ELb0ELi32EEvPK6__halfPKjS4_S2_PS0_iiiiPKtS7_iiiiiibS2_i)
        .other          _Z23gemm_half_q_half_kernelILi4ELi32ELb1ELb0ELi32EEvPK6__halfPKjS4_S2_PS0_iiiiPKtS7_iiiiiibS2_i,@"STO_CUDA_ENTRY STV_DEFAULT"
_Z23gemm_half_q_half_kernelILi4ELi32ELb1ELb0ELi32EEvPK6__halfPKjS4_S2_PS0_iiiiPKtS7_iiiiiibS2_i:
.text._Z23gemm_half_q_half_kernelILi4ELi32ELb1ELb0ELi32EEvPK6__halfPKjS4_S2_PS0_iiiiPKtS7_iiiiiibS2_i:
[----:B------:R-:W-:Y:S02]  /*0000*/  IMAD.MOV.U32 R1, RZ, RZ, c[0x0][0x28] ;  /* 0x00000a00ff017624 */ /* 0x000fe400078e00ff */
[----:B------:R-:W0:Y:S01]  /*0010*/  S2R R3, SR_CTAID.Y ;  /* 0x0000000000037919 */ /* 0x000e220000002600 */
[----:B------:R-:W-:Y:S01]  /*0020*/  IMAD.MOV.U32 R4, RZ, RZ, -0x4 ;  /* 0xfffffffcff047424 */ /* 0x000fe200078e00ff */
[----:B------:R-:W-:Y:S01]  /*0030*/  ULDC.64 UR6, c[0x0][0x118] ;  /* 0x0000460000067ab9 */ /* 0x000fe20000000a00 */
[----:B------:R-:W-:Y:S01]  /*0040*/  PRMT R6, RZ, 0x7610, R6 ;  /* 0x00007610ff067816 */ /* 0x000fe20000000006 */
[----:B------:R-:W1:Y:S01]  /*0050*/  S2R R0, SR_CTAID.Z ;  /* 0x0000000000007919 */ /* 0x000e620000002700 */
[----:B------:R-:W-:Y:S02]  /*0060*/  PRMT R56, RZ, 0x7610, R56 ;  /* 0x00007610ff387816 */ /* 0x000fe40000000038 */
[----:B------:R-:W-:Y:S01]  /*0070*/  PRMT R55, RZ, 0x7610, R55 ;  /* 0x00007610ff377816 */ /* 0x000fe20000000037 */
[----:B------:R-:W2:Y:S01]  /*0080*/  S2R R5, SR_CTAID.X ;  /* 0x0000000000057919 */ /* 0x000ea20000002500 */
[----:B------:R-:W-:Y:S02]  /*0090*/  PRMT R54, RZ, 0x7610, R54 ;  /* 0x00007610ff367816 */ /* 0x000fe40000000036 */
[----:B------:R-:W-:Y:S01]  /*00a0*/  PRMT R9, RZ, 0x7610, R9 ;  /* 0x00007610ff097816 */ /* 0x000fe20000000009 */
[----:B------:R-:W3:Y:S01]  /*00b0*/  S2R R2, SR_TID.X ;  /* 0x0000000000027919 */ /* 0x000ee20000002100 */
        /* <DEDUP_REMOVED lines=36> */
.L_x_604:
        /* <DEDUP_REMOVED lines=27> */
.L_x_609:
        /* <DEDUP_REMOVED lines=17> */
.L_x_608:
        /* <DEDUP_REMOVED lines=17> */
.L_x_607:
[----:B------:R-:W-:Y:S01]  /*06d0*/  IMAD R4, R3, c[0x0][0x190], RZ ;  /* 0x0000640003047a24 */ /* 0x000fe200078e02ff */
[----:B------:R-:W-:Y:S01]  /*06e0*/  ISETP.GT.AND P2, PT, R59, 0x3, PT ;  /* 0x000000033b00780c */ /* 0x000fe20003f44270 */
[----:B------:R-:W-:Y:S02]  /*06f0*/  IMAD.MOV.U32 R18, RZ, RZ, RZ ;  /* 0x000000ffff127224 */ /* 0x000fe400078e00ff */
[----:B------:R-:W-:-:S05]  /*0700*/  IMAD.SHL.U32 R11, R4, 0x4, RZ ;  /* 0x00000004040b7824 */ /* 0x000fca00078e00ff */
[----:B------:R-:W-:-:S04]  /*0710*/  IADD3 R4, P0, R9, R11, RZ ;  /* 0x0000000b09047210 */ /* 0x000fc80007f1e0ff */
[----:B------:R-:W-:Y:S02]  /*0720*/  LEA.HI.X.SX32 R9, R11, R10, 0x1, P0 ;  /* 0x0000000a0b097211 */ /* 0x000fe400000f0eff */
[----:B------:R-:W-:-:S04]  /*0730*/  LEA R10, P0, R4, c[0x0][0x160], 0x1 ;  /* 0x00005800040a7a11 */ /* 0x000fc800078008ff */
[----:B------:R-:W-:Y:S01]  /*0740*/  LEA.HI.X R11, R4, c[0x0][0x164], R9, 0x1, P0 ;  /* 0x00005900040b7a11 */ /* 0x000fe200000f0c09 */
[----:B------:R-:W-:Y:S01]  /*0750*/  IMAD.SHL.U32 R4, R2, 0x2, RZ ;  /* 0x0000000202047824 */ /* 0x000fe200078e00ff */
[----:B------:R-:W-:Y:S01]  /*0760*/  PLOP3.LUT P0, PT, PT, PT, PT, 0x80, 0x0 ;  /* 0x000000000000781c */ /* 0x000fe20003f0f070 */
[----:B------:R-:W-:Y:S05]  /*0770*/  @!P2 BRA `(.L_x_610) ;  /* 0x000001300000a947 */ /* 0x000fea0003800000 */
[----:B------:R-:W-:Y:S02]  /*0780*/  PLOP3.LUT P0, PT, PT, PT, PT, 0x8, 0x0 ;  /* 0x000000000000781c */ /* 0x000fe40003f0e170 */
[----:B------:R-:W-:-:S05]  /*0790*/  IADD3 R21, R59, -0x3, RZ ;  /* 0xfffffffd3b157810 */ /* 0x000fca0007ffe0ff */
.L_x_611:
        /* <DEDUP_REMOVED lines=17> */
.L_x_610:
        /* <DEDUP_REMOVED lines=15> */
.L_x_606:
[----:B------:R-:W-:Y:S05]  /*09a0*/  BSYNC B0 ;  /* 0x0000000000007941 */ /* 0x000fea0003800000 */
.L_x_605:
        /* <DEDUP_REMOVED lines=18> */
.L_x_614:
        /* <DEDUP_REMOVED lines=11> */
.L_x_613:
        /* <DEDUP_REMOVED lines=10> */
.L_x_612:
        /* <DEDUP_REMOVED lines=8> */
[C---:B------:R-:W-:Y:S02]  /*0ca0*/  @P0 IMNMX R2, R57.reuse, c[0x0][0x1ac], PT ;  /* 0x00006b0039020a17 */ /* 0x040fe40003800200 */
[----:B------:R-:W-:Y:S02]  /*0cb0*/  LEA.HI R13, R4, R3, RZ, 0x5 ;  /* 0x00000003040d7211 */ /* 0x000fe400078f28ff */
[----:B------:R-:W-:Y:S02]  /*0cc0*/  @P0 IADD3 R2, R2, -c[0x0][0x1a8], RZ ;  /* 0x80006a0002020a10 */ /* 0x000fe40007ffe0ff */
[----:B------:R-:W-:Y:S02]  /*0cd0*/  @P4 IMNMX R4, R57, c[0x0][0x1b0], PT ;  /* 0x00006c0039044a17 */ /* 0x000fe40003800200 */
[----:B------:R-:W-:-:S02]  /*0ce0*/  @P0 SHF.R.S32.HI R3, RZ, 0x1f, R2 ;  /* 0x0000001fff030819 */ /* 0x000fc40000011402 */
[----:B------:R-:W-:Y:S02]  /*0cf0*/  @P2 IMNMX R10, R57, c[0x0][0x1b8], PT ;  /* 0x00006e00390a2a17 */ /* 0x000fe40003800200 */
[----:B------:R-:W-:Y:S02]  /*0d00*/  @P4 IADD3 R5, R4, -c[0x0][0x1ac], RZ ;  /* 0x80006b0004054a10 */ /* 0x000fe40007ffe0ff */
[----:B------:R-:W-:Y:S02]  /*0d10*/  @P0 LEA.HI R4, R3, R2, RZ, 0x5 ;  /* 0x0000000203040211 */ /* 0x000fe400078f28ff */
[----:B------:R-:W-:Y:S02]  /*0d20*/  @P2 IADD3 R3, R10, -c[0x0][0x1b4], RZ ;  /* 0x80006d000a032a10 */ /* 0x000fe40007ffe0ff */
[----:B------:R-:W-:Y:S02]  /*0d30*/  @P5 IMNMX R9, R57, c[0x0][0x1b4], PT ;  /* 0x00006d0039095a17 */ /* 0x000fe40003800200 */
[----:B------:R-:W-:-:S02]  /*0d40*/  @P4 SHF.R.S32.HI R2, RZ, 0x1f, R5 ;  /* 0x0000001fff024819 */ /* 0x000fc40000011405 */
[----:B------:R-:W-:Y:S02]  /*0d50*/  @P2 SHF.R.S32.HI R12, RZ, 0x1f, R3 ;  /* 0x0000001fff0c2819 */ /* 0x000fe40000011403 */
[----:B------:R-:W-:Y:S02]  /*0d60*/  @P5 IADD3 R9, R9, -c[0x0][0x1b0], RZ ;  /* 0x80006c0009095a10 */ /* 0x000fe40007ffe0ff */
[----:B------:R-:W-:Y:S02]  /*0d70*/  @P3 IMNMX R11, R57, c[0x0][0x1bc], PT ;  /* 0x00006f00390b3a17 */ /* 0x000fe40003800200 */
[----:B------:R-:W-:Y:S02]  /*0d80*/  @P0 SHF.R.S32.HI R4, RZ, 0x5, R4 ;  /* 0x00000005ff040819 */ /* 0x000fe40000011404 */
[----:B------:R-:W-:Y:S02]  /*0d90*/  @P4 LEA.HI R5, R2, R5, RZ, 0x5 ;  /* 0x0000000502054211 */ /* 0x000fe400078f28ff */
[----:B------:R-:W-:-:S02]  /*0da0*/  @P2 LEA.HI R12, R12, R3, RZ, 0x5 ;  /* 0x000000030c0c2211 */ /* 0x000fc400078f28ff */
[----:B------:R-:W-:Y:S01]  /*0db0*/  @P5 SHF.R.S32.HI R10, RZ, 0x1f, R9 ;  /* 0x0000001fff0a5819 */ /* 0x000fe20000011409 */
[----:B------:R-:W-:Y:S01]  /*0dc0*/  CS2R R2, SRZ ;  /* 0x0000000000027805 */ /* 0x000fe2000001ff00 */
[----:B------:R-:W-:Y:S01]  /*0dd0*/  @P3 IADD3 R11, R11, -c[0x0][0x1b8], RZ ;  /* 0x80006e000b0b3a10 */ /* 0x000fe20007ffe0ff */
[----:B------:R-:W-:Y:S01]  /*0de0*/  @P0 IMAD R3, R4, 0x6, RZ ;  /* 0x0000000604030824 */ /* 0x000fe200078e02ff */
[----:B------:R-:W-:Y:S02]  /*0df0*/  ISETP.GE.AND P0, PT, R57, R58, PT ;  /* 0x0000003a3900720c */ /* 0x000fe40003f06270 */
[----:B------:R-:W-:Y:S01]  /*0e00*/  @P5 LEA.HI R10, R10, R9, RZ, 0x5 ;  /* 0x000000090a0a5211 */ /* 0x000fe200078f28ff */
[----:B------:R-:W-:Y:S01]  /*0e10*/  IMAD.MOV.U32 R9, RZ, RZ, RZ ;  /* 0x000000ffff097224 */ /* 0x000fe200078e00ff */
[----:B------:R-:W-:Y:S02]  /*0e20*/  @P3 SHF.R.S32.HI R14, RZ, 0x1f, R11 ;  /* 0x0000001fff0e3819 */ /* 0x000fe4000001140b */
[----:B------:R-:W-:-:S02]  /*0e30*/  @P4 SHF.R.S32.HI R5, RZ, 0x5, R5 ;  /* 0x00000005ff054819 */ /* 0x000fc40000011405 */
[----:B------:R-:W-:Y:S02]  /*0e40*/  @P5 SHF.R.S32.HI R10, RZ, 0x5, R10 ;  /* 0x00000005ff0a5819 */ /* 0x000fe4000001140a */
[----:B------:R-:W-:Y:S01]  /*0e50*/  SHF.R.S32.HI R4, RZ, 0x5, R13 ;  /* 0x00000005ff047819 */ /* 0x000fe2000001140d */
[----:B------:R-:W-:Y:S01]  /*0e60*/  @P4 IMAD R2, R5, 0x5, RZ ;  /* 0x0000000505024824 */ /* 0x000fe200078e02ff */
[----:B------:R-:W-:Y:S01]  /*0e70*/  @P3 LEA.HI R14, R14, R11, RZ, 0x5 ;  /* 0x0000000b0e0e3211 */ /* 0x000fe200078f28ff */
[----:B------:R-:W-:Y:S01]  /*0e80*/  @P5 IMAD.SHL.U32 R9, R10, 0x4, RZ ;  /* 0x000000040a095824 */ /* 0x000fe200078e00ff */
[----:B------:R-:W-:Y:S01]  /*0e90*/  @P2 SHF.R.S32.HI R12, RZ, 0x5, R12 ;  /* 0x00000005ff0c2819 */ /* 0x000fe2000001140c */
[----:B------:R-:W-:Y:S01]  /*0ea0*/  IMAD R3, R4, 0x8, R3 ;  /* 0x0000000804037824 */ /* 0x000fe200078e0203 */
[----:B------:R-:W-:Y:S01]  /*0eb0*/  @P3 SHF.R.S32.HI R14, RZ, 0x5, R14 ;  /* 0x00000005ff0e3819 */ /* 0x000fe2000001140e */
[----:B------:R-:W-:Y:S02]  /*0ec0*/  IMAD.MOV.U32 R5, RZ, RZ, RZ ;  /* 0x000000ffff057224 */ /* 0x000fe400078e00ff */
[----:B------:R-:W-:Y:S01]  /*0ed0*/  IMAD.MOV.U32 R10, RZ, RZ, RZ ;  /* 0x000000ffff0a7224 */ /* 0x000fe200078e00ff */
[----:B------:R-:W-:Y:S01]  /*0ee0*/  IADD3 R21, R9, R3, R2 ;  /* 0x0000000309157210 */ /* 0x000fe20007ffe002 */
[----:B------:R-:W-:-:S02]  /*0ef0*/  @P2 IMAD R5, R12, 0x3, RZ ;  /* 0x000000030c052824 */ /* 0x000fc400078e02ff */
[----:B------:R-:W-:Y:S01]  /*0f00*/  @P3 IMAD.SHL.U32 R10, R14, 0x2, RZ ;  /* 0x000000020e0a3824 */ /* 0x000fe200078e00ff */
[----:B------:R-:W-:Y:S05]  /*0f10*/  @P0 BRA `(.L_x_615) ;  /* 0x0000034000000947 */ /* 0x000fea0003800000 */
[----:B------:R-:W-:Y:S02]  /*0f20*/  IMAD.SHL.U32 R2, R0, 0x40, RZ ;  /* 0x0000004000027824 */ /* 0x000fe400078e00ff */
[----:B------:R-:W-:-:S04]  /*0f30*/  IMAD.MOV.U32 R23, RZ, RZ, 0x2 ;  /* 0x00000002ff177424 */ /* 0x000fc800078e00ff */
[----:B------:R-:W-:-:S05]  /*0f40*/  IMAD.WIDE R2, R2, R23, c[0x0][0x198] ;  /* 0x0000660002027625 */ /* 0x000fca00078e0217 */
        /* <DEDUP_REMOVED lines=8> */
.L_x_616:
[----:B-----5:R-:W-:Y:S02]  /*0fd0*/  IMAD.IADD R12, R9, 0x1, R18 ;  /* 0x00000001090c7824 */ /* 0x020fe400078e0212 */
[----:B0-----:R-:W-:-:S02]  /*0fe0*/  IMAD.MOV.U32 R2, RZ, RZ, 0x4 ;  /* 0x00000004ff027424 */ /* 0x001fc400078e00ff */
[----:B------:R-:W-:-:S05]  /*0ff0*/  IMAD R0, R12, c[0x0][0x18c], RZ ;  /* 0x000063000c007a24 */ /* 0x000fca00078e02ff */
[----:B------:R-:W-:-:S04]  /*1000*/  SHF.R.S32.HI R3, RZ, 0x1f, R0 ;  /* 0x0000001fff037819 */ /* 0x000fc80000011400 */
[----:B------:R-:W-:-:S04]  /*1010*/  LEA.HI R3, R3, R0, RZ, 0x3 ;  /* 0x0000000003037211 */ /* 0x000fc800078f18ff */
[----:B------:R-:W-:-:S05]  /*1020*/  LEA.HI.SX32 R3, R3, R16, 0x1d ;  /* 0x0000001003037211 */ /* 0x000fca00078feaff */
[----:B------:R-:W-:-:S06]  /*1030*/  IMAD.WIDE R2, R3, R2, c[0x0][0x170] ;  /* 0x00005c0003027625 */ /* 0x000fcc00078e0202 */
[----:B------:R-:W2:Y:S01]  /*1040*/  LDG.E.CONSTANT R2, [R2.64] ;  /* 0x0000000602027981 */ /* 0x000ea2000c1e9900 */
[----:B------:R-:W-:-:S05]  /*1050*/  LEA R14, R17, 0x1, 0x1 ;  /* 0x00000001110e7811 */ /* 0x000fca00078e08ff */
[----:B------:R-:W-:-:S05]  /*1060*/  IMAD.WIDE R14, R14, R23, c[0x0][0x198] ;  /* 0x000066000e0e7625 */ /* 0x000fca00078e0217 */
[----:B------:R-:W3:Y:S01]  /*1070*/  LDG.E.U16.CONSTANT R20, [R14.64] ;  /* 0x000000060e147981 */ /* 0x000ee2000c1e9500 */
[----:B------:R-:W-:-:S06]  /*1080*/  IMAD.WIDE R12, R12, R23, c[0x0][0x178] ;  /* 0x00005e000c0c7625 */ /* 0x000fcc00078e0217 */
[----:B------:R0:W4:Y:S01]  /*1090*/  LDG.E.U16.CONSTANT R12, [R12.64] ;  /* 0x000000060c0c7981 */ /* 0x000122000c1e9500 */
[----:B------:R-:W-:Y:S02]  /*10a0*/  IADD3 R18, R18, 0x1, RZ ;  /* 0x0000000112127810 */ /* 0x000fe40007ffe0ff */
[----:B--2---:R-:W-:-:S04]  /*10b0*/  SHF.R.U32.HI R0, RZ, R11, R2 ;  /* 0x0000000bff007219 */ /* 0x004fc80000011602 */
[--C-:B------:R-:W-:Y:S02]  /*10c0*/  SHF.R.U32.HI R19, RZ, 0x4, R0.reuse ;  /* 0x00000004ff137819 */ /* 0x100fe40000011600 */
[--C-:B------:R-:W-:Y:S02]  /*10d0*/  SHF.R.U32.HI R2, RZ, 0x8, R0.reuse ;  /* 0x00000008ff027819 */ /* 0x100fe40000011600 */
[----:B------:R-:W-:Y:S02]  /*10e0*/  LOP3.LUT R4, R0, 0xf, RZ, 0xc0, !PT ;  /* 0x0000000f00047812 */ /* 0x000fe400078ec0ff */
[----:B------:R-:W-:Y:S01]  /*10f0*/  SHF.R.U32.HI R0, RZ, 0xc, R0 ;  /* 0x0000000cff007819 */ /* 0x000fe20000011600 */
[----:B---3--:R-:W-:Y:S01]  /*1100*/  IMAD.IADD R17, R20, 0x1, R17 ;  /* 0x0000000114117824 */ /* 0x008fe200078e0211 */
        /* <DEDUP_REMOVED lines=8> */
[----:B0-----:R-:W-:Y:S01]  /*1190*/  IMAD R13, R2, R2, RZ ;  /* 0x00000002020d7224 */ /* 0x001fe200078e02ff */
[----:B------:R-:W-:Y:S01]  /*11a0*/  ISETP.GE.AND P2, PT, R17, R58, PT ;  /* 0x0000003a1100720c */ /* 0x000fe20003f46270 */
[----:B------:R-:W-:-:S02]  /*11b0*/  IMAD R4, R4, R4, RZ ;  /* 0x0000000404047224 */ /* 0x000fc400078e02ff */
[----:B------:R-:W-:Y:S01]  /*11c0*/  IMAD R14, R0, R0, RZ ;  /* 0x00000000000e7224 */ /* 0x000fe200078e02ff */
[----:B------:R-:W-:Y:S08]  /*11d0*/  I2F.F16 R19, R19 ;  /* 0x0000001300137306 */ /* 0x000ff00000200c00 */
[----:B------:R-:W4:Y:S08]  /*11e0*/  I2F.F16 R3, R4 ;  /* 0x0000000400037306 */ /* 0x000f300000200c00 */
[----:B------:R-:W0:Y:S08]  /*11f0*/  I2F.F16 R13, R13 ;  /* 0x0000000d000d7306 */ /* 0x000e300000200c00 */
[----:B------:R-:W1:Y:S01]  /*1200*/  I2F.F16 R15, R14 ;  /* 0x0000000e000f7306 */ /* 0x000e620000200c00 */
[----:B----4-:R-:W-:-:S02]  /*1210*/  HMUL2 R4, R3.H0_H0, R12.H0_H0 ;  /* 0x2000000c03047232 */ /* 0x010fc40000000800 */
[-C--:B------:R-:W-:Y:S02]  /*1220*/  HMUL2 R3, R19.H0_H0, R12.reuse.H0_H0 ;  /* 0x2000000c13037232 */ /* 0x080fe40000000800 */
[-C--:B0-----:R-:W-:Y:S02]  /*1230*/  HMUL2 R2, R13.H0_H0, R12.reuse.H0_H0 ;  /* 0x2000000c0d027232 */ /* 0x081fe40000000800 */
[----:B-1----:R-:W-:Y:S01]  /*1240*/  HMUL2 R0, R15.H0_H0, R12.H0_H0 ;  /* 0x2000000c0f007232 */ /* 0x002fe20000000800 */
[----:B------:R-:W-:Y:S05]  /*1250*/  @!P2 BRA `(.L_x_616) ;  /* 0xfffffd700000a947 */ /* 0x000fea000383ffff */
.L_x_615:
[----:B------:R-:W-:Y:S02]  /*1260*/  ISETP.GE.OR P0, PT, R57, c[0x0][0x1ac], P0 ;  /* 0x00006b0039007a0c */ /* 0x000fe40000706670 */
[----:B------:R-:W-:Y:S02]  /*1270*/  IADD3 R9, R10, R21, R5 ;  /* 0x000000150a097210 */ /* 0x000fe40007ffe005 */
[----:B------:R-:W-:Y:S02]  /*1280*/  PRMT R52, RZ, 0x5410, RZ ;  /* 0x00005410ff347816 */ /* 0x000fe400000000ff */
[----:B------:R-:W-:-:S02]  /*1290*/  PRMT R51, RZ, 0x5410, RZ ;  /* 0x00005410ff337816 */ /* 0x000fc400000000ff */
[----:B------:R-:W-:Y:S02]  /*12a0*/  PRMT R50, RZ, 0x5410, RZ ;  /* 0x00005410ff327816 */ /* 0x000fe400000000ff */
[----:B------:R-:W-:Y:S02]  /*12b0*/  PRMT R49, RZ, 0x5410, RZ ;  /* 0x00005410ff317816 */ /* 0x000fe400000000ff */
[----:B------:R-:W-:Y:S02]  /*12c0*/  PRMT R48, RZ, 0x5410, RZ ;  /* 0x00005410ff307816 */ /* 0x000fe400000000ff */
[----:B------:R-:W-:Y:S02]  /*12d0*/  PRMT R47, RZ, 0x5410, RZ ;  /* 0x00005410ff2f7816 */ /* 0x000fe400000000ff */
[----:B------:R-:W-:Y:S02]  /*12e0*/  PRMT R46, RZ, 0x5410, RZ ;  /* 0x00005410ff2e7816 */ /* 0x000fe400000000ff */
[----:B------:R-:W-:Y:S01]  /*12f0*/  PRMT R5, RZ, 0x5410, RZ ;  /* 0x00005410ff057816 */ /* 0x000fe200000000ff */
[----:B------:R-:W-:Y:S05]  /*1300*/  @P0 BRA `(.L_x_617) ;  /* 0x00002ab000000947 */ /* 0x000fea0003800000 */
        /* <DEDUP_REMOVED lines=8> */
[----:B------:R-:W-:Y:S02]  /*1390*/  ISETP.NE.AND P0, PT, R6, RZ, PT ;  /* 0x000000ff0600720c */ /* 0x000fe40003f05270 */
[----:B------:R-:W-:Y:S02]  /*13a0*/  LEA.HI.X.SX32 R8, R8, R11, 0x1, P2 ;  /* 0x0000000b08087211 */ /* 0x000fe400010f0eff */
[----:B------:R-:W-:Y:S02]  /*13b0*/  LEA R60, P2, R9, c[0x0][0x168], 0x2 ;  /* 0x00005a00093c7a11 */ /* 0x000fe400078410ff */
[----:B------:R-:W-:Y:S02]  /*13c0*/  ISETP.LT.OR P0, PT, R7, 0x4, !P0 ;  /* 0x000000040700780c */ /* 0x000fe40004701670 */
[----:B------:R-:W-:-:S05]  /*13d0*/  LEA.HI.X R61, R9, c[0x0][0x16c], R8, 0x2, P2 ;  /* 0x00005b00093d7a11 */ /* 0x000fca00010f1408 */
.L_x_626:
[----:B-----5:R0:W5:Y:S01]  /*13e0*/  LDG.E.128.CONSTANT R8, [R60.64] ;  /* 0x000000063c087981 */ /* 0x020162000c1e9d00 */
[----:B------:R-:W-:Y:S01]  /*13f0*/  IMAD.MOV.U32 R53, RZ, RZ, c[0x0][0x18c] ;  /* 0x00006300ff357624 */ /* 0x000fe200078e00ff */
[----:B------:R-:W-:Y:S05]  /*1400*/  @!P1 BRA `(.L_x_618) ;  /* 0x0000148000009947 */ /* 0x000fea0003800000 */
[----:B------:R-:W-:-:S06]  /*1410*/  IMAD.WIDE R16, R53, 0x4, R60 ;  /* 0x0000000435107825 */ /* 0x000fcc00078e023c */
[----:B------:R-:W-:Y:S02]  /*1420*/  IMAD.WIDE R12, R53, 0x4, R16 ;  /* 0x00000004350c7825 */ /* 0x000fe400078e0210 */
[----:B------:R-:W2:Y:S04]  /*1430*/  LDG.E.128.CONSTANT R16, [R16.64] ;  /* 0x0000000610107981 */ /* 0x000ea8000c1e9d00 */
[----:B------:R-:W3:Y:S01]  /*1440*/  LDG.E.128.CONSTANT R12, [R12.64] ;  /* 0x000000060c0c7981 */ /* 0x000ee2000c1e9d00 */
[----:B-----5:R-:W-:Y:S02]  /*1450*/  SHF.R.U32.HI R33, RZ, 0xc, R11 ;  /* 0x0000000cff217819 */ /* 0x020fe4000001160b */
[----:B------:R-:W-:Y:S02]  /*1460*/  PRMT R7, R54, 0x9910, RZ ;  /* 0x0000991036077816 */ /* 0x000fe400000000ff */
[----:B------:R-:W-:-:S02]  /*1470*/  LOP3.LUT R33, R33, 0xf000f, RZ, 0xc0, !PT ;  /* 0x000f000f21217812 */ /* 0x000fc400078ec0ff */
[----:B------:R-:W-:Y:S02]  /*1480*/  SHF.R.U32.HI R6, RZ, 0xc, R8 ;  /* 0x0000000cff067819 */ /* 0x000fe40000011608 */
[----:B------:R-:W-:Y:S02]  /*1490*/  SHF.R.U32.HI R29, RZ, 0xc, R9 ;  /* 0x0000000cff1d7819 */ /* 0x000fe40000011609 */
[----:B------:R-:W-:Y:S02]  /*14a0*/  SHF.R.U32.HI R31, RZ, 0xc, R10 ;  /* 0x0000000cff1f7819 */ /* 0x000fe4000001160a */
[----:B------:R-:W-:Y:S02]  /*14b0*/  SHF.R.U32.HI R23, RZ, 0x6, R8 ;  /* 0x00000006ff177819 */ /* 0x000fe40000011608 */
[----:B------:R-:W-:Y:S02]  /*14c0*/  LOP3.LUT R22, R8, 0x3f003f, RZ, 0xc0, !PT ;  /* 0x003f003f08167812 */ /* 0x000fe400078ec0ff */
[----:B------:R-:W-:-:S02]  /*14d0*/  SHF.R.U32.HI R28, RZ, 0x6, R11 ;  /* 0x00000006ff1c7819 */ /* 0x000fc4000001160b */
[----:B------:R-:W-:Y:S02]  /*14e0*/  ISETP.NE.AND P2, PT, R7, RZ, PT ;  /* 0x000000ff0700720c */ /* 0x000fe40003f45270 */
[----:B------:R-:W-:Y:S02]  /*14f0*/  LOP3.LUT R7, R6, 0xf000f, RZ, 0xc0, !PT ;  /* 0x000f000f06077812 */ /* 0x000fe400078ec0ff */
[----:B------:R-:W-:Y:S02]  /*1500*/  LOP3.LUT R29, R29, 0xf000f, RZ, 0xc0, !PT ;  /* 0x000f000f1d1d7812 */ /* 0x000fe400078ec0ff */
[----:B------:R-:W-:Y:S02]  /*1510*/  LOP3.LUT R31, R31, 0xf000f, RZ, 0xc0, !PT ;  /* 0x000f000f1f1f7812 */ /* 0x000fe400078ec0ff */
[----:B------:R-:W-:Y:S02]  /*1520*/  SHF.R.U32.HI R24, RZ, 0x6, R9 ;  /* 0x00000006ff187819 */ /* 0x000fe40000011609 */
[----:B------:R-:W-:-:S02]  /*1530*/  LOP3.LUT R23, R23, 0x3f003f, RZ, 0xc0, !PT ;  /* 0x003f003f17177812 */ /* 0x000fc400078ec0ff */
[----:B------:R-:W-:Y:S02]  /*1540*/  SHF.R.U32.HI R26, RZ, 0x6, R10 ;  /* 0x00000006ff1a7819 */ /* 0x000fe4000001160a */
        /* <DEDUP_REMOVED lines=13> */
[----:B------:R-:W-:Y:S02]  /*1620*/  ISETP.GE.AND P3, PT, R59, 0x2, PT ;  /* 0x000000023b00780c */ /* 0x000fe40003f66270 */
[----:B---3--:R-:W-:Y:S02]  /*1630*/  SHF.R.U32.HI R34, RZ, 0x8, R15 ;  /* 0x00000008ff227819 */ /* 0x008fe4000001160f */
[----:B--2---:R-:W-:Y:S02]  /*1640*/  SHF.R.U32.HI R39, RZ, 0xc, R17 ;  /* 0x0000000cff277819 */ /* 0x004fe40000011611 */
[----:B------:R-:W-:Y:S02]  /*1650*/  LOP3.LUT R34, R33, 0x300030, R34, 0xf8, !PT ;  /* 0x0030003021227812 */ /* 0x000fe400078ef822 */
[----:B------:R-:W-:Y:S02]  /*1660*/  SHF.R.U32.HI R33, RZ, 0xc, R16 ;  /* 0x0000000cff217819 */ /* 0x000fe40000011610 */
[----:B------:R-:W-:-:S02]  /*1670*/  SHF.R.U32.HI R8, RZ, 0x8, R12 ;  /* 0x00000008ff087819 */ /* 0x000fc4000001160c */
[--C-:B------:R-:W-:Y:S02]  /*1680*/  SHF.R.U32.HI R30, RZ, 0x8, R13.reuse ;  /* 0x00000008ff1e7819 */ /* 0x100fe4000001160d */
[----:B------:R-:W-:Y:S02]  /*1690*/  SHF.R.U32.HI R32, RZ, 0x8, R14 ;  /* 0x00000008ff207819 */ /* 0x000fe4000001160e */
[----:B------:R-:W-:Y:S02]  /*16a0*/  SHF.R.U32.HI R35, RZ, 0xa, R12 ;  /* 0x0000000aff237819 */ /* 0x000fe4000001160c */
[----:B------:R-:W-:Y:S02]  /*16b0*/  SHF.R.U32.HI R36, RZ, 0xa, R13 ;  /* 0x0000000aff247819 */ /* 0x000fe4000001160d */
[----:B------:R-:W-:Y:S02]  /*16c0*/  LOP3.LUT R40, R33, 0xf000f, RZ, 0xc0, !PT ;  /* 0x000f000f21287812 */ /* 0x000fe400078ec0ff */
[----:B------:R-:W-:-:S02]  /*16d0*/  LOP3.LUT R39, R39, 0xf000f, RZ, 0xc0, !PT ;  /* 0x000f000f27277812 */ /* 0x000fc400078ec0ff */
[----:B------:R-:W-:Y:S02]  /*16e0*/  LOP3.LUT R8, R7, 0x300030, R8, 0xf8, !PT ;  /* 0x0030003007087812 */ /* 0x000fe400078ef808 */
[----:B------:R-:W-:Y:S02]  /*16f0*/  LOP3.LUT R7, R29, 0x300030, R30, 0xf8, !PT ;  /* 0x003000301d077812 */ /* 0x000fe400078ef81e */
[----:B------:R-:W-:Y:S02]  /*1700*/  LOP3.LUT R6, R31, 0x300030, R32, 0xf8, !PT ;  /* 0x003000301f067812 */ /* 0x000fe400078ef820 */
[----:B------:R-:W-:Y:S02]  /*1710*/  SHF.R.U32.HI R41, RZ, 0xc, R18 ;  /* 0x0000000cff297819 */ /* 0x000fe40000011612 */
[----:B------:R-:W-:Y:S02]  /*1720*/  SHF.R.U32.HI R43, RZ, 0xc, R19 ;  /* 0x0000000cff2b7819 */ /* 0x000fe40000011613 */
[----:B------:R-:W-:-:S02]  /*1730*/  LOP3.LUT R31, R16, 0x3f003f, RZ, 0xc0, !PT ;  /* 0x003f003f101f7812 */ /* 0x000fc400078ec0ff */
[----:B------:R-:W-:Y:S02]  /*1740*/  SHF.R.U32.HI R32, RZ, 0x6, R16 ;  /* 0x00000006ff207819 */ /* 0x000fe40000011610 */
[----:B------:R-:W-:Y:S02]  /*1750*/  LOP3.LUT R29, R17, 0x3f003f, RZ, 0xc0, !PT ;  /* 0x003f003f111d7812 */ /* 0x000fe400078ec0ff */
[----:B------:R-:W-:Y:S02]  /*1760*/  LOP3.LUT R35, R40, 0x300030, R35, 0xf8, !PT ;  /* 0x0030003028237812 */ /* 0x000fe400078ef823 */
[----:B------:R-:W-:Y:S02]  /*1770*/  LOP3.LUT R36, R39, 0x300030, R36, 0xf8, !PT ;  /* 0x0030003027247812 */ /* 0x000fe400078ef824 */
[----:B------:R-:W-:Y:S02]  /*1780*/  LOP3.LUT R9, R12, 0x3f003f, RZ, 0xc0, !PT ;  /* 0x003f003f0c097812 */ /* 0x000fe400078ec0ff */
[----:B------:R-:W-:-:S02]  /*1790*/  SHF.R.U32.HI R20, RZ, 0x6, R12 ;  /* 0x00000006ff147819 */ /* 0x000fc4000001160c */
[----:B------:R-:W-:Y:S02]  /*17a0*/  SHF.R.U32.HI R30, RZ, 0x6, R17 ;  /* 0x00000006ff1e7819 */ /* 0x000fe40000011611 */
[----:B------:R-:W-:Y:S02]  /*17b0*/  LOP3.LUT R16, R19, 0x3f003f, RZ, 0xc0, !PT ;  /* 0x003f003f13107812 */ /* 0x000fe400078ec0ff */
[----:B------:R-:W-:Y:S02]  /*17c0*/  LOP3.LUT R39, R27, 0x64006400, RZ, 0xfc, !PT ;  /* 0x640064001b277812 */ /* 0x000fe400078efcff */
[----:B------:R-:W-:Y:S02]  /*17d0*/  LOP3.LUT R40, R28, 0x64006400, RZ, 0xfc, !PT ;  /* 0x640064001c287812 */ /* 0x000fe400078efcff */
[----:B------:R-:W-:Y:S02]  /*17e0*/  LOP3.LUT R11, R13, 0x3f003f, RZ, 0xc0, !PT ;  /* 0x003f003f0d0b7812 */ /* 0x000fe400078ec0ff */
[----:B------:R-:W-:-:S02]  /*17f0*/  SHF.R.U32.HI R37, RZ, 0xa, R14 ;  /* 0x0000000aff257819 */ /* 0x000fc4000001160e */
[----:B------:R-:W-:Y:S02]  /*1800*/  LOP3.LUT R10, R14, 0x3f003f, RZ, 0xc0, !PT ;  /* 0x003f003f0e0a7812 */ /* 0x000fe400078ec0ff */
[----:B------:R-:W-:Y:S02]  /*1810*/  SHF.R.U32.HI R38, RZ, 0xa, R15 ;  /* 0x0000000aff267819 */ /* 0x000fe4000001160f */
[----:B------:R-:W-:Y:S02]  /*1820*/  LOP3.LUT R12, R15, 0x3f003f, RZ, 0xc0, !PT ;  /* 0x003f003f0f0c7812 */ /* 0x000fe400078ec0ff */
[----:B------:R-:W-:Y:S02]  /*1830*/  LOP3.LUT R17, R18, 0x3f003f, RZ, 0xc0, !PT ;  /* 0x003f003f12117812 */ /* 0x000fe400078ec0ff */
[----:B------:R-:W-:Y:S02]  /*1840*/  SHF.R.U32.HI R13, RZ, 0x6, R13 ;  /* 0x00000006ff0d7819 */ /* 0x000fe4000001160d */
[----:B------:R-:W-:-:S02]  /*1850*/  SHF.R.U32.HI R14, RZ, 0x6, R14 ;  /* 0x00000006ff0e7819 */ /* 0x000fc4000001160e */
[----:B------:R-:W-:Y:S02]  /*1860*/  SHF.R.U32.HI R15, RZ, 0x6, R15 ;  /* 0x00000006ff0f7819 */ /* 0x000fe4000001160f */
[----:B------:R-:W-:Y:S02]  /*1870*/  SHF.R.U32.HI R18, RZ, 0x6, R18 ;  /* 0x00000006ff127819 */ /* 0x000fe40000011612 */
[----:B------:R-:W-:Y:S02]  /*1880*/  SHF.R.U32.HI R19, RZ, 0x6, R19 ;  /* 0x00000006ff137819 */ /* 0x000fe40000011613 */
[----:B------:R-:W-:Y:S02]  /*1890*/  LOP3.LUT R42, R41, 0xf000f, RZ, 0xc0, !PT ;  /* 0x000f000f292a7812 */ /* 0x000fe400078ec0ff */
        /* <DEDUP_REMOVED lines=8> */
[----:B------:R-:W-:Y:S01]  /*1920*/  LOP3.LUT R30, R30, 0x3f003f, RZ, 0xc0, !PT ;  /* 0x003f003f1e1e7812 */ /* 0x000fe200078ec0ff */
[----:B------:R-:W-:Y:S01]  /*1930*/  HADD2 R28, R21, -1056, -1056 ;  /* 0xe420e420151c7430 */ /* 0x000fe20000000000 */
[----:B------:R-:W-:Y:S01]  /*1940*/  LOP3.LUT R37, R42, 0x300030, R37, 0xf8, !PT ;  /* 0x003000302a257812 */ /* 0x000fe200078ef825 */
[----:B------:R-:W-:Y:S01]  /*1950*/  HADD2 R27, R25, -1056, -1056 ;  /* 0xe420e420191b7430 */ /* 0x000fe20000000000 */
[----:B------:R-:W-:Y:S02]  /*1960*/  LOP3.LUT R38, R43, 0x300030, R38, 0xf8, !PT ;  /* 0x003000302b267812 */ /* 0x000fe400078ef826 */
[----:B------:R-:W-:-:S02]  /*1970*/  LOP3.LUT R39, R18, 0x3f003f, RZ, 0xc0, !PT ;  /* 0x003f003f12277812 */ /* 0x000fc400078ec0ff */
        /* <DEDUP_REMOVED lines=53> */
[----:B------:R-:W1:Y:S01]  /*1cd0*/  LDS.128 R8, [UR4] ;  /* 0x00000004ff087984 */ /* 0x000e620008000c00 */
[----:B------:R-:W-:Y:S02]  /*1ce0*/  PRMT R4, R4, 0x5410, R3 ;  /* 0x0000541004047816 */ /* 0x000fe40000000003 */
[----:B------:R-:W-:Y:S01]  /*1cf0*/  PRMT R2, R2, 0x5410, R0 ;  /* 0x0000541002027816 */ /* 0x000fe20000000000 */
[----:B------:R-:W2:Y:S01]  /*1d00*/  LDS.128 R12, [UR4+0x10] ;  /* 0x00001004ff0c7984 */ /* 0x000ea20008000c00 */
[-C--:B-1----:R-:W-:Y:S01]  /*1d10*/  HFMA2.MMA R62, R45, R8.reuse, RZ ;  /* 0x000000082d3e7235 */ /* 0x082fe200000000ff */
        /* <DEDUP_REMOVED lines=13> */
[-C--:B--2---:R-:W-:Y:S01]  /*1df0*/  HFMA2 R8, R19, R12.reuse, R8 ;  /* 0x0000000c13087231 */ /* 0x084fe20000000008 */
        /* <DEDUP_REMOVED lines=25> */
.L_x_619:
[----:B------:R-:W-:Y:S05]  /*1f90*/  @!P3 BRA `(.L_x_618) ;  /* 0x000008f00000b947 */ /* 0x000fea0003800000 */
[----:B------:R-:W-:Y:S02]  /*1fa0*/  PRMT R8, R55, 0x9910, RZ ;  /* 0x0000991037087816 */ /* 0x000fe400000000ff */
[----:B------:R-:W-:Y:S02]  /*1fb0*/  ISETP.GE.AND P3, PT, R59, 0x3, PT ;  /* 0x000000033b00780c */ /* 0x000fe40003f66270 */
[----:B------:R-:W-:-:S13]  /*1fc0*/  ISETP.NE.AND P2, PT, R8, RZ, PT ;  /* 0x000000ff0800720c */ /* 0x000fda0003f45270 */
[----:B------:R-:W-:Y:S05]  /*1fd0*/  @!P2 BRA `(.L_x_620) ;  /* 0x000002c00000a947 */ /* 0x000fea0003800000 */
[----:B------:R-:W1:Y:S01]  /*1fe0*/  LDS.128 R8, [UR4+0x40] ;  /* 0x00004004ff087984 */ /* 0x000e620008000c00 */
[----:B------:R-:W-:Y:S02]  /*1ff0*/  PRMT R4, R4, 0x5410, R3 ;  /* 0x0000541004047816 */ /* 0x000fe40000000003 */
[----:B------:R-:W-:Y:S01]  /*2000*/  PRMT R2, R2, 0x5410, R0 ;  /* 0x0000541002027816 */ /* 0x000fe20000000000 */
[----:B------:R-:W2:Y:S01]  /*2010*/  LDS.128 R12, [UR4+0x50] ;  /* 0x00005004ff0c7984 */ /* 0x000ea20008000c00 */
[-C--:B-1----:R-:W-:Y:S01]  /*2020*/  HFMA2.MMA R62, R45, R8.reuse, RZ ;  /* 0x000000082d3e7235 */ /* 0x082fe200000000ff */
        /* <DEDUP_REMOVED lines=13> */
[-C--:B--2---:R-:W-:Y:S01]  /*2100*/  HFMA2 R8, R19, R12.reuse, R8 ;  /* 0x0000000c13087231 */ /* 0x084fe20000000008 */
        /* <DEDUP_REMOVED lines=25> */
.L_x_620:
[----:B------:R-:W-:Y:S05]  /*22a0*/  @!P3 BRA `(.L_x_618) ;  /* 0x000005e00000b947 */ /* 0x000fea0003800000 */
[----:B------:R-:W-:-:S04]  /*22b0*/  PRMT R8, R56, 0x9910, RZ ;  /* 0x0000991038087816 */ /* 0x000fc800000000ff */
        /* <DEDUP_REMOVED lines=46> */
.L_x_621:
[----:B------:R-:W-:Y:S05]  /*25a0*/  @P0 BRA `(.L_x_618) ;  /* 0x000002e000000947 */ /* 0x000fea0003800000 */
[----:B------:R-:W1:Y:S01]  /*25b0*/  LDS.128 R8, [UR4+0xc0] ;  /* 0x0000c004ff087984 */ /* 0x000e620008000c00 */
[----:B------:R-:W-:Y:S01]  /*25c0*/  IMAD.MOV.U32 R63, RZ, RZ, R27 ;  /* 0x000000ffff3f7224 */ /* 0x000fe200078e001b */
[----:B------:R-:W-:Y:S01]  /*25d0*/  PRMT R4, R4, 0x5410, R3 ;  /* 0x0000541004047816 */ /* 0x000fe20000000003 */
[----:B------:R-:W-:Y:S01]  /*25e0*/  IMAD.MOV.U32 R65, RZ, RZ, R26 ;  /* 0x000000ffff417224 */ /* 0x000fe200078e001a */
[----:B------:R-:W2:Y:S01]  /*25f0*/  LDS.128 R12, [UR4+0xd0] ;  /* 0x0000d004ff0c7984 */ /* 0x000ea20008000c00 */
[----:B------:R-:W-:Y:S01]  /*2600*/  PRMT R2, R2, 0x5410, R0 ;  /* 0x0000541002027816 */ /* 0x000fe20000000000 */
        /* <DEDUP_REMOVED lines=28> */
[----:B------:R-:W-:-:S03]  /*27d0*/  HADD2 R27, R27.H0_H0, R27.H1_H1 ;  /* 0x3000001b1b1b7230 */ /* 0x000fc60000000800 */
        /* <DEDUP_REMOVED lines=11> */
.L_x_618:
[----:B------:R-:W-:Y:S05]  /*2890*/  @!P1 BRA `(.L_x_622) ;  /* 0x000014a000009947 */ /* 0x000fea0003800000 */
        /* <DEDUP_REMOVED lines=14> */
[----:B------:R-:W-:-:S02]  /*2980*/  LOP3.LUT R34, R23, 0xf000f, RZ, 0xc0, !PT ;  /* 0x000f000f17227812 */ /* 0x000fc400078ec0ff */
[----:B------:R-:W-:Y:S02]  /*2990*/  LOP3.LUT R7, R20, 0xf000f, RZ, 0xc0, !PT ;  /* 0x000f000f14077812 */ /* 0x000fe400078ec0ff */
[----:B----4-:R-:W-:Y:S02]  /*29a0*/  SHF.R.U32.HI R39, RZ, 0x8, R14 ;  /* 0x00000008ff277819 */ /* 0x010fe4000001160e */
[----:B------:R-:W-:Y:S02]  /*29b0*/  SHF.R.U32.HI R6, RZ, 0x8, R12 ;  /* 0x00000008ff067819 */ /* 0x000fe4000001160c */
[----:B------:R-:W-:Y:S02]  /*29c0*/  SHF.R.U32.HI R37, RZ, 0x8, R13 ;  /* 0x00000008ff257819 */ /* 0x000fe4000001160d */
[----:B------:R-:W-:Y:S02]  /*29d0*/  LOP3.LUT R24, R21, 0xf000f, RZ, 0xc0, !PT ;  /* 0x000f000f15187812 */ /* 0x000fe400078ec0ff */
[----:B------:R-:W-:-:S02]  /*29e0*/  LOP3.LUT R39, R34, 0x300030, R39, 0xf8, !PT ;  /* 0x0030003022277812 */ /* 0x000fc400078ef827 */
[--C-:B---3--:R-:W-:Y:S02]  /*29f0*/  SHF.R.U32.HI R35, RZ, 0xc, R16.reuse ;  /* 0x0000000cff237819 */ /* 0x108fe40000011610 */
[----:B------:R-:W-:Y:S02]  /*2a00*/  LOP3.LUT R33, R16, 0x3f003f, RZ, 0xc0, !PT ;  /* 0x003f003f10217812 */ /* 0x000fe400078ec0ff */
[----:B------:R-:W-:Y:S02]  /*2a10*/  SHF.R.U32.HI R34, RZ, 0x6, R16 ;  /* 0x00000006ff227819 */ /* 0x000fe40000011610 */
[----:B------:R-:W-:Y:S02]  /*2a20*/  SHF.R.U32.HI R16, RZ, 0xc, R17 ;  /* 0x0000000cff107819 */ /* 0x000fe40000011611 */
[----:B------:R-:W-:Y:S02]  /*2a30*/  LOP3.LUT R20, R7, 0x300030, R6, 0xf8, !PT ;  /* 0x0030003007147812 */ /* 0x000fe400078ef806 */
[----:B------:R-:W-:-:S02]  /*2a40*/  LOP3.LUT R37, R24, 0x300030, R37, 0xf8, !PT ;  /* 0x0030003018257812 */ /* 0x000fc400078ef825 */
[----:B------:R-:W-:Y:S02]  /*2a50*/  LOP3.LUT R21, R17, 0x3f003f, RZ, 0xc0, !PT ;  /* 0x003f003f11157812 */ /* 0x000fe400078ec0ff */
[----:B------:R-:W-:Y:S02]  /*2a60*/  SHF.R.U32.HI R23, RZ, 0x6, R17 ;  /* 0x00000006ff177819 */ /* 0x000fe40000011611 */
[--C-:B------:R-:W-:Y:S02]  /*2a70*/  SHF.R.U32.HI R17, RZ, 0xc, R18.reuse ;  /* 0x0000000cff117819 */ /* 0x100fe40000011612 */
[----:B------:R-:W-:Y:S02]  /*2a80*/  LOP3.LUT R24, R18, 0x3f003f, RZ, 0xc0, !PT ;  /* 0x003f003f12187812 */ /* 0x000fe400078ec0ff */
[----:B------:R-:W-:Y:S02]  /*2a90*/  SHF.R.U32.HI R6, RZ, 0x6, R18 ;  /* 0x00000006ff067819 */ /* 0x000fe40000011612 */
[----:B------:R-:W-:-:S02]  /*2aa0*/  SHF.R.U32.HI R25, RZ, 0xc, R11 ;  /* 0x0000000cff197819 */ /* 0x000fc4000001160b */
[----:B------:R-:W-:Y:S02]  /*2ab0*/  SHF.R.U32.HI R18, RZ, 0xc, R19 ;  /* 0x0000000cff127819 */ /* 0x000fe40000011613 */
[----:B------:R-:W-:Y:S02]  /*2ac0*/  SHF.R.U32.HI R43, RZ, 0xa, R13 ;  /* 0x0000000aff2b7819 */ /* 0x000fe4000001160d */
[----:B------:R-:W-:Y:S02]  /*2ad0*/  LOP3.LUT R16, R16, 0xf000f, RZ, 0xc0, !PT ;  /* 0x000f000f10107812 */ /* 0x000fe400078ec0ff */
[----:B------:R-:W-:Y:S02]  /*2ae0*/  SHF.R.U32.HI R32, RZ, 0x6, R8 ;  /* 0x00000006ff207819 */ /* 0x000fe40000011608 */
        /* <DEDUP_REMOVED lines=9> */
[----:B------:R-:W-:Y:S02]  /*2b80*/  LOP3.LUT R27, R13, 0x3f003f, RZ, 0xc0, !PT ;  /* 0x003f003f0d1b7812 */ /* 0x000fe400078ec0ff */
[----:B------:R-:W-:Y:S02]  /*2b90*/  LOP3.LUT R28, R14, 0x3f003f, RZ, 0xc0, !PT ;  /* 0x003f003f0e1c7812 */ /* 0x000fe400078ec0ff */
[--C-:B------:R-:W-:Y:S02]  /*2ba0*/  SHF.R.U32.HI R41, RZ, 0x8, R15.reuse ;  /* 0x00000008ff297819 */ /* 0x100fe4000001160f */
[----:B------:R-:W-:Y:S02]  /*2bb0*/  SHF.R.U32.HI R45, RZ, 0xa, R15 ;  /* 0x0000000aff2d7819 */ /* 0x000fe4000001160f */
[----:B------:R-:W-:-:S02]  /*2bc0*/  LOP3.LUT R29, R15, 0x3f003f, RZ, 0xc0, !PT ;  /* 0x003f003f0f1d7812 */ /* 0x000fc400078ec0ff */
[----:B------:R-:W-:Y:S02]  /*2bd0*/  LOP3.LUT R36, R25, 0xf000f, RZ, 0xc0, !PT ;  /* 0x000f000f19247812 */ /* 0x000fe400078ec0ff */
[----:B------:R-:W-:Y:S02]  /*2be0*/  LOP3.LUT R18, R18, 0xf000f, RZ, 0xc0, !PT ;  /* 0x000f000f12127812 */ /* 0x000fe400078ec0ff */
        /* <DEDUP_REMOVED lines=8> */
[----:B------:R-:W-:Y:S02]  /*2c70*/  LOP3.LUT R43, R16, 0x300030, R43, 0xf8, !PT ;  /* 0x00300030102b7812 */ /* 0x000fe400078ef82b */
[----:B------:R-:W-:-:S02]  /*2c80*/  LOP3.LUT R16, R32, 0x3f003f, RZ, 0xc0, !PT ;  /* 0x003f003f20107812 */ /* 0x000fc400078ec0ff */
[----:B------:R-:W-:Y:S02]  /*2c90*/  LOP3.LUT R25, R19, 0x3f003f, RZ, 0xc0, !PT ;  /* 0x003f003f13197812 */ /* 0x000fe400078ec0ff */
        /* <DEDUP_REMOVED lines=80> */
[----:B------:R-:W1:Y:S01]  /*31a0*/  LDS.128 R16, [UR4+0x20] ;  /* 0x00002004ff107984 */ /* 0x000e620008000c00 */
[----:B------:R-:W-:-:S02]  /*31b0*/  PRMT R4, R4, 0x5410, R3 ;  /* 0x0000541004047816 */ /* 0x000fc40000000003 */
        /* <DEDUP_REMOVED lines=42> */
.L_x_623:
        /* <DEDUP_REMOVED lines=49> */
.L_x_624:
        /* <DEDUP_REMOVED lines=48> */
.L_x_625:
[----:B------:R-:W-:Y:S05]  /*3a70*/  @P0 BRA `(.L_x_622) ;  /* 0x000002c000000947 */ /* 0x000fea0003800000 */
        /* <DEDUP_REMOVED lines=44> */
.L_x_622:
[----:B------:R-:W-:Y:S01]  /*3d40*/  IADD3 R57, R57, 0x20, RZ ;  /* 0x0000002039397810 */ /* 0x000fe20007ffe0ff */
[----:B------:R-:W-:Y:S01]  /*3d50*/  UIMAD UR8, UR5, 0x18, URZ ;  /* 0x00000018050878a4 */ /* 0x000fe2000f8e023f */
[----:B0-----:R-:W-:Y:S01]  /*3d60*/  IMAD.WIDE.U32 R60, R53, 0x18, R60 ;  /* 0x00000018353c7825 */ /* 0x001fe200078e003c */
[----:B------:R-:W-:Y:S01]  /*3d70*/  UIADD3 UR4, UR4, 0x40, URZ ;  /* 0x0000004004047890 */ /* 0x000fe2000fffe03f */
[C---:B------:R-:W-:Y:S02]  /*3d80*/  ISETP.GE.AND P2, PT, R57.reuse, c[0x0][0x1ac], PT ;  /* 0x00006b0039007a0c */ /* 0x040fe40003f46270 */
[----:B------:R-:W-:Y:S02]  /*3d90*/  ISETP.LT.AND P3, PT, R57, R58, PT ;  /* 0x0000003a3900720c */ /* 0x000fe40003f61270 */
[----:B------:R-:W-:-:S11]  /*3da0*/  IADD3 R61, R61, UR8, RZ ;  /* 0x000000083d3d7c10 */ /* 0x000fd6000fffe0ff */
[----:B------:R-:W-:Y:S05]  /*3db0*/  @!P2 BRA P3, `(.L_x_626) ;  /* 0xffffd6200000a947 */ /* 0x000fea000183ffff */
.L_x_617:
[----:B------:R-:W-:Y:S05]  /*3dc0*/  @!P1 EXIT ;  /* 0x000000000000994d */ /* 0x000fea0003800000 */
[----:B------:R-:W0:Y:S04]  /*3dd0*/  S2R R3, SR_CTAID.X ;  /* 0x0000000000037919 */ /* 0x000e280000002500 */
[----:B------:R-:W0:Y:S04]  /*3de0*/  S2R R2, SR_TID.X ;  /* 0x0000000000027919 */ /* 0x000e280000002100 */
[----:B------:R-:W1:Y:S01]  /*3df0*/  S2R R0, SR_CTAID.Y ;  /* 0x0000000000007919 */ /* 0x000e620000002600 */
[----:B0-----:R-:W-:Y:S02]  /*3e00*/  IMAD R3, R3, 0x20, R2 ;  /* 0x0000002003037824 */ /* 0x001fe400078e0202 */
[----:B------:R-:W-:-:S02]  /*3e10*/  IMAD.MOV.U32 R2, RZ, RZ, 0x2 ;  /* 0x00000002ff027424 */ /* 0x000fc400078e00ff */
        /* <DEDUP_REMOVED lines=9> */
[----:B------:R-:W-:Y:S01]  /*3eb0*/  LOP3.LUT R0, R2, 0xffffff, RZ, 0xc0, !PT ;  /* 0x00ffffff02007812 */ /* 0x000fe200078ec0ff */
[----:B------:R-:W-:-:S04]  /*3ec0*/  IMAD.MOV.U32 R7, RZ, RZ, R5 ;  /* 0x000000ffff077224 */ /* 0x000fc800078e0005 */
.L_x_630:
[----:B------:R-:W0:Y:S02]  /*3ed0*/  LDS R4, [R0] ;  /* 0x0000000000047984 */ /* 0x000e240000000800 */
[----:B0-----:R-:W-:-:S06]  /*3ee0*/  HADD2 R5, R4, R7 ;  /* 0x0000000704057230 */ /* 0x001fcc0000000000 */
[----:B------:R-:W0:Y:S02]  /*3ef0*/  ATOMS.CAST.SPIN R5, [R0], R4, R5 ;  /* 0x000000040005738d */ /* 0x000e240001800005 */
[----:B0-----:R-:W-:-:S13]  /*3f00*/  ISETP.EQ.U32.AND P0, PT, R5, 0x1, PT ;  /* 0x000000010500780c */ /* 0x001fda0003f02070 */
[----:B------:R-:W-:Y:S05]  /*3f10*/  @!P0 BRA `(.L_x_630) ;  /* 0xffffffb000008947 */ /* 0x000fea000383ffff */
[----:B------:R-:W-:Y:S05]  /*3f20*/  BRA `(.L_x_628) ;  /* 0x0000003000007947 */ /* 0x000fea0003800000 */
.L_x_629:
[----:B------:R-:W2:Y:S02]  /*3f30*/  LD.E R0, [R2.64] ;  /* 0x0000000602007980 */ /* 0x000ea4000c101900 */
[----:B--2---:R-:W-:-:S05]  /*3f40*/  IMAD.IADD R5, R5, 0x1, R0 ;  /* 0x0000000105057824 */ /* 0x004fca00078e0200 */
[----:B------:R0:W-:Y:S02]  /*3f50*/  ST.E [R2.64], R5 ;  /* 0x0000000502007985 */ /* 0x0001e4000c101906 */
.L_x_628:
[----:B------:R-:W-:Y:S05]  /*3f60*/  BSYNC B0 ;  /* 0x0000000000007941 */ /* 0x000fea0003800000 */
.L_x_627:
[----:B------:R-:W2:Y:S01]  /*3f70*/  ATOM.E.ADD.F16x2.RN.STRONG.GPU P0, RZ, [R2.64+0x4], R46 ;  /* 0x0000042e02ff798a */ /* 0x000ea2000810e9c6 */
[----:B------:R-:W-:Y:S01]  /*3f80*/  BSSY B0, `(.L_x_631) ;  /* 0x000000f000007945 */ /* 0x000fe20003800000 */
[----:B--2---:R-:W-:Y:S05]  /*3f90*/  @P0 BRA `(.L_x_632) ;  /* 0x000000d000000947 */ /* 0x004fea0003800000 */
[----:B------:R-:W1:Y:S02]  /*3fa0*/  QSPC.E.S P0, RZ, [R2+0x4] ;  /* 0x0000040002ff73aa */ /* 0x000e640000000500 */
[----:B-1----:R-:W-:Y:S05]  /*3fb0*/  @!P0 BRA `(.L_x_633) ;  /* 0x0000008000008947 */ /* 0x002fea0003800000 */
[----:B------:R-:W-:-:S04]  /*3fc0*/  IADD3 R0, R2, 0x4, RZ ;  /* 0x0000000402007810 */ /* 0x000fc80007ffe0ff */
[----:B------:R-:W-:-:S05]  /*3fd0*/  LOP3.LUT R0, R0, 0xffffff, RZ, 0xc0, !PT ;  /* 0x00ffffff00007812 */ /* 0x000fca00078ec0ff */
.L_x_634:
[----:B------:R-:W1:Y:S02]  /*3fe0*/  LDS R4, [R0] ;  /* 0x0000000000047984 */ /* 0x000e640000000800 */
[----:B01----:R-:W-:-:S10]  /*3ff0*/  HFMA2.MMA R5, R4, 1, 1, R46 ;  /* 0x3c003c0004057835 */ /* 0x003fd4000000002e */
[----:B------:R-:W0:Y:S02]  /*4000*/  ATOMS.CAST.SPIN R5, [R0], R4, R5 ;  /* 0x000000040005738d */ /* 0x000e240001800005 */
[----:B0-----:R-:W-:-:S13]  /*4010*/  ISETP.EQ.U32.AND P0, PT, R5, 0x1, PT ;  /* 0x000000010500780c */ /* 0x001fda0003f02070 */
[----:B------:R-:W-:Y:S05]  /*4020*/  @!P0 BRA `(.L_x_634) ;  /* 0xffffffb000008947 */ /* 0x000fea000383ffff */
[----:B------:R-:W-:Y:S05]  /*4030*/  BRA `(.L_x_632) ;  /* 0x0000003000007947 */ /* 0x000fea0003800000 */
.L_x_633:
[----:B------:R-:W2:Y:S02]  /*4040*/  LD.E R0, [R2.64+0x4] ;  /* 0x0000040602007980 */ /* 0x000ea4000c101900 */
[----:B0-2---:R-:W-:-:S05]  /*4050*/  IMAD.IADD R5, R46, 0x1, R0 ;  /* 0x000000012e057824 */ /* 0x005fca00078e0200 */
[----:B------:R0:W-:Y:S02]  /*4060*/  ST.E [R2.64+0x4], R5 ;  /* 0x0000040502007985 */ /* 0x0001e4000c101906 */
.L_x_632:
[----:B------:R-:W-:Y:S05]  /*4070*/  BSYNC B0 ;  /* 0x0000000000007941 */ /* 0x000fea0003800000 */
.L_x_631:
        /* <DEDUP_REMOVED lines=10> */
.L_x_638:
[----:B------:R-:W0:Y:S02]  /*4120*/  LDS R4, [R0] ;  /* 0x0000000000047984 */ /* 0x000e240000000800 */
[----:B0-----:R-:W-:-:S06]  /*4130*/  HADD2 R5, R4, R47 ;  /* 0x0000002f04057230 */ /* 0x001fcc0000000000 */
[----:B------:R-:W0:Y:S02]  /*4140*/  ATOMS.CAST.SPIN R5, [R0], R4, R5 ;  /* 0x000000040005738d */ /* 0x000e240001800005 */
[----:B0-----:R-:W-:-:S13]  /*4150*/  ISETP.EQ.U32.AND P0, PT, R5, 0x1, PT ;  /* 0x000000010500780c */ /* 0x001fda0003f02070 */
[----:B------:R-:W-:Y:S05]  /*4160*/  @!P0 BRA `(.L_x_638) ;  /* 0xffffffb000008947 */ /* 0x000fea000383ffff */
[----:B------:R-:W-:Y:S05]  /*4170*/  BRA `(.L_x_636) ;  /* 0x0000003000007947 */ /* 0x000fea0003800000 */
.L_x_637:
[----:B------:R-:W2:Y:S02]  /*4180*/  LD.E R0, [R2.64] ;  /* 0x0000000602007980 */ /* 0x000ea4000c101900 */
[----:B--2---:R-:W-:-:S05]  /*4190*/  IMAD.IADD R5, R47, 0x1, R0 ;  /* 0x000000012f057824 */ /* 0x004fca00078e0200 */
[----:B------:R0:W-:Y:S02]  /*41a0*/  ST.E [R2.64], R5 ;  /* 0x0000000502007985 */ /* 0x0001e4000c101906 */
.L_x_636:
[----:B------:R-:W-:Y:S05]  /*41b0*/  BSYNC B0 ;  /* 0x0000000000007941 */ /* 0x000fea0003800000 */
.L_x_635:
[----:B------:R-:W2:Y:S01]  /*41c0*/  ATOM.E.ADD.F16x2.RN.STRONG.GPU P0, RZ, [R2.64+0x4], R48 ;  /* 0x0000043002ff798a */ /* 0x000ea2000810e9c6 */
[----:B------:R-:W-:Y:S01]  /*41d0*/  BSSY B0, `(.L_x_639) ;  /* 0x000000f000007945 */ /* 0x000fe20003800000 */
[----:B--2---:R-:W-:Y:S05]  /*41e0*/  @P0 BRA `(.L_x_640) ;  /* 0x000000d000000947 */ /* 0x004fea0003800000 */
[----:B------:R-:W1:Y:S02]  /*41f0*/  QSPC.E.S P0, RZ, [R2+0x4] ;  /* 0x0000040002ff73aa */ /* 0x000e640000000500 */
[----:B-1----:R-:W-:Y:S05]  /*4200*/  @!P0 BRA `(.L_x_641) ;  /* 0x0000008000008947 */ /* 0x002fea0003800000 */
[----:B------:R-:W-:-:S04]  /*4210*/  IADD3 R0, R2, 0x4, RZ ;  /* 0x0000000402007810 */ /* 0x000fc80007ffe0ff */
[----:B------:R-:W-:-:S05]  /*4220*/  LOP3.LUT R0, R0, 0xffffff, RZ, 0xc0, !PT ;  /* 0x00ffffff00007812 */ /* 0x000fca00078ec0ff */
.L_x_642:
[----:B------:R-:W1:Y:S02]  /*4230*/  LDS R4, [R0] ;  /* 0x0000000000047984 */ /* 0x000e640000000800 */
[----:B01----:R-:W-:-:S10]  /*4240*/  HFMA2.MMA R5, R4, 1, 1, R48 ;  /* 0x3c003c0004057835 */ /* 0x003fd40000000030 */
[----:B------:R-:W0:Y:S02]  /*4250*/  ATOMS.CAST.SPIN R5, [R0], R4, R5 ;  /* 0x000000040005738d */ /* 0x000e240001800005 */
[----:B0-----:R-:W-:-:S13]  /*4260*/  ISETP.EQ.U32.AND P0, PT, R5, 0x1, PT ;  /* 0x000000010500780c */ /* 0x001fda0003f02070 */
[----:B------:R-:W-:Y:S05]  /*4270*/  @!P0 BRA `(.L_x_642) ;  /* 0xffffffb000008947 */ /* 0x000fea000383ffff */
[----:B------:R-:W-:Y:S05]  /*4280*/  BRA `(.L_x_640) ;  /* 0x0000003000007947 */ /* 0x000fea0003800000 */
.L_x_641:
[----:B------:R-:W2:Y:S02]  /*4290*/  LD.E R0, [R2.64+0x4] ;  /* 0x0000040602007980 */ /* 0x000ea4000c101900 */
[----:B0-2---:R-:W-:-:S05]  /*42a0*/  IMAD.IADD R5, R48, 0x1, R0 ;  /* 0x0000000130057824 */ /* 0x005fca00078e0200 */
[----:B------:R0:W-:Y:S02]  /*42b0*/  ST.E [R2.64+0x4], R5 ;  /* 0x0000040502007985 */ /* 0x0001e4000c101906 */
.L_x_640:
[----:B------:R-:W-:Y:S05]  /*42c0*/  BSYNC B0 ;  /* 0x0000000000007941 */ /* 0x000fea0003800000 */
.L_x_639:
        /* <DEDUP_REMOVED lines=9> */
.L_x_646:
[----:B------:R-:W0:Y:S02]  /*4360*/  LDS R4, [R0] ;  /* 0x0000000000047984 */ /* 0x000e240000000800 */
[----:B0-----:R-:W-:-:S06]  /*4370*/  HADD2 R5, R4, R49 ;  /* 0x0000003104057230 */ /* 0x001fcc0000000000 */
[----:B------:R-:W0:Y:S02]  /*4380*/  ATOMS.CAST.SPIN R5, [R0], R4, R5 ;  /* 0x000000040005738d */ /* 0x000e240001800005 */
[----:B0-----:R-:W-:-:S13]  /*4390*/  ISETP.EQ.U32.AND P0, PT, R5, 0x1, PT ;  /* 0x000000010500780c */ /* 0x001fda0003f02070 */
[----:B------:R-:W-:Y:S05]  /*43a0*/  @!P0 BRA `(.L_x_646) ;  /* 0xffffffb000008947 */ /* 0x000fea000383ffff */
[----:B------:R-:W-:Y:S05]  /*43b0*/  BRA `(.L_x_644) ;  /* 0x0000003000007947 */ /* 0x000fea0003800000 */
.L_x_645:
[----:B------:R-:W2:Y:S02]  /*43c0*/  LD.E R0, [R2.64] ;  /* 0x0000000602007980 */ /* 0x000ea4000c101900 */
[----:B--2---:R-:W-:-:S05]  /*43d0*/  IMAD.IADD R5, R49, 0x1, R0 ;  /* 0x0000000131057824 */ /* 0x004fca00078e0200 */
[----:B------:R0:W-:Y:S02]  /*43e0*/  ST.E [R2.64], R5 ;  /* 0x0000000502007985 */ /* 0x0001e4000c101906 */
.L_x_644:
[----:B------:R-:W-:Y:S05]  /*43f0*/  BSYNC B0 ;  /* 0x0000000000007941 */ /* 0x000fea0003800000 */
.L_x_643:
[----:B------:R-:W2:Y:S01]  /*4400*/  ATOM.E.ADD.F16x2.RN.STRONG.GPU P0, RZ, [R2.64+0x4], R50 ;  /* 0x0000043202ff798a */ /* 0x000ea2000810e9c6 */
[----:B------:R-:W-:Y:S01]  /*4410*/  BSSY B0, `(.L_x_647) ;  /* 0x000000f000007945 */ /* 0x000fe20003800000 */
[----:B--2---:R-:W-:Y:S05]  /*4420*/  @P0 BRA `(.L_x_648) ;  /* 0x000000d000000947 */ /* 0x004fea0003800000 */
[----:B------:R-:W1:Y:S02]  /*4430*/  QSPC.E.S P0, RZ, [R2+0x4] ;  /* 0x0000040002ff73aa */ /* 0x000e640000000500 */
[----:B-1----:R-:W-:Y:S05]  /*4440*/  @!P0 BRA `(.L_x_649) ;  /* 0x0000008000008947 */ /* 0x002fea0003800000 */
[----:B------:R-:W-:-:S04]  /*4450*/  IADD3 R0, R2, 0x4, RZ ;  /* 0x0000000402007810 */ /* 0x000fc80007ffe0ff */
[----:B------:R-:W-:-:S05]  /*4460*/  LOP3.LUT R0, R0, 0xffffff, RZ, 0xc0, !PT ;  /* 0x00ffffff00007812 */ /* 0x000fca00078ec0ff */
.L_x_650:
[----:B------:R-:W1:Y:S02]  /*4470*/  LDS R4, [R0] ;  /* 0x0000000000047984 */ /* 0x000e640000000800 */
[----:B01----:R-:W-:-:S10]  /*4480*/  HFMA2.MMA R5, R4, 1, 1, R50 ;  /* 0x3c003c0004057835 */ /* 0x003fd40000000032 */
[----:B------:R-:W0:Y:S02]  /*4490*/  ATOMS.CAST.SPIN R5, [R0], R4, R5 ;  /* 0x000000040005738d */ /* 0x000e240001800005 */
[----:B0-----:R-:W-:-:S13]  /*44a0*/  ISETP.EQ.U32.AND P0, PT, R5, 0x1, PT ;  /* 0x000000010500780c */ /* 0x001fda0003f02070 */
[----:B------:R-:W-:Y:S05]  /*44b0*/  @!P0 BRA `(.L_x_650) ;  /* 0xffffffb000008947 */ /* 0x000fea000383ffff */
[----:B------:R-:W-:Y:S05]  /*44c0*/  BRA `(.L_x_648) ;  /* 0x0000003000007947 */ /* 0x000fea0003800000 */
.L_x_649:
[----:B------:R-:W2:Y:S02]  /*44d0*/  LD.E R0, [R2.64+0x4] ;  /* 0x0000040602007980 */ /* 0x000ea4000c101900 */
[----:B0-2---:R-:W-:-:S05]  /*44e0*/  IMAD.IADD R5, R50, 0x1, R0 ;  /* 0x0000000132057824 */ /* 0x005fca00078e0200 */
[----:B------:R0:W-:Y:S02]  /*44f0*/  ST.E [R2.64+0x4], R5 ;  /* 0x0000040502007985 */ /* 0x0001e4000c101906 */
.L_x_648:
[----:B------:R-:W-:Y:S05]  /*4500*/  BSYNC B0 ;  /* 0x0000000000007941 */ /* 0x000fea0003800000 */
.L_x_647:
        /* <DEDUP_REMOVED lines=9> */
.L_x_654:
[----:B------:R-:W0:Y:S02]  /*45a0*/  LDS R4, [R0] ;  /* 0x0000000000047984 */ /* 0x000e240000000800 */
[----:B0-----:R-:W-:-:S06]  /*45b0*/  HADD2 R5, R4, R51 ;  /* 0x0000003304057230 */ /* 0x001fcc0000000000 */
[----:B------:R-:W0:Y:S02]  /*45c0*/  ATOMS.CAST.SPIN R5, [R0], R4, R5 ;  /* 0x000000040005738d */ /* 0x000e240001800005 */
[----:B0-----:R-:W-:-:S13]  /*45d0*/  ISETP.EQ.U32.AND P0, PT, R5, 0x1, PT ;  /* 0x000000010500780c */ /* 0x001fda0003f02070 */
[----:B------:R-:W-:Y:S05]  /*45e0*/  @!P0 BRA `(.L_x_654) ;  /* 0xffffffb000008947 */ /* 0x000fea000383ffff */
[----:B------:R-:W-:Y:S05]  /*45f0*/  BRA `(.L_x_652) ;  /* 0x0000003000007947 */ /* 0x000fea0003800000 */
.L_x_653:
[----:B------:R-:W2:Y:S02]  /*4600*/  LD.E R0, [R2.64] ;  /* 0x0000000602007980 */ /* 0x000ea4000c101900 */
[----:B--2---:R-:W-:-:S05]  /*4610*/  IMAD.IADD R5, R51, 0x1, R0 ;  /* 0x0000000133057824 */ /* 0x004fca00078e0200 */
[----:B------:R0:W-:Y:S02]  /*4620*/  ST.E [R2.64], R5 ;  /* 0x0000000502007985 */ /* 0x0001e4000c101906 */
.L_x_652:
[----:B------:R-:W-:Y:S05]  /*4630*/  BSYNC B0 ;  /* 0x0000000000007941 */ /* 0x000fea0003800000 */
.L_x_651:
[----:B------:R-:W2:Y:S02]  /*4640*/  ATOM.E.ADD.F16x2.RN.STRONG.GPU P0, RZ, [R2.64+0x4], R52 ;  /* 0x0000043402ff798a */ /* 0x000ea4000810e9c6 */
[----:B--2---:R-:W-:Y:S05]  /*4650*/  @P0 EXIT ;  /* 0x000000000000094d */ /* 0x004fea0003800000 */
[----:B------:R-:W1:Y:S02]  /*4660*/  QSPC.E.S P0, RZ, [R2+0x4] ;  /* 0x0000040002ff73aa */ /* 0x000e640000000500 */
[----:B-1----:R-:W-:Y:S05]  /*4670*/  @!P0 BRA `(.L_x_655) ;  /* 0x0000008000008947 */ /* 0x002fea0003800000 */
[----:B0-----:R-:W-:-:S04]  /*4680*/  IADD3 R2, R2, 0x4, RZ ;  /* 0x0000000402027810 */ /* 0x001fc80007ffe0ff */
[----:B------:R-:W-:-:S05]  /*4690*/  LOP3.LUT R2, R2, 0xffffff, RZ, 0xc0, !PT ;  /* 0x00ffffff02027812 */ /* 0x000fca00078ec0ff */
.L_x_656:
[----:B------:R-:W0:Y:S02]  /*46a0*/  LDS R4, [R2] ;  /* 0x0000000002047984 */ /* 0x000e240000000800 */
[----:B0-----:R-:W-:-:S10]  /*46b0*/  HFMA2.MMA R5, R4, 1, 1, R52 ;  /* 0x3c003c0004057835 */ /* 0x001fd40000000034 */
[----:B------:R-:W0:Y:S02]  /*46c0*/  ATOMS.CAST.SPIN R5, [R2], R4, R5 ;  /* 0x000000040205738d */ /* 0x000e240001800005 */
[----:B0-----:R-:W-:-:S13]  /*46d0*/  ISETP.EQ.U32.AND P0, PT, R5, 0x1, PT ;  /* 0x000000010500780c */ /* 0x001fda0003f02070 */
[----:B------:R-:W-:Y:S05]  /*46e0*/  @!P0 BRA `(.L_x_656) ;  /* 0xffffffb000008947 */ /* 0x000fea000383ffff */
[----:B------:R-:W-:Y:S05]  /*46f0*/  EXIT ;  /* 0x000000000000794d */ /* 0x000fea0003800000 */
.L_x_655:
[----:B------:R-:W2:Y:S02]  /*4700*/  LD.E R0, [R2.64+0x4] ;  /* 0x0000040602007980 */ /* 0x000ea4000c101900 */
[----:B0-2---:R-:W-:-:S05]  /*4710*/  IMAD.IADD R5, R52, 0x1, R0 ;  /* 0x0000000134057824 */ /* 0x005fca00078e0200 */
[----:B------:R-:W-:Y:S01]  /*4720*/  ST.E [R2.64+0x4], R5 ;  /* 0x0000040502007985 */ /* 0x000fe2000c101906 */
[----:B------:R-:W-:Y:S05]  /*4730*/  EXIT ;  /* 0x000000000000794d */ /* 0x000fea0003800000 */
.L_x_657:
        /* <DEDUP_REMOVED lines=12> */
.L_x_3270:


//--------------------- .text._Z23gemm_half_q_half_kernelILi4ELi48ELb1ELb0ELi32EEvPK6__halfPKjS4_S2_PS0_iiiiPKtS7_iiiiiibS2_i --------------------------
	.section	.text._Z23gemm_half_q_half_kernelILi4ELi48ELb1ELb0ELi32EEvPK6__halfPKjS4_S2_PS0_iiiiPKtS7_iiiiiibS2_i,"ax",@progbits
	.sectioninfo	@"SHI_REGISTERS=109"
	.align	128
        .global         _Z23gemm_half_q_half_kernelILi4ELi48ELb1ELb0ELi32EEvPK6__halfPKjS4_S2_PS0_iiiiPKtS7_iiiiiibS2_i
        .type           _Z23gemm_half_q_half_kernelILi4ELi48ELb1ELb0ELi32EEvPK6__halfPKjS4_S2_PS0_iiiiPKtS7_iiiiiibS2_i,@function
        .size           _Z23gemm_half_q_half_kernelILi4ELi48ELb1ELb0ELi32EEvPK6__halfPKjS4_S2_PS0_iiiiPKtS7_iiiiiibS2_i,(.L_x_3271 - _Z23gemm_half_q_half_kernelILi4ELi48ELb1ELb0ELi32EEvPK6__halfPKjS4_S2_PS0_iiiiPKtS7_iiiiiibS2_i)
        .other          _Z23gemm_half_q_half_kernelILi4ELi48ELb1ELb0ELi32EEvPK6__halfPKjS4_S2_PS0_iiiiPKtS7_iiiiiibS2_i,@"STO_CUDA_ENTRY STV_DEFAULT"
_Z23gemm_half_q_half_kernelILi4ELi48ELb1ELb0ELi32EEvPK6__halfPKjS4_S2_PS0_iiiiPKtS7_iiiiiibS2_i:
.text._Z23gemm_half_q_half_kernelILi4ELi48ELb1ELb0ELi32EEvPK6__halfPKjS4_S2_PS0_iiiiPKtS7_iiiiiibS2_i:
        /* <DEDUP_REMOVED lines=8> */
[----:B------:R-:W2:Y:S01]  /*0080*/  S2R R14, SR_TID.X ;  /* 0x00000000000e7919 */ /* 0x000ea20000002100 */
[----:B------:R-:W-:-:S03]  /*0090*/  PRMT R90, RZ, 0x7610, R90 ;  /* 0x00007610ff5a7816 */ /* 0x000fc6000000005a */
[----:B------:R-:W2:Y:S01]  /*00a0*/  S2R R5, SR_CTAID.X ;  /* 0x0000000000057919 */ /* 0x000ea20000002500 */
[----:B0-----:R-:W-:Y:S02]  /*00b0*/  IMAD R0, R4, R7, c[0x0][0x188] ;  /* 0x0000620004007624 */ /* 0x001fe400078e0207 */
        /* <DEDUP_REMOVED lines=36> */
.L_x_658:
        /* <DEDUP_REMOVED lines=21> */
.L_x_663:
        /* <DEDUP_REMOVED lines=36> */
.L_x_662:
        /* <DEDUP_REMOVED lines=22> */
.L_x_664:
        /* <DEDUP_REMOVED lines=12> */
.L_x_661:
[----:B------:R-:W-:Y:S01]  /*08b0*/  ISETP.GT.AND P2, PT, R95, 0x3, PT ;  /* 0x000000035f00780c */ /* 0x000fe20003f44270 */
[----:B------:R-:W-:Y:S01]  /*08c0*/  IMAD.SHL.U32 R22, R14, 0x2, RZ ;  /* 0x000000020e167824 */ /* 0x000fe200078e00ff */
[----:B------:R-:W-:Y:S01]  /*08d0*/  PLOP3.LUT P0, PT, PT, PT, PT, 0x80, 0x0 ;  /* 0x000000000000781c */ /* 0x000fe20003f0f070 */
[----:B------:R-:W-:-:S10]  /*08e0*/  IMAD.MOV.U32 R5, RZ, RZ, RZ ;  /* 0x000000ffff057224 */ /* 0x000fd400078e00ff */
[----:B------:R-:W-:Y:S05]  /*08f0*/  @!P2 BRA `(.L_x_665) ;  /* 0x000002600000a947 */ /* 0x000fea0003800000 */
[----:B------:R-:W-:Y:S02]  /*0900*/  PLOP3.LUT P0, PT, PT, PT, PT, 0x8, 0x0 ;  /* 0x000000000000781c */ /* 0x000fe40003f0e170 */
[----:B------:R-:W-:Y:S02]  /*0910*/  IADD3 R24, R95, -0x3, RZ ;  /* 0xfffffffd5f187810 */ /* 0x000fe40007ffe0ff */
.L_x_666:
        /* <DEDUP_REMOVED lines=36> */
.L_x_665:
        /* <DEDUP_REMOVED lines=22> */
.L_x_667:
        /* <DEDUP_REMOVED lines=11> */
.L_x_660:
[----:B------:R-:W-:Y:S05]  /*0d70*/  BSYNC B0 ;  /* 0x0000000000007941 */ /* 0x000fea0003800000 */
.L_x_659:
        /* <DEDUP_REMOVED lines=14> */
.L_x_670:
        /* <DEDUP_REMOVED lines=19> */
.L_x_669:
        /* <DEDUP_REMOVED lines=14> */
.L_x_671:
[----:B------:R-:W-:-:S13]  /*1070*/  ISETP.LT.OR P0, PT, R5, R95, P0 ;  /* 0x0000005f0500720c */ /* 0x000fda0000701670 */
[----:B------:R-:W-:Y:S02]  /*1080*/  @P0 IMAD R5, R4, 0x4, R5 ;  /* 0x0000000404050824 */ /* 0x000fe400078e0205 */
[----:B------:R-:W-:Y:S02]  /*1090*/  @P0 IMAD.MOV.U32 R4, RZ, RZ, 0x2 ;  /* 0x00000002ff040424 */ /* 0x000fe400078e00ff */
[----:B------:R-:W-:-:S04]  /*10a0*/  @P0 IMAD R5, R5, c[0x0][0x18c], R2 ;  /* 0x0000630005050a24 */ /* 0x000fc800078e0202 */
[----:B------:R-:W-:-:S05]  /*10b0*/  @P0 IMAD.WIDE R4, R5, R4, c[0x0][0x180] ;  /* 0x0000600005040625 */ /* 0x000fca00078e0204 */
[----:B------:R1:W-:Y:S02]  /*10c0*/  @P0 STG.E.64 [R4.64], RZ ;  /* 0x000000ff04000986 */ /* 0x0003e4000c101b08 */
.L_x_668:
[----:B------:R-:W-:Y:S01]  /*10d0*/  BAR.SYNC.DEFER_BLOCKING 0x0 ;  /* 0x0000000000007b1d */ /* 0x000fe20000010000 */
[C---:B------:R-:W-:Y:S02]  /*10e0*/  ISETP.GT.AND P0, PT, R93.reuse, c[0x0][0x1a8], PT ;  /* 0x00006a005d007a0c */ /* 0x040fe40003f04270 */
[C---:B------:R-:W-:Y:S02]  /*10f0*/  ISETP.GT.AND P3, PT, R93.reuse, c[0x0][0x1b0], PT ;  /* 0x00006c005d007a0c */ /* 0x040fe40003f64270 */
[C---:B------:R-:W-:Y:S02]  /*1100*/  ISETP.GT.AND P2, PT, R93.reuse, c[0x0][0x1ac], PT ;  /* 0x00006b005d007a0c */ /* 0x040fe40003f44270 */
[C---:B-1----:R-:W-:Y:S02]  /*1110*/  IMNMX R5, R93.reuse, c[0x0][0x1a8], PT ;  /* 0x00006a005d057a17 */ /* 0x042fe40003800200 */
[----:B------:R-:W-:Y:S02]  /*1120*/  ISETP.GT.AND P4, PT, R93, c[0x0][0x1b4], PT ;  /* 0x00006d005d007a0c */ /* 0x000fe40003f84270 */
[----:B0-----:R-:W-:-:S02]  /*1130*/  SHF.R.S32.HI R6, RZ, 0x1f, R5 ;  /* 0x0000001fff067819 */ /* 0x001fc40000011405 */
[C---:B------:R-:W-:Y:S02]  /*1140*/  ISETP.GT.AND P5, PT, R93.reuse, c[0x0][0x1b8], PT ;  /* 0x00006e005d007a0c */ /* 0x040fe40003fa4270 */
[C---:B------:R-:W-:Y:S02]  /*1150*/  @P0 IMNMX R4, R93.reuse, c[0x0][0x1ac], PT ;  /* 0x00006b005d040a17 */ /* 0x040fe40003800200 */
[C---:B------:R-:W-:Y:S02]  /*1160*/  @P3 IMNMX R8, R93.reuse, c[0x0][0x1b4], PT ;  /* 0x00006d005d083a17 */ /* 0x040fe40003800200 */
[----:B------:R-:W-:Y:S02]  /*1170*/  @P0 IADD3 R4, R4, -c[0x0][0x1a8], RZ ;  /* 0x80006a0004040a10 */ /* 0x000fe40007ffe0ff */
[----:B------:R-:W-:Y:S02]  /*1180*/  LEA.HI R13, R6, R5, RZ, 0x5 ;  /* 0x00000005060d7211 */ /* 0x000fe400078f28ff */
[----:B------:R-:W-:-:S02]  /*1190*/  @P2 IMNMX R6, R93, c[0x0][0x1b0], PT ;  /* 0x00006c005d062a17 */ /* 0x000fc40003800200 */
[----:B------:R-:W-:Y:S02]  /*11a0*/  @P0 SHF.R.S32.HI R5, RZ, 0x1f, R4 ;  /* 0x0000001fff050819 */ /* 0x000fe40000011404 */
[----:B------:R-:W-:Y:S02]  /*11b0*/  @P3 IADD3 R8, R8, -c[0x0][0x1b0], RZ ;  /* 0x80006c0008083a10 */ /* 0x000fe40007ffe0ff */
[----:B------:R-:W-:Y:S02]  /*11c0*/  @P2 IADD3 R7, R6, -c[0x0][0x1ac], RZ ;  /* 0x80006b0006072a10 */ /* 0x000fe40007ffe0ff */
[----:B------:R-:W-:Y:S02]  /*11d0*/  @P4 IMNMX R9, R93, c[0x0][0x1b8], PT ;  /* 0x00006e005d094a17 */ /* 0x000fe40003800200 */
[----:B------:R-:W-:Y:S02]  /*11e0*/  @P0 LEA.HI R6, R5, R4, RZ, 0x5 ;  /* 0x0000000405060211 */ /* 0x000fe400078f28ff */
[----:B------:R-:W-:-:S02]  /*11f0*/  @P3 SHF.R.S32.HI R5, RZ, 0x1f, R8 ;  /* 0x0000001fff053819 */ /* 0x000fc40000011408 */
[----:B------:R-:W-:Y:S02]  /*1200*/  @P5 IMNMX R11, R93, c[0x0][0x1bc], PT ;  /* 0x00006f005d0b5a17 */ /* 0x000fe40003800200 */
[----:B------:R-:W-:Y:S02]  /*1210*/  @P4 IADD3 R9, R9, -c[0x0][0x1b4], RZ ;  /* 0x80006d0009094a10 */ /* 0x000fe40007ffe0ff */
[----:B------:R-:W-:Y:S02]  /*1220*/  @P3 LEA.HI R8, R5, R8, RZ, 0x5 ;  /* 0x0000000805083211 */ /* 0x000fe400078f28ff */
[----:B------:R-:W-:Y:S02]  /*1230*/  @P2 SHF.R.S32.HI R4, RZ, 0x1f, R7 ;  /* 0x0000001fff042819 */ /* 0x000fe40000011407 */
[----:B------:R-:W-:Y:S02]  /*1240*/  @P5 IADD3 R11, R11, -c[0x0][0x1b8], RZ ;  /* 0x80006e000b0b5a10 */ /* 0x000fe40007ffe0ff */
[----:B------:R-:W-:-:S02]  /*1250*/  @P4 SHF.R.S32.HI R10, RZ, 0x1f, R9 ;  /* 0x0000001fff0a4819 */ /* 0x000fc40000011409 */
[----:B------:R-:W-:Y:S02]  /*1260*/  @P3 SHF.R.S32.HI R8, RZ, 0x5, R8 ;  /* 0x00000005ff083819 */ /* 0x000fe40000011408 */
[----:B------:R-:W-:Y:S02]  /*1270*/  @P2 LEA.HI R7, R4, R7, RZ, 0x5 ;  /* 0x0000000704072211 */ /* 0x000fe400078f28ff */
[----:B------:R-:W-:Y:S01]  /*1280*/  @P5 SHF.R.S32.HI R14, RZ, 0x1f, R11 ;  /* 0x0000001fff0e5819 */ /* 0x000fe2000001140b */
[----:B------:R-:W-:Y:S01]  /*1290*/  CS2R R4, SRZ ;  /* 0x0000000000047805 */ /* 0x000fe2000001ff00 */
[----:B------:R-:W-:Y:S02]  /*12a0*/  @P0 SHF.R.S32.HI R6, RZ, 0x5, R6 ;  /* 0x00000005ff060819 */ /* 0x000fe40000011406 */
[----:B------:R-:W-:Y:S01]  /*12b0*/  @P4 LEA.HI R10, R10, R9, RZ, 0x5 ;  /* 0x000000090a0a4211 */ /* 0x000fe200078f28ff */
[----:B------:R-:W-:Y:S01]  /*12c0*/  IMAD.MOV.U32 R9, RZ, RZ, RZ ;  /* 0x000000ffff097224 */ /* 0x000fe200078e00ff */
[----:B------:R-:W-:Y:S01]  /*12d0*/  @P2 SHF.R.S32.HI R7, RZ, 0x5, R7 ;  /* 0x00000005ff072819 */ /* 0x000fe20000011407 */
[----:B------:R-:W-:Y:S01]  /*12e0*/  @P3 IMAD.SHL.U32 R9, R8, 0x4, RZ ;  /* 0x0000000408093824 */ /* 0x000fe200078e00ff */
[----:B------:R-:W-:Y:S01]  /*12f0*/  @P5 LEA.HI R14, R14, R11, RZ, 0x5 ;  /* 0x0000000b0e0e5211 */ /* 0x000fe200078f28ff */
[----:B------:R-:W-:Y:S01]  /*1300*/  @P0 IMAD R5, R6, 0x6, RZ ;  /* 0x0000000606050824 */ /* 0x000fe200078e02ff */
[----:B------:R-:W-:Y:S01]  /*1310*/  SHF.R.S32.HI R8, RZ, 0x5, R13 ;  /* 0x00000005ff087819 */ /* 0x000fe2000001140d */
[----:B------:R-:W-:Y:S01]  /*1320*/  @P2 IMAD R4, R7, 0x5, RZ ;  /* 0x0000000507042824 */ /* 0x000fe200078e02ff */
[----:B------:R-:W-:Y:S01]  /*1330*/  @P4 SHF.R.S32.HI R10, RZ, 0x5, R10 ;  /* 0x00000005ff0a4819 */ /* 0x000fe2000001140a */
[----:B------:R-:W-:Y:S01]  /*1340*/  CS2R R6, SRZ ;  /* 0x0000000000067805 */ /* 0x000fe2000001ff00 */
[----:B------:R-:W-:Y:S01]  /*1350*/  @P5 SHF.R.S32.HI R14, RZ, 0x5, R14 ;  /* 0x00000005ff0e5819 */ /* 0x000fe2000001140e */
[----:B------:R-:W-:Y:S01]  /*1360*/  IMAD R5, R8, 0x8, R5 ;  /* 0x0000000808057824 */ /* 0x000fe200078e0205 */
[----:B------:R-:W-:Y:S01]  /*1370*/  ISETP.GE.AND P0, PT, R93, R94, PT ;  /* 0x0000005e5d00720c */ /* 0x000fe20003f06270 */
[----:B------:R-:W-:-:S02]  /*1380*/  @P4 IMAD R6, R10, 0x3, RZ ;  /* 0x000000030a064824 */ /* 0x000fc400078e02ff */
[----:B------:R-:W-:Y:S01]  /*1390*/  @P5 IMAD.SHL.U32 R7, R14, 0x2, RZ ;  /* 0x000000020e075824 */ /* 0x000fe200078e00ff */
[----:B------:R-:W-:-:S04]  /*13a0*/  IADD3 R4, R9, R5, R4 ;  /* 0x0000000509047210 */ /* 0x000fc80007ffe004 */
[----:B------:R-:W-:-:S05]  /*13b0*/  IADD3 R4, R7, R4, R6 ;  /* 0x0000000407047210 */ /* 0x000fca0007ffe006 */
[----:B------:R-:W-:Y:S01]  /*13c0*/  IMAD R5, R4, c[0x0][0x18c], RZ ;  /* 0x0000630004057a24 */ /* 0x000fe200078e02ff */
[----:B------:R-:W-:-:S04]  /*13d0*/  SHF.R.S32.HI R4, RZ, 0x1f, R2 ;  /* 0x0000001fff047819 */ /* 0x000fc80000011402 */
[----:B------:R-:W-:-:S04]  /*13e0*/  IADD3 R18, P2, R2, R5, RZ ;  /* 0x0000000502127210 */ /* 0x000fc80007f5e0ff */
[----:B------:R-:W-:Y:S02]  /*13f0*/  LEA R17, P3, R18, c[0x0][0x168], 0x2 ;  /* 0x00005a0012117a11 */ /* 0x000fe400078610ff */
[----:B-----5:R-:W-:Y:S01]  /*1400*/  LEA.HI.X.SX32 R19, R5, R4, 0x1, P2 ;  /* 0x0000000405137211 */ /* 0x020fe200010f0eff */
        /* <DEDUP_REMOVED lines=12> */
.L_x_673:
        /* <DEDUP_REMOVED lines=8> */
[----:B------:R-:W-:-:S05]  /*1550*/  LEA R6, R13, 0x1, 0x1 ;  /* 0x000000010d067811 */ /* 0x000fca00078e08ff */
[----:B------:R-:W-:-:S06]  /*1560*/  IMAD.WIDE R6, R6, R21, c[0x0][0x198] ;  /* 0x0000660006067625 */ /* 0x000fcc00078e0215 */
[----:B------:R-:W3:Y:S01]  /*1570*/  LDG.E.U16.CONSTANT R6, [R6.64] ;  /* 0x0000000806067981 */ /* 0x000ee2000c1e9500 */
[----:B------:R-:W-:-:S06]  /*1580*/  IMAD.WIDE R4, R4, R21, c[0x0][0x178] ;  /* 0x00005e0004047625 */ /* 0x000fcc00078e0215 */
[----:B------:R-:W4:Y:S01]  /*1590*/  LDG.E.U16.CONSTANT R4, [R4.64] ;  /* 0x0000000804047981 */ /* 0x000f22000c1e9500 */
[----:B------:R-:W-:Y:S02]  /*15a0*/  IADD3 R11, R11, 0x1, RZ ;  /* 0x000000010b0b7810 */ /* 0x000fe40007ffe0ff */
[----:B--2---:R-:W-:-:S04]  /*15b0*/  SHF.R.U32.HI R14, RZ, R9, R2 ;  /* 0x00000009ff0e7219 */ /* 0x004fc80000011602 */
[----:B------:R-:W-:Y:S02]  /*15c0*/  LOP3.LUT R15, R14, 0xf, RZ, 0xc0, !PT ;  /* 0x0000000f0e0f7812 */ /* 0x000fe400078ec0ff */
[--C-:B------:R-:W-:Y:S02]  /*15d0*/  SHF.R.U32.HI R16, RZ, 0x4, R14.reuse ;  /* 0x00000004ff107819 */ /* 0x100fe4000001160e */
[--C-:B------:R-:W-:Y:S02]  /*15e0*/  SHF.R.U32.HI R2, RZ, 0x8, R14.reuse ;  /* 0x00000008ff027819 */ /* 0x100fe4000001160e */
[----:B------:R-:W-:Y:S02]  /*15f0*/  SHF.R.U32.HI R14, RZ, 0xc, R14 ;  /* 0x0000000cff0e7819 */ /* 0x000fe4000001160e */
[----:B------:R-:W-:Y:S01]  /*1600*/  LOP3.LUT R16, R16, 0xf, RZ, 0xc0, !PT ;  /* 0x0000000f10107812 */ /* 0x000fe200078ec0ff */
[----:B---3--:R-:W-:Y:S01]  /*1610*/  IMAD.IADD R13, R6, 0x1, R13 ;  /* 0x00000001060d7824 */ /* 0x008fe200078e020d */
        /* <DEDUP_REMOVED lines=8> */
[----:B------:R-:W-:Y:S01]  /*16a0*/  ISETP.GE.AND P2, PT, R13, R94, PT ;  /* 0x0000005e0d00720c */ /* 0x000fe20003f46270 */
[----:B------:R-:W-:Y:S01]  /*16b0*/  IMAD R2, R2, R2, RZ ;  /* 0x0000000202027224 */ /* 0x000fe200078e02ff */
[----:B------:R-:W4:Y:S01]  /*16c0*/  I2F.F16 R45, R15 ;  /* 0x0000000f002d7306 */ /* 0x000f220000200c00 */
[----:B------:R-:W-:-:S07]  /*16d0*/  IMAD R14, R14, R14, RZ ;  /* 0x0000000e0e0e7224 */ /* 0x000fce00078e02ff */
[----:B------:R-:W0:Y:S08]  /*16e0*/  I2F.F16 R3, R16 ;  /* 0x0000001000037306 */ /* 0x000e300000200c00 */
[----:B------:R-:W1:Y:S01]  /*16f0*/  I2F.F16 R43, R2 ;  /* 0x00000002002b7306 */ /* 0x000e620000200c00 */
[----:B----4-:R-:W-:-:S07]  /*1700*/  HMUL2 R45, R45.H0_H0, R4.H0_H0 ;  /* 0x200000042d2d7232 */ /* 0x010fce0000000800 */
[----:B------:R-:W2:Y:S01]  /*1710*/  I2F.F16 R5, R14 ;  /* 0x0000000e00057306 */ /* 0x000ea20000200c00 */
[-C--:B0-----:R-:W-:Y:S02]  /*1720*/  HMUL2 R44, R3.H0_H0, R4.reuse.H0_H0 ;  /* 0x20000004032c7232 */ /* 0x081fe40000000800 */
[-C--:B-1----:R-:W-:Y:S02]  /*1730*/  HMUL2 R43, R43.H0_H0, R4.reuse.H0_H0 ;  /* 0x200000042b2b7232 */ /* 0x082fe40000000800 */
[----:B--2---:R-:W-:Y:S01]  /*1740*/  HMUL2 R42, R5.H0_H0, R4.H0_H0 ;  /* 0x20000004052a7232 */ /* 0x004fe20000000800 */
[----:B------:R-:W-:Y:S05]  /*1750*/  @!P2 BRA `(.L_x_673) ;  /* 0xfffffd700000a947 */ /* 0x000fea000383ffff */
.L_x_672:
[----:B------:R-:W-:Y:S01]  /*1760*/  ISETP.GE.OR P0, PT, R93, c[0x0][0x1ac], P0 ;  /* 0x00006b005d007a0c */ /* 0x000fe20000706670 */
[----:B------:R-:W-:Y:S01]  /*1770*/  UMOV UR4, URZ ;  /* 0x0000003f00047c82 */ /* 0x000fe20008000000 */
[----:B------:R-:W-:Y:S01]  /*1780*/  PRMT R41, RZ, 0x5410, RZ ;  /* 0x00005410ff297816 */ /* 0x000fe200000000ff */
[----:B------:R-:W-:Y:S01]  /*1790*/  IMAD.MOV.U32 R2, RZ, RZ, R17 ;  /* 0x000000ffff027224 */ /* 0x000fe200078e0011 */
[----:B------:R-:W-:-:S02]  /*17a0*/  LEA.HI.X R3, R18, c[0x0][0x16c], R19, 0x2, P3 ;  /* 0x00005b0012037a11 */ /* 0x000fc400018f1413 */
[----:B------:R-:W-:Y:S02]  /*17b0*/  PRMT R40, RZ, 0x5410, RZ ;  /* 0x00005410ff287816 */ /* 0x000fe400000000ff */
[----:B------:R-:W-:Y:S02]  /*17c0*/  PRMT R27, RZ, 0x5410, RZ ;  /* 0x00005410ff1b7816 */ /* 0x000fe400000000ff */
[----:B------:R-:W-:Y:S02]  /*17d0*/  PRMT R26, RZ, 0x5410, RZ ;  /* 0x00005410ff1a7816 */ /* 0x000fe400000000ff */
[----:B------:R-:W-:Y:S02]  /*17e0*/  PRMT R25, RZ, 0x5410, RZ ;  /* 0x00005410ff197816 */ /* 0x000fe400000000ff */
[----:B------:R-:W-:Y:S02]  /*17f0*/  PRMT R24, RZ, 0x5410, RZ ;  /* 0x00005410ff187816 */ /* 0x000fe400000000ff */
[----:B------:R-:W-:-:S02]  /*1800*/  PRMT R23, RZ, 0x5410, RZ ;  /* 0x00005410ff177816 */ /* 0x000fc400000000ff */
[----:B------:R-:W-:Y:S01]  /*1810*/  PRMT R22, RZ, 0x5410, RZ ;  /* 0x00005410ff167816 */ /* 0x000fe200000000ff */
[----:B------:R-:W-:Y:S05]  /*1820*/  @P0 BRA `(.L_x_674) ;  /* 0x00002a6000000947 */ /* 0x000fea0003800000 */
[----:B------:R-:W-:Y:S01]  /*1830*/  PRMT R41, RZ, 0x7610, R41 ;  /* 0x00007610ff297816 */ /* 0x000fe20000000029 */
[----:B------:R-:W-:Y:S02]  /*1840*/  UMOV UR4, URZ ;  /* 0x0000003f00047c82 */ /* 0x000fe40008000000 */
.L_x_683:
        /* <DEDUP_REMOVED lines=11> */
[--C-:B------:R-:W-:Y:S02]  /*1900*/  SHF.R.U32.HI R30, RZ, 0xc, R17.reuse ;  /* 0x0000000cff1e7819 */ /* 0x100fe40000011611 */
[----:B------:R-:W-:Y:S02]  /*1910*/  LOP3.LUT R20, R17, 0x3f003f, RZ, 0xc0, !PT ;  /* 0x003f003f11147812 */ /* 0x000fe400078ec0ff */
[----:B------:R-:W-:-:S02]  /*1920*/  SHF.R.U32.HI R29, RZ, 0x6, R17 ;  /* 0x00000006ff1d7819 */ /* 0x000fc40000011611 */
[--C-:B------:R-:W-:Y:S02]  /*1930*/  SHF.R.U32.HI R34, RZ, 0xc, R18.reuse ;  /* 0x0000000cff227819 */ /* 0x100fe40000011612 */
[----:B------:R-:W-:Y:S02]  /*1940*/  LOP3.LUT R31, R18, 0x3f003f, RZ, 0xc0, !PT ;  /* 0x003f003f121f7812 */ /* 0x000fe400078ec0ff */
[----:B------:R-:W-:Y:S02]  /*1950*/  SHF.R.U32.HI R35, RZ, 0x6, R18 ;  /* 0x00000006ff237819 */ /* 0x000fe40000011612 */
[----:B------:R-:W-:Y:S02]  /*1960*/  SHF.R.U32.HI R36, RZ, 0xc, R19 ;  /* 0x0000000cff247819 */ /* 0x000fe40000011613 */
[--C-:B----4-:R-:W-:Y:S02]  /*1970*/  SHF.R.U32.HI R15, RZ, 0x8, R8.reuse ;  /* 0x00000008ff0f7819 */ /* 0x110fe40000011608 */
[----:B------:R-:W-:-:S02]  /*1980*/  SHF.R.U32.HI R17, RZ, 0xa, R8 ;  /* 0x0000000aff117819 */ /* 0x000fc40000011608 */
[----:B------:R-:W-:Y:S02]  /*1990*/  LOP3.LUT R21, R8, 0x3f003f, RZ, 0xc0, !PT ;  /* 0x003f003f08157812 */ /* 0x000fe400078ec0ff */
[----:B------:R-:W-:Y:S02]  /*19a0*/  SHF.R.U32.HI R28, RZ, 0x6, R8 ;  /* 0x00000006ff1c7819 */ /* 0x000fe40000011608 */
[--C-:B------:R-:W-:Y:S02]  /*19b0*/  SHF.R.U32.HI R8, RZ, 0x8, R9.reuse ;  /* 0x00000008ff087819 */ /* 0x100fe40000011609 */
[--C-:B------:R-:W-:Y:S02]  /*19c0*/  SHF.R.U32.HI R18, RZ, 0xa, R9.reuse ;  /* 0x0000000aff127819 */ /* 0x100fe40000011609 */
[----:B------:R-:W-:Y:S02]  /*19d0*/  LOP3.LUT R32, R9, 0x3f003f, RZ, 0xc0, !PT ;  /* 0x003f003f09207812 */ /* 0x000fe400078ec0ff */
[----:B------:R-:W-:-:S02]  /*19e0*/  SHF.R.U32.HI R33, RZ, 0x6, R9 ;  /* 0x00000006ff217819 */ /* 0x000fc40000011609 */
[----:B------:R-:W-:Y:S02]  /*19f0*/  LOP3.LUT R14, R14, 0xf000f, RZ, 0xc0, !PT ;  /* 0x000f000f0e0e7812 */ /* 0x000fe400078ec0ff */
[----:B------:R-:W-:Y:S02]  /*1a00*/  LOP3.LUT R47, R19, 0x3f003f, RZ, 0xc0, !PT ;  /* 0x003f003f132f7812 */ /* 0x000fe400078ec0ff */
[----:B------:R-:W-:Y:S02]  /*1a10*/  SHF.R.U32.HI R48, RZ, 0x6, R19 ;  /* 0x00000006ff307819 */ /* 0x000fe40000011613 */
[----:B------:R-:W-:Y:S02]  /*1a20*/  LOP3.LUT R9, R30, 0xf000f, RZ, 0xc0, !PT ;  /* 0x000f000f1e097812 */ /* 0x000fe400078ec0ff */
[----:B------:R-:W-:Y:S02]  /*1a30*/  SHF.R.U32.HI R19, RZ, 0x8, R10 ;  /* 0x00000008ff137819 */ /* 0x000fe4000001160a */
[----:B------:R-:W-:-:S02]  /*1a40*/  LOP3.LUT R30, R34, 0xf000f, RZ, 0xc0, !PT ;  /* 0x000f000f221e7812 */ /* 0x000fc400078ec0ff */
[--C-:B------:R-:W-:Y:S02]  /*1a50*/  SHF.R.U32.HI R46, RZ, 0xa, R10.reuse ;  /* 0x0000000aff2e7819 */ /* 0x100fe4000001160a */
[----:B------:R-:W-:Y:S02]  /*1a60*/  LOP3.LUT R37, R10, 0x3f003f, RZ, 0xc0, !PT ;  /* 0x003f003f0a257812 */ /* 0x000fe400078ec0ff */
[----:B------:R-:W-:Y:S02]  /*1a70*/  SHF.R.U32.HI R38, RZ, 0x6, R10 ;  /* 0x00000006ff267819 */ /* 0x000fe4000001160a */
[----:B------:R-:W-:Y:S02]  /*1a80*/  SHF.R.U32.HI R49, RZ, 0x8, R11 ;  /* 0x00000008ff317819 */ /* 0x000fe4000001160b */
[----:B------:R-:W-:Y:S02]  /*1a90*/  LOP3.LUT R36, R36, 0xf000f, RZ, 0xc0, !PT ;  /* 0x000f000f24247812 */ /* 0x000fe400078ec0ff */
[----:B------:R-:W-:-:S02]  /*1aa0*/  LOP3.LUT R10, R14, 0x300030, R15, 0xf8, !PT ;  /* 0x003000300e0a7812 */ /* 0x000fc400078ef80f */
[----:B---3--:R-:W-:Y:S02]  /*1ab0*/  SHF.R.U32.HI R14, RZ, 0xc, R5 ;  /* 0x0000000cff0e7819 */ /* 0x008fe40000011605 */
[----:B------:R-:W-:Y:S02]  /*1ac0*/  LOP3.LUT R34, R9, 0x300030, R8, 0xf8, !PT ;  /* 0x0030003009227812 */ /* 0x000fe400078ef808 */
[----:B------:R-:W-:Y:S02]  /*1ad0*/  LOP3.LUT R39, R30, 0x300030, R19, 0xf8, !PT ;  /* 0x003000301e277812 */ /* 0x000fe400078ef813 */
[----:B------:R-:W-:Y:S02]  /*1ae0*/  LOP3.LUT R54, R36, 0x300030, R49, 0xf8, !PT ;  /* 0x0030003024367812 */ /* 0x000fe400078ef831 */
[----:B------:R-:W-:Y:S02]  /*1af0*/  SHF.R.U32.HI R9, RZ, 0xc, R4 ;  /* 0x0000000cff097819 */ /* 0x000fe40000011604 */
[----:B------:R-:W-:-:S02]  /*1b00*/  SHF.R.U32.HI R15, RZ, 0xc, R6 ;  /* 0x0000000cff0f7819 */ /* 0x000fc40000011606 */
[----:B------:R-:W-:Y:S02]  /*1b10*/  SHF.R.U32.HI R19, RZ, 0xc, R7 ;  /* 0x0000000cff137819 */ /* 0x000fe40000011607 */
[----:B------:R-:W-:Y:S02]  /*1b20*/  LOP3.LUT R13, R16, 0x3f003f, RZ, 0xc0, !PT ;  /* 0x003f003f100d7812 */ /* 0x000fe400078ec0ff */
[--C-:B------:R-:W-:Y:S02]  /*1b30*/  SHF.R.U32.HI R52, RZ, 0xa, R11.reuse ;  /* 0x0000000aff347819 */ /* 0x100fe4000001160b */
[----:B------:R-:W-:Y:S02]  /*1b40*/  LOP3.LUT R51, R11, 0x3f003f, RZ, 0xc0, !PT ;  /* 0x003f003f0b337812 */ /* 0x000fe400078ec0ff */
[----:B------:R-:W-:Y:S02]  /*1b50*/  SHF.R.U32.HI R53, RZ, 0x6, R11 ;  /* 0x00000006ff357819 */ /* 0x000fe4000001160b */
[----:B------:R-:W-:-:S02]  /*1b60*/  LOP3.LUT R49, R7, 0x3f003f, RZ, 0xc0, !PT ;  /* 0x003f003f07317812 */ /* 0x000fc400078ec0ff */
[----:B------:R-:W-:Y:S02]  /*1b70*/  SHF.R.U32.HI R50, RZ, 0x6, R7 ;  /* 0x00000006ff327819 */ /* 0x000fe40000011607 */
[----:B------:R-:W-:Y:S02]  /*1b80*/  SHF.R.U32.HI R16, RZ, 0x6, R16 ;  /* 0x00000006ff107819 */ /* 0x000fe40000011610 */
[----:B------:R-:W-:Y:S02]  /*1b90*/  LOP3.LUT R11, R5, 0x3f003f, RZ, 0xc0, !PT ;  /* 0x003f003f050b7812 */ /* 0x000fe400078ec0ff */
[----:B------:R-:W-:Y:S02]  /*1ba0*/  LOP3.LUT R7, R14, 0xf000f, RZ, 0xc0, !PT ;  /* 0x000f000f0e077812 */ /* 0x000fe400078ec0ff */
[----:B------:R-:W-:Y:S02]  /*1bb0*/  LOP3.LUT R8, R4, 0x3f003f, RZ, 0xc0, !PT ;  /* 0x003f003f04087812 */ /* 0x000fe400078ec0ff */
[----:B------:R-:W-:-:S02]  /*1bc0*/  SHF.R.U32.HI R5, RZ, 0x6, R5 ;  /* 0x00000006ff057819 */ /* 0x000fc40000011605 */
[----:B------:R-:W-:Y:S02]  /*1bd0*/  LOP3.LUT R30, R6, 0x3f003f, RZ, 0xc0, !PT ;  /* 0x003f003f061e7812 */ /* 0x000fe400078ec0ff */
[----:B------:R-:W-:Y:S02]  /*1be0*/  SHF.R.U32.HI R36, RZ, 0x6, R6 ;  /* 0x00000006ff247819 */ /* 0x000fe40000011606 */
[----:B------:R-:W-:Y:S02]  /*1bf0*/  SHF.R.U32.HI R4, RZ, 0x6, R4 ;  /* 0x00000006ff047819 */ /* 0x000fe40000011604 */
[----:B------:R-:W-:Y:S02]  /*1c00*/  LOP3.LUT R6, R9, 0xf000f, RZ, 0xc0, !PT ;  /* 0x000f000f09067812 */ /* 0x000fe400078ec0ff */
[----:B------:R-:W-:Y:S02]  /*1c10*/  LOP3.LUT R15, R15, 0xf000f, RZ, 0xc0, !PT ;  /* 0x000f000f0f0f7812 */ /* 0x000fe400078ec0ff */
[----:B------:R-:W-:-:S02]  /*1c20*/  LOP3.LUT R19, R19, 0xf000f, RZ, 0xc0, !PT ;  /* 0x000f000f13137812 */ /* 0x000fc400078ec0ff */
[----:B------:R-:W-:Y:S02]  /*1c30*/  LOP3.LUT R29, R29, 0x3f003f, RZ, 0xc0, !PT ;  /* 0x003f003f1d1d7812 */ /* 0x000fe400078ec0ff */
[----:B------:R-:W-:Y:S02]  /*1c40*/  LOP3.LUT R9, R7, 0x300030, R18, 0xf8, !PT ;  /* 0x0030003007097812 */ /* 0x000fe400078ef812 */
[----:B------:R-:W-:Y:S02]  /*1c50*/  LOP3.LUT R16, R16, 0x3f003f, RZ, 0xc0, !PT ;  /* 0x003f003f10107812 */ /* 0x000fe400078ec0ff */
[----:B------:R-:W-:Y:S02]  /*1c60*/  LOP3.LUT R35, R35, 0x3f003f, RZ, 0xc0, !PT ;  /* 0x003f003f23237812 */ /* 0x000fe400078ec0ff */
[----:B------:R-:W-:Y:S02]  /*1c70*/  LOP3.LUT R47, R47, 0x64006400, RZ, 0xfc, !PT ;  /* 0x640064002f2f7812 */ /* 0x000fe400078efcff */
[----:B------:R-:W-:-:S02]  /*1c80*/  LOP3.LUT R50, R50, 0x3f003f, RZ, 0xc0, !PT ;  /* 0x003f003f32327812 */ /* 0x000fc400078ec0ff */
[----:B------:R-:W-:Y:S02]  /*1c90*/  LOP3.LUT R48, R48, 0x3f003f, RZ, 0xc0, !PT ;  /* 0x003f003f30307812 */ /* 0x000fe400078ec0ff */
[----:B------:R-:W-:Y:S02]  /*1ca0*/  LOP3.LUT R7, R5, 0x3f003f, RZ, 0xc0, !PT ;  /* 0x003f003f05077812 */ /* 0x000fe400078ec0ff */
        /* <DEDUP_REMOVED lines=73> */
[----:B------:R-:W0:Y:S01]  /*2140*/  LDS.128 R4, [UR4] ;  /* 0x00000004ff047984 */ /* 0x000e220008000c00 */
[----:B------:R-:W-:-:S02]  /*2150*/  PRMT R45, R45, 0x5410, R44 ;  /* 0x000054102d2d7816 */ /* 0x000fc4000000002c */
[----:B------:R-:W-:Y:S01]  /*2160*/  PRMT R43, R43, 0x5410, R42 ;  /* 0x000054102b2b7816 */ /* 0x000fe2000000002a */
        /* <DEDUP_REMOVED lines=41> */
.L_x_676:
[----:B------:R-:W-:Y:S05]  /*2400*/  @!P2 BRA `(.L_x_675) ;  /* 0x000009000000a947 */ /* 0x000fea0003800000 */
[----:B------:R-:W-:Y:S02]  /*2410*/  PRMT R4, R91, 0x9910, RZ ;  /* 0x000099105b047816 */ /* 0x000fe400000000ff */
[----:B------:R-:W-:Y:S02]  /*2420*/  ISETP.GE.AND P2, PT, R95, 0x3, PT ;  /* 0x000000035f00780c */ /* 0x000fe40003f46270 */
[----:B------:R-:W-:-:S13]  /*2430*/  ISETP.NE.AND P0, PT, R4, RZ, PT ;  /* 0x000000ff0400720c */ /* 0x000fda0003f05270 */
[----:B------:R-:W-:Y:S05]  /*2440*/  @!P0 BRA `(.L_x_677) ;  /* 0x000002c000008947 */ /* 0x000fea0003800000 */
[----:B------:R-:W0:Y:S01]  /*2450*/  LDS.128 R4, [UR4+0x40] ;  /* 0x00004004ff047984 */ /* 0x000e220008000c00 */
[----:B------:R-:W-:Y:S02]  /*2460*/  PRMT R45, R45, 0x5410, R44 ;  /* 0x000054102d2d7816 */ /* 0x000fe4000000002c */
        /* <DEDUP_REMOVED lines=42> */
.L_x_677:
[----:B------:R-:W-:Y:S05]  /*2710*/  @!P2 BRA `(.L_x_675) ;  /* 0x000005f00000a947 */ /* 0x000fea0003800000 */
[----:B------:R-:W-:Y:S02]  /*2720*/  PRMT R4, R90, 0x9910, RZ ;  /* 0x000099105a047816 */ /* 0x000fe400000000ff */
[----:B------:R-:W-:Y:S02]  /*2730*/  PRMT R5, R12, 0x9910, RZ ;  /* 0x000099100c057816 */ /* 0x000fe400000000ff */
[----:B------:R-:W-:Y:S02]  /*2740*/  ISETP.NE.AND P2, PT, R4, RZ, PT ;  /* 0x000000ff0400720c */ /* 0x000fe40003f45270 */
[----:B------:R-:W-:-:S04]  /*2750*/  ISETP.NE.AND P0, PT, R5, RZ, PT ;  /* 0x000000ff0500720c */ /* 0x000fc80003f05270 */
[----:B------:R-:W-:-:S07]  /*2760*/  ISETP.LT.OR P0, PT, R0, 0x4, !P0 ;  /* 0x000000040000780c */ /* 0x000fce0004701670 */
[----:B------:R-:W-:Y:S06]  /*2770*/  @!P2 BRA `(.L_x_678) ;  /* 0x000002c00000a947 */ /* 0x000fec0003800000 */
        /* <DEDUP_REMOVED lines=44> */
.L_x_678:
[----:B------:R-:W-:Y:S05]  /*2a40*/  @P0 BRA `(.L_x_675) ;  /* 0x000002c000000947 */ /* 0x000fea0003800000 */
        /* <DEDUP_REMOVED lines=43> */
[----:B------:R-:W-:-:S03]  /*2d00*/  HFMA2 R22, R15, R43, R22 ;  /* 0x0000002b0f167231 */ /* 0x000fc60000000016 */
.L_x_675:
[----:B------:R-:W-:Y:S01]  /*2d10*/  IMAD.MOV.U32 R13, RZ, RZ, c[0x0][0x18c] ;  /* 0x00006300ff0d7624 */ /* 0x000fe200078e00ff */
[----:B------:R-:W-:Y:S06]  /*2d20*/  @!P1 BRA `(.L_x_679) ;  /* 0x000014b000009947 */ /* 0x000fec0003800000 */
[----:B------:R-:W-:-:S05]  /*2d30*/  IMAD.WIDE R14, R13, 0xc, R2 ;  /* 0x0000000c0d0e7825 */ /* 0x000fca00078e0202 */
[----:B------:R-:W2:Y:S01]  /*2d40*/  LDG.E.128.CONSTANT R4, [R14.64] ;  /* 0x000000080e047981 */ /* 0x000ea2000c1e9d00 */
[----:B------:R-:W-:-:S06]  /*2d50*/  IMAD.WIDE R8, R13, 0x4, R14 ;  /* 0x000000040d087825 */ /* 0x000fcc00078e020e */
        /* <DEDUP_REMOVED lines=10> */
[----:B------:R-:W-:Y:S02]  /*2e00*/  SHF.R.U32.HI R37, RZ, 0x6, R6 ;  /* 0x00000006ff257819 */ /* 0x000fe40000011606 */
[----:B------:R-:W-:Y:S02]  /*2e10*/  SHF.R.U32.HI R30, RZ, 0xc, R5 ;  /* 0x0000000cff1e7819 */ /* 0x000fe40000011605 */
[----:B------:R-:W-:Y:S02]  /*2e20*/  LOP3.LUT R15, R5, 0x3f003f, RZ, 0xc0, !PT ;  /* 0x003f003f050f7812 */ /* 0x000fe400078ec0ff */
[--C-:B----4-:R-:W-:Y:S02]  /*2e30*/  SHF.R.U32.HI R38, RZ, 0x8, R18.reuse ;  /* 0x00000008ff267819 */ /* 0x110fe40000011612 */
[----:B------:R-:W-:Y:S02]  /*2e40*/  SHF.R.U32.HI R47, RZ, 0xa, R18 ;  /* 0x0000000aff2f7819 */ /* 0x000fe40000011612 */
[----:B------:R-:W-:-:S02]  /*2e50*/  LOP3.LUT R39, R18, 0x3f003f, RZ, 0xc0, !PT ;  /* 0x003f003f12277812 */ /* 0x000fc400078ec0ff */
[----:B------:R-:W-:Y:S02]  /*2e60*/  SHF.R.U32.HI R46, RZ, 0x6, R18 ;  /* 0x00000006ff2e7819 */ /* 0x000fe40000011612 */
        /* <DEDUP_REMOVED lines=8> */
[----:B------:R-:W-:Y:S02]  /*2ef0*/  SHF.R.U32.HI R5, RZ, 0x8, R16 ;  /* 0x00000008ff057819 */ /* 0x000fe40000011610 */
[----:B------:R-:W-:Y:S02]  /*2f00*/  LOP3.LUT R19, R32, 0xf000f, RZ, 0xc0, !PT ;  /* 0x000f000f20137812 */ /* 0x000fe400078ec0ff */
[----:B------:R-:W-:-:S02]  /*2f10*/  LOP3.LUT R21, R35, 0xf000f, RZ, 0xc0, !PT ;  /* 0x000f000f23157812 */ /* 0x000fc400078ec0ff */
[--C-:B------:R-:W-:Y:S02]  /*2f20*/  SHF.R.U32.HI R14, RZ, 0xa, R16.reuse ;  /* 0x0000000aff0e7819 */ /* 0x100fe40000011610 */
[----:B------:R-:W-:Y:S02]  /*2f30*/  LOP3.LUT R7, R16, 0x3f003f, RZ, 0xc0, !PT ;  /* 0x003f003f10077812 */ /* 0x000fe400078ec0ff */
[----:B------:R-:W-:Y:S02]  /*2f40*/  SHF.R.U32.HI R28, RZ, 0x6, R16 ;  /* 0x00000006ff1c7819 */ /* 0x000fe40000011610 */
[--C-:B------:R-:W-:Y:S02]  /*2f50*/  SHF.R.U32.HI R16, RZ, 0x8, R17.reuse ;  /* 0x00000008ff107819 */ /* 0x100fe40000011611 */
[----:B------:R-:W-:Y:S02]  /*2f60*/  SHF.R.U32.HI R33, RZ, 0xa, R17 ;  /* 0x0000000aff217819 */ /* 0x000fe40000011611 */
[----:B------:R-:W-:-:S02]  /*2f70*/  LOP3.LUT R31, R17, 0x3f003f, RZ, 0xc0, !PT ;  /* 0x003f003f111f7812 */ /* 0x000fc400078ec0ff */
[----:B------:R-:W-:Y:S02]  /*2f80*/  SHF.R.U32.HI R34, RZ, 0x6, R17 ;  /* 0x00000006ff227819 */ /* 0x000fe40000011611 */
[----:B------:R-:W-:Y:S02]  /*2f90*/  LOP3.LUT R20, R4, 0x3f003f, RZ, 0xc0, !PT ;  /* 0x003f003f04147812 */ /* 0x000fe400078ec0ff */
[----:B------:R-:W-:Y:S02]  /*2fa0*/  LOP3.LUT R17, R30, 0xf000f, RZ, 0xc0, !PT ;  /* 0x000f000f1e117812 */ /* 0x000fe400078ec0ff */
[----:B------:R-:W-:Y:S02]  /*2fb0*/  SHF.R.U32.HI R4, RZ, 0x6, R4 ;  /* 0x00000006ff047819 */ /* 0x000fe40000011604 */
[----:B------:R-:W-:Y:S02]  /*2fc0*/  LOP3.LUT R32, R6, 0x300030, R5, 0xf8, !PT ;  /* 0x0030003006207812 */ /* 0x000fe400078ef805 */
[----:B------:R-:W-:-:S02]  /*2fd0*/  LOP3.LUT R51, R19, 0x300030, R38, 0xf8, !PT ;  /* 0x0030003013337812 */ /* 0x000fc400078ef826 */
[----:B------:R-:W-:Y:S02]  /*2fe0*/  LOP3.LUT R56, R21, 0x300030, R18, 0xf8, !PT ;  /* 0x0030003015387812 */ /* 0x000fe400078ef812 */
[----:B---3--:R-:W-:Y:S02]  /*2ff0*/  SHF.R.U32.HI R6, RZ, 0xc, R8 ;  /* 0x0000000cff067819 */ /* 0x008fe40000011608 */
[--C-:B------:R-:W-:Y:S02]  /*3000*/  SHF.R.U32.HI R19, RZ, 0xc, R10.reuse ;  /* 0x0000000cff137819 */ /* 0x100fe4000001160a */
[----:B------:R-:W-:Y:S02]  /*3010*/  LOP3.LUT R21, R10, 0x3f003f, RZ, 0xc0, !PT ;  /* 0x003f003f0a157812 */ /* 0x000fe400078ec0ff */
[----:B------:R-:W-:Y:S02]  /*3020*/  SHF.R.U32.HI R38, RZ, 0x6, R10 ;  /* 0x00000006ff267819 */ /* 0x000fe4000001160a */
[----:B------:R-:W-:-:S02]  /*3030*/  SHF.R.U32.HI R10, RZ, 0xc, R11 ;  /* 0x0000000cff0a7819 */ /* 0x000fc4000001160b */
[----:B------:R-:W-:Y:S02]  /*3040*/  LOP3.LUT R35, R17, 0x300030, R16, 0xf8, !PT ;  /* 0x0030003011237812 */ /* 0x000fe400078ef810 */
[--C-:B------:R-:W-:Y:S02]  /*3050*/  SHF.R.U32.HI R18, RZ, 0xc, R9.reuse ;  /* 0x0000000cff127819 */ /* 0x100fe40000011609 */
[----:B------:R-:W-:Y:S02]  /*3060*/  LOP3.LUT R16, R9, 0x3f003f, RZ, 0xc0, !PT ;  /* 0x003f003f09107812 */ /* 0x000fe400078ec0ff */
[----:B------:R-:W-:Y:S02]  /*3070*/  SHF.R.U32.HI R17, RZ, 0x6, R9 ;  /* 0x00000006ff117819 */ /* 0x000fe40000011609 */
[----:B------:R-:W-:Y:S02]  /*3080*/  LOP3.LUT R4, R4, 0x3f003f, RZ, 0xc0, !PT ;  /* 0x003f003f04047812 */ /* 0x000fe400078ec0ff */
[----:B------:R-:W-:-:S02]  /*3090*/  LOP3.LUT R50, R11, 0x3f003f, RZ, 0xc0, !PT ;  /* 0x003f003f0b327812 */ /* 0x000fc400078ec0ff */
[----:B------:R-:W-:Y:S02]  /*30a0*/  LOP3.LUT R9, R6, 0xf000f, RZ, 0xc0, !PT ;  /* 0x000f000f06097812 */ /* 0x000fe400078ec0ff */
[----:B------:R-:W-:Y:S02]  /*30b0*/  LOP3.LUT R49, R49, 0x3f003f, RZ, 0xc0, !PT ;  /* 0x003f003f31317812 */ /* 0x000fe400078ec0ff */
[----:B------:R-:W-:Y:S02]  /*30c0*/  LOP3.LUT R5, R8, 0x3f003f, RZ, 0xc0, !PT ;  /* 0x003f003f08057812 */ /* 0x000fe400078ec0ff */
[----:B------:R-:W-:Y:S02]  /*30d0*/  SHF.R.U32.HI R53, RZ, 0x6, R11 ;  /* 0x00000006ff357819 */ /* 0x000fe4000001160b */
[----:B------:R-:W-:Y:S02]  /*30e0*/  LOP3.LUT R6, R19, 0xf000f, RZ, 0xc0, !PT ;  /* 0x000f000f13067812 */ /* 0x000fe400078ec0ff */
[----:B------:R-:W-:-:S02]  /*30f0*/  LOP3.LUT R10, R10, 0xf000f, RZ, 0xc0, !PT ;  /* 0x000f000f0a0a7812 */ /* 0x000fc400078ec0ff */
[----:B------:R-:W-:Y:S02]  /*3100*/  SHF.R.U32.HI R8, RZ, 0x6, R8 ;  /* 0x00000006ff087819 */ /* 0x000fe40000011608 */
[----:B------:R-:W-:Y:S02]  /*3110*/  LOP3.LUT R18, R18, 0xf000f, RZ, 0xc0, !PT ;  /* 0x000f000f12127812 */ /* 0x000fe400078ec0ff */
[----:B------:R-:W-:Y:S02]  /*3120*/  LOP3.LUT R4, R4, 0x64006400, RZ, 0xfc, !PT ;  /* 0x6400640004047812 */ /* 0x000fe400078efcff */
[----:B------:R-:W-:Y:S02]  /*3130*/  LOP3.LUT R48, R48, 0x64006400, RZ, 0xfc, !PT ;  /* 0x6400640030307812 */ /* 0x000fe400078efcff */
[----:B------:R-:W-:Y:S02]  /*3140*/  LOP3.LUT R49, R49, 0x64006400, RZ, 0xfc, !PT ;  /* 0x6400640031317812 */ /* 0x000fe400078efcff */
[----:B------:R-:W-:-:S02]  /*3150*/  LOP3.LUT R50, R50, 0x64006400, RZ, 0xfc, !PT ;  /* 0x6400640032327812 */ /* 0x000fc400078efcff */
[----:B------:R-:W-:Y:S02]  /*3160*/  LOP3.LUT R52, R6, 0x300030, R47, 0xf8, !PT ;  /* 0x0030003006347812 */ /* 0x000fe400078ef82f */
[----:B------:R-:W-:Y:S02]  /*3170*/  LOP3.LUT R57, R10, 0x300030, R57, 0xf8, !PT ;  /* 0x003000300a397812 */ /* 0x000fe400078ef839 */
[----:B------:R-:W-:Y:S02]  /*3180*/  LOP3.LUT R29, R29, 0x3f003f, RZ, 0xc0, !PT ;  /* 0x003f003f1d1d7812 */ /* 0x000fe400078ec0ff */
        /* <DEDUP_REMOVED lines=116> */
.L_x_680:
        /* <DEDUP_REMOVED lines=49> */
.L_x_681:
        /* <DEDUP_REMOVED lines=51> */
.L_x_682:
        /* <DEDUP_REMOVED lines=45> */
.L_x_679:
[----:B------:R-:W0:Y:S01]  /*41e0*/  S2UR UR5, SR_CTAID.Z ;  /* 0x00000000000579c3 */ /* 0x000e220000002700 */
[----:B------:R-:W-:Y:S01]  /*41f0*/  ULDC UR6, c[0x0][0x190] ;  /* 0x0000640000067ab9 */ /* 0x000fe20000000800 */
[----:B------:R-:W-:Y:S01]  /*4200*/  IADD3 R93, R93, 0x20, RZ ;  /* 0x000000205d5d7810 */ /* 0x000fe20007ffe0ff */
[----:B------:R-:W-:Y:S01]  /*4210*/  UIADD3 UR4, UR4, 0x40, URZ ;  /* 0x0000004004047890 */ /* 0x000fe2000fffe03f */
[----:B------:R-:W-:Y:S02]  /*4220*/  IMAD.WIDE R2, R13, 0x18, R2 ;  /* 0x000000180d027825 */ /* 0x000fe400078e0202 */
[----:B------:R-:W-:Y:S01]  /*4230*/  ISETP.GE.AND P0, PT, R93, c[0x0][0x1ac], PT ;  /* 0x00006b005d007a0c */ /* 0x000fe20003f06270 */
[----:B0-----:R-:W-:-:S04]  /*4240*/  ULEA UR5, UR5, 0x20, 0x5 ;  /* 0x0000002005057891 */ /* 0x001fc8000f8e283f */
[----:B------:R-:W-:-:S04]  /*4250*/  UISETP.LT.AND UP0, UPT, UR5, UR6, UPT ;  /* 0x000000060500728c */ /* 0x000fc8000bf01270 */
[----:B------:R-:W-:-:S06]  /*4260*/  USEL UR5, UR5, UR6, UP0 ;  /* 0x0000000605057287 */ /* 0x000fcc0008000000 */
[----:B------:R-:W-:-:S13]  /*4270*/  ISETP.LT.AND P2, PT, R93, UR5, PT ;  /* 0x000000055d007c0c */ /* 0x000fda000bf41270 */
[----:B------:R-:W-:Y:S05]  /*4280*/  @!P0 BRA P2, `(.L_x_683) ;  /* 0xffffd5c000008947 */ /* 0x000fea000103ffff */
.L_x_674:
[----:B------:R-:W-:-:S04]  /*4290*/  ISETP.GE.AND P0, PT, R93, R94, PT ;  /* 0x0000005e5d00720c */ /* 0x000fc80003f06270 */
[----:B------:R-:W-:-:S13]  /*42a0*/  ISETP.GE.OR P0, PT, R93, c[0x0][0x1b0], P0 ;  /* 0x00006c005d007a0c */ /* 0x000fda0000706670 */
[----:B------:R-:W-:Y:S05]  /*42b0*/  @P0 BRA `(.L_x_684) ;  /* 0x0000254000000947 */ /* 0x000fea0003800000 */
[----:B------:R-:W-:-:S04]  /*42c0*/  PRMT R4, R12, 0x9910, RZ ;  /* 0x000099100c047816 */ /* 0x000fc800000000ff */
[----:B------:R-:W-:-:S04]  /*42d0*/  ISETP.NE.AND P0, PT, R4, RZ, PT ;  /* 0x000000ff0400720c */ /* 0x000fc80003f05270 */
[----:B------:R-:W-:Y:S02]  /*42e0*/  ISETP.LT.OR P0, PT, R0, 0x4, !P0 ;  /* 0x000000040000780c */ /* 0x000fe40004701670 */
.L_x_689:
[----:B------:R-:W-:Y:S01]  /*42f0*/  IMAD.MOV.U32 R89, RZ, RZ, c[0x0][0x18c] ;  /* 0x00006300ff597624 */ /* 0x000fe200078e00ff */
[----:B-----5:R0:W5:Y:S03]  /*4300*/  LDG.E.128.CONSTANT R28, [R2.64] ;  /* 0x00000008021c7981 */ /* 0x020166000c1e9d00 */
[----:B------:R-:W-:-:S06]  /*4310*/  IMAD.WIDE R16, R89, 0x4, R2 ;  /* 0x0000000459107825 */ /* 0x000fcc00078e0202 */
[C---:B------:R-:W-:Y:S02]  /*4320*/  IMAD.WIDE R12, R89.reuse, 0x4, R16 ;  /* 0x00000004590c7825 */ /* 0x040fe400078e0210 */
[----:B------:R-:W5:Y:S04]  /*4330*/  LDG.E.128.CONSTANT R16, [R16.64] ;  /* 0x0000000810107981 */ /* 0x000f68000c1e9d00 */
[C---:B------:R-:W-:Y:S02]  /*4340*/  IMAD.WIDE R4, R89.reuse, 0x4, R12 ;  /* 0x0000000459047825 */ /* 0x040fe400078e020c */
[----:B------:R-:W5:Y:S04]  /*4350*/  LDG.E.128.CONSTANT R12, [R12.64] ;  /* 0x000000080c0c7981 */ /* 0x000f68000c1e9d00 */
[----:B------:R0:W5:Y:S01]  /*4360*/  LDG.E.128.CONSTANT R8, [R4.64] ;  /* 0x0000000804087981 */ /* 0x000162000c1e9d00 */
[----:B------:R-:W-:Y:S01]  /*4370*/  IMAD.WIDE R96, R89, 0x4, R4 ;  /* 0x0000000459607825 */ /* 0x000fe200078e0204 */
[----:B------:R-:W-:Y:S05]  /*4380*/  @!P1 BRA `(.L_x_685) ;  /* 0x0000241000009947 */ /* 0x000fea0003800000 */
[----:B0-----:R-:W2:Y:S01]  /*4390*/  LDG.E.128.CONSTANT R4, [R96.64] ;  /* 0x0000000860047981 */ /* 0x001ea2000c1e9d00 */
[----:B-----5:R-:W-:Y:S01]  /*43a0*/  SHF.R.U32.HI R35, RZ, 0xf, R28 ;  /* 0x0000000fff237819 */ /* 0x020fe2000001161c */
[----:B------:R-:W-:Y:S01]  /*43b0*/  IMAD.MOV.U32 R82, RZ, RZ, 0x2800 ;  /* 0x00002800ff527424 */ /* 0x000fe200078e00ff */
[----:B------:R-:W-:-:S02]  /*43c0*/  SHF.R.U32.HI R74, RZ, 0xf, R29 ;  /* 0x0000000fff4a7819 */ /* 0x000fc4000001161d */
[C---:B------:R-:W-:Y:S02]  /*43d0*/  LOP3.LUT R62, R28.reuse, 0x3e003e0, RZ, 0xc0, !PT ;  /* 0x03e003e01c3e7812 */ /* 0x040fe400078ec0ff */
[----:B------:R-:W-:Y:S02]  /*43e0*/  LOP3.LUT R54, R28, 0x1f001f, RZ, 0xc0, !PT ;  /* 0x001f001f1c367812 */ /* 0x000fe400078ec0ff */
[----:B------:R-:W-:Y:S02]  /*43f0*/  SHF.R.U32.HI R53, RZ, 0xa, R28 ;  /* 0x0000000aff357819 */ /* 0x000fe4000001161c */
[----:B------:R-:W-:Y:S02]  /*4400*/  SHF.R.U32.HI R76, RZ, 0xf, R30 ;  /* 0x0000000fff4c7819 */ /* 0x000fe4000001161e */
[----:B------:R-:W-:Y:S02]  /*4410*/  SHF.R.U32.HI R28, RZ, 0xe, R16 ;  /* 0x0000000eff1c7819 */ /* 0x000fe40000011610 */
[----:B------:R-:W-:-:S02]  /*4420*/  LOP3.LUT R35, R35, 0x10001, RZ, 0xc0, !PT ;  /* 0x0001000123237812 */ /* 0x000fc400078ec0ff */
[--C-:B------:R-:W-:Y:S02]  /*4430*/  SHF.R.U32.HI R79, RZ, 0xf, R31.reuse ;  /* 0x0000000fff4f7819 */ /* 0x100fe4000001161f */
[C---:B------:R-:W-:Y:S02]  /*4440*/  LOP3.LUT R21, R31.reuse, 0x3e003e0, RZ, 0xc0, !PT ;  /* 0x03e003e01f157812 */ /* 0x040fe400078ec0ff */
[----:B------:R-:W-:Y:S02]  /*4450*/  LOP3.LUT R3, R31, 0x1f001f, RZ, 0xc0, !PT ;  /* 0x001f001f1f037812 */ /* 0x000fe400078ec0ff */
[----:B------:R-:W-:Y:S02]  /*4460*/  SHF.R.U32.HI R32, RZ, 0xa, R31 ;  /* 0x0000000aff207819 */ /* 0x000fe4000001161f */
[----:B------:R-:W-:Y:S02]  /*4470*/  SHF.R.U32.HI R31, RZ, 0xe, R17 ;  /* 0x0000000eff1f7819 */ /* 0x000fe40000011611 */
[----:B------:R-:W-:-:S02]  /*4480*/  LOP3.LUT R74, R74, 0x10001, RZ, 0xc0, !PT ;  /* 0x000100014a4a7812 */ /* 0x000fc400078ec0ff */
[C---:B------:R-:W-:Y:S02]  /*4490*/  LOP3.LUT R60, R29.reuse, 0x3e003e0, RZ, 0xc0, !PT ;  /* 0x03e003e01d3c7812 */ /* 0x040fe400078ec0ff */
[----:B------:R-:W-:Y:S02]  /*44a0*/  LOP3.LUT R37, R29, 0x1f001f, RZ, 0xc0, !PT ;  /* 0x001f001f1d257812 */ /* 0x000fe400078ec0ff */
[----:B------:R-:W-:Y:S02]  /*44b0*/  SHF.R.U32.HI R39, RZ, 0xa, R29 ;  /* 0x0000000aff277819 */ /* 0x000fe4000001161d */
[----:B------:R-:W-:Y:S02]  /*44c0*/  SHF.R.U32.HI R77, RZ, 0xe, R18 ;  /* 0x0000000eff4d7819 */ /* 0x000fe40000011612 */
[----:B------:R-:W-:Y:S02]  /*44d0*/  LOP3.LUT R76, R76, 0x10001, RZ, 0xc0, !PT ;  /* 0x000100014c4c7812 */ /* 0x000fe400078ec0ff */
[----:B------:R-:W-:-:S02]  /*44e0*/  SHF.R.U32.HI R29, RZ, 0xd, R12 ;  /* 0x0000000dff1d7819 */ /* 0x000fc4000001160c */
[----:B------:R-:W-:Y:S02]  /*44f0*/  LOP3.LUT R28, R35, 0x20002, R28, 0xf8, !PT ;  /* 0x00020002231c7812 */ /* 0x000fe400078ef81c */
[----:B------:R-:W-:Y:S02]  /*4500*/  SHF.R.U32.HI R80, RZ, 0xe, R19 ;  /* 0x0000000eff507819 */ /* 0x000fe40000011613 */
[----:B------:R-:W-:Y:S02]  /*4510*/  SHF.R.U32.HI R75, RZ, 0xd, R13 ;  /* 0x0000000dff4b7819 */ /* 0x000fe4000001160d */
[----:B------:R-:W-:Y:S02]  /*4520*/  LOP3.LUT R79, R79, 0x10001, RZ, 0xc0, !PT ;  /* 0x000100014f4f7812 */ /* 0x000fe400078ec0ff */
[----:B------:R-:W-:Y:S02]  /*4530*/  LOP3.LUT R74, R74, 0x20002, R31, 0xf8, !PT ;  /* 0x000200024a4a7812 */ /* 0x000fe400078ef81f */
[----:B------:R-:W-:-:S02]  /*4540*/  LOP3.LUT R20, R30, 0x3e003e0, RZ, 0xc0, !PT ;  /* 0x03e003e01e147812 */ /* 0x000fc400078ec0ff */
[----:B------:R-:W-:Y:S02]  /*4550*/  LOP3.LUT R0, R30, 0x1f001f, RZ, 0xc0, !PT ;  /* 0x001f001f1e007812 */ /* 0x000fe400078ec0ff */
[----:B------:R-:W-:Y:S02]  /*4560*/  SHF.R.U32.HI R2, RZ, 0xa, R30 ;  /* 0x0000000aff027819 */ /* 0x000fe4000001161e */
[C---:B------:R-:W-:Y:S02]  /*4570*/  LOP3.LUT R61, R17.reuse, 0x3e003e0, RZ, 0xc0, !PT ;  /* 0x03e003e0113d7812 */ /* 0x040fe400078ec0ff */
[----:B------:R-:W-:Y:S02]  /*4580*/  LOP3.LUT R48, R17, 0x1f001f, RZ, 0xc0, !PT ;  /* 0x001f001f11307812 */ /* 0x000fe400078ec0ff */
[----:B------:R-:W-:Y:S02]  /*4590*/  SHF.R.U32.HI R51, RZ, 0xa, R17 ;  /* 0x0000000aff337819 */ /* 0x000fe40000011611 */
[----:B------:R-:W-:-:S02]  /*45a0*/  SHF.R.U32.HI R78, RZ, 0xd, R14 ;  /* 0x0000000dff4e7819 */ /* 0x000fc4000001160e */
[----:B------:R-:W-:Y:S02]  /*45b0*/  LOP3.LUT R77, R76, 0x20002, R77, 0xf8, !PT ;  /* 0x000200024c4d7812 */ /* 0x000fe400078ef84d */
        /* <DEDUP_REMOVED lines=8> */
[C---:B------:R-:W-:Y:S02]  /*4640*/  LOP3.LUT R19, R12.reuse, 0x3e003e0, RZ, 0xc0, !PT ;  /* 0x03e003e00c137812 */ /* 0x040fe400078ec0ff */
[----:B------:R-:W-:Y:S02]  /*4650*/  LOP3.LUT R70, R12, 0x1f001f, RZ, 0xc0, !PT ;  /* 0x001f001f0c467812 */ /* 0x000fe400078ec0ff */
[----:B------:R-:W-:-:S02]  /*4660*/  SHF.R.U32.HI R69, RZ, 0xa, R12 ;  /* 0x0000000aff457819 */ /* 0x000fc4000001160c */
[C---:B------:R-:W-:Y:S02]  /*4670*/  LOP3.LUT R73, R8.reuse, 0x3e003e0, RZ, 0xc0, !PT ;  /* 0x03e003e008497812 */ /* 0x040fe400078ec0ff */
[----:B------:R-:W-:Y:S02]  /*4680*/  LOP3.LUT R71, R8, 0x1f001f, RZ, 0xc0, !PT ;  /* 0x001f001f08477812 */ /* 0x000fe400078ec0ff */
[----:B------:R-:W-:Y:S02]  /*4690*/  SHF.R.U32.HI R72, RZ, 0xa, R8 ;  /* 0x0000000aff487819 */ /* 0x000fe40000011608 */
[----:B------:R-:W-:Y:S02]  /*46a0*/  PRMT R35, R92, 0x9910, RZ ;  /* 0x000099105c237816 */ /* 0x000fe400000000ff */
[C---:B------:R-:W-:Y:S02]  /*46b0*/  LOP3.LUT R16, R18.reuse, 0x3e003e0, RZ, 0xc0, !PT ;  /* 0x03e003e012107812 */ /* 0x040fe400078ec0ff */
[----:B------:R-:W-:-:S02]  /*46c0*/  LOP3.LUT R38, R18, 0x1f001f, RZ, 0xc0, !PT ;  /* 0x001f001f12267812 */ /* 0x000fc400078ec0ff */
[----:B------:R-:W-:Y:S02]  /*46d0*/  SHF.R.U32.HI R46, RZ, 0xa, R18 ;  /* 0x0000000aff2e7819 */ /* 0x000fe40000011612 */
[C---:B------:R-:W-:Y:S02]  /*46e0*/  LOP3.LUT R12, R14.reuse, 0x3e003e0, RZ, 0xc0, !PT ;  /* 0x03e003e00e0c7812 */ /* 0x040fe400078ec0ff */
[----:B------:R-:W-:Y:S02]  /*46f0*/  LOP3.LUT R50, R14, 0x1f001f, RZ, 0xc0, !PT ;  /* 0x001f001f0e327812 */ /* 0x000fe400078ec0ff */
[----:B------:R-:W-:Y:S02]  /*4700*/  SHF.R.U32.HI R49, RZ, 0xa, R14 ;  /* 0x0000000aff317819 */ /* 0x000fe4000001160e */
[----:B------:R-:W-:Y:S02]  /*4710*/  SHF.R.U32.HI R81, RZ, 0xd, R15 ;  /* 0x0000000dff517819 */ /* 0x000fe4000001160f */
[----:B------:R-:W-:-:S02]  /*4720*/  SHF.R.U32.HI R8, RZ, 0xc, R9 ;  /* 0x0000000cff087819 */ /* 0x000fc40000011609 */
        /* <DEDUP_REMOVED lines=8> */
[----:B------:R-:W-:Y:S02]  /*47b0*/  SHF.R.U32.HI R9, RZ, 0xc, R10 ;  /* 0x0000000cff097819 */ /* 0x000fe4000001160a */
[----:B------:R-:W-:Y:S02]  /*47c0*/  LOP3.LUT R14, R10, 0x3e003e0, RZ, 0xc0, !PT ;  /* 0x03e003e00a0e7812 */ /* 0x000fe400078ec0ff */
[----:B------:R-:W-:Y:S02]  /*47d0*/  LOP3.LUT R78, R77, 0x40004, R78, 0xf8, !PT ;  /* 0x000400044d4e7812 */ /* 0x000fe400078ef84e */
[----:B------:R-:W-:-:S02]  /*47e0*/  LOP3.LUT R13, R15, 0x3e003e0, RZ, 0xc0, !PT ;  /* 0x03e003e00f0d7812 */ /* 0x000fc400078ec0ff */
[----:B------:R-:W-:Y:S02]  /*47f0*/  LOP3.LUT R47, R15, 0x1f001f, RZ, 0xc0, !PT ;  /* 0x001f001f0f2f7812 */ /* 0x000fe400078ec0ff */
[----:B------:R-:W-:Y:S02]  /*4800*/  SHF.R.U32.HI R36, RZ, 0xa, R15 ;  /* 0x0000000aff247819 */ /* 0x000fe4000001160f */
[----:B------:R-:W-:Y:S02]  /*4810*/  LOP3.LUT R58, R10, 0x1f001f, RZ, 0xc0, !PT ;  /* 0x001f001f0a3a7812 */ /* 0x000fe400078ec0ff */
[----:B------:R-:W-:Y:S02]  /*4820*/  SHF.R.U32.HI R59, RZ, 0xa, R10 ;  /* 0x0000000aff3b7819 */ /* 0x000fe4000001160a */
[----:B------:R-:W-:Y:S02]  /*4830*/  LOP3.LUT R30, R29, 0x80008, R30, 0xf8, !PT ;  /* 0x000800081d1e7812 */ /* 0x000fe400078ef81e */
[----:B------:R-:W-:-:S02]  /*4840*/  SHF.R.U32.HI R10, RZ, 0xc, R11 ;  /* 0x0000000cff0a7819 */ /* 0x000fc4000001160b */
[C---:B------:R-:W-:Y:S02]  /*4850*/  LOP3.LUT R15, R11.reuse, 0x3e003e0, RZ, 0xc0, !PT ;  /* 0x03e003e00b0f7812 */ /* 0x040fe400078ec0ff */
[----:B------:R-:W-:Y:S02]  /*4860*/  LOP3.LUT R52, R11, 0x1f001f, RZ, 0xc0, !PT ;  /* 0x001f001f0b347812 */ /* 0x000fe400078ec0ff */
[--C-:B------:R-:W-:Y:S02]  /*4870*/  SHF.R.U32.HI R55, RZ, 0xa, R11.reuse ;  /* 0x0000000aff377819 */ /* 0x100fe4000001160b */
[----:B------:R-:W-:Y:S02]  /*4880*/  ISETP.NE.AND P2, PT, R35, RZ, PT ;  /* 0x000000ff2300720c */ /* 0x000fe40003f45270 */
[----:B------:R-:W-:Y:S02]  /*4890*/  PRMT R11, R82, 0x7610, R11 ;  /* 0x00007610520b7816 */ /* 0x000fe4000000000b */
[----:B------:R-:W-:-:S02]  /*48a0*/  LOP3.LUT R35, R80, 0x40004, R81, 0xf8, !PT ;  /* 0x0004000450237812 */ /* 0x000fc400078ef851 */
[----:B------:R-:W-:Y:S02]  /*48b0*/  LOP3.LUT R31, R75, 0x80008, R8, 0xf8, !PT ;  /* 0x000800084b1f7812 */ /* 0x000fe400078ef808 */
[----:B------:R-:W-:Y:S02]  /*48c0*/  LOP3.LUT R81, R78, 0x80008, R9, 0xf8, !PT ;  /* 0x000800084e517812 */ /* 0x000fe400078ef809 */
[----:B------:R-:W-:Y:S02]  /*48d0*/  LOP3.LUT R82, R20, 0x64006400, RZ, 0xfc, !PT ;  /* 0x6400640014527812 */ /* 0x000fe400078efcff */
        /* <DEDUP_REMOVED lines=8> */
[----:B------:R-:W-:Y:S01]  /*4960*/  HFMA2 R78, R98, R11.H0_H0, -48, -48 ;  /* 0xd200d200624e7431 */ /* 0x000fe2000004000b */
[----:B------:R-:W-:Y:S02]  /*4970*/  LOP3.LUT R85, R35, 0x80008, R10, 0xf8, !PT ;  /* 0x0008000823557812 */ /* 0x000fe400078ef80a */
[----:B------:R-:W-:Y:S02]  /*4980*/  LOP3.LUT R80, R61, 0x64006400, RZ, 0xfc, !PT ;  /* 0x640064003d507812 */ /* 0x000fe400078efcff */
[----:B------:R-:W-:-:S02]  /*4990*/  LOP3.LUT R57, R57, 0x1f001f, RZ, 0xc0, !PT ;  /* 0x001f001f39397812 */ /* 0x000fc400078ec0ff */
[----:B------:R-:W-:Y:S01]  /*49a0*/  LOP3.LUT R84, R12, 0x64006400, RZ, 0xfc, !PT ;  /* 0x640064000c547812 */ /* 0x000fe200078efcff */
[-C--:B------:R-:W-:Y:S01]  /*49b0*/  HFMA2 R61, R80, R11.reuse.H0_H0, -48, -48 ;  /* 0xd200d200503d7431 */ /* 0x080fe2000004000b */
[----:B------:R-:W-:Y:S02]  /*49c0*/  LOP3.LUT R86, R53, 0x1f001f, RZ, 0xc0, !PT ;  /* 0x001f001f35567812 */ /* 0x000fe400078ec0ff */
        /* <DEDUP_REMOVED lines=27> */
[----:B------:R-:W-:Y:S01]  /*4b80*/  HFMA2 R87, R62, R11.H0_H0, -48, -48 ;  /* 0xd200d2003e577431 */ /* 0x000fe2000004000b */
[----:B------:R-:W-:Y:S02]  /*4b90*/  LOP3.LUT R64, R64, 0x64006400, RZ, 0xfc, !PT ;  /* 0x6400640040407812 */ /* 0x000fe400078efcff */
        /* <DEDUP_REMOVED lines=20> */
[----:B------:R-:W-:Y:S01]  /*4ce0*/  LOP3.LUT R33, R59, 0x64006400, RZ, 0xfc, !PT ;  /* 0x640064003b217812 */ /* 0x000fe200078efcff */
[----:B------:R-:W-:Y:S01]  /*4cf0*/  HADD2 R86, R86, -1040, -1040 ;  /* 0xe410e41056567430 */ /* 0x000fe20000000000 */
[----:B------:R-:W-:Y:S01]  /*4d00*/  ISETP.GE.AND P3, PT, R95, 0x2, PT ;  /* 0x000000025f00780c */ /* 0x000fe20003f66270 */
[----:B------:R-:W-:Y:S01]  /*4d10*/  HADD2 R80, R80, -1040, -1040 ;  /* 0xe410e41050507430 */ /* 0x000fe20000000000 */
[----:B--2---:R-:W-:Y:S02]  /*4d20*/  SHF.R.U32.HI R29, RZ, 0xb, R4 ;  /* 0x0000000bff1d7819 */ /* 0x004fe40000011604 */
[----:B------:R-:W-:Y:S02]  /*4d30*/  SHF.R.U32.HI R28, RZ, 0xb, R5 ;  /* 0x0000000bff1c7819 */ /* 0x000fe40000011605 */
[----:B------:R-:W-:-:S02]  /*4d40*/  SHF.R.U32.HI R74, RZ, 0xb, R6 ;  /* 0x0000000bff4a7819 */ /* 0x000fc40000011606 */
[----:B------:R-:W-:Y:S02]  /*4d50*/  LOP3.LUT R79, R6, 0x3e003e0, RZ, 0xc0, !PT ;  /* 0x03e003e0064f7812 */ /* 0x000fe400078ec0ff */
[----:B------:R-:W-:Y:S02]  /*4d60*/  LOP3.LUT R29, R30, 0x100010, R29, 0xf8, !PT ;  /* 0x001000101e1d7812 */ /* 0x000fe400078ef81d */
[----:B------:R-:W-:Y:S02]  /*4d70*/  LOP3.LUT R77, R5, 0x3e003e0, RZ, 0xc0, !PT ;  /* 0x03e003e0054d7812 */ /* 0x000fe400078ec0ff */
[----:B------:R-:W-:Y:S02]  /*4d80*/  LOP3.LUT R30, R31, 0x100010, R28, 0xf8, !PT ;  /* 0x001000101f1e7812 */ /* 0x000fe400078ef81c */
[----:B------:R-:W-:Y:S02]  /*4d90*/  LOP3.LUT R28, R81, 0x100010, R74, 0xf8, !PT ;  /* 0x00100010511c7812 */ /* 0x000fe400078ef84a */
[----:B------:R-:W-:Y:S01]  /*4da0*/  LOP3.LUT R88, R79, 0x64006400, RZ, 0xfc, !PT ;  /* 0x640064004f587812 */ /* 0x000fe200078efcff */
[----:B------:R-:W-:Y:S01]  /*4db0*/  HFMA2 R79, R82, R11.H0_H0, -48, -48 ;  /* 0xd200d200524f7431 */ /* 0x000fe2000004000b */
[----:B------:R-:W-:-:S02]  /*4dc0*/  LOP3.LUT R75, R4, 0x3e003e0, RZ, 0xc0, !PT ;  /* 0x03e003e0044b7812 */ /* 0x000fc400078ec0ff */
[----:B------:R-:W-:Y:S02]  /*4dd0*/  LOP3.LUT R8, R4, 0x1f001f, RZ, 0xc0, !PT ;  /* 0x001f001f04087812 */ /* 0x000fe400078ec0ff */
[----:B------:R-:W-:Y:S02]  /*4de0*/  SHF.R.U32.HI R9, RZ, 0xa, R4 ;  /* 0x0000000aff097819 */ /* 0x000fe40000011604 */
[----:B------:R-:W-:Y:S02]  /*4df0*/  LOP3.LUT R74, R63, 0x64006400, RZ, 0xfc, !PT ;  /* 0x640064003f4a7812 */ /* 0x000fe400078efcff */
[----:B------:R-:W-:Y:S02]  /*4e00*/  LOP3.LUT R4, R5, 0x1f001f, RZ, 0xc0, !PT ;  /* 0x001f001f05047812 */ /* 0x000fe400078ec0ff */
[----:B------:R-:W-:Y:S01]  /*4e10*/  LOP3.LUT R10, R6, 0x1f001f, RZ, 0xc0, !PT ;  /* 0x001f001f060a7812 */ /* 0x000fe200078ec0ff */
[----:B------:R-:W-:Y:S01]  /*4e20*/  HFMA2 R63, R74, R11.H0_H0, -48, -48 ;  /* 0xd200d2004a3f7431 */ /* 0x000fe2000004000b */
[----:B------:R-:W-:-:S02]  /*4e30*/  SHF.R.U32.HI R76, RZ, 0xb, R7 ;  /* 0x0000000bff4c7819 */ /* 0x000fc40000011607 */
[C---:B------:R-:W-:Y:S02]  /*4e40*/  LOP3.LUT R83, R7.reuse, 0x3e003e0, RZ, 0xc0, !PT ;  /* 0x03e003e007537812 */ /* 0x040fe400078ec0ff */
[----:B------:R-:W-:Y:S02]  /*4e50*/  LOP3.LUT R35, R7, 0x1f001f, RZ, 0xc0, !PT ;  /* 0x001f001f07237812 */ /* 0x000fe400078ec0ff */
[----:B------:R-:W-:Y:S02]  /*4e60*/  LOP3.LUT R82, R39, 0x1f001f, RZ, 0xc0, !PT ;  /* 0x001f001f27527812 */ /* 0x000fe400078ec0ff */
[----:B------:R-:W-:Y:S02]  /*4e70*/  SHF.R.U32.HI R5, RZ, 0xa, R5 ;  /* 0x0000000aff057819 */ /* 0x000fe40000011605 */
[----:B------:R-:W-:Y:S02]  /*4e80*/  SHF.R.U32.HI R6, RZ, 0xa, R6 ;  /* 0x0000000aff067819 */ /* 0x000fe40000011606 */
[----:B------:R-:W-:-:S02]  /*4e90*/  SHF.R.U32.HI R7, RZ, 0xa, R7 ;  /* 0x0000000aff077819 */ /* 0x000fc40000011607 */
[----:B------:R-:W-:Y:S01]  /*4ea0*/  LOP3.LUT R12, R77, 0x64006400, RZ, 0xfc, !PT ;  /* 0x640064004d0c7812 */ /* 0x000fe200078efcff */
[----:B------:R-:W-:Y:S01]  /*4eb0*/  HADD2 R77, R48, -1040, -1040 ;  /* 0xe410e410304d7430 */ /* 0x000fe20000000000 */
[----:B------:R-:W-:Y:S02]  /*4ec0*/  LOP3.LUT R39, R72, 0x64006400, RZ, 0xfc, !PT ;  /* 0x6400640048277812 */ /* 0x000fe400078efcff */
        /* <DEDUP_REMOVED lines=10> */
[----:B------:R-:W-:Y:S01]  /*4f70*/  LOP3.LUT R31, R85, 0x100010, R76, 0xf8, !PT ;  /* 0x00100010551f7812 */ /* 0x000fe200078ef84c */
        /* <DEDUP_REMOVED lines=142> */
.L_x_686:
        /* <DEDUP_REMOVED lines=83> */
.L_x_687:
[----:B------:R-:W-:Y:S05]  /*5d90*/  @!P3 BRA `(.L_x_685) ;  /* 0x00000a000000b947 */ /* 0x000fea0003800000 */
[----:B------:R-:W-:-:S04]  /*5da0*/  PRMT R28, R90, 0x9910, RZ ;  /* 0x000099105a1c7816 */ /* 0x000fc800000000ff */
        /* <DEDUP_REMOVED lines=80> */
.L_x_688:
        /* <DEDUP_REMOVED lines=79> */
.L_x_685:
[----:B------:R-:W-:Y:S01]  /*67a0*/  IADD3 R93, R93, 0x20, RZ ;  /* 0x000000205d5d7810 */ /* 0x000fe20007ffe0ff */
[----:B------:R-:W-:Y:S01]  /*67b0*/  UIADD3 UR4, UR4, 0x40, URZ ;  /* 0x0000004004047890 */ /* 0x000fe2000fffe03f */
[----:B0-----:R-:W-:Y:S02]  /*67c0*/  IMAD.WIDE R2, R89, 0x4, R96 ;  /* 0x0000000459027825 */ /* 0x001fe400078e0260 */
[C---:B------:R-:W-:Y:S02]  /*67d0*/  ISETP.GE.AND P2, PT, R93.reuse, c[0x0][0x1b0], PT ;  /* 0x00006c005d007a0c */ /* 0x040fe40003f46270 */
[----:B------:R-:W-:-:S13]  /*67e0*/  ISETP.LT.AND P3, PT, R93, R94, PT ;  /* 0x0000005e5d00720c */ /* 0x000fda0003f61270 */
[----:B------:R-:W-:Y:S05]  /*67f0*/  @!P2 BRA P3, `(.L_x_689) ;  /* 0xffffdaf00000a947 */ /* 0x000fea000183ffff */
.L_x_684:
        /* <DEDUP_REMOVED lines=16> */
.L_x_693:
[----:B------:R-:W0:Y:S02]  /*6900*/  LDS R4, [R0] ;  /* 0x0000000000047984 */ /* 0x000e240000000800 */
[----:B0-----:R-:W-:-:S06]  /*6910*/  HADD2 R5, R4, R41 ;  /* 0x0000002904057230 */ /* 0x001fcc0000000000 */
[----:B------:R-:W0:Y:S02]  /*6920*/  ATOMS.CAST.SPIN R5, [R0], R4, R5 ;  /* 0x000000040005738d */ /* 0x000e240001800005 */
[----:B0-----:R-:W-:-:S13]  /*6930*/  ISETP.EQ.U32.AND P0, PT, R5, 0x1, PT ;  /* 0x000000010500780c */ /* 0x001fda0003f02070 */
[----:B------:R-:W-:Y:S05]  /*6940*/  @!P0 BRA `(.L_x_693) ;  /* 0xffffffb000008947 */ /* 0x000fea000383ffff */
[----:B------:R-:W-:Y:S05]  /*6950*/  BRA `(.L_x_691) ;  /* 0x0000003000007947 */ /* 0x000fea0003800000 */
.L_x_692:
[----:B------:R-:W2:Y:S02]  /*6960*/  LD.E R0, [R2.64] ;  /* 0x0000000802007980 */ /* 0x000ea4000c101900 */
[----:B--2---:R-:W-:-:S05]  /*6970*/  IMAD.IADD R5, R41, 0x1, R0 ;  /* 0x0000000129057824 */ /* 0x004fca00078e0200 */
[----:B------:R0:W-:Y:S02]  /*6980*/  ST.E [R2.64], R5 ;  /* 0x0000000502007985 */ /* 0x0001e4000c101908 */
.L_x_691:
[----:B------:R-:W-:Y:S05]  /*6990*/  BSYNC B0 ;  /* 0x0000000000007941 */ /* 0x000fea0003800000 */
.L_x_690:
[----:B------:R-:W2:Y:S01]  /*69a0*/  ATOM.E.ADD.F16x2.RN.STRONG.GPU P0, RZ, [R2.64+0x4], R40 ;  /* 0x0000042802ff798a */ /* 0x000ea2000810e9c8 */
[----:B------:R-:W-:Y:S01]  /*69b0*/  BSSY B0, `(.L_x_694) ;  /* 0x000000f000007945 */ /* 0x000fe20003800000 */
[----:B--2---:R-:W-:Y:S05]  /*69c0*/  @P0 BRA `(.L_x_695) ;  /* 0x000000d000000947 */ /* 0x004fea0003800000 */
[----:B------:R-:W1:Y:S02]  /*69d0*/  QSPC.E.S P0, RZ, [R2+0x4] ;  /* 0x0000040002ff73aa */ /* 0x000e640000000500 */
[----:B-1----:R-:W-:Y:S05]  /*69e0*/  @!P0 BRA `(.L_x_696) ;  /* 0x0000008000008947 */ /* 0x002fea0003800000 */
[----:B------:R-:W-:-:S04]  /*69f0*/  IADD3 R0, R2, 0x4, RZ ;  /* 0x0000000402007810 */ /* 0x000fc80007ffe0ff */
[----:B------:R-:W-:-:S05]  /*6a00*/  LOP3.LUT R0, R0, 0xffffff, RZ, 0xc0, !PT ;  /* 0x00ffffff00007812 */ /* 0x000fca00078ec0ff */
.L_x_697:
[----:B------:R-:W1:Y:S02]  /*6a10*/  LDS R4, [R0] ;  /* 0x0000000000047984 */ /* 0x000e640000000800 */
[----:B01----:R-:W-:-:S10]  /*6a20*/  HFMA2.MMA R5, R4, 1, 1, R40 ;  /* 0x3c003c0004057835 */ /* 0x003fd40000000028 */
[----:B------:R-:W0:Y:S02]  /*6a30*/  ATOMS.CAST.SPIN R5, [R0], R4, R5 ;  /* 0x000000040005738d */ /* 0x000e240001800005 */
[----:B0-----:R-:W-:-:S13]  /*6a40*/  ISETP.EQ.U32.AND P0, PT, R5, 0x1, PT ;  /* 0x000000010500780c */ /* 0x001fda0003f02070 */
[----:B------:R-:W-:Y:S05]  /*6a50*/  @!P0 BRA `(.L_x_697) ;  /* 0xffffffb000008947 */ /* 0x000fea000383ffff */
[----:B------:R-:W-:Y:S05]  /*6a60*/  BRA `(.L_x_695) ;  /* 0x0000003000007947 */ /* 0x000fea0003800000 */
.L_x_696:
[----:B------:R-:W2:Y:S02]  /*6a70*/  LD.E R0, [R2.64+0x4] ;  /* 0x0000040802007980 */ /* 0x000ea4000c101900 */
[----:B0-2---:R-:W-:-:S05]  /*6a80*/  IMAD.IADD R5, R40, 0x1, R0 ;  /* 0x0000000128057824 */ /* 0x005fca00078e0200 */
[----:B------:R0:W-:Y:S02]  /*6a90*/  ST.E [R2.64+0x4], R5 ;  /* 0x0000040502007985 */ /* 0x0001e4000c101908 */
.L_x_695:
[----:B------:R-:W-:Y:S05]  /*6aa0*/  BSYNC B0 ;  /* 0x0000000000007941 */ /* 0x000fea0003800000 */
.L_x_694:
        /* <DEDUP_REMOVED lines=10> */
.L_x_701:
[----:B------:R-:W0:Y:S02]  /*6b50*/  LDS R4, [R0] ;  /* 0x0000000000047984 */ /* 0x000e240000000800 */
[----:B0-----:R-:W-:-:S06]  /*6b60*/  HADD2 R5, R4, R27 ;  /* 0x0000001b04057230 */ /* 0x001fcc0000000000 */
[----:B------:R-:W0:Y:S02]  /*6b70*/  ATOMS.CAST.SPIN R5, [R0], R4, R5 ;  /* 0x000000040005738d */ /* 0x000e240001800005 */
[----:B0-----:R-:W-:-:S13]  /*6b80*/  ISETP.EQ.U32.AND P0, PT, R5, 0x1, PT ;  /* 0x000000010500780c */ /* 0x001fda0003f02070 */
[----:B------:R-:W-:Y:S05]  /*6b90*/  @!P0 BRA `(.L_x_701) ;  /* 0xffffffb000008947 */ /* 0x000fea000383ffff */
[----:B------:R-:W-:Y:S05]  /*6ba0*/  BRA `(.L_x_699) ;  /* 0x0000003000007947 */ /* 0x000fea0003800000 */
.L_x_700:
[----:B------:R-:W2:Y:S02]  /*6bb0*/  LD.E R0, [R2.64] ;  /* 0x0000000802007980 */ /* 0x000ea4000c101900 */
[----:B--2---:R-:W-:-:S05]  /*6bc0*/  IMAD.IADD R5, R27, 0x1, R0 ;  /* 0x000000011b057824 */ /* 0x004fca00078e0200 */
[----:B------:R0:W-:Y:S02]  /*6bd0*/  ST.E [R2.64], R5 ;  /* 0x0000000502007985 */ /* 0x0001e4000c101908 */
.L_x_699:
[----:B------:R-:W-:Y:S05]  /*6be0*/  BSYNC B0 ;  /* 0x0000000000007941 */ /* 0x000fea0003800000 */
.L_x_698:
[----:B------:R-:W2:Y:S01]  /*6bf0*/  ATOM.E.ADD.F16x2.RN.STRONG.GPU P0, RZ, [R2.64+0x4], R26 ;  /* 0x0000041a02ff798a */ /* 0x000ea2000810e9c8 */
[----:B------:R-:W-:Y:S01]  /*6c00*/  BSSY B0, `(.L_x_702) ;  /* 0x000000f000007945 */ /* 0x000fe20003800000 */
[----:B--2---:R-:W-:Y:S05]  /*6c10*/  @P0 BRA `(.L_x_703) ;  /* 0x000000d000000947 */ /* 0x004fea0003800000 */
[----:B------:R-:W1:Y:S02]  /*6c20*/  QSPC.E.S P0, RZ, [R2+0x4] ;  /* 0x0000040002ff73aa */ /* 0x000e640000000500 */
[----:B-1----:R-:W-:Y:S05]  /*6c30*/  @!P0 BRA `(.L_x_704) ;  /* 0x0000008000008947 */ /* 0x002fea0003800000 */
[----:B------:R-:W-:-:S04]  /*6c40*/  IADD3 R0, R2, 0x4, RZ ;  /* 0x0000000402007810 */ /* 0x000fc80007ffe0ff */
[----:B------:R-:W-:-:S05]  /*6c50*/  LOP3.LUT R0, R0, 0xffffff, RZ, 0xc0, !PT ;  /* 0x00ffffff00007812 */ /* 0x000fca00078ec0ff */
.L_x_705:
[----:B------:R-:W1:Y:S02]  /*6c60*/  LDS R4, [R0] ;  /* 0x0000000000047984 */ /* 0x000e640000000800 */
[----:B01----:R-:W-:-:S10]  /*6c70*/  HFMA2.MMA R5, R4, 1, 1, R26 ;  /* 0x3c003c0004057835 */ /* 0x003fd4000000001a */
[----:B------:R-:W0:Y:S02]  /*6c80*/  ATOMS.CAST.SPIN R5, [R0], R4, R5 ;  /* 0x000000040005738d */ /* 0x000e240001800005 */
[----:B0-----:R-:W-:-:S13]  /*6c90*/  ISETP.EQ.U32.AND P0, PT, R5, 0x1, PT ;  /* 0x000000010500780c */ /* 0x001fda0003f02070 */
[----:B------:R-:W-:Y:S05]  /*6ca0*/  @!P0 BRA `(.L_x_705) ;  /* 0xffffffb000008947 */ /* 0x000fea000383ffff */
[----:B------:R-:W-:Y:S05]  /*6cb0*/  BRA `(.L_x_703) ;  /* 0x0000003000007947 */ /* 0x000fea0003800000 */
.L_x_704:
[----:B------:R-:W2:Y:S02]  /*6cc0*/  LD.E R0, [R2.64+0x4] ;  /* 0x0000040802007980 */ /* 0x000ea4000c101900 */
[----:B0-2---:R-:W-:-:S05]  /*6cd0*/  IMAD.IADD R5, R26, 0x1, R0 ;  /* 0x000000011a057824 */ /* 0x005fca00078e0200 */
[----:B------:R0:W-:Y:S02]  /*6ce0*/  ST.E [R2.64+0x4], R5 ;  /* 0x0000040502007985 */ /* 0x0001e4000c101908 */
.L_x_703:
[----:B------:R-:W-:Y:S05]  /*6cf0*/  BSYNC B0 ;  /* 0x0000000000007941 */ /* 0x000fea0003800000 */
.L_x_702:
        /* <DEDUP_REMOVED lines=9> */
.L_x_709:
[----:B------:R-:W0:Y:S02]  /*6d90*/  LDS R4, [R0] ;  /* 0x0000000000047984 */ /* 0x000e240000000800 */
[----:B0-----:R-:W-:-:S06]  /*6da0*/  HADD2 R5, R4, R25 ;  /* 0x0000001904057230 */ /* 0x001fcc0000000000 */
[----:B------:R-:W0:Y:S02]  /*6db0*/  ATOMS.CAST.SPIN R5, [R0], R4, R5 ;  /* 0x000000040005738d */ /* 0x000e240001800005 */
[----:B0-----:R-:W-:-:S13]  /*6dc0*/  ISETP.EQ.U32.AND P0, PT, R5, 0x1, PT ;  /* 0x000000010500780c */ /* 0x001fda0003f02070 */
[----:B------:R-:W-:Y:S05]  /*6dd0*/  @!P0 BRA `(.L_x_709) ;  /* 0xffffffb000008947 */ /* 0x000fea000383ffff */
[----:B------:R-:W-:Y:S05]  /*6de0*/  BRA `(.L_x_707) ;  /* 0x0000003000007947 */ /* 0x000fea0003800000 */
.L_x_708:
[----:B------:R-:W2:Y:S02]  /*6df0*/  LD.E R0, [R2.64] ;  /* 0x0000000802007980 */ /* 0x000ea4000c101900 */
[----:B--2---:R-:W-:-:S05]  /*6e00*/  IMAD.IADD R5, R25, 0x1, R0 ;  /* 0x0000000119057824 */ /* 0x004fca00078e0200 */
[----:B------:R0:W-:Y:S02]  /*6e10*/  ST.E [R2.64], R5 ;  /* 0x0000000502007985 */ /* 0x0001e4000c101908 */
.L_x_707:
[----:B------:R-:W-:Y:S05]  /*6e20*/  BSYNC B0 ;  /* 0x0000000000007941 */ /* 0x000fea0003800000 */
.L_x_706:
[----:B------:R-:W2:Y:S01]  /*6e30*/  ATOM.E.ADD.F16x2.RN.STRONG.GPU P0, RZ, [R2.64+0x4], R24 ;  /* 0x0000041802ff798a */ /* 0x000ea2000810e9c8 */
[----:B------:R-:W-:Y:S01]  /*6e40*/  BSSY B0, `(.L_x_710) ;  /* 0x000000f000007945 */ /* 0x000fe20003800000 */
[----:B--2---:R-:W-:Y:S05]  /*6e50*/  @P0 BRA `(.L_x_711) ;  /* 0x000000d000000947 */ /* 0x004fea0003800000 */
[----:B------:R-:W1:Y:S02]  /*6e60*/  QSPC.E.S P0, RZ, [R2+0x4] ;  /* 0x0000040002ff73aa */ /* 0x000e640000000500 */
[----:B-1----:R-:W-:Y:S05]  /*6e70*/  @!P0 BRA `(.L_x_712) ;  /* 0x0000008000008947 */ /* 0x002fea0003800000 */
[----:B------:R-:W-:-:S04]  /*6e80*/  IADD3 R0, R2, 0x4, RZ ;  /* 0x0000000402007810 */ /* 0x000fc80007ffe0ff */
[----:B------:R-:W-:-:S05]  /*6e90*/  LOP3.LUT R0, R0, 0xffffff, RZ, 0xc0, !PT ;  /* 0x00ffffff00007812 */ /* 0x000fca00078ec0ff */
.L_x_713:
[----:B------:R-:W1:Y:S02]  /*6ea0*/  LDS R4, [R0] ;  /* 0x0000000000047984 */ /* 0x000e640000000800 */
[----:B01----:R-:W-:-:S10]  /*6eb0*/  HFMA2.MMA R5, R4, 1, 1, R24 ;  /* 0x3c003c0004057835 */ /* 0x003fd40000000018 */
[----:B------:R-:W0:Y:S02]  /*6ec0*/  ATOMS.CAST.SPIN R5, [R0], R4, R5 ;  /* 0x000000040005738d */ /* 0x000e240001800005 */
[----:B0-----:R-:W-:-:S13]  /*6ed0*/  ISETP.EQ.U32.AND P0, PT, R5, 0x1, PT ;  /* 0x000000010500780c */ /* 0x001fda0003f02070 */
[----:B------:R-:W-:Y:S05]  /*6ee0*/  @!P0 BRA `(.L_x_713) ;  /* 0xffffffb000008947 */ /* 0x000fea000383ffff */
[----:B------:R-:W-:Y:S05]  /*6ef0*/  BRA `(.L_x_711) ;  /* 0x0000003000007947 */ /* 0x000fea0003800000 */
.L_x_712:
[----:B------:R-:W2:Y:S02]  /*6f00*/  LD.E R0, [R2.64+0x4] ;  /* 0x0000040802007980 */ /* 0x000ea4000c101900 */
[----:B0-2---:R-:W-:-:S05]  /*6f10*/  IMAD.IADD R5, R24, 0x1, R0 ;  /* 0x0000000118057824 */ /* 0x005fca00078e0200 */
[----:B------:R0:W-:Y:S02]  /*6f20*/  ST.E [R2.64+0x4], R5 ;  /* 0x0000040502007985 */ /* 0x0001e4000c101908 */
.L_x_711:
[----:B------:R-:W-:Y:S05]  /*6f30*/  BSYNC B0 ;  /* 0x0000000000007941 */ /* 0x000fea0003800000 */
.L_x_710:
        /* <DEDUP_REMOVED lines=9> */
.L_x_717:
[----:B------:R-:W0:Y:S02]  /*6fd0*/  LDS R4, [R0] ;  /* 0x0000000000047984 */ /* 0x000e240000000800 */
[----:B0-----:R-:W-:-:S06]  /*6fe0*/  HADD2 R5, R4, R23 ;  /* 0x0000001704057230 */ /* 0x001fcc0000000000 */
[----:B------:R-:W0:Y:S02]  /*6ff0*/  ATOMS.CAST.SPIN R5, [R0], R4, R5 ;  /* 0x000000040005738d */ /* 0x000e240001800005 */
[----:B0-----:R-:W-:-:S13]  /*7000*/  ISETP.EQ.U32.AND P0, PT, R5, 0x1, PT ;  /* 0x000000010500780c */ /* 0x001fda0003f02070 */
[----:B------:R-:W-:Y:S05]  /*7010*/  @!P0 BRA `(.L_x_717) ;  /* 0xffffffb000008947 */ /* 0x000fea000383ffff */
[----:B------:R-:W-:Y:S05]  /*7020*/  BRA `(.L_x_715) ;  /* 0x0000003000007947 */ /* 0x000fea0003800000 */
.L_x_716:
[----:B------:R-:W2:Y:S02]  /*7030*/  LD.E R0, [R2.64] ;  /* 0x0000000802007980 */ /* 0x000ea4000c101900 */
[----:B--2---:R-:W-:-:S05]  /*7040*/  IMAD.IADD R5, R23, 0x1, R0 ;  /* 0x0000000117057824 */ /* 0x004fca00078e0200 */
[----:B------:R0:W-:Y:S02]  /*7050*/  ST.E [R2.64], R5 ;  /* 0x0000000502007985 */ /* 0x0001e4000c101908 */
.L_x_715:
[----:B------:R-:W-:Y:S05]  /*7060*/  BSYNC B0 ;  /* 0x0000000000007941 */ /* 0x000fea0003800000 */
.L_x_714:
[----:B------:R-:W2:Y:S02]  /*7070*/  ATOM.E.ADD.F16x2.RN.STRONG.GPU P0, RZ, [R2.64+0x4], R22 ;  /* 0x0000041602ff798a */ /* 0x000ea4000810e9c8 */
[----:B--2---:R-:W-:Y:S05]  /*7080*/  @P0 EXIT ;  /* 0x000000000000094d */ /* 0x004fea0003800000 */
[----:B------:R-:W1:Y:S02]  /*7090*/  QSPC.E.S P0, RZ, [R2+0x4] ;  /* 0x0000040002ff73aa */ /* 0x000e640000000500 */
[----:B-1----:R-:W-:Y:S05]  /*70a0*/  @!P0 BRA `(.L_x_718) ;  /* 0x0000008000008947 */ /* 0x002fea0003800000 */
[----:B0-----:R-:W-:-:S04]  /*70b0*/  IADD3 R2, R2, 0x4, RZ ;  /* 0x0000000402027810 */ /* 0x001fc80007ffe0ff */
[----:B------:R-:W-:-:S05]  /*70c0*/  LOP3.LUT R2, R2, 0xffffff, RZ, 0xc0, !PT ;  /* 0x00ffffff02027812 */ /* 0x000fca00078ec0ff */
.L_x_719:
[----:B------:R-:W0:Y:S02]  /*70d0*/  LDS R4, [R2] ;  /* 0x0000000002047984 */ /* 0x000e240000000800 */
[----:B0-----:R-:W-:-:S10]  /*70e0*/  HFMA2.MMA R5, R4, 1, 1, R22 ;  /* 0x3c003c0004057835 */ /* 0x001fd40000000016 */
[----:B------:R-:W0:Y:S02]  /*70f0*/  ATOMS.CAST.SPIN R5, [R2], R4, R5 ;  /* 0x000000040205738d */ /* 0x000e240001800005 */
[----:B0-----:R-:W-:-:S13]  /*7100*/  ISETP.EQ.U32.AND P0, PT, R5, 0x1, PT ;  /* 0x000000010500780c */ /* 0x001fda0003f02070 */
[----:B------:R-:W-:Y:S05]  /*7110*/  @!P0 BRA `(.L_x_719) ;  /* 0xffffffb000008947 */ /* 0x000fea000383ffff */
[----:B------:R-:W-:Y:S05]  /*7120*/  EXIT ;  /* 0x000000000000794d */ /* 0x000fea0003800000 */
.L_x_718:
[----:B------:R-:W2:Y:S02]  /*7130*/  LD.E R0, [R2.64+0x4] ;  /* 0x0000040802007980 */ /* 0x000ea4000c101900 */
[----:B0-2---:R-:W-:-:S05]  /*7140*/  IMAD.IADD R5, R22, 0x1, R0 ;  /* 0x0000000116057824 */ /* 0x005fca00078e0200 */
[----:B------:R-:W-:Y:S01]  /*7150*/  ST.E [R2.64+0x4], R5 ;  /* 0x0000040502007985 */ /* 0x000fe2000c101908 */
[----:B------:R-:W-:Y:S05]  /*7160*/  EXIT ;  /* 0x000000000000794d */ /* 0x000fea0003800000 */
.L_x_720:
        /* <DEDUP_REMOVED lines=9> */
.L_x_3271:


//--------------------- .text._Z23gemm_half_q_half_kernelILi4ELi16ELb1ELb0ELi32EEvPK6__halfPKjS4_S2_PS0_iiiiPKtS7_iiiiiibS2_i --------------------------
	.section	.text._Z23gemm_half_q_half_kernelILi4ELi16ELb1ELb0ELi32EEvPK6__halfPKjS4_S2_PS0_iiiiPKtS7_iiiiiibS2_i,"ax",@progbits
	.sectioninfo	@"SHI_REGISTERS=107"
	.align	128
        .global         _Z23gemm_half_q_half_kernelILi4ELi16ELb1ELb0ELi32EEvPK6__halfPKjS4_S2_PS0_iiiiPKtS7_iiiiiibS2_i
        .type           _Z23gemm_half_q_half_kernelILi4ELi16ELb1ELb0ELi32EEvPK6__halfPKjS4_S2_PS0_iiiiPKtS7_iiiiiibS2_i,@function
        .size           _Z23gemm_half_q_half_kernelILi4ELi16ELb1ELb0ELi32EEvPK6__halfPKjS4_S2_PS0_iiiiPKtS7_iiiiiibS2_i,(.L_x_3272 - _Z23gemm_half_q_half_kernelILi4ELi16ELb1ELb0ELi32EEvPK6__halfPKjS4_S2_PS0_iiiiPKtS7_iiiiiibS2_i)
        .other          _Z23gemm_half_q_half_kernelILi4ELi16ELb1ELb0ELi32EEvPK6__halfPKjS4_S2_PS0_iiiiPKtS7_iiiiiibS2_i,@"STO_CUDA_ENTRY STV_DEFAULT"
_Z23gemm_half_q_half_kernelILi4ELi16ELb1ELb0ELi32EEvPK6__halfPKjS4_S2_PS0_iiiiPKtS7_iiiiiibS2_i:
.text._Z23gemm_half_q_half_kernelILi4ELi16ELb1ELb0ELi32EEvPK6__halfPKjS4_S2_PS0_iiiiPKtS7_iiiiiibS2_i:
        /* <DEDUP_REMOVED lines=9> */
[----:B------:R-:W-:-:S03]  /*0090*/  PRMT R12, RZ, 0x7610, R12 ;  /* 0x00007610ff0c7816 */ /* 0x000fc6000000000c */
        /* <DEDUP_REMOVED lines=38> */
.L_x_721:
        /* <DEDUP_REMOVED lines=27> */
.L_x_726:
        /* <DEDUP_REMOVED lines=17> */
.L_x_725:
        /* <DEDUP_REMOVED lines=17> */
.L_x_724:
        /* <DEDUP_REMOVED lines=13> */
.L_x_728:
        /* <DEDUP_REMOVED lines=17> */
.L_x_727:
        /* <DEDUP_REMOVED lines=15> */
.L_x_723:
[----:B------:R-:W-:Y:S05]  /*09a0*/  BSYNC B0 ;  /* 0x0000000000007941 */ /* 0x000fea0003800000 */
.L_x_722:
        /* <DEDUP_REMOVED lines=18> */
.L_x_731:
        /* <DEDUP_REMOVED lines=11> */
.L_x_730:
        /* <DEDUP_REMOVED lines=10> */
.L_x_729:
[C---:B------:R-:W-:Y:S01]  /*0c20*/  ISETP.GT.AND P0, PT, R90.reuse, c[0x0][0x1a8], PT ;  /* 0x00006a005a007a0c */ /* 0x040fe20003f04270 */
[----:B------:R-:W-:Y:S01]  /*0c30*/  BAR.SYNC.DEFER_BLOCKING 0x0 ;  /* 0x0000000000007b1d */ /* 0x000fe20000010000 */
[C---:B------:R-:W-:Y:S01]  /*0c40*/  ISETP.GT.AND P2, PT, R90.reuse, c[0x0][0x1ac], PT ;  /* 0x00006b005a007a0c */ /* 0x040fe20003f44270 */
[----:B------:R-:W-:Y:S01]  /*0c50*/  IMAD.MOV.U32 R21, RZ, RZ, RZ ;  /* 0x000000ffff157224 */ /* 0x000fe200078e00ff */
[C---:B------:R-:W-:Y:S01]  /*0c60*/  ISETP.GT.AND P3, PT, R90.reuse, c[0x0][0x1b0], PT ;  /* 0x00006c005a007a0c */ /* 0x040fe20003f64270 */
[----:B------:R-:W-:Y:S01]  /*0c70*/  IMAD.MOV.U32 R22, RZ, RZ, RZ ;  /* 0x000000ffff167224 */ /* 0x000fe200078e00ff */
[C---:B-1----:R-:W-:Y:S02]  /*0c80*/  IMNMX R9, R90.reuse, c[0x0][0x1a8], PT ;  /* 0x00006a005a097a17 */ /* 0x042fe40003800200 */
[----:B------:R-:W-:Y:S02]  /*0c90*/  ISETP.GT.AND P4, PT, R90, c[0x0][0x1b4], PT ;  /* 0x00006d005a007a0c */ /* 0x000fe40003f84270 */
[----:B------:R-:W-:-:S02]  /*0ca0*/  SHF.R.S32.HI R10, RZ, 0x1f, R9 ;  /* 0x0000001fff0a7819 */ /* 0x000fc40000011409 */
[C---:B------:R-:W-:Y:S02]  /*0cb0*/  ISETP.GT.AND P5, PT, R90.reuse, c[0x0][0x1b8], PT ;  /* 0x00006e005a007a0c */ /* 0x040fe40003fa4270 */
[----:B------:R-:W-:Y:S02]  /*0cc0*/  @P0 IMNMX R8, R90, c[0x0][0x1ac], PT ;  /* 0x00006b005a080a17 */ /* 0x000fe40003800200 */
[----:B------:R-:W-:Y:S02]  /*0cd0*/  LEA.HI R17, R10, R9, RZ, 0x5 ;  /* 0x000000090a117211 */ /* 0x000fe400078f28ff */
[----:B------:R-:W-:Y:S02]  /*0ce0*/  @P0 IADD3 R8, R8, -c[0x0][0x1a8], RZ ;  /* 0x80006a0008080a10 */ /* 0x000fe40007ffe0ff */
[C---:B------:R-:W-:Y:S02]  /*0cf0*/  @P2 IMNMX R10, R90.reuse, c[0x0][0x1b0], PT ;  /* 0x00006c005a0a2a17 */ /* 0x040fe40003800200 */
[----:B------:R-:W-:-:S02]  /*0d00*/  @P3 IMNMX R12, R90, c[0x0][0x1b4], PT ;  /* 0x00006d005a0c3a17 */ /* 0x000fc40003800200 */
[----:B------:R-:W-:Y:S02]  /*0d10*/  @P0 SHF.R.S32.HI R9, RZ, 0x1f, R8 ;  /* 0x0000001fff090819 */ /* 0x000fe40000011408 */
[----:B------:R-:W-:Y:S02]  /*0d20*/  @P2 IADD3 R11, R10, -c[0x0][0x1ac], RZ ;  /* 0x80006b000a0b2a10 */ /* 0x000fe40007ffe0ff */
[----:B------:R-:W-:Y:S02]  /*0d30*/  @P3 IADD3 R12, R12, -c[0x0][0x1b0], RZ ;  /* 0x80006c000c0c3a10 */ /* 0x000fe40007ffe0ff */
[----:B------:R-:W-:Y:S02]  /*0d40*/  @P0 LEA.HI R10, R9, R8, RZ, 0x5 ;  /* 0x00000008090a0211 */ /* 0x000fe400078f28ff */
[----:B------:R-:W-:Y:S02]  /*0d50*/  @P2 SHF.R.S32.HI R8, RZ, 0x1f, R11 ;  /* 0x0000001fff082819 */ /* 0x000fe4000001140b */
[----:B------:R-:W-:-:S02]  /*0d60*/  @P3 SHF.R.S32.HI R9, RZ, 0x1f, R12 ;  /* 0x0000001fff093819 */ /* 0x000fc4000001140c */
[C---:B------:R-:W-:Y:S02]  /*0d70*/  @P4 IMNMX R13, R90.reuse, c[0x0][0x1b8], PT ;  /* 0x00006e005a0d4a17 */ /* 0x040fe40003800200 */
[----:B------:R-:W-:Y:S02]  /*0d80*/  @P5 IMNMX R15, R90, c[0x0][0x1bc], PT ;  /* 0x00006f005a0f5a17 */ /* 0x000fe40003800200 */
[----:B------:R-:W-:Y:S02]  /*0d90*/  @P0 SHF.R.S32.HI R10, RZ, 0x5, R10 ;  /* 0x00000005ff0a0819 */ /* 0x000fe4000001140a */
[----:B------:R-:W-:Y:S02]  /*0da0*/  @P2 LEA.HI R11, R8, R11, RZ, 0x5 ;  /* 0x0000000b080b2211 */ /* 0x000fe400078f28ff */
[----:B------:R-:W-:Y:S02]  /*0db0*/  @P3 LEA.HI R12, R9, R12, RZ, 0x5 ;  /* 0x0000000c090c3211 */ /* 0x000fe400078f28ff */
[----:B------:R-:W-:Y:S01]  /*0dc0*/  CS2R R8, SRZ ;  /* 0x0000000000087805 */ /* 0x000fe2000001ff00 */
[----:B------:R-:W-:Y:S01]  /*0dd0*/  @P4 IADD3 R13, R13, -c[0x0][0x1b4], RZ ;  /* 0x80006d000d0d4a10 */ /* 0x000fe20007ffe0ff */
[----:B------:R-:W-:Y:S01]  /*0de0*/  @P0 IMAD R9, R10, 0x6, RZ ;  /* 0x000000060a090824 */ /* 0x000fe200078e02ff */
[----:B------:R-:W-:-:S02]  /*0df0*/  @P5 IADD3 R15, R15, -c[0x0][0x1b8], RZ ;  /* 0x80006e000f0f5a10 */ /* 0x000fc40007ffe0ff */
[----:B------:R-:W-:Y:S02]  /*0e00*/  ISETP.GE.AND P0, PT, R90, R91, PT ;  /* 0x0000005b5a00720c */ /* 0x000fe40003f06270 */
[----:B------:R-:W-:Y:S02]  /*0e10*/  @P4 SHF.R.S32.HI R14, RZ, 0x1f, R13 ;  /* 0x0000001fff0e4819 */ /* 0x000fe4000001140d */
[----:B------:R-:W-:Y:S02]  /*0e20*/  @P5 SHF.R.S32.HI R16, RZ, 0x1f, R15 ;  /* 0x0000001fff105819 */ /* 0x000fe4000001140f */
[----:B------:R-:W-:Y:S02]  /*0e30*/  @P2 SHF.R.S32.HI R11, RZ, 0x5, R11 ;  /* 0x00000005ff0b2819 */ /* 0x000fe4000001140b */
[----:B------:R-:W-:Y:S02]  /*0e40*/  @P3 SHF.R.S32.HI R12, RZ, 0x5, R12 ;  /* 0x00000005ff0c3819 */ /* 0x000fe4000001140c */
[----:B------:R-:W-:Y:S01]  /*0e50*/  SHF.R.S32.HI R10, RZ, 0x5, R17 ;  /* 0x00000005ff0a7819 */ /* 0x000fe20000011411 */
[----:B------:R-:W-:Y:S01]  /*0e60*/  @P2 IMAD R8, R11, 0x5, RZ ;  /* 0x000000050b082824 */ /* 0x000fe200078e02ff */
[----:B------:R-:W-:Y:S01]  /*0e70*/  @P4 LEA.HI R14, R14, R13, RZ, 0x5 ;  /* 0x0000000d0e0e4211 */ /* 0x000fe200078f28ff */
[----:B------:R-:W-:Y:S01]  /*0e80*/  IMAD.MOV.U32 R13, RZ, RZ, RZ ;  /* 0x000000ffff0d7224 */ /* 0x000fe200078e00ff */
        /* <DEDUP_REMOVED lines=20> */
.L_x_733:
[----:B-----5:R-:W-:-:S04]  /*0fd0*/  IMAD.IADD R10, R7, 0x1, R16 ;  /* 0x00000001070a7824 */ /* 0x020fc800078e0210 */
[----:B0-----:R-:W-:-:S05]  /*0fe0*/  IMAD R8, R10, c[0x0][0x18c], RZ ;  /* 0x000063000a087a24 */ /* 0x001fca00078e02ff */
        /* <DEDUP_REMOVED lines=28> */
[----:B------:R-:W-:-:S02]  /*11b0*/  IMAD R20, R20, R20, RZ ;  /* 0x0000001414147224 */ /* 0x000fc400078e02ff */
[----:B------:R-:W-:Y:S01]  /*11c0*/  IMAD R8, R8, R8, RZ ;  /* 0x0000000808087224 */ /* 0x000fe200078e02ff */
[----:B------:R-:W4:Y:S08]  /*11d0*/  I2F.F16 R45, R19 ;  /* 0x00000013002d7306 */ /* 0x000f300000200c00 */
        /* <DEDUP_REMOVED lines=8> */
.L_x_732:
[----:B------:R-:W-:Y:S02]  /*1260*/  ISETP.GE.OR P0, PT, R90, c[0x0][0x1b0], P0 ;  /* 0x00006c005a007a0c */ /* 0x000fe40000706670 */
[----:B------:R-:W-:Y:S02]  /*1270*/  IADD3 R7, R22, R23, R21 ;  /* 0x0000001716077210 */ /* 0x000fe40007ffe015 */
[----:B------:R-:W-:-:S02]  /*1280*/  PRMT R41, RZ, 0x5410, RZ ;  /* 0x00005410ff297816 */ /* 0x000fc400000000ff */
        /* <DEDUP_REMOVED lines=8> */
[----:B------:R-:W-:Y:S01]  /*1310*/  PRMT R6, R6, 0x9910, RZ ;  /* 0x0000991006067816 */ /* 0x000fe200000000ff */
[----:B------:R-:W-:Y:S01]  /*1320*/  IMAD R7, R7, c[0x0][0x18c], RZ ;  /* 0x0000630007077a24 */ /* 0x000fe200078e02ff */
[----:B------:R-:W-:Y:S01]  /*1330*/  PRMT R8, R3, 0x9910, RZ ;  /* 0x0000991003087816 */ /* 0x000fe200000000ff */
[----:B------:R-:W-:Y:S01]  /*1340*/  UMOV UR4, URZ ;  /* 0x0000003f00047c82 */ /* 0x000fe20008000000 */
[----:B------:R-:W-:Y:S01]  /*1350*/  PRMT R0, R0, 0x9910, RZ ;  /* 0x0000991000007816 */ /* 0x000fe200000000ff */
[----:B------:R-:W-:Y:S01]  /*1360*/  IMAD.MOV.U32 R3, RZ, RZ, R6 ;  /* 0x000000ffff037224 */ /* 0x000fe200078e0006 */
[----:B------:R-:W-:Y:S01]  /*1370*/  PRMT R6, R5, 0x9910, RZ ;  /* 0x0000991005067816 */ /* 0x000fe200000000ff */
[----:B------:R-:W-:Y:S01]  /*1380*/  IMAD.MOV.U32 R5, RZ, RZ, R8 ;  /* 0x000000ffff057224 */ /* 0x000fe200078e0008 */
[----:B------:R-:W-:Y:S02]  /*1390*/  IADD3 R29, P5, R4, R7, RZ ;  /* 0x00000007041d7210 */ /* 0x000fe40007fbe0ff */
[----:B------:R-:W-:-:S02]  /*13a0*/  SHF.R.S32.HI R7, RZ, 0x1f, R7 ;  /* 0x0000001fff077819 */ /* 0x000fc40000011407 */
[----:B------:R-:W-:Y:S01]  /*13b0*/  ISETP.NE.AND P0, PT, R0, RZ, PT ;  /* 0x000000ff0000720c */ /* 0x000fe20003f05270 */
[----:B------:R-:W-:Y:S01]  /*13c0*/  IMAD.MOV.U32 R0, RZ, RZ, R6 ;  /* 0x000000ffff007224 */ /* 0x000fe200078e0006 */
[----:B------:R-:W-:Y:S02]  /*13d0*/  LEA R28, P6, R29, c[0x0][0x168], 0x2 ;  /* 0x00005a001d1c7a11 */ /* 0x000fe400078c10ff */
[----:B------:R-:W-:Y:S02]  /*13e0*/  LEA.HI.X.SX32 R4, R4, R7, 0x1, P5 ;  /* 0x0000000704047211 */ /* 0x000fe400028f0eff */
[----:B------:R-:W-:Y:S02]  /*13f0*/  ISETP.NE.AND P4, PT, R3, RZ, PT ;  /* 0x000000ff0300720c */ /* 0x000fe40003f85270 */
[----:B------:R-:W-:Y:S02]  /*1400*/  ISETP.NE.AND P3, PT, R5, RZ, PT ;  /* 0x000000ff0500720c */ /* 0x000fe40003f65270 */
[----:B------:R-:W-:-:S02]  /*1410*/  ISETP.NE.AND P2, PT, R0, RZ, PT ;  /* 0x000000ff0000720c */ /* 0x000fc40003f45270 */
[----:B------:R-:W-:Y:S02]  /*1420*/  ISETP.LT.OR P0, PT, R2, 0x4, !P0 ;  /* 0x000000040200780c */ /* 0x000fe40004701670 */
[----:B------:R-:W-:Y:S02]  /*1430*/  LEA.HI.X R29, R29, c[0x0][0x16c], R4, 0x2, P6 ;  /* 0x00005b001d1d7a11 */ /* 0x000fe400030f1404 */
[----:B------:R-:W-:Y:S02]  /*1440*/  PRMT R41, RZ, 0x7610, R41 ;  /* 0x00007610ff297816 */ /* 0x000fe40000000029 */
.L_x_739:
[----:B------:R-:W-:-:S04]  /*1450*/  IMAD.MOV.U32 R89, RZ, RZ, 0x4 ;  /* 0x00000004ff597424 */ /* 0x000fc800078e00ff */
[C---:B------:R-:W-:Y:S02]  /*1460*/  IMAD.WIDE R16, R89.reuse, c[0x0][0x18c], R28 ;  /* 0x0000630059107a25 */ /* 0x040fe400078e021c */
[----:B------:R-:W5:Y:S04]  /*1470*/  LDG.E.128.CONSTANT R28, [R28.64] ;  /* 0x000000061c1c7981 */ /* 0x000f68000c1e9d00 */
[C---:B------:R-:W-:Y:S02]  /*1480*/  IMAD.WIDE R12, R89.reuse, c[0x0][0x18c], R16 ;  /* 0x00006300590c7a25 */ /* 0x040fe400078e0210 */
[----:B------:R-:W5:Y:S04]  /*1490*/  LDG.E.128.CONSTANT R16, [R16.64] ;  /* 0x0000000610107981 */ /* 0x000f68000c1e9d00 */
[----:B0-----:R-:W-:-:S02]  /*14a0*/  IMAD.WIDE R2, R89, c[0x0][0x18c], R12 ;  /* 0x0000630059027a25 */ /* 0x001fc400078e020c */
[----:B------:R-:W5:Y:S04]  /*14b0*/  LDG.E.128.CONSTANT R12, [R12.64] ;  /* 0x000000060c0c7981 */ /* 0x000f68000c1e9d00 */
[----:B------:R0:W5:Y:S01]  /*14c0*/  LDG.E.128.CONSTANT R8, [R2.64] ;  /* 0x0000000602087981 */ /* 0x000162000c1e9d00 */
[----:B------:R-:W-:Y:S01]  /*14d0*/  IMAD.WIDE R94, R89, c[0x0][0x18c], R2 ;  /* 0x00006300595e7a25 */ /* 0x000fe200078e0202 */
[----:B------:R-:W-:Y:S05]  /*14e0*/  @!P1 BRA `(.L_x_735) ;  /* 0x000023b000009947 */ /* 0x000fea0003800000 */
[----:B------:R-:W2:Y:S01]  /*14f0*/  LDG.E.128.CONSTANT R4, [R94.64] ;  /* 0x000000065e047981 */ /* 0x000ea2000c1e9d00 */
        /* <DEDUP_REMOVED lines=8> */
[----:B------:R-:W-:Y:S02]  /*1580*/  LOP3.LUT R56, R56, 0x10001, RZ, 0xc0, !PT ;  /* 0x0001000138387812 */ /* 0x000fe400078ec0ff */
[----:B------:R-:W-:-:S02]  /*1590*/  SHF.R.U32.HI R78, RZ, 0xf, R31 ;  /* 0x0000000fff4e7819 */ /* 0x000fc4000001161f */
[----:B------:R-:W-:Y:S02]  /*15a0*/  SHF.R.U32.HI R68, RZ, 0xe, R17 ;  /* 0x0000000eff447819 */ /* 0x000fe40000011611 */
[----:B------:R-:W-:Y:S02]  /*15b0*/  LOP3.LUT R57, R57, 0x10001, RZ, 0xc0, !PT ;  /* 0x0001000139397812 */ /* 0x000fe400078ec0ff */
[----:B------:R-:W-:Y:S02]  /*15c0*/  SHF.R.U32.HI R75, RZ, 0xe, R18 ;  /* 0x0000000eff4b7819 */ /* 0x000fe40000011612 */
[----:B------:R-:W-:Y:S02]  /*15d0*/  LOP3.LUT R74, R74, 0x10001, RZ, 0xc0, !PT ;  /* 0x000100014a4a7812 */ /* 0x000fe400078ec0ff */
[C---:B------:R-:W-:Y:S02]  /*15e0*/  LOP3.LUT R62, R28.reuse, 0x3e003e0, RZ, 0xc0, !PT ;  /* 0x03e003e01c3e7812 */ /* 0x040fe400078ec0ff */
[----:B------:R-:W-:-:S02]  /*15f0*/  LOP3.LUT R52, R28, 0x1f001f, RZ, 0xc0, !PT ;  /* 0x001f001f1c347812 */ /* 0x000fc400078ec0ff */
[----:B------:R-:W-:Y:S02]  /*1600*/  SHF.R.U32.HI R51, RZ, 0xa, R28 ;  /* 0x0000000aff337819 */ /* 0x000fe4000001161c */
[C---:B------:R-:W-:Y:S02]  /*1610*/  LOP3.LUT R21, R31.reuse, 0x3e003e0, RZ, 0xc0, !PT ;  /* 0x03e003e01f157812 */ /* 0x040fe400078ec0ff */
[----:B------:R-:W-:Y:S02]  /*1620*/  LOP3.LUT R0, R31, 0x1f001f, RZ, 0xc0, !PT ;  /* 0x001f001f1f007812 */ /* 0x000fe400078ec0ff */
[----:B0-----:R-:W-:Y:S02]  /*1630*/  SHF.R.U32.HI R2, RZ, 0xa, R31 ;  /* 0x0000000aff027819 */ /* 0x001fe4000001161f */
[----:B------:R-:W-:Y:S02]  /*1640*/  SHF.R.U32.HI R28, RZ, 0xd, R12 ;  /* 0x0000000dff1c7819 */ /* 0x000fe4000001160c */
[----:B------:R-:W-:-:S02]  /*1650*/  LOP3.LUT R29, R56, 0x20002, R29, 0xf8, !PT ;  /* 0x00020002381d7812 */ /* 0x000fc400078ef81d */
[----:B------:R-:W-:Y:S02]  /*1660*/  SHF.R.U32.HI R79, RZ, 0xe, R19 ;  /* 0x0000000eff4f7819 */ /* 0x000fe40000011613 */
[----:B------:R-:W-:Y:S02]  /*1670*/  SHF.R.U32.HI R31, RZ, 0xd, R13 ;  /* 0x0000000dff1f7819 */ /* 0x000fe4000001160d */
[----:B------:R-:W-:Y:S02]  /*1680*/  LOP3.LUT R78, R78, 0x10001, RZ, 0xc0, !PT ;  /* 0x000100014e4e7812 */ /* 0x000fe400078ec0ff */
[----:B------:R-:W-:Y:S02]  /*1690*/  LOP3.LUT R68, R57, 0x20002, R68, 0xf8, !PT ;  /* 0x0002000239447812 */ /* 0x000fe400078ef844 */
        /* <DEDUP_REMOVED lines=9> */
[----:B------:R-:W-:Y:S02]  /*1730*/  LOP3.LUT R29, R29, 0x40004, R28, 0xf8, !PT ;  /* 0x000400041d1d7812 */ /* 0x000fe400078ef81c */
[C---:B------:R-:W-:Y:S02]  /*1740*/  LOP3.LUT R16, R19.reuse, 0x3e003e0, RZ, 0xc0, !PT ;  /* 0x03e003e013107812 */ /* 0x040fe400078ec0ff */
[----:B------:R-:W-:Y:S02]  /*1750*/  LOP3.LUT R33, R19, 0x1f001f, RZ, 0xc0, !PT ;  /* 0x001f001f13217812 */ /* 0x000fe400078ec0ff */
[----:B------:R-:W-:Y:S02]  /*1760*/  SHF.R.U32.HI R34, RZ, 0xa, R19 ;  /* 0x0000000aff227819 */ /* 0x000fe40000011613 */
[----:B------:R-:W-:-:S02]  /*1770*/  SHF.R.U32.HI R80, RZ, 0xd, R15 ;  /* 0x0000000dff507819 */ /* 0x000fc4000001160f */
[----:B------:R-:W-:Y:S02]  /*1780*/  SHF.R.U32.HI R67, RZ, 0xc, R9 ;  /* 0x0000000cff437819 */ /* 0x000fe40000011609 */
[----:B------:R-:W-:Y:S02]  /*1790*/  LOP3.LUT R79, R78, 0x20002, R79, 0xf8, !PT ;  /* 0x000200024e4f7812 */ /* 0x000fe400078ef84f */
[----:B------:R-:W-:Y:S02]  /*17a0*/  LOP3.LUT R68, R68, 0x40004, R31, 0xf8, !PT ;  /* 0x0004000444447812 */ /* 0x000fe400078ef81f */
        /* <DEDUP_REMOVED lines=15> */
[----:B------:R-:W-:Y:S02]  /*18a0*/  LOP3.LUT R29, R29, 0x80008, R30, 0xf8, !PT ;  /* 0x000800081d1d7812 */ /* 0x000fe400078ef81e */
[----:B------:R-:W-:Y:S02]  /*18b0*/  PRMT R11, R81, 0x7610, R11 ;  /* 0x00007610510b7816 */ /* 0x000fe4000000000b */
[----:B------:R-:W-:Y:S02]  /*18c0*/  LOP3.LUT R79, R79, 0x40004, R80, 0xf8, !PT ;  /* 0x000400044f4f7812 */ /* 0x000fe400078ef850 */
[----:B------:R-:W-:Y:S02]  /*18d0*/  LOP3.LUT R31, R68, 0x80008, R67, 0xf8, !PT ;  /* 0x00080008441f7812 */ /* 0x000fe400078ef843 */
[----:B------:R-:W-:Y:S02]  /*18e0*/  LOP3.LUT R81, R76, 0x80008, R77, 0xf8, !PT ;  /* 0x000800084c517812 */ /* 0x000fe400078ef84d */
[----:B------:R-:W-:-:S02]  /*18f0*/  LOP3.LUT R61, R17, 0x3e003e0, RZ, 0xc0, !PT ;  /* 0x03e003e0113d7812 */ /* 0x000fc400078ec0ff */
[----:B------:R-:W-:Y:S02]  /*1900*/  LOP3.LUT R46, R17, 0x1f001f, RZ, 0xc0, !PT ;  /* 0x001f001f112e7812 */ /* 0x000fe400078ec0ff */
[----:B------:R-:W-:Y:S02]  /*1910*/  SHF.R.U32.HI R47, RZ, 0xa, R17 ;  /* 0x0000000aff2f7819 */ /* 0x000fe40000011611 */
[----:B------:R-:W-:Y:S02]  /*1920*/  LOP3.LUT R85, R79, 0x80008, R82, 0xf8, !PT ;  /* 0x000800084f557812 */ /* 0x000fe400078ef852 */
        /* <DEDUP_REMOVED lines=9> */
[----:B------:R-:W-:Y:S02]  /*19c0*/  LOP3.LUT R73, R8, 0x3e003e0, RZ, 0xc0, !PT ;  /* 0x03e003e008497812 */ /* 0x000fe400078ec0ff */
[----:B------:R-:W-:Y:S02]  /*19d0*/  LOP3.LUT R14, R10, 0x3e003e0, RZ, 0xc0, !PT ;  /* 0x03e003e00a0e7812 */ /* 0x000fe400078ec0ff */
[----:B------:R-:W-:Y:S02]  /*19e0*/  LOP3.LUT R62, R62, 0x64006400, RZ, 0xfc, !PT ;  /* 0x640064003e3e7812 */ /* 0x000fe400078efcff */
[----:B------:R-:W-:Y:S02]  /*19f0*/  LOP3.LUT R82, R20, 0x64006400, RZ, 0xfc, !PT ;  /* 0x6400640014527812 */ /* 0x000fe400078efcff */
[----:B------:R-:W-:Y:S01]  /*1a00*/  LOP3.LUT R71, R8, 0x1f001f, RZ, 0xc0, !PT ;  /* 0x001f001f08477812 */ /* 0x000fe200078ec0ff */
[----:B------:R-:W-:Y:S01]  /*1a10*/  HFMA2 R87, R62, R11.H0_H0, -48, -48 ;  /* 0xd200d2003e577431 */ /* 0x000fe2000004000b */
        /* <DEDUP_REMOVED lines=44> */
[----:B------:R-:W-:Y:S01]  /*1ce0*/  HADD2 R66, R53, -1040, -1040 ;  /* 0xe410e41035427430 */ /* 0x000fe20000000000 */
[----:B------:R-:W-:Y:S01]  /*1cf0*/  LOP3.LUT R98, R21, 0x64006400, RZ, 0xfc, !PT ;  /* 0x6400640015627812 */ /* 0x000fe200078efcff */
[-C--:B------:R-:W-:Y:S01]  /*1d00*/  HFMA2 R21, R78, R11.reuse.H0_H0, -48, -48 ;  /* 0xd200d2004e157431 */ /* 0x080fe2000004000b */
[----:B------:R-:W-:Y:S02]  /*1d10*/  LOP3.LUT R102, R15, 0x64006400, RZ, 0xfc, !PT ;  /* 0x640064000f667812 */ /* 0x000fe400078efcff */
[----:B------:R-:W-:Y:S01]  /*1d20*/  LOP3.LUT R58, R58, 0x64006400, RZ, 0xfc, !PT ;  /* 0x640064003a3a7812 */ /* 0x000fe200078efcff */
[-C--:B------:R-:W-:Y:S01]  /*1d30*/  HFMA2 R78, R98, R11.reuse.H0_H0, -48, -48 ;  /* 0xd200d200624e7431 */ /* 0x080fe2000004000b */
[----:B------:R-:W-:Y:S01]  /*1d40*/  LOP3.LUT R80, R39, 0x64006400, RZ, 0xfc, !PT ;  /* 0x6400640027507812 */ /* 0x000fe200078efcff */
[----:B------:R-:W-:Y:S01]  /*1d50*/  HFMA2 R15, R102, R11.H0_H0, -48, -48 ;  /* 0xd200d200660f7431 */ /* 0x000fe2000004000b */
[----:B------:R-:W-:-:S02]  /*1d60*/  LOP3.LUT R51, R51, 0x64006400, RZ, 0xfc, !PT ;  /* 0x6400640033337812 */ /* 0x000fc400078efcff */
[----:B------:R-:W-:Y:S02]  /*1d70*/  LOP3.LUT R59, R59, 0x64006400, RZ, 0xfc, !PT ;  /* 0x640064003b3b7812 */ /* 0x000fe400078efcff */
[----:B------:R-:W-:Y:S01]  /*1d80*/  LOP3.LUT R73, R73, 0x64006400, RZ, 0xfc, !PT ;  /* 0x6400640049497812 */ /* 0x000fe200078efcff */
[----:B------:R-:W-:Y:S01]  /*1d90*/  HADD2 R86, R51, -1040, -1040 ;  /* 0xe410e41033567430 */ /* 0x000fe20000000000 */
[----:B------:R-:W-:Y:S02]  /*1da0*/  LOP3.LUT R47, R47, 0x64006400, RZ, 0xfc, !PT ;  /* 0x640064002f2f7812 */ /* 0x000fe400078efcff */
[----:B------:R-:W-:Y:S02]  /*1db0*/  LOP3.LUT R54, R54, 0x64006400, RZ, 0xfc, !PT ;  /* 0x6400640036367812 */ /* 0x000fe400078efcff */
[----:B------:R-:W-:Y:S02]  /*1dc0*/  LOP3.LUT R8, R8, 0x64006400, RZ, 0xfc, !PT ;  /* 0x6400640008087812 */ /* 0x000fe400078efcff */
[----:B------:R-:W-:-:S02]  /*1dd0*/  LOP3.LUT R32, R32, 0x64006400, RZ, 0xfc, !PT ;  /* 0x6400640020207812 */ /* 0x000fc400078efcff */
[----:B------:R-:W-:Y:S01]  /*1de0*/  LOP3.LUT R36, R36, 0x64006400, RZ, 0xfc, !PT ;  /* 0x6400640024247812 */ /* 0x000fe200078efcff */
[----:B------:R-:W-:Y:S01]  /*1df0*/  HADD2 R8, R8, -1040, -1040 ;  /* 0xe410e41008087430 */ /* 0x000fe20000000000 */
[----:B------:R-:W-:Y:S02]  /*1e00*/  ISETP.GE.AND P5, PT, R92, 0x2, PT ;  /* 0x000000025c00780c */ /* 0x000fe40003fa6270 */
[----:B--2---:R-:W-:Y:S02]  /*1e10*/  SHF.R.U32.HI R28, RZ, 0xb, R4 ;  /* 0x0000000bff1c7819 */ /* 0x004fe40000011604 */
[----:B------:R-:W-:Y:S02]  /*1e20*/  SHF.R.U32.HI R30, RZ, 0xb, R5 ;  /* 0x0000000bff1e7819 */ /* 0x000fe40000011605 */
[----:B------:R-:W-:Y:S02]  /*1e30*/  SHF.R.U32.HI R74, RZ, 0xb, R6 ;  /* 0x0000000bff4a7819 */ /* 0x000fe40000011606 */
[----:B------:R-:W-:-:S02]  /*1e40*/  LOP3.LUT R28, R29, 0x100010, R28, 0xf8, !PT ;  /* 0x001000101d1c7812 */ /* 0x000fc400078ef81c */
[----:B------:R-:W-:Y:S02]  /*1e50*/  SHF.R.U32.HI R76, RZ, 0xb, R7 ;  /* 0x0000000bff4c7819 */ /* 0x000fe40000011607 */
[----:B------:R-:W-:Y:S02]  /*1e60*/  LOP3.LUT R29, R31, 0x100010, R30, 0xf8, !PT ;  /* 0x001000101f1d7812 */ /* 0x000fe400078ef81e */
[----:B------:R-:W-:Y:S02]  /*1e70*/  LOP3.LUT R30, R81, 0x100010, R74, 0xf8, !PT ;  /* 0x00100010511e7812 */ /* 0x000fe400078ef84a */
[----:B------:R-:W-:Y:S02]  /*1e80*/  LOP3.LUT R74, R63, 0x64006400, RZ, 0xfc, !PT ;  /* 0x640064003f4a7812 */ /* 0x000fe400078efcff */
[----:B------:R-:W-:Y:S02]  /*1e90*/  LOP3.LUT R77, R5, 0x3e003e0, RZ, 0xc0, !PT ;  /* 0x03e003e0054d7812 */ /* 0x000fe400078ec0ff */
[----:B------:R-:W-:Y:S01]  /*1ea0*/  LOP3.LUT R79, R6, 0x3e003e0, RZ, 0xc0, !PT ;  /* 0x03e003e0064f7812 */ /* 0x000fe200078ec0ff */
[----:B------:R-:W-:Y:S01]  /*1eb0*/  HFMA2 R63, R74, R11.H0_H0, -48, -48 ;  /* 0xd200d2004a3f7431 */ /* 0x000fe2000004000b */
[----:B------:R-:W-:Y:S01]  /*1ec0*/  LOP3.LUT R31, R85, 0x100010, R76, 0xf8, !PT ;  /* 0x00100010551f7812 */ /* 0x000fe200078ef84c */
[----:B------:R-:W-:Y:S01]  /*1ed0*/  HADD2 R85, R58, -1040, -1040 ;  /* 0xe410e4103a557430 */ /* 0x000fe20000000000 */
[----:B------:R-:W-:-:S02]  /*1ee0*/  LOP3.LUT R75, R4, 0x3e003e0, RZ, 0xc0, !PT ;  /* 0x03e003e0044b7812 */ /* 0x000fc400078ec0ff */
[----:B------:R-:W-:Y:S02]  /*1ef0*/  LOP3.LUT R56, R4, 0x1f001f, RZ, 0xc0, !PT ;  /* 0x001f001f04387812 */ /* 0x000fe400078ec0ff */
[----:B------:R-:W-:Y:S02]  /*1f00*/  SHF.R.U32.HI R57, RZ, 0xa, R4 ;  /* 0x0000000aff397819 */ /* 0x000fe40000011604 */
[----:B------:R-:W-:Y:S01]  /*1f10*/  LOP3.LUT R76, R19, 0x64006400, RZ, 0xfc, !PT ;  /* 0x64006400134c7812 */ /* 0x000fe200078efcff */
[-C--:B------:R-:W-:Y:S01]  /*1f20*/  HFMA2 R19, R64, R11.reuse.H0_H0, -48, -48 ;  /* 0xd200d20040137431 */ /* 0x080fe2000004000b */
[----:B------:R-:W-:Y:S01]  /*1f30*/  LOP3.LUT R4, R5, 0x1f001f, RZ, 0xc0, !PT ;  /* 0x001f001f05047812 */ /* 0x000fe200078ec0ff */
[-C--:B------:R-:W-:Y:S01]  /*1f40*/  HFMA2 R64, R16, R11.reuse.H0_H0, -48, -48 ;  /* 0xd200d20010407431 */ /* 0x080fe2000004000b */
[----:B------:R-:W-:Y:S01]  /*1f50*/  LOP3.LUT R67, R6, 0x1f001f, RZ, 0xc0, !PT ;  /* 0x001f001f06437812 */ /* 0x000fe200078ec0ff */
[-C--:B------:R-:W-:Y:S01]  /*1f60*/  HFMA2 R62, R76, R11.reuse.H0_H0, -48, -48 ;  /* 0xd200d2004c3e7431 */ /* 0x080fe2000004000b */
[C---:B------:R-:W-:Y:S01]  /*1f70*/  LOP3.LUT R83, R7.reuse, 0x3e003e0, RZ, 0xc0, !PT ;  /* 0x03e003e007537812 */ /* 0x040fe200078ec0ff */
[----:B------:R-:W-:Y:S01]  /*1f80*/  HFMA2 R16, R100, R11.H0_H0, -48, -48 ;  /* 0xd200d20064107431 */ /* 0x000fe2000004000b */
[----:B------:R-:W-:-:S02]  /*1f90*/  LOP3.LUT R68, R7, 0x1f001f, RZ, 0xc0, !PT ;  /* 0x001f001f07447812 */ /* 0x000fc400078ec0ff */
[----:B------:R-:W-:Y:S02]  /*1fa0*/  SHF.R.U32.HI R5, RZ, 0xa, R5 ;  /* 0x0000000aff057819 */ /* 0x000fe40000011605 */
[----:B------:R-:W-:Y:S02]  /*1fb0*/  SHF.R.U32.HI R6, RZ, 0xa, R6 ;  /* 0x0000000aff067819 */ /* 0x000fe40000011606 */
[----:B------:R-:W-:Y:S02]  /*1fc0*/  SHF.R.U32.HI R7, RZ, 0xa, R7 ;  /* 0x0000000aff077819 */ /* 0x000fe40000011607 */
        /* <DEDUP_REMOVED lines=59> */
[----:B------:R-:W-:-:S02]  /*2380*/  HFMA2 R11, R104, R11.H0_H0, -48, -48 ;  /* 0xd200d200680b7431 */ /* 0x000fc4000004000b */
        /* <DEDUP_REMOVED lines=97> */
.L_x_736:
[----:B------:R-:W-:Y:S05]  /*29a0*/  @!P5 BRA `(.L_x_735) ;  /* 0x00000ef00000d947 */ /* 0x000fea0003800000 */
[----:B------:R-:W-:Y:S01]  /*29b0*/  ISETP.GE.AND P5, PT, R92, 0x3, PT ;  /* 0x000000035c00780c */ /* 0x000fe20003fa6270 */
[----:B------:R-:W-:-:S12]  /*29c0*/  @!P3 BRA `(.L_x_737) ;  /* 0x000004e00000b947 */ /* 0x000fd80003800000 */
        /* <DEDUP_REMOVED lines=78> */
.L_x_737:
[----:B------:R-:W-:Y:S05]  /*2eb0*/  @!P5 BRA `(.L_x_735) ;  /* 0x000009e00000d947 */ /* 0x000fea0003800000 */
        /* <DEDUP_REMOVED lines=79> */
.L_x_738:
        /* <DEDUP_REMOVED lines=79> */
.L_x_735:
[----:B------:R-:W-:Y:S01]  /*38a0*/  IADD3 R90, R90, 0x20, RZ ;  /* 0x000000205a5a7810 */ /* 0x000fe20007ffe0ff */
[----:B------:R-:W-:Y:S01]  /*38b0*/  IMAD.WIDE R94, R89, c[0x0][0x18c], R94 ;  /* 0x00006300595e7a25 */ /* 0x000fe200078e025e */
[----:B------:R-:W-:Y:S02]  /*38c0*/  UIADD3 UR4, UR4, 0x40, URZ ;  /* 0x0000004004047890 */ /* 0x000fe4000fffe03f */
[C---:B------:R-:W-:Y:S01]  /*38d0*/  ISETP.GE.AND P5, PT, R90.reuse, c[0x0][0x1b0], PT ;  /* 0x00006c005a007a0c */ /* 0x040fe20003fa6270 */
[----:B-----5:R-:W-:Y:S01]  /*38e0*/  IMAD.MOV.U32 R28, RZ, RZ, R94 ;  /* 0x000000ffff1c7224 */ /* 0x020fe200078e005e */
[----:B------:R-:W-:Y:S01]  /*38f0*/  ISETP.LT.AND P6, PT, R90, R91, PT ;  /* 0x0000005b5a00720c */ /* 0x000fe20003fc1270 */
[----:B------:R-:W-:-:S12]  /*3900*/  IMAD.MOV.U32 R29, RZ, RZ, R95 ;  /* 0x000000ffff1d7224 */ /* 0x000fd800078e005f */
[----:B------:R-:W-:Y:S05]  /*3910*/  @!P5 BRA P6, `(.L_x_739) ;  /* 0xffffdb300000d947 */ /* 0x000fea000303ffff */
.L_x_734:
[----:B------:R-:W-:Y:S05]  /*3920*/  @!P1 EXIT ;  /* 0x000000000000994d */ /* 0x000fea0003800000 */
[----:B0-----:R-:W0:Y:S01]  /*3930*/  S2R R3, SR_CTAID.X ;  /* 0x0000000000037919 */ /* 0x001e220000002500 */
        /* <DEDUP_REMOVED lines=14> */
.L_x_743:
[----:B------:R-:W0:Y:S02]  /*3a20*/  LDS R4, [R0] ;  /* 0x0000000000047984 */ /* 0x000e240000000800 */
[----:B0-----:R-:W-:-:S06]  /*3a30*/  HADD2 R5, R4, R41 ;  /* 0x0000002904057230 */ /* 0x001fcc0000000000 */
[----:B------:R-:W0:Y:S02]  /*3a40*/  ATOMS.CAST.SPIN R5, [R0], R4, R5 ;  /* 0x000000040005738d */ /* 0x000e240001800005 */
[----:B0-----:R-:W-:-:S13]  /*3a50*/  ISETP.EQ.U32.AND P0, PT, R5, 0x1, PT ;  /* 0x000000010500780c */ /* 0x001fda0003f02070 */
[----:B------:R-:W-:Y:S05]  /*3a60*/  @!P0 BRA `(.L_x_743) ;  /* 0xffffffb000008947 */ /* 0x000fea000383ffff */
[----:B------:R-:W-:Y:S05]  /*3a70*/  BRA `(.L_x_741) ;  /* 0x0000003000007947 */ /* 0x000fea0003800000 */
.L_x_742:
[----:B------:R-:W2:Y:S02]  /*3a80*/  LD.E R0, [R2.64] ;  /* 0x0000000602007980 */ /* 0x000ea4000c101900 */
[----:B--2---:R-:W-:-:S05]  /*3a90*/  IMAD.IADD R5, R41, 0x1, R0 ;  /* 0x0000000129057824 */ /* 0x004fca00078e0200 */
[----:B------:R0:W-:Y:S02]  /*3aa0*/  ST.E [R2.64], R5 ;  /* 0x0000000502007985 */ /* 0x0001e4000c101906 */
.L_x_741:
[----:B------:R-:W-:Y:S05]  /*3ab0*/  BSYNC B0 ;  /* 0x0000000000007941 */ /* 0x000fea0003800000 */
.L_x_740:
[----:B------:R-:W2:Y:S01]  /*3ac0*/  ATOM.E.ADD.F16x2.RN.STRONG.GPU P0, RZ, [R2.64+0x4], R40 ;  /* 0x0000042802ff798a */ /* 0x000ea2000810e9c6 */
[----:B------:R-:W-:Y:S01]  /*3ad0*/  BSSY B0, `(.L_x_744) ;  /* 0x000000f000007945 */ /* 0x000fe20003800000 */
[----:B--2---:R-:W-:Y:S05]  /*3ae0*/  @P0 BRA `(.L_x_745) ;  /* 0x000000d000000947 */ /* 0x004fea0003800000 */
[----:B------:R-:W1:Y:S02]  /*3af0*/  QSPC.E.S P0, RZ, [R2+0x4] ;  /* 0x0000040002ff73aa */ /* 0x000e640000000500 */
[----:B-1----:R-:W-:Y:S05]  /*3b00*/  @!P0 BRA `(.L_x_746) ;  /* 0x0000008000008947 */ /* 0x002fea0003800000 */
[----:B------:R-:W-:-:S04]  /*3b10*/  IADD3 R0, R2, 0x4, RZ ;  /* 0x0000000402007810 */ /* 0x000fc80007ffe0ff */
[----:B------:R-:W-:-:S05]  /*3b20*/  LOP3.LUT R0, R0, 0xffffff, RZ, 0xc0, !PT ;  /* 0x00ffffff00007812 */ /* 0x000fca00078ec0ff */
.L_x_747:
[----:B------:R-:W1:Y:S02]  /*3b30*/  LDS R4, [R0] ;  /* 0x0000000000047984 */ /* 0x000e640000000800 */
[----:B01----:R-:W-:-:S10]  /*3b40*/  HFMA2.MMA R5, R4, 1, 1, R40 ;  /* 0x3c003c0004057835 */ /* 0x003fd40000000028 */
[----:B------:R-:W0:Y:S02]  /*3b50*/  ATOMS.CAST.SPIN R5, [R0], R4, R5 ;  /* 0x000000040005738d */ /* 0x000e240001800005 */
[----:B0-----:R-:W-:-:S13]  /*3b60*/  ISETP.EQ.U32.AND P0, PT, R5, 0x1, PT ;  /* 0x000000010500780c */ /* 0x001fda0003f02070 */
[----:B------:R-:W-:Y:S05]  /*3b70*/  @!P0 BRA `(.L_x_747) ;  /* 0xffffffb000008947 */ /* 0x000fea000383ffff */
[----:B------:R-:W-:Y:S05]  /*3b80*/  BRA `(.L_x_745) ;  /* 0x0000003000007947 */ /* 0x000fea0003800000 */
.L_x_746:
[----:B------:R-:W2:Y:S02]  /*3b90*/  LD.E R0, [R2.64+0x4] ;  /* 0x0000040602007980 */ /* 0x000ea4000c101900 */
[----:B0-2---:R-:W-:-:S05]  /*3ba0*/  IMAD.IADD R5, R40, 0x1, R0 ;  /* 0x0000000128057824 */ /* 0x005fca00078e0200 */
[----:B------:R0:W-:Y:S02]  /*3bb0*/  ST.E [R2.64+0x4], R5 ;  /* 0x0000040502007985 */ /* 0x0001e4000c101906 */
.L_x_745:
[----:B------:R-:W-:Y:S05]  /*3bc0*/  BSYNC B0 ;  /* 0x0000000000007941 */ /* 0x000fea0003800000 */
.L_x_744:
        /* <DEDUP_REMOVED lines=9> */
.L_x_751:
[----:B------:R-:W0:Y:S02]  /*3c60*/  LDS R4, [R0] ;  /* 0x0000000000047984 */ /* 0x000e240000000800 */
[----:B0-----:R-:W-:-:S06]  /*3c70*/  HADD2 R5, R4, R27 ;  /* 0x0000001b04057230 */ /* 0x001fcc0000000000 */
[----:B------:R-:W0:Y:S02]  /*3c80*/  ATOMS.CAST.SPIN R5, [R0], R4, R5 ;  /* 0x000000040005738d */ /* 0x000e240001800005 */
[----:B0-----:R-:W-:-:S13]  /*3c90*/  ISETP.EQ.U32.AND P0, PT, R5, 0x1, PT ;  /* 0x000000010500780c */ /* 0x001fda0003f02070 */
[----:B------:R-:W-:Y:S05]  /*3ca0*/  @!P0 BRA `(.L_x_751) ;  /* 0xffffffb000008947 */ /* 0x000fea000383ffff */
[----:B------:R-:W-:Y:S05]  /*3cb0*/  BRA `(.L_x_749) ;  /* 0x0000003000007947 */ /* 0x000fea0003800000 */
.L_x_750:
[----:B------:R-:W2:Y:S02]  /*3cc0*/  LD.E R0, [R2.64] ;  /* 0x0000000602007980 */ /* 0x000ea4000c101900 */
[----:B--2---:R-:W-:-:S05]  /*3cd0*/  IMAD.IADD R5, R27, 0x1, R0 ;  /* 0x000000011b057824 */ /* 0x004fca00078e0200 */
[----:B------:R0:W-:Y:S02]  /*3ce0*/  ST.E [R2.64], R5 ;  /* 0x0000000502007985 */ /* 0x0001e4000c101906 */
.L_x_749:
[----:B------:R-:W-:Y:S05]  /*3cf0*/  BSYNC B0 ;  /* 0x0000000000007941 */ /* 0x000fea0003800000 */
.L_x_748:
[----:B------:R-:W2:Y:S01]  /*3d00*/  ATOM.E.ADD.F16x2.RN.STRONG.GPU P0, RZ, [R2.64+0x4], R26 ;  /* 0x0000041a02ff798a */ /* 0x000ea2000810e9c6 */
[----:B------:R-:W-:Y:S01]  /*3d10*/  BSSY B0, `(.L_x_752) ;  /* 0x000000f000007945 */ /* 0x000fe20003800000 */
[----:B--2---:R-:W-:Y:S05]  /*3d20*/  @P0 BRA `(.L_x_753) ;  /* 0x000000d000000947 */ /* 0x004fea0003800000 */
[----:B------:R-:W1:Y:S02]  /*3d30*/  QSPC.E.S P0, RZ, [R2+0x4] ;  /* 0x0000040002ff73aa */ /* 0x000e640000000500 */
[----:B-1----:R-:W-:Y:S05]  /*3d40*/  @!P0 BRA `(.L_x_754) ;  /* 0x0000008000008947 */ /* 0x002fea0003800000 */
[----:B------:R-:W-:-:S04]  /*3d50*/  IADD3 R0, R2, 0x4, RZ ;  /* 0x0000000402007810 */ /* 0x000fc80007ffe0ff */
[----:B------:R-:W-:-:S05]  /*3d60*/  LOP3.LUT R0, R0, 0xffffff, RZ, 0xc0, !PT ;  /* 0x00ffffff00007812 */ /* 0x000fca00078ec0ff */
.L_x_755:
[----:B------:R-:W1:Y:S02]  /*3d70*/  LDS R4, [R0] ;  /* 0x0000000000047984 */ /* 0x000e640000000800 */
[----:B01----:R-:W-:-:S10]  /*3d80*/  HFMA2.MMA R5, R4, 1, 1, R26 ;  /* 0x3c003c0004057835 */ /* 0x003fd4000000001a */
[----:B------:R-:W0:Y:S02]  /*3d90*/  ATOMS.CAST.SPIN R5, [R0], R4, R5 ;  /* 0x000000040005738d */ /* 0x000e240001800005 */
[----:B0-----:R-:W-:-:S13]  /*3da0*/  ISETP.EQ.U32.AND P0, PT, R5, 0x1, PT ;  /* 0x000000010500780c */ /* 0x001fda0003f02070 */
[----:B------:R-:W-:Y:S05]  /*3db0*/  @!P0 BRA `(.L_x_755) ;  /* 0xffffffb000008947 */ /* 0x000fea000383ffff */
[----:B------:R-:W-:Y:S05]  /*3dc0*/  BRA `(.L_x_753) ;  /* 0x0000003000007947 */ /* 0x000fea0003800000 */
.L_x_754:
[----:B------:R-:W2:Y:S02]  /*3dd0*/  LD.E R0, [R2.64+0x4] ;  /* 0x0000040602007980 */ /* 0x000ea4000c101900 */
[----:B0-2---:R-:W-:-:S05]  /*3de0*/  IMAD.IADD R5, R26, 0x1, R0 ;  /* 0x000000011a057824 */ /* 0x005fca00078e0200 */
[----:B------:R0:W-:Y:S02]  /*3df0*/  ST.E [R2.64+0x4], R5 ;  /* 0x0000040502007985 */ /* 0x0001e4000c101906 */
.L_x_753:
[----:B------:R-:W-:Y:S05]  /*3e00*/  BSYNC B0 ;  /* 0x0000000000007941 */ /* 0x000fea0003800000 */
.L_x_752:
        /* <DEDUP_REMOVED lines=9> */
.L_x_759:
[----:B------:R-:W0:Y:S02]  /*3ea0*/  LDS R4, [R0] ;  /* 0x0000000000047984 */ /* 0x000e240000000800 */
[----:B0-----:R-:W-:-:S06]  /*3eb0*/  HADD2 R5, R4, R25 ;  /* 0x0000001904057230 */ /* 0x001fcc0000000000 */
[----:B------:R-:W0:Y:S02]  /*3ec0*/  ATOMS.CAST.SPIN R5, [R0], R4, R5 ;  /* 0x000000040005738d */ /* 0x000e240001800005 */
[----:B0-----:R-:W-:-:S13]  /*3ed0*/  ISETP.EQ.U32.AND P0, PT, R5, 0x1, PT ;  /* 0x000000010500780c */ /* 0x001fda0003f02070 */
[----:B------:R-:W-:Y:S05]  /*3ee0*/  @!P0 BRA `(.L_x_759) ;  /* 0xffffffb000008947 */ /* 0x000fea000383ffff */
[----:B------:R-:W-:Y:S05]  /*3ef0*/  BRA `(.L_x_757) ;  /* 0x0000003000007947 */ /* 0x000fea0003800000 */
.L_x_758:
[----:B------:R-:W2:Y:S02]  /*3f00*/  LD.E R0, [R2.64] ;  /* 0x0000000602007980 */ /* 0x000ea4000c101900 */
[----:B--2---:R-:W-:-:S05]  /*3f10*/  IMAD.IADD R5, R25, 0x1, R0 ;  /* 0x0000000119057824 */ /* 0x004fca00078e0200 */
[----:B------:R0:W-:Y:S02]  /*3f20*/  ST.E [R2.64], R5 ;  /* 0x0000000502007985 */ /* 0x0001e4000c101906 */
.L_x_757:
[----:B------:R-:W-:Y:S05]  /*3f30*/  BSYNC B0 ;  /* 0x0000000000007941 */ /* 0x000fea0003800000 */
.L_x_756:
[----:B------:R-:W2:Y:S01]  /*3f40*/  ATOM.E.ADD.F16x2.RN.STRONG.GPU P0, RZ, [R2.64+0x4], R24 ;  /* 0x0000041802ff798a */ /* 0x000ea2000810e9c6 */
[----:B------:R-:W-:Y:S01]  /*3f50*/  BSSY B0, `(.L_x_760) ;  /* 0x000000f000007945 */ /* 0x000fe20003800000 */
[----:B--2---:R-:W-:Y:S05]  /*3f60*/  @P0 BRA `(.L_x_761) ;  /* 0x000000d000000947 */ /* 0x004fea0003800000 */
[----:B------:R-:W1:Y:S02]  /*3f70*/  QSPC.E.S P0, RZ, [R2+0x4] ;  /* 0x0000040002ff73aa */ /* 0x000e640000000500 */
[----:B-1----:R-:W-:Y:S05]  /*3f80*/  @!P0 BRA `(.L_x_762) ;  /* 0x0000008000008947 */ /* 0x002fea0003800000 */
[----:B------:R-:W-:-:S04]  /*3f90*/  IADD3 R0, R2, 0x4, RZ ;  /* 0x0000000402007810 */ /* 0x000fc80007ffe0ff */
[----:B------:R-:W-:-:S05]  /*3fa0*/  LOP3.LUT R0, R0, 0xffffff, RZ, 0xc0, !PT ;  /* 0x00ffffff00007812 */ /* 0x000fca00078ec0ff */
.L_x_763:
[----:B------:R-:W1:Y:S02]  /*3fb0*/  LDS R4, [R0] ;  /* 0x0000000000047984 */ /* 0x000e640000000800 */
[----:B01----:R-:W-:-:S10]  /*3fc0*/  HFMA2.MMA R5, R4, 1, 1, R24 ;  /* 0x3c003c0004057835 */ /* 0x003fd40000000018 */
[----:B------:R-:W0:Y:S02]  /*3fd0*/  ATOMS.CAST.SPIN R5, [R0], R4, R5 ;  /* 0x000000040005738d */ /* 0x000e240001800005 */
[----:B0-----:R-:W-:-:S13]  /*3fe0*/  ISETP.EQ.U32.AND P0, PT, R5, 0x1, PT ;  /* 0x000000010500780c */ /* 0x001fda0003f02070 */
[----:B------:R-:W-:Y:S05]  /*3ff0*/  @!P0 BRA `(.L_x_763) ;  /* 0xffffffb000008947 */ /* 0x000fea000383ffff */
[----:B------:R-:W-:Y:S05]  /*4000*/  BRA `(.L_x_761) ;  /* 0x0000003000007947 */ /* 0x000fea0003800000 */
.L_x_762:
[----:B------:R-:W2:Y:S02]  /*4010*/  LD.E R0, [R2.64+0x4] ;  /* 0x0000040602007980 */ /* 0x000ea4000c101900 */
[----:B0-2---:R-:W-:-:S05]  /*4020*/  IMAD.IADD R5, R24, 0x1, R0 ;  /* 0x0000000118057824 */ /* 0x005fca00078e0200 */
[----:B------:R0:W-:Y:S02]  /*4030*/  ST.E [R2.64+0x4], R5 ;  /* 0x0000040502007985 */ /* 0x0001e4000c101906 */
.L_x_761:
[----:B------:R-:W-:Y:S05]  /*4040*/  BSYNC B0 ;  /* 0x0000000000007941 */ /* 0x000fea0003800000 */
.L_x_760:
        /* <DEDUP_REMOVED lines=9> */
.L_x_767:
[----:B------:R-:W0:Y:S02]  /*40e0*/  LDS R4, [R0] ;  /* 0x0000000000047984 */ /* 0x000e240000000800 */
[----:B0-----:R-:W-:-:S06]  /*40f0*/  HADD2 R5, R4, R23 ;  /* 0x0000001704057230 */ /* 0x001fcc0000000000 */
[----:B------:R-:W0:Y:S02]  /*4100*/  ATOMS.CAST.SPIN R5, [R0], R4, R5 ;  /* 0x000000040005738d */ /* 0x000e240001800005 */
[----:B0-----:R-:W-:-:S13]  /*4110*/  ISETP.EQ.U32.AND P0, PT, R5, 0x1, PT ;  /* 0x000000010500780c */ /* 0x001fda0003f02070 */
[----:B------:R-:W-:Y:S05]  /*4120*/  @!P0 BRA `(.L_x_767) ;  /* 0xffffffb000008947 */ /* 0x000fea000383ffff */
[----:B------:R-:W-:Y:S05]  /*4130*/  BRA `(.L_x_765) ;  /* 0x0000003000007947 */ /* 0x000fea0003800000 */
.L_x_766:
[----:B------:R-:W2:Y:S02]  /*4140*/  LD.E R0, [R2.64] ;  /* 0x0000000602007980 */ /* 0x000ea4000c101900 */
[----:B--2---:R-:W-:-:S05]  /*4150*/  IMAD.IADD R5, R23, 0x1, R0 ;  /* 0x0000000117057824 */ /* 0x004fca00078e0200 */
[----:B------:R0:W-:Y:S02]  /*4160*/  ST.E [R2.64], R5 ;  /* 0x0000000502007985 */ /* 0x0001e4000c101906 */
.L_x_765:
[----:B------:R-:W-:Y:S05]  /*4170*/  BSYNC B0 ;  /* 0x0000000000007941 */ /* 0x000fea0003800000 */
.L_x_764:
[----:B------:R-:W2:Y:S02]  /*4180*/  ATOM.E.ADD.F16x2.RN.STRONG.GPU P0, RZ, [R2.64+0x4], R22 ;  /* 0x0000041602ff798a */ /* 0x000ea4000810e9c6 */
[----:B--2---:R-:W-:Y:S05]  /*4190*/  @P0 EXIT ;  /* 0x000000000000094d */ /* 0x004fea0003800000 */
[----:B------:R-:W1:Y:S02]  /*41a0*/  QSPC.E.S P0, RZ, [R2+0x4] ;  /* 0x0000040002ff73aa */ /* 0x000e640000000500 */
[----:B-1----:R-:W-:Y:S05]  /*41b0*/  @!P0 BRA `(.L_x_768) ;  /* 0x0000008000008947 */ /* 0x002fea0003800000 */
[----:B0-----:R-:W-:-:S04]  /*41c0*/  IADD3 R2, R2, 0x4, RZ ;  /* 0x0000000402027810 */ /* 0x001fc80007ffe0ff */
[----:B------:R-:W-:-:S05]  /*41d0*/  LOP3.LUT R2, R2, 0xffffff, RZ, 0xc0, !PT ;  /* 0x00ffffff02027812 */ /* 0x000fca00078ec0ff */
.L_x_769:
[----:B------:R-:W0:Y:S02]  /*41e0*/  LDS R4, [R2] ;  /* 0x0000000002047984 */ /* 0x000e240000000800 */
[----:B0-----:R-:W-:-:S10]  /*41f0*/  HFMA2.MMA R5, R4, 1, 1, R22 ;  /* 0x3c003c0004057835 */ /* 0x001fd40000000016 */
[----:B------:R-:W0:Y:S02]  /*4200*/  ATOMS.CAST.SPIN R5, [R2], R4, R5 ;  /* 0x000000040205738d */ /* 0x000e240001800005 */
[----:B0-----:R-:W-:-:S13]  /*4210*/  ISETP.EQ.U32.AND P0, PT, R5, 0x1, PT ;  /* 0x000000010500780c */ /* 0x001fda0003f02070 */
[----:B------:R-:W-:Y:S05]  /*4220*/  @!P0 BRA `(.L_x_769) ;  /* 0xffffffb000008947 */ /* 0x000fea000383ffff */
[----:B------:R-:W-:Y:S05]  /*4230*/  EXIT ;  /* 0x000000000000794d */ /* 0x000fea0003800000 */
.L_x_768:
[----:B------:R-:W2:Y:S02]  /*4240*/  LD.E R0, [R2.64+0x4] ;  /* 0x0000040602007980 */ /* 0x000ea4000c101900 */
[----:B0-2---:R-:W-:-:S05]  /*4250*/  IMAD.IADD R5, R22, 0x1, R0 ;  /* 0x0000000116057824 */ /* 0x005fca00078e0200 */
[----:B------:R-:W-:Y:S01]  /*4260*/  ST.E [R2.64+0x4], R5 ;  /* 0x0000040502007985 */ /* 0x000fe2000c101906 */
[----:B------:R-:W-:Y:S05]  /*4270*/  EXIT ;  /* 0x000000000000794d */ /* 0x000fea0003800000 */
.L_x_770:
        /* <DEDUP_REMOVED lines=16> */
.L_x_3272:


//--------------------- .text._Z23gemm_half_q_half_kernelILi4ELi24ELb1ELb0ELi32EEvPK6__halfPKjS4_S2_PS0_iiiiPKtS7_iiiiiibS2_i --------------------------
	.section	.text._Z23gemm_half_q_half_kernelILi4ELi24ELb1ELb0ELi32EEvPK6__halfPKjS4_S2_PS0_iiiiPKtS7_iiiiiibS2_i,"ax",@progbits
	.sectioninfo	@"SHI_REGISTERS=115"
	.align	128
        .global         _Z23gemm_half_q_half_kernelILi4ELi24ELb1ELb0ELi32EEvPK6__halfPKjS4_S2_PS0_iiiiPKtS7_iiiiiibS2_i
        .type           _Z23gemm_half_q_half_kernelILi4ELi24ELb1ELb0ELi32EEvPK6__halfPKjS4_S2_PS0_iiiiPKtS7_iiiiiibS2_i,@function
        .size           _Z23gemm_half_q_half_kernelILi4ELi24ELb1ELb0ELi32EEvPK6__halfPKjS4_S2_PS0_iiiiPKtS7_iiiiiibS2_i,(.L_x_3273 - _Z23gemm_half_q_half_kernelILi4ELi24ELb1ELb0ELi32EEvPK6__halfPKjS4_S2_PS0_iiiiPKtS7_iiiiiibS2_i)
        .other          _Z23gemm_half_q_half_kernelILi4ELi24ELb1ELb0ELi32EEvPK6__halfPKjS4_S2_PS0_iiiiPKtS7_iiiiiibS2_i,@"STO_CUDA_ENTRY STV_DEFAULT"
_Z23gemm_half_q_half_kernelILi4ELi24ELb1ELb0ELi32EEvPK6__halfPKjS4_S2_PS0_iiiiPKtS7_iiiiiibS2_i:
.text._Z23gemm_half_q_half_kernelILi4ELi24ELb1ELb0ELi32EEvPK6__halfPKjS4_S2_PS0_iiiiPKtS7_iiiiiibS2_i:
        /* <DEDUP_REMOVED lines=48> */
.L_x_771:
        /* <DEDUP_REMOVED lines=21> */
.L_x_776:
        /* <DEDUP_REMOVED lines=36> */
.L_x_775:
        /* <DEDUP_REMOVED lines=22> */
.L_x_777:
        /* <DEDUP_REMOVED lines=12> */
.L_x_774:
[----:B------:R-:W-:Y:S01]  /*08b0*/  ISETP.GT.AND P2, PT, R97, 0x3, PT ;  /* 0x000000036100780c */ /* 0x000fe20003f44270 */
[----:B------:R-:W-:Y:S01]  /*08c0*/  IMAD.SHL.U32 R18, R10, 0x2, RZ ;  /* 0x000000020a127824 */ /* 0x000fe200078e00ff */
[----:B------:R-:W-:Y:S01]  /*08d0*/  PLOP3.LUT P0, PT, PT, PT, PT, 0x80, 0x0 ;  /* 0x000000000000781c */ /* 0x000fe20003f0f070 */
[----:B------:R-:W-:-:S10]  /*08e0*/  IMAD.MOV.U32 R3, RZ, RZ, RZ ;  /* 0x000000ffff037224 */ /* 0x000fd400078e00ff */
[----:B------:R-:W-:Y:S05]  /*08f0*/  @!P2 BRA `(.L_x_778) ;  /* 0x000002600000a947 */ /* 0x000fea0003800000 */
[----:B------:R-:W-:Y:S02]  /*0900*/  PLOP3.LUT P0, PT, PT, PT, PT, 0x8, 0x0 ;  /* 0x000000000000781c */ /* 0x000fe40003f0e170 */
[----:B------:R-:W-:Y:S02]  /*0910*/  IADD3 R20, R97, -0x3, RZ ;  /* 0xfffffffd61147810 */ /* 0x000fe40007ffe0ff */
.L_x_779:
        /* <DEDUP_REMOVED lines=36> */
.L_x_778:
        /* <DEDUP_REMOVED lines=22> */
.L_x_780:
        /* <DEDUP_REMOVED lines=11> */
.L_x_773:
[----:B------:R-:W-:Y:S05]  /*0d70*/  BSYNC B0 ;  /* 0x0000000000007941 */ /* 0x000fea0003800000 */
.L_x_772:
        /* <DEDUP_REMOVED lines=14> */
.L_x_783:
        /* <DEDUP_REMOVED lines=19> */
.L_x_782:
        /* <DEDUP_REMOVED lines=14> */
.L_x_784:
[----:B------:R-:W-:-:S13]  /*1070*/  ISETP.LT.OR P0, PT, R3, R97, P0 ;  /* 0x000000610300720c */ /* 0x000fda0000701670 */
[----:B------:R-:W-:Y:S02]  /*1080*/  @P0 IMAD R3, R2, 0x4, R3 ;  /* 0x0000000402030824 */ /* 0x000fe400078e0203 */
[----:B------:R-:W-:Y:S02]  /*1090*/  @P0 IMAD.MOV.U32 R2, RZ, RZ, 0x2 ;  /* 0x00000002ff020424 */ /* 0x000fe400078e00ff */
[----:B------:R-:W-:-:S04]  /*10a0*/  @P0 IMAD R3, R3, c[0x0][0x18c], R0 ;  /* 0x0000630003030a24 */ /* 0x000fc800078e0200 */
[----:B------:R-:W-:-:S05]  /*10b0*/  @P0 IMAD.WIDE R2, R3, R2, c[0x0][0x180] ;  /* 0x0000600003020625 */ /* 0x000fca00078e0202 */
[----:B------:R1:W-:Y:S02]  /*10c0*/  @P0 STG.E.64 [R2.64], RZ ;  /* 0x000000ff02000986 */ /* 0x0003e4000c101b06 */
.L_x_781:
        /* <DEDUP_REMOVED lines=51> */
[----:B------:R-:W-:Y:S01]  /*1400*/  LEA.HI.X.SX32 R16, R3, R2, 0x1, P2 ;  /* 0x0000000203107211 */ /* 0x000fe200010f0eff */
        /* <DEDUP_REMOVED lines=12> */
.L_x_786:
        /* <DEDUP_REMOVED lines=41> */
.L_x_785:
[----:B------:R-:W-:Y:S01]  /*1760*/  ISETP.GE.OR P0, PT, R95, c[0x0][0x1b0], P0 ;  /* 0x00006c005f007a0c */ /* 0x000fe20000706670 */
[----:B------:R-:W-:Y:S01]  /*1770*/  UMOV UR4, URZ ;  /* 0x0000003f00047c82 */ /* 0x000fe20008000000 */
[----:B------:R-:W-:Y:S02]  /*1780*/  PRMT R41, RZ, 0x5410, RZ ;  /* 0x00005410ff297816 */ /* 0x000fe400000000ff */
        /* <DEDUP_REMOVED lines=11> */
.L_x_792:
[----:B------:R-:W-:-:S04]  /*1840*/  IMAD.MOV.U32 R89, RZ, RZ, 0x4 ;  /* 0x00000004ff597424 */ /* 0x000fc800078e00ff */
[C---:B-----5:R-:W-:Y:S02]  /*1850*/  IMAD.WIDE R16, R89.reuse, c[0x0][0x18c], R28 ;  /* 0x0000630059107a25 */ /* 0x060fe400078e021c */
        /* <DEDUP_REMOVED lines=19> */
[----:B0-----:R-:W-:Y:S02]  /*1990*/  SHF.R.U32.HI R2, RZ, 0xa, R31 ;  /* 0x0000000aff027819 */ /* 0x001fe4000001161f */
[----:B------:R-:W-:Y:S02]  /*19a0*/  SHF.R.U32.HI R28, RZ, 0xe, R16 ;  /* 0x0000000eff1c7819 */ /* 0x000fe40000011610 */
[----:B------:R-:W-:Y:S02]  /*19b0*/  LOP3.LUT R47, R47, 0x10001, RZ, 0xc0, !PT ;  /* 0x000100012f2f7812 */ /* 0x000fe400078ec0ff */
[----:B------:R-:W-:Y:S02]  /*19c0*/  SHF.R.U32.HI R31, RZ, 0xe, R17 ;  /* 0x0000000eff1f7819 */ /* 0x000fe40000011611 */
[----:B------:R-:W-:Y:S02]  /*19d0*/  LOP3.LUT R74, R74, 0x10001, RZ, 0xc0, !PT ;  /* 0x000100014a4a7812 */ /* 0x000fe400078ec0ff */
[----:B------:R-:W-:-:S02]  /*19e0*/  SHF.R.U32.HI R77, RZ, 0xe, R18 ;  /* 0x0000000eff4d7819 */ /* 0x000fc40000011612 */
[----:B------:R-:W-:Y:S02]  /*19f0*/  LOP3.LUT R76, R76, 0x10001, RZ, 0xc0, !PT ;  /* 0x000100014c4c7812 */ /* 0x000fe400078ec0ff */
[C---:B------:R-:W-:Y:S02]  /*1a00*/  LOP3.LUT R60, R29.reuse, 0x3e003e0, RZ, 0xc0, !PT ;  /* 0x03e003e01d3c7812 */ /* 0x040fe400078ec0ff */
[----:B------:R-:W-:Y:S02]  /*1a10*/  LOP3.LUT R35, R29, 0x1f001f, RZ, 0xc0, !PT ;  /* 0x001f001f1d237812 */ /* 0x000fe400078ec0ff */
[----:B------:R-:W-:Y:S02]  /*1a20*/  SHF.R.U32.HI R37, RZ, 0xa, R29 ;  /* 0x0000000aff257819 */ /* 0x000fe4000001161d */
        /* <DEDUP_REMOVED lines=15> */
[----:B------:R-:W-:Y:S02]  /*1b20*/  PRMT R47, R93, 0x9910, RZ ;  /* 0x000099105d2f7816 */ /* 0x000fe400000000ff */
[----:B------:R-:W-:Y:S02]  /*1b30*/  LOP3.LUT R29, R28, 0x40004, R29, 0xf8, !PT ;  /* 0x000400041c1d7812 */ /* 0x000fe400078ef81d */
[----:B------:R-:W-:Y:S02]  /*1b40*/  SHF.R.U32.HI R81, RZ, 0xd, R15 ;  /* 0x0000000dff517819 */ /* 0x000fe4000001160f */
[----:B------:R-:W-:Y:S02]  /*1b50*/  SHF.R.U32.HI R8, RZ, 0xc, R9 ;  /* 0x0000000cff087819 */ /* 0x000fe40000011609 */
[----:B------:R-:W-:-:S02]  /*1b60*/  LOP3.LUT R64, R9, 0x3e003e0, RZ, 0xc0, !PT ;  /* 0x03e003e009407812 */ /* 0x000fc400078ec0ff */
[----:B------:R-:W-:Y:S02]  /*1b70*/  LOP3.LUT R69, R9, 0x1f001f, RZ, 0xc0, !PT ;  /* 0x001f001f09457812 */ /* 0x000fe400078ec0ff */
[----:B------:R-:W-:Y:S02]  /*1b80*/  SHF.R.U32.HI R70, RZ, 0xa, R9 ;  /* 0x0000000aff467819 */ /* 0x000fe40000011609 */
[----:B------:R-:W-:Y:S02]  /*1b90*/  LOP3.LUT R80, R79, 0x20002, R80, 0xf8, !PT ;  /* 0x000200024f507812 */ /* 0x000fe400078ef850 */
[----:B------:R-:W-:Y:S02]  /*1ba0*/  LOP3.LUT R75, R74, 0x40004, R75, 0xf8, !PT ;  /* 0x000400044a4b7812 */ /* 0x000fe400078ef84b */
[----:B------:R-:W-:Y:S02]  /*1bb0*/  SHF.R.U32.HI R9, RZ, 0xc, R10 ;  /* 0x0000000cff097819 */ /* 0x000fe4000001160a */
[----:B------:R-:W-:-:S02]  /*1bc0*/  LOP3.LUT R78, R77, 0x40004, R78, 0xf8, !PT ;  /* 0x000400044d4e7812 */ /* 0x000fc400078ef84e */
[----:B------:R-:W-:Y:S02]  /*1bd0*/  ISETP.NE.AND P0, PT, R47, RZ, PT ;  /* 0x000000ff2f00720c */ /* 0x000fe40003f05270 */
[----:B------:R-:W-:Y:S02]  /*1be0*/  LOP3.LUT R29, R29, 0x80008, R30, 0xf8, !PT ;  /* 0x000800081d1d7812 */ /* 0x000fe400078ef81e */
[C---:B------:R-:W-:Y:S02]  /*1bf0*/  LOP3.LUT R63, R16.reuse, 0x3e003e0, RZ, 0xc0, !PT ;  /* 0x03e003e0103f7812 */ /* 0x040fe400078ec0ff */
[----:B------:R-:W-:Y:S02]  /*1c00*/  LOP3.LUT R56, R16, 0x1f001f, RZ, 0xc0, !PT ;  /* 0x001f001f10387812 */ /* 0x000fe400078ec0ff */
[----:B------:R-:W-:Y:S02]  /*1c10*/  SHF.R.U32.HI R58, RZ, 0xa, R16 ;  /* 0x0000000aff3a7819 */ /* 0x000fe40000011610 */
[----:B------:R-:W-:-:S02]  /*1c20*/  LOP3.LUT R62, R17, 0x3e003e0, RZ, 0xc0, !PT ;  /* 0x03e003e0113e7812 */ /* 0x000fc400078ec0ff */
[----:B------:R-:W-:Y:S02]  /*1c30*/  LOP3.LUT R50, R17, 0x1f001f, RZ, 0xc0, !PT ;  /* 0x001f001f11327812 */ /* 0x000fe400078ec0ff */
[----:B------:R-:W-:Y:S02]  /*1c40*/  SHF.R.U32.HI R54, RZ, 0xa, R17 ;  /* 0x0000000aff367819 */ /* 0x000fe40000011611 */
        /* <DEDUP_REMOVED lines=11> */
[----:B------:R-:W-:Y:S02]  /*1d00*/  SHF.R.U32.HI R68, RZ, 0xa, R12 ;  /* 0x0000000aff447819 */ /* 0x000fe4000001160c */
[C---:B------:R-:W-:Y:S02]  /*1d10*/  LOP3.LUT R18, R13.reuse, 0x3e003e0, RZ, 0xc0, !PT ;  /* 0x03e003e00d127812 */ /* 0x040fe400078ec0ff */
[----:B------:R-:W-:Y:S02]  /*1d20*/  LOP3.LUT R57, R13, 0x1f001f, RZ, 0xc0, !PT ;  /* 0x001f001f0d397812 */ /* 0x000fe400078ec0ff */
[----:B------:R-:W-:Y:S02]  /*1d30*/  SHF.R.U32.HI R59, RZ, 0xa, R13 ;  /* 0x0000000aff3b7819 */ /* 0x000fe4000001160d */
        /* <DEDUP_REMOVED lines=13> */
[----:B------:R-:W-:Y:S02]  /*1e10*/  PRMT R11, R82, 0x7610, R11 ;  /* 0x00007610520b7816 */ /* 0x000fe4000000000b */
[----:B------:R-:W-:Y:S02]  /*1e20*/  LOP3.LUT R18, R18, 0x64006400, RZ, 0xfc, !PT ;  /* 0x6400640012127812 */ /* 0x000fe400078efcff */
[----:B------:R-:W-:Y:S02]  /*1e30*/  LOP3.LUT R86, R12, 0x64006400, RZ, 0xfc, !PT ;  /* 0x640064000c567812 */ /* 0x000fe400078efcff */
[----:B------:R-:W-:Y:S02]  /*1e40*/  LOP3.LUT R85, R47, 0x80008, R10, 0xf8, !PT ;  /* 0x000800082f557812 */ /* 0x000fe400078ef80a */
        /* <DEDUP_REMOVED lines=23> */
[----:B------:R-:W-:Y:S01]  /*1fc0*/  HFMA2 R21, R80, R11.H0_H0, -48, -48 ;  /* 0xd200d20050157431 */ /* 0x000fe2000004000b */
[----:B------:R-:W-:Y:S01]  /*1fd0*/  LOP3.LUT R46, R46, 0x1f001f, RZ, 0xc0, !PT ;  /* 0x001f001f2e2e7812 */ /* 0x000fe200078ec0ff */
[----:B------:R-:W-:Y:S01]  /*1fe0*/  HADD2 R70, R70, -1040, -1040 ;  /* 0xe410e41046467430 */ /* 0x000fe20000000000 */
[----:B------:R-:W-:-:S02]  /*1ff0*/  LOP3.LUT R39, R72, 0x64006400, RZ, 0xfc, !PT ;  /* 0x6400640048277812 */ /* 0x000fc400078efcff */
[----:B------:R-:W-:Y:S02]  /*2000*/  LOP3.LUT R60, R60, 0x64006400, RZ, 0xfc, !PT ;  /* 0x640064003c3c7812 */ /* 0x000fe400078efcff */
[----:B------:R-:W-:Y:S01]  /*2010*/  LOP3.LUT R106, R17, 0x64006400, RZ, 0xfc, !PT ;  /* 0x64006400116a7812 */ /* 0x000fe200078efcff */
[----:B------:R-:W-:Y:S01]  /*2020*/  HFMA2 R17, R88, R11.H0_H0, -48, -48 ;  /* 0xd200d20058117431 */ /* 0x000fe2000004000b */
        /* <DEDUP_REMOVED lines=30> */
[----:B------:R-:W-:-:S03]  /*2210*/  ISETP.GE.AND P2, PT, R97, 0x2, PT ;  /* 0x000000026100780c */ /* 0x000fc60003f46270 */
[----:B------:R-:W-:Y:S01]  /*2220*/  HADD2 R46, R46, -1040, -1040 ;  /* 0xe410e4102e2e7430 */ /* 0x000fe20000000000 */
[----:B--2---:R-:W-:Y:S02]  /*2230*/  SHF.R.U32.HI R28, RZ, 0xb, R4 ;  /* 0x0000000bff1c7819 */ /* 0x004fe40000011604 */
[----:B------:R-:W-:Y:S02]  /*2240*/  SHF.R.U32.HI R30, RZ, 0xb, R5 ;  /* 0x0000000bff1e7819 */ /* 0x000fe40000011605 */
[----:B------:R-:W-:Y:S02]  /*2250*/  SHF.R.U32.HI R74, RZ, 0xb, R6 ;  /* 0x0000000bff4a7819 */ /* 0x000fe40000011606 */
[----:B------:R-:W-:Y:S02]  /*2260*/  LOP3.LUT R28, R29, 0x100010, R28, 0xf8, !PT ;  /* 0x001000101d1c7812 */ /* 0x000fe400078ef81c */
[----:B------:R-:W-:Y:S02]  /*2270*/  LOP3.LUT R29, R31, 0x100010, R30, 0xf8, !PT ;  /* 0x001000101f1d7812 */ /* 0x000fe400078ef81e */
[----:B------:R-:W-:-:S02]  /*2280*/  LOP3.LUT R30, R81, 0x100010, R74, 0xf8, !PT ;  /* 0x00100010511e7812 */ /* 0x000fc400078ef84a */
[----:B------:R-:W-:Y:S01]  /*2290*/  LOP3.LUT R74, R61, 0x64006400, RZ, 0xfc, !PT ;  /* 0x640064003d4a7812 */ /* 0x000fe200078efcff */
[-C--:B------:R-:W-:Y:S01]  /*22a0*/  HFMA2 R61, R82, R11.reuse.H0_H0, -48, -48 ;  /* 0xd200d200523d7431 */ /* 0x080fe2000004000b */
[C---:B------:R-:W-:Y:S02]  /*22b0*/  LOP3.LUT R75, R4.reuse, 0x3e003e0, RZ, 0xc0, !PT ;  /* 0x03e003e0044b7812 */ /* 0x040fe400078ec0ff */
[----:B------:R-:W-:Y:S01]  /*22c0*/  LOP3.LUT R8, R4, 0x1f001f, RZ, 0xc0, !PT ;  /* 0x001f001f04087812 */ /* 0x000fe200078ec0ff */
[----:B------:R-:W-:Y:S01]  /*22d0*/  HFMA2 R87, R74, R11.H0_H0, -48, -48 ;  /* 0xd200d2004a577431 */ /* 0x000fe2000004000b */
[C---:B------:R-:W-:Y:S02]  /*22e0*/  LOP3.LUT R77, R5.reuse, 0x3e003e0, RZ, 0xc0, !PT ;  /* 0x03e003e0054d7812 */ /* 0x040fe400078ec0ff */
[----:B------:R-:W-:Y:S02]  /*22f0*/  LOP3.LUT R9, R5, 0x1f001f, RZ, 0xc0, !PT ;  /* 0x001f001f05097812 */ /* 0x000fe400078ec0ff */
[----:B------:R-:W-:-:S02]  /*2300*/  LOP3.LUT R79, R6, 0x3e003e0, RZ, 0xc0, !PT ;  /* 0x03e003e0064f7812 */ /* 0x000fc400078ec0ff */
[----:B------:R-:W-:Y:S02]  /*2310*/  LOP3.LUT R10, R6, 0x1f001f, RZ, 0xc0, !PT ;  /* 0x001f001f060a7812 */ /* 0x000fe400078ec0ff */
[----:B------:R-:W-:Y:S02]  /*2320*/  SHF.R.U32.HI R76, RZ, 0xb, R7 ;  /* 0x0000000bff4c7819 */ /* 0x000fe40000011607 */
[C---:B------:R-:W-:Y:S02]  /*2330*/  LOP3.LUT R83, R7.reuse, 0x3e003e0, RZ, 0xc0, !PT ;  /* 0x03e003e007537812 */ /* 0x040fe400078ec0ff */
[----:B------:R-:W-:Y:S02]  /*2340*/  LOP3.LUT R47, R7, 0x1f001f, RZ, 0xc0, !PT ;  /* 0x001f001f072f7812 */ /* 0x000fe400078ec0ff */
[----:B------:R-:W-:Y:S02]  /*2350*/  SHF.R.U32.HI R4, RZ, 0xa, R4 ;  /* 0x0000000aff047819 */ /* 0x000fe40000011604 */
[----:B------:R-:W-:-:S02]  /*2360*/  SHF.R.U32.HI R5, RZ, 0xa, R5 ;  /* 0x0000000aff057819 */ /* 0x000fc40000011605 */
[----:B------:R-:W-:Y:S02]  /*2370*/  SHF.R.U32.HI R6, RZ, 0xa, R6 ;  /* 0x0000000aff067819 */ /* 0x000fe40000011606 */
[----:B------:R-:W-:Y:S02]  /*2380*/  SHF.R.U32.HI R7, RZ, 0xa, R7 ;  /* 0x0000000aff077819 */ /* 0x000fe40000011607 */
[----:B------:R-:W-:Y:S02]  /*2390*/  LOP3.LUT R74, R36, 0x1f001f, RZ, 0xc0, !PT ;  /* 0x001f001f244a7812 */ /* 0x000fe400078ec0ff */
[----:B------:R-:W-:Y:S02]  /*23a0*/  LOP3.LUT R81, R2, 0x1f001f, RZ, 0xc0, !PT ;  /* 0x001f001f02517812 */ /* 0x000fe400078ec0ff */
[----:B------:R-:W-:Y:S02]  /*23b0*/  LOP3.LUT R14, R75, 0x64006400, RZ, 0xfc, !PT ;  /* 0x640064004b0e7812 */ /* 0x000fe400078efcff */
[----:B------:R-:W-:Y:S01]  /*23c0*/  LOP3.LUT R36, R65, 0x64006400, RZ, 0xfc, !PT ;  /* 0x6400640041247812 */ /* 0x000fe200078efcff */
[----:B------:R-:W-:Y:S01]  /*23d0*/  HADD2 R65, R67, -1040, -1040 ;  /* 0xe410e41043417430 */ /* 0x000fe20000000000 */
[----:B------:R-:W-:Y:S01]  /*23e0*/  LOP3.LUT R2, R33, 0x64006400, RZ, 0xfc, !PT ;  /* 0x6400640021027812 */ /* 0x000fe200078efcff */
[----:B------:R-:W-:Y:S01]  /*23f0*/  HFMA2 R14, R14, R11.H0_H0, -48, -48 ;  /* 0xd200d2000e0e7431 */ /* 0x000fe2000004000b */
[----:B------:R-:W-:Y:S01]  /*2400*/  LOP3.LUT R75, R55, 0x1f001f, RZ, 0xc0, !PT ;  /* 0x001f001f374b7812 */ /* 0x000fe200078ec0ff */
[----:B------:R-:W-:Y:S01]  /*2410*/  HADD2 R67, R38, -1040, -1040 ;  /* 0xe410e41026437430 */ /* 0x000fe20000000000 */
[----:B------:R-:W-:-:S02]  /*2420*/  LOP3.LUT R33, R34, 0x1f001f, RZ, 0xc0, !PT ;  /* 0x001f001f22217812 */ /* 0x000fc400078ec0ff */
[----:B------:R-:W-:Y:S02]  /*2430*/  LOP3.LUT R51, R47, 0x64006400, RZ, 0xfc, !PT ;  /* 0x640064002f337812 */ /* 0x000fe400078efcff */
[----:B------:R-:W-:Y:S01]  /*2440*/  LOP3.LUT R31, R85, 0x100010, R76, 0xf8, !PT ;  /* 0x00100010551f7812 */ /* 0x000fe200078ef84c */
[----:B------:R-:W-:Y:S01]  /*2450*/  HADD2 R85, R56, -1040, -1040 ;  /* 0xe410e41038557430 */ /* 0x000fe20000000000 */
[----:B------:R-:W-:Y:S01]  /*2460*/  LOP3.LUT R82, R37, 0x1f001f, RZ, 0xc0, !PT ;  /* 0x001f001f25527812 */ /* 0x000fe200078ec0ff */
[----:B------:R-:W-:Y:S01]  /*2470*/  HADD2 R51, R51, -1040, -1040 ;  /* 0xe410e41033337430 */ /* 0x000fe20000000000 */
[----:B------:R-:W-:Y:S02]  /*2480*/  LOP3.LUT R4, R4, 0x1f001f, RZ, 0xc0, !PT ;  /* 0x001f001f04047812 */ /* 0x000fe400078ec0ff */
[----:B------:R-:W-:Y:S02]  /*2490*/  LOP3.LUT R5, R5, 0x1f001f, RZ, 0xc0, !PT ;  /* 0x001f001f05057812 */ /* 0x000fe400078ec0ff */
[----:B------:R-:W-:-:S02]  /*24a0*/  LOP3.LUT R6, R6, 0x1f001f, RZ, 0xc0, !PT ;  /* 0x001f001f06067812 */ /* 0x000fc400078ec0ff */
        /* <DEDUP_REMOVED lines=144> */
.L_x_789:
        /* <DEDUP_REMOVED lines=83> */
.L_x_790:
        /* <DEDUP_REMOVED lines=85> */
.L_x_791:
        /* <DEDUP_REMOVED lines=79> */
.L_x_788:
[----:B------:R-:W-:Y:S01]  /*3d20*/  LEA R0, R90, 0x20, 0x5 ;  /* 0x000000205a007811 */ /* 0x000fe200078e28ff */
[----:B------:R-:W-:Y:S01]  /*3d30*/  UIADD3 UR4, UR4, 0x40, URZ ;  /* 0x0000004004047890 */ /* 0x000fe2000fffe03f */
[----:B------:R-:W-:Y:S01]  /*3d40*/  IADD3 R95, R95, 0x20, RZ ;  /* 0x000000205f5f7810 */ /* 0x000fe20007ffe0ff */
[----:B-----5:R-:W-:Y:S01]  /*3d50*/  IMAD.WIDE R28, R89, c[0x0][0x18c], R100 ;  /* 0x00006300591c7a25 */ /* 0x020fe200078e0264 */
[----:B------:R-:W-:Y:S02]  /*3d60*/  IMNMX R0, R0, c[0x0][0x190], PT ;  /* 0x0000640000007a17 */ /* 0x000fe40003800200 */
[C---:B------:R-:W-:Y:S02]  /*3d70*/  ISETP.GE.AND P0, PT, R95.reuse, c[0x0][0x1b0], PT ;  /* 0x00006c005f007a0c */ /* 0x040fe40003f06270 */
[----:B------:R-:W-:-:S13]  /*3d80*/  ISETP.LT.AND P2, PT, R95, R0, PT ;  /* 0x000000005f00720c */ /* 0x000fda0003f41270 */
[----:B------:R-:W-:Y:S05]  /*3d90*/  @!P0 BRA P2, `(.L_x_792) ;  /* 0xffffdaa000008947 */ /* 0x000fea000103ffff */
.L_x_787:
[----:B------:R-:W-:-:S04]  /*3da0*/  ISETP.GE.AND P0, PT, R95, R96, PT ;  /* 0x000000605f00720c */ /* 0x000fc80003f06270 */
[----:B------:R-:W-:-:S13]  /*3db0*/  ISETP.GE.OR P0, PT, R95, c[0x0][0x1b4], P0 ;  /* 0x00006d005f007a0c */ /* 0x000fda0000706670 */
[----:B------:R-:W-:Y:S05]  /*3dc0*/  @P0 BRA `(.L_x_793) ;  /* 0x0000677000000947 */ /* 0x000fea0003800000 */
[----:B------:R-:W-:Y:S01]  /*3dd0*/  PRMT R0, R94, 0x9910, RZ ;  /* 0x000099105e007816 */ /* 0x000fe200000000ff */
[----:B------:R-:W-:Y:S02]  /*3de0*/  HADD2.F32 R45, -RZ, R45.H0_H0 ;  /* 0x2000002dff2d7230 */ /* 0x000fe40000004100 */
[----:B------:R-:W-:Y:S01]  /*3df0*/  HADD2.F32 R44, -RZ, R44.H0_H0 ;  /* 0x2000002cff2c7230 */ /* 0x000fe20000004100 */
[----:B------:R-:W-:Y:S01]  /*3e00*/  ISETP.NE.AND P0, PT, R0, RZ, PT ;  /* 0x000000ff0000720c */ /* 0x000fe20003f05270 */
[----:B------:R-:W-:Y:S02]  /*3e10*/  HADD2.F32 R43, -RZ, R43.H0_H0 ;  /* 0x2000002bff2b7230 */ /* 0x000fe40000004100 */
[----:B------:R-:W-:Y:S01]  /*3e20*/  HADD2.F32 R42, -RZ, R42.H0_H0 ;  /* 0x2000002aff2a7230 */ /* 0x000fe20000004100 */
[----:B------:R-:W-:-:S08]  /*3e30*/  ISETP.LT.OR P0, PT, R98, 0x4, !P0 ;  /* 0x000000046200780c */ /* 0x000fd00004701670 */
.L_x_810:
[----:B------:R-:W-:Y:S05]  /*3e40*/  @!P1 BRA `(.L_x_794) ;  /* 0x0000668000009947 */ /* 0x000fea0003800000 */
[----:B------:R-:W2:Y:S01]  /*3e50*/  LDG.E.128.CONSTANT R4, [R28.64] ;  /* 0x000000061c047981 */ /* 0x000ea2000c1e9d00 */
[----:B0-----:R-:W-:Y:S01]  /*3e60*/  PRMT R3, R93, 0x9910, RZ ;  /* 0x000099105d037816 */ /* 0x001fe200000000ff */
        /* <DEDUP_REMOVED lines=11> */
[----:B------:R-:W-:Y:S02]  /*3f20*/  LOP3.LUT R12, R6, 0xf000f0, RZ, 0xc0, !PT ;  /* 0x00f000f0060c7812 */ /* 0x000fe400078ec0ff */
        /* <DEDUP_REMOVED lines=11> */
[----:B-----5:R-:W-:Y:S02]  /*3fe0*/  LOP3.LUT R17, R13, 0xf000f0, RZ, 0xc0, !PT ;  /* 0x00f000f00d117812 */ /* 0x020fe400078ec0ff */
        /* <DEDUP_REMOVED lines=52> */
[----:B------:R-:W-:Y:S01]  /*4330*/  HADD2.F32 R34, -RZ, R9.H1_H1 ;  /* 0x30000009ff227230 */ /* 0x000fe20000004100 */
[----:B------:R-:W-:Y:S01]  /*4340*/  FFMA.FTZ R20, R21, R30, R20 ;  /* 0x0000001e15147223 */ /* 0x000fe20000010014 */
[----:B------:R-:W-:Y:S01]  /*4350*/  HADD2.F32 R21, -RZ, R5.H0_H0 ;  /* 0x20000005ff157230 */ /* 0x000fe20000004100 */
[C---:B------:R-:W-:Y:S01]  /*4360*/  FFMA.FTZ R37, R30.reuse, R37, R36 ;  /* 0x000000251e257223 */ /* 0x040fe20000010024 */
[----:B------:R-:W-:Y:S01]  /*4370*/  HADD2.F32 R36, -RZ, R18.H0_H0 ;  /* 0x20000012ff247230 */ /* 0x000fe20000004100 */
[----:B------:R-:W-:Y:S01]  /*4380*/  FFMA.FTZ R39, R30, R39, R38 ;  /* 0x000000271e277223 */ /* 0x000fe20000010026 */
[----:B------:R-:W-:Y:S01]  /*4390*/  HADD2.F32 R30, -RZ, R9.H0_H0 ;  /* 0x20000009ff1e7230 */ /* 0x000fe20000004100 */
[C---:B------:R-:W-:Y:S01]  /*43a0*/  FFMA.FTZ R31, R32.reuse, R31, R35 ;  /* 0x0000001f201f7223 */ /* 0x040fe20000010023 */
[----:B------:R-:W-:Y:S01]  /*43b0*/  HADD2.F32 R35, -RZ, R11.H0_H0 ;  /* 0x2000000bff237230 */ /* 0x000fe20000004100 */
[----:B------:R-:W-:Y:S01]  /*43c0*/  FFMA.FTZ R21, R21, R32, R20 ;  /* 0x0000002015157223 */ /* 0x000fe20000010014 */
[----:B------:R-:W-:Y:S01]  /*43d0*/  HADD2.F32 R20, -RZ, R5.H1_H1 ;  /* 0x30000005ff147230 */ /* 0x000fe20000004100 */
[C---:B------:R-:W-:Y:S01]  /*43e0*/  FFMA.FTZ R37, R32.reuse, R30, R37 ;  /* 0x0000001e20257223 */ /* 0x040fe20000010025 */
[----:B------:R-:W-:Y:S01]  /*43f0*/  HADD2.F32 R30, -RZ, R7.H1_H1 ;  /* 0x30000007ff1e7230 */ /* 0x000fe20000004100 */
[----:B------:R-:W-:Y:S01]  /*4400*/  FFMA.FTZ R39, R32, R35, R39 ;  /* 0x0000002320277223 */ /* 0x000fe20000010027 */
[----:B------:R-:W-:Y:S01]  /*4410*/  HADD2.F32 R32, -RZ, R11.H1_H1 ;  /* 0x3000000bff207230 */ /* 0x000fe20000004100 */
[----:B------:R-:W-:Y:S01]  /*4420*/  FFMA.FTZ R20, R20, R33, R21 ;  /* 0x0000002114147223 */ /* 0x000fe20000010015 */
[----:B------:R-:W-:Y:S01]  /*4430*/  HADD2.F32 R21, -RZ, R12.H0_H0 ;  /* 0x2000000cff157230 */ /* 0x000fe20000004100 */
[C---:B------:R-:W-:Y:S01]  /*4440*/  FFMA.FTZ R35, R33.reuse, R30, R31 ;  /* 0x0000001e21237223 */ /* 0x040fe2000001001f */
[--C-:B-1----:R-:W-:Y:S01]  /*4450*/  HADD2.F32 R30, -RZ, R2.reuse.H0_H0 ;  /* 0x20000002ff1e7230 */ /* 0x102fe20000004100 */
[C---:B------:R-:W-:Y:S01]  /*4460*/  FFMA.FTZ R37, R33.reuse, R34, R37 ;  /* 0x0000002221257223 */ /* 0x040fe20000010025 */
[----:B------:R-:W-:Y:S01]  /*4470*/  HADD2.F32 R31, -RZ, R2.H1_H1 ;  /* 0x30000002ff1f7230 */ /* 0x000fe20000004100 */
[----:B------:R-:W-:Y:S01]  /*4480*/  FFMA.FTZ R39, R33, R32, R39 ;  /* 0x0000002021277223 */ /* 0x000fe20000010027 */
[--C-:B------:R-:W-:Y:S01]  /*4490*/  HADD2.F32 R32, -RZ, R3.reuse.H0_H0 ;  /* 0x20000003ff207230 */ /* 0x100fe20000004100 */
[----:B------:R-:W-:Y:S01]  /*44a0*/  FFMA.FTZ R20, R21, R30, R20 ;  /* 0x0000001e15147223 */ /* 0x000fe20000010014 */
[----:B------:R-:W-:Y:S01]  /*44b0*/  HADD2.F32 R33, -RZ, R3.H1_H1 ;  /* 0x30000003ff217230 */ /* 0x000fe20000004100 */
[----:B------:R-:W-:Y:S01]  /*44c0*/  FFMA.FTZ R39, R30, R36, R39 ;  /* 0x000000241e277223 */ /* 0x000fe20000010027 */
[----:B------:R-:W-:-:S02]  /*44d0*/  HADD2.F32 R3, -RZ, R14.H0_H0 ;  /* 0x2000000eff037230 */ /* 0x000fc40000004100 */
[----:B------:R-:W-:Y:S02]  /*44e0*/  HADD2.F32 R21, -RZ, R16.H0_H0 ;  /* 0x20000010ff157230 */ /* 0x000fe40000004100 */
[----:B------:R-:W-:Y:S01]  /*44f0*/  HADD2.F32 R2, -RZ, R12.H1_H1 ;  /* 0x3000000cff027230 */ /* 0x000fe20000004100 */
        /* <DEDUP_REMOVED lines=13> */
[----:B------:R-:W-:Y:S01]  /*45d0*/  HADD2.F32 R31, -RZ, R19.H0_H0 ;  /* 0x20000013ff1f7230 */ /* 0x000fe20000004100 */
[C---:B------:R-:W-:Y:S01]  /*45e0*/  FFMA.FTZ R21, R32.reuse, R20, R21 ;  /* 0x0000001420157223 */ /* 0x040fe20000010015 */
[----:B------:R-:W-:Y:S01]  /*45f0*/  HADD2.F32 R2, -RZ, R13.H1_H1 ;  /* 0x3000000dff027230 */ /* 0x000fe20000004100 */
[C---:B------:R-:W-:Y:S01]  /*4600*/  FFMA.FTZ R34, R32.reuse, R34, R37 ;  /* 0x0000002220227223 */ /* 0x040fe20000010025 */
[----:B------:R-:W-:Y:S01]  /*4610*/  HADD2.F32 R20, -RZ, R15.H1_H1 ;  /* 0x3000000fff147230 */ /* 0x000fe20000004100 */
[----:B------:R-:W-:Y:S01]  /*4620*/  FFMA.FTZ R31, R32, R31, R39 ;  /* 0x0000001f201f7223 */ /* 0x000fe20000010027 */
[----:B------:R-:W-:Y:S01]  /*4630*/  HADD2.F32 R30, -RZ, R17.H1_H1 ;  /* 0x30000011ff1e7230 */ /* 0x000fe20000004100 */
[----:B------:R-:W-:Y:S01]  /*4640*/  FFMA.FTZ R2, R2, R33, R3 ;  /* 0x0000002102027223 */ /* 0x000fe20000010003 */
[----:B------:R-:W-:Y:S01]  /*4650*/  HADD2.F32 R36, -RZ, R19.H1_H1 ;  /* 0x30000013ff247230 */ /* 0x000fe20000004100 */
[----:B------:R-:W-:-:S02]  /*4660*/  FFMA.FTZ R21, R33, R20, R21 ;  /* 0x0000001421157223 */ /* 0x000fc40000010015 */
[C---:B------:R-:W-:Y:S02]  /*4670*/  FFMA.FTZ R30, R33.reuse, R30, R34 ;  /* 0x0000001e211e7223 */ /* 0x040fe40000010022 */
[----:B------:R-:W-:Y:S02]  /*4680*/  FFMA.FTZ R31, R33, R36, R31 ;  /* 0x00000024211f7223 */ /* 0x000fe4000001001f */
[----:B------:R-:W-:Y:S02]  /*4690*/  FMUL.FTZ R2, R45, R2 ;  /* 0x000000022d027220 */ /* 0x000fe40000410000 */
[----:B------:R-:W-:Y:S02]  /*46a0*/  FMUL.FTZ R21, R44, R21 ;  /* 0x000000152c157220 */ /* 0x000fe40000410000 */
[----:B------:R-:W-:Y:S01]  /*46b0*/  FMUL.FTZ R30, R43, R30 ;  /* 0x0000001e2b1e7220 */ /* 0x000fe20000410000 */
[----:B------:R-:W-:Y:S01]  /*46c0*/  F2FP.PACK_AB R2, RZ, R2 ;  /* 0x00000002ff02723e */ /* 0x000fe200000000ff */
[----:B------:R-:W-:Y:S01]  /*46d0*/  FMUL.FTZ R31, R42, R31 ;  /* 0x0000001f2a1f7220 */ /* 0x000fe20000410000 */
[----:B------:R-:W-:-:S02]  /*46e0*/  F2FP.PACK_AB R21, RZ, R21 ;  /* 0x00000015ff15723e */ /* 0x000fc400000000ff */
[----:B------:R-:W-:Y:S02]  /*46f0*/  F2FP.PACK_AB R30, RZ, R30 ;  /* 0x0000001eff1e723e */ /* 0x000fe400000000ff */
[----:B------:R-:W-:Y:S02]  /*4700*/  F2FP.PACK_AB R31, RZ, R31 ;  /* 0x0000001fff1f723e */ /* 0x000fe400000000ff */
[----:B------:R-:W-:Y:S02]  /*4710*/  PRMT R2, R2, 0x5410, R21 ;  /* 0x0000541002027816 */ /* 0x000fe40000000015 */
[----:B------:R-:W-:-:S04]  /*4720*/  PRMT R30, R30, 0x5410, R31 ;  /* 0x000054101e1e7816 */ /* 0x000fc8000000001f */
[----:B------:R-:W-:Y:S01]  /*4730*/  HFMA2.MMA R41, R2, 1, 1, R41 ;  /* 0x3c003c0002297835 */ /* 0x000fe20000000029 */
[----:B------:R-:W-:-:S05]  /*4740*/  HADD2 R40, R30, R40 ;  /* 0x000000281e287230 */ /* 0x000fca0000000000 */
.L_x_795:
        /* <DEDUP_REMOVED lines=11> */
[----:B------:R-:W-:Y:S02]  /*4800*/  HADD2.F32 R36, -RZ, R6.H1_H1 ;  /* 0x30000006ff247230 */ /* 0x000fe40000004100 */
[----:B------:R-:W-:-:S02]  /*4810*/  HADD2.F32 R38, -RZ, R8.H1_H1 ;  /* 0x30000008ff267230 */ /* 0x000fc40000004100 */
[----:B------:R-:W-:Y:S02]  /*4820*/  HADD2.F32 R39, -RZ, R10.H1_H1 ;  /* 0x3000000aff277230 */ /* 0x000fe40000004100 */
[--C-:B0-----:R-:W-:Y:S02]  /*4830*/  HADD2.F32 R32, -RZ, R21.reuse.H0_H0 ;  /* 0x20000015ff207230 */ /* 0x101fe40000004100 */
[----:B------:R-:W-:Y:S02]  /*4840*/  HADD2.F32 R31, -RZ, R21.H1_H1 ;  /* 0x30000015ff1f7230 */ /* 0x000fe40000004100 */
[----:B------:R-:W-:Y:S02]  /*4850*/  HADD2.F32 R30, -RZ, R20.H0_H0 ;  /* 0x20000014ff1e7230 */ /* 0x000fe40000004100 */
[----:B------:R-:W-:Y:S02]  /*4860*/  HADD2.F32 R21, -RZ, R4.H0_H0 ;  /* 0x20000004ff157230 */ /* 0x000fe40000004100 */
[----:B------:R-:W-:Y:S01]  /*4870*/  HADD2.F32 R20, -RZ, R20.H1_H1 ;  /* 0x30000014ff147230 */ /* 0x000fe20000004100 */
[----:B------:R-:W-:-:S02]  /*4880*/  FFMA.FTZ R33, R33, R30, RZ ;  /* 0x0000001e21217223 */ /* 0x000fc400000100ff */
[-C--:B------:R-:W-:Y:S02]  /*4890*/  FFMA.FTZ R21, R21, R30.reuse, RZ ;  /* 0x0000001e15157223 */ /* 0x080fe400000100ff */
[-C--:B------:R-:W-:Y:S02]  /*48a0*/  FFMA.FTZ R35, R35, R30.reuse, RZ ;  /* 0x0000001e23237223 */ /* 0x080fe400000100ff */
        /* <DEDUP_REMOVED lines=20> */
[----:B------:R-:W-:Y:S01]  /*49f0*/  HADD2.F32 R33, -RZ, R12.H0_H0 ;  /* 0x2000000cff217230 */ /* 0x000fe20000004100 */
[-C--:B------:R-:W-:Y:S01]  /*4a00*/  FFMA.FTZ R34, R35, R31.reuse, R34 ;  /* 0x0000001f23227223 */ /* 0x080fe20000010022 */
[--C-:B------:R-:W-:Y:S01]  /*4a10*/  HADD2.F32 R30, -RZ, R3.reuse.H0_H0 ;  /* 0x20000003ff1e7230 */ /* 0x100fe20000004100 */
[----:B------:R-:W-:Y:S01]  /*4a20*/  FFMA.FTZ R36, R37, R31, R36 ;  /* 0x0000001f25247223 */ /* 0x000fe20000010024 */
[----:B------:R-:W-:Y:S01]  /*4a30*/  HADD2.F32 R31, -RZ, R3.H1_H1 ;  /* 0x30000003ff1f7230 */ /* 0x000fe20000004100 */
[----:B------:R-:W-:Y:S01]  /*4a40*/  FFMA.FTZ R3, R33, R21, R20 ;  /* 0x0000001521037223 */ /* 0x000fe20000010014 */
[----:B------:R-:W-:-:S02]  /*4a50*/  HADD2.F32 R33, -RZ, R14.H0_H0 ;  /* 0x2000000eff217230 */ /* 0x000fc40000004100 */
[----:B------:R-:W-:Y:S02]  /*4a60*/  HADD2.F32 R35, -RZ, R16.H0_H0 ;  /* 0x20000010ff237230 */ /* 0x000fe40000004100 */
[----:B------:R-:W-:Y:S01]  /*4a70*/  HADD2.F32 R2, -RZ, R2.H1_H1 ;  /* 0x30000002ff027230 */ /* 0x000fe20000004100 */
[-C--:B------:R-:W-:Y:S01]  /*4a80*/  FFMA.FTZ R33, R33, R21.reuse, R32 ;  /* 0x0000001521217223 */ /* 0x080fe20000010020 */
[----:B------:R-:W-:Y:S01]  /*4a90*/  HADD2.F32 R37, -RZ, R14.H1_H1 ;  /* 0x3000000eff257230 */ /* 0x000fe20000004100 */
[-C--:B------:R-:W-:Y:S01]  /*4aa0*/  FFMA.FTZ R35, R35, R21.reuse, R34 ;  /* 0x0000001523237223 */ /* 0x080fe20000010022 */
[----:B------:R-:W-:Y:S02]  /*4ab0*/  HADD2.F32 R20, -RZ, R12.H1_H1 ;  /* 0x3000000cff147230 */ /* 0x000fe40000004100 */
[----:B------:R-:W-:Y:S01]  /*4ac0*/  HADD2.F32 R38, -RZ, R18.H0_H0 ;  /* 0x20000012ff267230 */ /* 0x000fe20000004100 */
[-C--:B------:R-:W-:Y:S01]  /*4ad0*/  FFMA.FTZ R33, R37, R2.reuse, R33 ;  /* 0x0000000225217223 */ /* 0x080fe20000010021 */
[----:B------:R-:W-:Y:S01]  /*4ae0*/  HADD2.F32 R34, -RZ, R16.H1_H1 ;  /* 0x30000010ff227230 */ /* 0x000fe20000004100 */
[-C--:B------:R-:W-:Y:S01]  /*4af0*/  FFMA.FTZ R3, R20, R2.reuse, R3 ;  /* 0x0000000214037223 */ /* 0x080fe20000010003 */
[----:B------:R-:W-:Y:S01]  /*4b00*/  HADD2.F32 R37, -RZ, R18.H1_H1 ;  /* 0x30000012ff257230 */ /* 0x000fe20000004100 */
[----:B------:R-:W-:Y:S01]  /*4b10*/  FFMA.FTZ R21, R38, R21, R36 ;  /* 0x0000001526157223 */ /* 0x000fe20000010024 */
        /* <DEDUP_REMOVED lines=10> */
[----:B------:R-:W-:Y:S01]  /*4bc0*/  HADD2.F32 R35, -RZ, R19.H0_H0 ;  /* 0x20000013ff237230 */ /* 0x000fe20000004100 */
[-C--:B------:R-:W-:Y:S01]  /*4bd0*/  FFMA.FTZ R2, R3, R31.reuse, R2 ;  /* 0x0000001f03027223 */ /* 0x080fe20000010002 */
[----:B------:R-:W-:Y:S01]  /*4be0*/  HADD2.F32 R34, -RZ, R17.H1_H1 ;  /* 0x30000011ff227230 */ /* 0x000fe20000004100 */
[----:B------:R-:W-:Y:S01]  /*4bf0*/  FFMA.FTZ R3, R33, R31, R20 ;  /* 0x0000001f21037223 */ /* 0x000fe20000010014 */
[----:B------:R-:W-:Y:S01]  /*4c00*/  HADD2.F32 R36, -RZ, R19.H1_H1 ;  /* 0x30000013ff247230 */ /* 0x000fe20000004100 */
[----:B------:R-:W-:-:S02]  /*4c10*/  FFMA.FTZ R30, R35, R30, R21 ;  /* 0x0000001e231e7223 */ /* 0x000fc40000010015 */
[-C--:B------:R-:W-:Y:S02]  /*4c20*/  FFMA.FTZ R32, R34, R31.reuse, R32 ;  /* 0x0000001f22207223 */ /* 0x080fe40000010020 */
        /* <DEDUP_REMOVED lines=13> */
.L_x_797:
        /* <DEDUP_REMOVED lines=90> */
.L_x_798:
        /* <DEDUP_REMOVED lines=26> */
[----:B------:R-:W-:Y:S01]  /*5440*/  HADD2.F32 R6, -RZ, R7.H0_H0 ;  /* 0x20000007ff067230 */ /* 0x000fe20000004100 */
[-C--:B------:R-:W-:Y:S01]  /*5450*/  FFMA.FTZ R4, R4, R32.reuse, R21 ;  /* 0x0000002004047223 */ /* 0x080fe20000010015 */
        /* <DEDUP_REMOVED lines=8> */
[----:B------:R-:W-:Y:S01]  /*54e0*/  HADD2.F32 R9, -RZ, R12.H0_H0 ;  /* 0x2000000cff097230 */ /* 0x000fe20000004100 */
[----:B------:R-:W-:Y:S01]  /*54f0*/  FFMA.FTZ R32, R20, R32, R37 ;  /* 0x0000002014207223 */ /* 0x000fe20000010025 */
[----:B-1----:R-:W-:Y:S01]  /*5500*/  HADD2.F32 R5, -RZ, R2.H0_H0 ;  /* 0x20000002ff057230 */ /* 0x002fe20000004100 */
[-C--:B------:R-:W-:Y:S01]  /*5510*/  FFMA.FTZ R8, R8, R31.reuse, R6 ;  /* 0x0000001f08087223 */ /* 0x080fe20000010006 */
[--C-:B------:R-:W-:Y:S01]  /*5520*/  HADD2.F32 R6, -RZ, R3.reuse.H0_H0 ;  /* 0x20000003ff067230 */ /* 0x100fe20000004100 */
[----:B------:R-:W-:Y:S01]  /*5530*/  FFMA.FTZ R32, R11, R31, R32 ;  /* 0x0000001f0b207223 */ /* 0x000fe20000010020 */
[----:B------:R-:W-:Y:S01]  /*5540*/  HADD2.F32 R7, -RZ, R3.H1_H1 ;  /* 0x30000003ff077230 */ /* 0x000fe20000004100 */
[----:B------:R-:W-:Y:S01]  /*5550*/  FFMA.FTZ R3, R9, R5, R4 ;  /* 0x0000000509037223 */ /* 0x000fe20000010004 */
[----:B------:R-:W-:-:S02]  /*5560*/  HADD2.F32 R9, -RZ, R14.H0_H0 ;  /* 0x2000000eff097230 */ /* 0x000fc40000004100 */
[----:B------:R-:W-:Y:S02]  /*5570*/  HADD2.F32 R11, -RZ, R16.H0_H0 ;  /* 0x20000010ff0b7230 */ /* 0x000fe40000004100 */
[----:B------:R-:W-:Y:S01]  /*5580*/  HADD2.F32 R4, -RZ, R18.H0_H0 ;  /* 0x20000012ff047230 */ /* 0x000fe20000004100 */
[-C--:B------:R-:W-:Y:S01]  /*5590*/  FFMA.FTZ R9, R9, R5.reuse, R8 ;  /* 0x0000000509097223 */ /* 0x080fe20000010008 */
[----:B------:R-:W-:Y:S01]  /*55a0*/  HADD2.F32 R2, -RZ, R2.H1_H1 ;  /* 0x30000002ff027230 */ /* 0x000fe20000004100 */
[-C--:B------:R-:W-:Y:S01]  /*55b0*/  FFMA.FTZ R11, R11, R5.reuse, R10 ;  /* 0x000000050b0b7223 */ /* 0x080fe2000001000a */
[----:B------:R-:W-:Y:S01]  /*55c0*/  HADD2.F32 R12, -RZ, R12.H1_H1 ;  /* 0x3000000cff0c7230 */ /* 0x000fe20000004100 */
[----:B------:R-:W-:Y:S01]  /*55d0*/  FFMA.FTZ R5, R4, R5, R32 ;  /* 0x0000000504057223 */ /* 0x000fe20000010020 */
[----:B------:R-:W-:Y:S02]  /*55e0*/  HADD2.F32 R14, -RZ, R14.H1_H1 ;  /* 0x3000000eff0e7230 */ /* 0x000fe40000004100 */
        /* <DEDUP_REMOVED lines=33> */
[----:B------:R-:W-:Y:S02]  /*5800*/  HADD2 R22, R8, R22 ;  /* 0x0000001608167230 */ /* 0x000fe40000000000 */
.L_x_796:
        /* <DEDUP_REMOVED lines=57> */
[----:B------:R-:W-:Y:S02]  /*5ba0*/  HADD2.F32 R31, -RZ, R6.H0_H0 ;  /* 0x20000006ff1f7230 */ /* 0x000fe40000004100 */
[----:B------:R-:W-:Y:S01]  /*5bb0*/  HADD2.F32 R37, -RZ, R11.H0_H0 ;  /* 0x2000000bff257230 */ /* 0x000fe20000004100 */
[----:B------:R-:W1:Y:S01]  /*5bc0*/  LDS.64 R4, [UR4+0x18] ;  /* 0x00001804ff047984 */ /* 0x000e620008000a00 */
[----:B------:R-:W-:-:S02]  /*5bd0*/  HADD2.F32 R39, -RZ, R13.H0_H0 ;  /* 0x2000000dff277230 */ /* 0x000fc40000004100 */
[----:B------:R-:W-:Y:S02]  /*5be0*/  HADD2.F32 R46, -RZ, R8.H1_H1 ;  /* 0x30000008ff2e7230 */ /* 0x000fe40000004100 */
[----:B------:R-:W-:Y:S02]  /*5bf0*/  HADD2.F32 R48, -RZ, R11.H1_H1 ;  /* 0x3000000bff307230 */ /* 0x000fe40000004100 */
[----:B------:R-:W-:Y:S02]  /*5c00*/  HADD2.F32 R50, -RZ, R13.H1_H1 ;  /* 0x3000000dff327230 */ /* 0x000fe40000004100 */
[----:B0-----:R-:W-:Y:S02]  /*5c10*/  HADD2.F32 R34, -RZ, R32.H0_H0 ;  /* 0x20000020ff227230 */ /* 0x001fe40000004100 */
[--C-:B------:R-:W-:Y:S02]  /*5c20*/  HADD2.F32 R36, -RZ, R33.reuse.H0_H0 ;  /* 0x20000021ff247230 */ /* 0x100fe40000004100 */
[----:B------:R-:W-:Y:S01]  /*5c30*/  HADD2.F32 R38, -RZ, R33.H1_H1 ;  /* 0x30000021ff267230 */ /* 0x000fe20000004100 */
[----:B------:R-:W-:Y:S01]  /*5c40*/  FFMA.FTZ R31, R31, R34, RZ ;  /* 0x000000221f1f7223 */ /* 0x000fe200000100ff */
[----:B------:R-:W-:Y:S01]  /*5c50*/  HADD2.F32 R33, -RZ, R8.H0_H0 ;  /* 0x20000008ff217230 */ /* 0x000fe20000004100 */
[C---:B------:R-:W-:Y:S01]  /*5c60*/  FFMA.FTZ R37, R34.reuse, R37, RZ ;  /* 0x0000002522257223 */ /* 0x040fe200000100ff */
[----:B------:R-:W-:Y:S01]  /*5c70*/  HADD2.F32 R35, -RZ, R32.H1_H1 ;  /* 0x30000020ff237230 */ /* 0x000fe20000004100 */
[C---:B------:R-:W-:Y:S01]  /*5c80*/  FFMA.FTZ R39, R34.reuse, R39, RZ ;  /* 0x0000002722277223 */ /* 0x040fe200000100ff */
[----:B------:R-:W-:Y:S01]  /*5c90*/  HADD2.F32 R32, -RZ, R6.H1_H1 ;  /* 0x30000006ff207230 */ /* 0x000fe20000004100 */
[----:B------:R-:W-:Y:S01]  /*5ca0*/  FFMA.FTZ R33, R34, R33, RZ ;  /* 0x0000002122217223 */ /* 0x000fe200000100ff */
[----:B------:R-:W-:Y:S01]  /*5cb0*/  HADD2.F32 R34, -RZ, R10.H0_H0 ;  /* 0x2000000aff227230 */ /* 0x000fe20000004100 */
[----:B------:R-:W-:-:S02]  /*5cc0*/  FFMA.FTZ R37, R35, R48, R37 ;  /* 0x0000003023257223 */ /* 0x000fc40000010025 */
[----:B------:R-:W-:Y:S01]  /*5cd0*/  FFMA.FTZ R31, R32, R35, R31 ;  /* 0x00000023201f7223 */ /* 0x000fe2000001001f */
[--C-:B------:R-:W-:Y:S01]  /*5ce0*/  HADD2.F32 R32, -RZ, R7.reuse.H0_H0 ;  /* 0x20000007ff207230 */ /* 0x100fe20000004100 */
[C---:B------:R-:W-:Y:S01]  /*5cf0*/  FFMA.FTZ R33, R35.reuse, R46, R33 ;  /* 0x0000002e23217223 */ /* 0x040fe20000010021 */
[----:B------:R-:W-:Y:S01]  /*5d00*/  HADD2.F32 R46, -RZ, R14.H0_H0 ;  /* 0x2000000eff2e7230 */ /* 0x000fe20000004100 */
[----:B------:R-:W-:Y:S01]  /*5d10*/  FFMA.FTZ R39, R35, R50, R39 ;  /* 0x0000003223277223 */ /* 0x000fe20000010027 */
[----:B------:R-:W-:Y:S01]  /*5d20*/  HADD2.F32 R35, -RZ, R12.H0_H0 ;  /* 0x2000000cff237230 */ /* 0x000fe20000004100 */
[----:B------:R-:W-:Y:S01]  /*5d30*/  FFMA.FTZ R32, R32, R36, R31 ;  /* 0x0000002420207223 */ /* 0x000fe2000001001f */
[----:B------:R-:W-:Y:S01]  /*5d40*/  HADD2.F32 R31, -RZ, R7.H1_H1 ;  /* 0x30000007ff1f7230 */ /* 0x000fe20000004100 */
[C---:B------:R-:W-:Y:S01]  /*5d50*/  FFMA.FTZ R34, R36.reuse, R34, R33 ;  /* 0x0000002224227223 */ /* 0x040fe20000010021 */
        /* <DEDUP_REMOVED lines=8> */
[----:B-1----:R-:W-:Y:S01]  /*5de0*/  HADD2.F32 R33, -RZ, R4.H0_H0 ;  /* 0x20000004ff217230 */ /* 0x002fe20000004100 */
[C---:B------:R-:W-:Y:S01]  /*5df0*/  FFMA.FTZ R46, R38.reuse, R35, R37 ;  /* 0x00000023262e7223 */ /* 0x040fe20000010025 */
[--C-:B------:R-:W-:Y:S01]  /*5e00*/  HADD2.F32 R34, -RZ, R5.reuse.H0_H0 ;  /* 0x20000005ff227230 */ /* 0x100fe20000004100 */
[----:B------:R-:W-:Y:S01]  /*5e10*/  FFMA.FTZ R48, R38, R39, R47 ;  /* 0x0000002726307223 */ /* 0x000fe2000001002f */
[----:B------:R-:W-:Y:S01]  /*5e20*/  HADD2.F32 R37, -RZ, R5.H1_H1 ;  /* 0x30000005ff257230 */ /* 0x000fe20000004100 */
[----:B------:R-:W-:Y:S01]  /*5e30*/  FFMA.FTZ R31, R32, R33, R31 ;  /* 0x00000021201f7223 */ /* 0x000fe2000001001f */
[----:B------:R-:W-:-:S02]  /*5e40*/  HADD2.F32 R5, -RZ, R17.H0_H0 ;  /* 0x20000011ff057230 */ /* 0x000fc40000004100 */
[----:B------:R-:W-:Y:S02]  /*5e50*/  HADD2.F32 R35, -RZ, R4.H1_H1 ;  /* 0x30000004ff237230 */ /* 0x000fe40000004100 */
[----:B------:R-:W-:Y:S01]  /*5e60*/  HADD2.F32 R4, -RZ, R15.H1_H1 ;  /* 0x3000000fff047230 */ /* 0x000fe20000004100 */
[----:B------:R-:W-:Y:S01]  /*5e70*/  FFMA.FTZ R5, R33, R5, R36 ;  /* 0x0000000521057223 */ /* 0x000fe20000010024 */
[----:B------:R-:W-:Y:S02]  /*5e80*/  HADD2.F32 R32, -RZ, R17.H1_H1 ;  /* 0x30000011ff207230 */ /* 0x000fe40000004100 */
        /* <DEDUP_REMOVED lines=8> */
[----:B------:R-:W-:Y:S01]  /*5f10*/  HADD2.F32 R32, -RZ, R18.H0_H0 ;  /* 0x20000012ff207230 */ /* 0x000fe20000004100 */
[----:B------:R-:W-:Y:S01]  /*5f20*/  FFMA.FTZ R33, R35, R36, R38 ;  /* 0x0000002423217223 */ /* 0x000fe20000010026 */
[----:B------:R-:W-:Y:S01]  /*5f30*/  HADD2.F32 R46, -RZ, R21.H1_H1 ;  /* 0x30000015ff2e7230 */ /* 0x000fe20000004100 */
        /* <DEDUP_REMOVED lines=27> */
.L_x_799:
        /* <DEDUP_REMOVED lines=91> */
.L_x_801:
        /* <DEDUP_REMOVED lines=90> */
.L_x_802:
        /* <DEDUP_REMOVED lines=10> */
[----:B------:R-:W-:Y:S02]  /*6ce0*/  HADD2.F32 R13, -RZ, R13.H1_H1 ;  /* 0x3000000dff0d7230 */ /* 0x000fe40000004100 */
[--C-:B0-----:R-:W-:Y:S02]  /*6cf0*/  HADD2.F32 R31, -RZ, R32.reuse.H0_H0 ;  /* 0x20000020ff1f7230 */ /* 0x101fe40000004100 */
[--C-:B------:R-:W-:Y:S02]  /*6d00*/  HADD2.F32 R34, -RZ, R33.reuse.H0_H0 ;  /* 0x20000021ff227230 */ /* 0x100fe40000004100 */
[----:B------:R-:W-:Y:S01]  /*6d10*/  HADD2.F32 R35, -RZ, R33.H1_H1 ;  /* 0x30000021ff237230 */ /* 0x000fe20000004100 */
[-C--:B------:R-:W-:Y:S01]  /*6d20*/  FFMA.FTZ R33, R36, R31.reuse, RZ ;  /* 0x0000001f24217223 */ /* 0x080fe200000100ff */
[----:B------:R-:W-:Y:S01]  /*6d30*/  HADD2.F32 R32, -RZ, R32.H1_H1 ;  /* 0x30000020ff207230 */ /* 0x000fe20000004100 */
[----:B------:R-:W-:-:S02]  /*6d40*/  FFMA.FTZ R37, R38, R31, RZ ;  /* 0x0000001f26257223 */ /* 0x000fc400000100ff */
[-C--:B------:R-:W-:Y:S02]  /*6d50*/  FFMA.FTZ R39, R46, R31.reuse, RZ ;  /* 0x0000001f2e277223 */ /* 0x080fe400000100ff */
[----:B------:R-:W-:Y:S02]  /*6d60*/  FFMA.FTZ R31, R48, R31, RZ ;  /* 0x0000001f301f7223 */ /* 0x000fe400000100ff */
[-C--:B------:R-:W-:Y:S01]  /*6d70*/  FFMA.FTZ R33, R6, R32.reuse, R33 ;  /* 0x0000002006217223 */ /* 0x080fe20000010021 */
[--C-:B------:R-:W-:Y:S01]  /*6d80*/  HADD2.F32 R6, -RZ, R7.reuse.H0_H0 ;  /* 0x20000007ff067230 */ /* 0x100fe20000004100 */
[-C--:B------:R-:W-:Y:S01]  /*6d90*/  FFMA.FTZ R37, R8, R32.reuse, R37 ;  /* 0x0000002008257223 */ /* 0x080fe20000010025 */
[----:B------:R-:W-:Y:S01]  /*6da0*/  HADD2.F32 R8, -RZ, R10.H0_H0 ;  /* 0x2000000aff087230 */ /* 0x000fe20000004100 */
[-C--:B------:R-:W-:Y:S01]  /*6db0*/  FFMA.FTZ R39, R11, R32.reuse, R39 ;  /* 0x000000200b277223 */ /* 0x080fe20000010027 */
[----:B------:R-:W-:Y:S01]  /*6dc0*/  HADD2.F32 R7, -RZ, R7.H1_H1 ;  /* 0x30000007ff077230 */ /* 0x000fe20000004100 */
[----:B------:R-:W-:Y:S01]  /*6dd0*/  FFMA.FTZ R31, R13, R32, R31 ;  /* 0x000000200d1f7223 */ /* 0x000fe2000001001f */
[--C-:B------:R-:W-:Y:S01]  /*6de0*/  HADD2.F32 R32, -RZ, R12.reuse.H0_H0 ;  /* 0x2000000cff207230 */ /* 0x100fe20000004100 */
[-C--:B------:R-:W-:Y:S01]  /*6df0*/  FFMA.FTZ R6, R6, R34.reuse, R33 ;  /* 0x0000002206067223 */ /* 0x080fe20000010021 */
[----:B------:R-:W-:Y:S01]  /*6e00*/  HADD2.F32 R11, -RZ, R12.H1_H1 ;  /* 0x3000000cff0b7230 */ /* 0x000fe20000004100 */
[-C--:B------:R-:W-:Y:S01]  /*6e10*/  FFMA.FTZ R8, R8, R34.reuse, R37 ;  /* 0x0000002208087223 */ /* 0x080fe20000010025 */
[----:B------:R-:W-:Y:S01]  /*6e20*/  HADD2.F32 R10, -RZ, R10.H1_H1 ;  /* 0x3000000aff0a7230 */ /* 0x000fe20000004100 */
[-C--:B------:R-:W-:Y:S01]  /*6e30*/  FFMA.FTZ R32, R32, R34.reuse, R39 ;  /* 0x0000002220207223 */ /* 0x080fe20000010027 */
[----:B------:R-:W-:Y:S01]  /*6e40*/  HADD2.F32 R13, -RZ, R14.H0_H0 ;  /* 0x2000000eff0d7230 */ /* 0x000fe20000004100 */
[-C--:B------:R-:W-:Y:S01]  /*6e50*/  FFMA.FTZ R6, R7, R35.reuse, R6 ;  /* 0x0000002307067223 */ /* 0x080fe20000010006 */
[----:B-1----:R-:W-:Y:S01]  /*6e60*/  HADD2.F32 R7, -RZ, R4.H0_H0 ;  /* 0x20000004ff077230 */ /* 0x002fe20000004100 */
[-C--:B------:R-:W-:Y:S01]  /*6e70*/  FFMA.FTZ R32, R11, R35.reuse, R32 ;  /* 0x000000230b207223 */ /* 0x080fe20000010020 */
        /* <DEDUP_REMOVED lines=10> */
[----:B------:R-:W-:Y:S01]  /*6f20*/  HADD2.F32 R13, -RZ, R19.H0_H0 ;  /* 0x20000013ff0d7230 */ /* 0x000fe20000004100 */
[----:B------:R-:W-:Y:S01]  /*6f30*/  FFMA.FTZ R34, R14, R35, R34 ;  /* 0x000000230e227223 */ /* 0x000fe20000010022 */
[----:B------:R-:W-:Y:S02]  /*6f40*/  HADD2.F32 R17, -RZ, R17.H1_H1 ;  /* 0x30000011ff117230 */ /* 0x000fe40000004100 */
        /* <DEDUP_REMOVED lines=38> */
.L_x_800:
        /* <DEDUP_REMOVED lines=141> */
.L_x_803:
        /* <DEDUP_REMOVED lines=91> */
.L_x_805:
        /* <DEDUP_REMOVED lines=90> */
.L_x_806:
        /* <DEDUP_REMOVED lines=87> */
.L_x_804:
        /* <DEDUP_REMOVED lines=103> */
[--C-:B------:R-:W-:Y:S01]  /*91b0*/  HADD2.F32 R34, -RZ, R17.reuse.H0_H0 ;  /* 0x20000011ff227230 */ /* 0x100fe20000004100 */
[----:B------:R-:W-:Y:S01]  /*91c0*/  FFMA.FTZ R2, R2, R31, R19 ;  /* 0x0000001f02027223 */ /* 0x000fe20000010013 */
[----:B------:R-:W-:Y:S01]  /*91d0*/  HADD2.F32 R35, -RZ, R18.H0_H0 ;  /* 0x20000012ff237230 */ /* 0x000fe20000004100 */
[----:B------:R-:W-:Y:S01]  /*91e0*/  FFMA.FTZ R19, R31, R20, R3 ;  /* 0x000000141f137223 */ /* 0x000fe20000010003 */
        /* <DEDUP_REMOVED lines=34> */
.L_x_807:
        /* <DEDUP_REMOVED lines=91> */
.L_x_808:
        /* <DEDUP_REMOVED lines=90> */
.L_x_809:
[----:B------:R-:W-:Y:S05]  /*9f60*/  @P0 BRA `(.L_x_794) ;  /* 0x0000056000000947 */ /* 0x000fea0003800000 */
[----:B------:R-:W0:Y:S01]  /*9f70*/  LDS.64 R20, [UR4+0xf0] ;  /* 0x0000f004ff147984 */ /* 0x000e220008000a00 */
[--C-:B------:R-:W-:Y:S02]  /*9f80*/  HADD2.F32 R36, -RZ, R12.reuse.H0_H0 ;  /* 0x2000000cff247230 */ /* 0x100fe40000004100 */
[----:B------:R-:W-:Y:S01]  /*9f90*/  HADD2.F32 R32, -RZ, R11.H0_H0 ;  /* 0x2000000bff207230 */ /* 0x000fe20000004100 */
[----:B------:R-:W1:Y:S01]  /*9fa0*/  LDS.64 R2, [UR4+0xf8] ;  /* 0x0000f804ff027984 */ /* 0x000e620008000a00 */
[----:B------:R-:W-:Y:S02]  /*9fb0*/  HADD2.F32 R38, -RZ, R13.H0_H0 ;  /* 0x2000000dff267230 */ /* 0x000fe40000004100 */
[----:B------:R-:W-:Y:S02]  /*9fc0*/  HADD2.F32 R12, -RZ, R12.H1_H1 ;  /* 0x3000000cff0c7230 */ /* 0x000fe40000004100 */
[----:B------:R-:W-:-:S02]  /*9fd0*/  HADD2.F32 R34, -RZ, R11.H1_H1 ;  /* 0x3000000bff227230 */ /* 0x000fc40000004100 */
        /* <DEDUP_REMOVED lines=10> */
[--C-:B------:R-:W-:Y:S01]  /*a080*/  HADD2.F32 R14, -RZ, R5.reuse.H0_H0 ;  /* 0x20000005ff0e7230 */ /* 0x100fe20000004100 */
[-C--:B------:R-:W-:Y:S01]  /*a090*/  FFMA.FTZ R31, R12, R20.reuse, R31 ;  /* 0x000000140c1f7223 */ /* 0x080fe2000001001f */
[----:B------:R-:W-:Y:S01]  /*a0a0*/  HADD2.F32 R12, -RZ, R4.H0_H0 ;  /* 0x20000004ff0c7230 */ /* 0x000fe20000004100 */
[----:B------:R-:W-:Y:S01]  /*a0b0*/  FFMA.FTZ R19, R46, R19, RZ ;  /* 0x000000132e137223 */ /* 0x000fe200000100ff */
[----:B------:R-:W-:Y:S01]  /*a0c0*/  HADD2.F32 R5, -RZ, R5.H1_H1 ;  /* 0x30000005ff057230 */ /* 0x000fe20000004100 */
[----:B------:R-:W-:-:S02]  /*a0d0*/  FFMA.FTZ R11, R34, R20, R11 ;  /* 0x00000014220b7223 */ /* 0x000fc4000001000b */
[----:B------:R-:W-:Y:S01]  /*a0e0*/  FFMA.FTZ R33, R13, R20, R33 ;  /* 0x000000140d217223 */ /* 0x000fe20000010021 */
[--C-:B------:R-:W-:Y:S01]  /*a0f0*/  HADD2.F32 R13, -RZ, R6.reuse.H0_H0 ;  /* 0x20000006ff0d7230 */ /* 0x100fe20000004100 */
[----:B------:R-:W-:Y:S01]  /*a100*/  FFMA.FTZ R14, R14, R30, R31 ;  /* 0x0000001e0e0e7223 */ /* 0x000fe2000001001f */
[--C-:B------:R-:W-:Y:S01]  /*a110*/  HADD2.F32 R31, -RZ, R7.reuse.H0_H0 ;  /* 0x20000007ff1f7230 */ /* 0x100fe20000004100 */
[----:B------:R-:W-:Y:S01]  /*a120*/  FFMA.FTZ R19, R32, R20, R19 ;  /* 0x0000001420137223 */ /* 0x000fe20000010013 */
        /* <DEDUP_REMOVED lines=23> */
[----:B------:R-:W-:Y:S02]  /*a2a0*/  HADD2.F32 R16, -RZ, R16.H1_H1 ;  /* 0x30000010ff107230 */ /* 0x000fe40000004100 */
[----:B------:R-:W-:Y:S01]  /*a2b0*/  HADD2.F32 R12, -RZ, R8.H0_H0 ;  /* 0x20000008ff0c7230 */ /* 0x000fe20000004100 */
[-C--:B------:R-:W-:Y:S01]  /*a2c0*/  FFMA.FTZ R3, R15, R2.reuse, R3 ;  /* 0x000000020f037223 */ /* 0x080fe20000010003 */
[----:B------:R-:W-:Y:S01]  /*a2d0*/  HADD2.F32 R17, -RZ, R17.H1_H1 ;  /* 0x30000011ff117230 */ /* 0x000fe20000004100 */
[----:B------:R-:W-:Y:S01]  /*a2e0*/  FFMA.FTZ R7, R16, R2, R7 ;  /* 0x0000000210077223 */ /* 0x000fe20000010007 */
[----:B------:R-:W-:Y:S01]  /*a2f0*/  HADD2.F32 R18, -RZ, R18.H1_H1 ;  /* 0x30000012ff127230 */ /* 0x000fe20000004100 */
[----:B------:R-:W-:Y:S01]  /*a300*/  FFMA.FTZ R3, R12, R4, R3 ;  /* 0x000000040c037223 */ /* 0x000fe20000010003 */
[--C-:B------:R-:W-:Y:S01]  /*a310*/  HADD2.F32 R13, -RZ, R9.reuse.H0_H0 ;  /* 0x20000009ff0d7230 */ /* 0x100fe20000004100 */
        /* <DEDUP_REMOVED lines=11> */
[-C--:B------:R-:W-:Y:S02]  /*a3d0*/  FFMA.FTZ R0, R8, R6.reuse, R3 ;  /* 0x0000000608007223 */ /* 0x080fe40000010003 */
[-C--:B------:R-:W-:Y:S02]  /*a3e0*/  FFMA.FTZ R7, R9, R6.reuse, R7 ;  /* 0x0000000609077223 */ /* 0x080fe40000010007 */
[-C--:B------:R-:W-:Y:S02]  /*a3f0*/  FFMA.FTZ R2, R2, R6.reuse, R11 ;  /* 0x0000000602027223 */ /* 0x080fe4000001000b */
[----:B------:R-:W-:Y:S02]  /*a400*/  FFMA.FTZ R5, R10, R6, R5 ;  /* 0x000000060a057223 */ /* 0x000fe40000010005 */
[----:B------:R-:W-:Y:S02]  /*a410*/  FMUL.FTZ R0, R45, R0 ;  /* 0x000000002d007220 */ /* 0x000fe40000410000 */
        /* <DEDUP_REMOVED lines=11> */
.L_x_794:
[----:B------:R-:W-:Y:S01]  /*a4d0*/  IADD3 R95, R95, 0x20, RZ ;  /* 0x000000205f5f7810 */ /* 0x000fe20007ffe0ff */
[----:B0-----:R-:W-:Y:S01]  /*a4e0*/  IMAD.MOV.U32 R3, RZ, RZ, c[0x0][0x18c] ;  /* 0x00006300ff037624 */ /* 0x001fe200078e00ff */
[----:B------:R-:W-:Y:S02]  /*a4f0*/  UIADD3 UR4, UR4, 0x40, URZ ;  /* 0x0000004004047890 */ /* 0x000fe4000fffe03f */
[----:B------:R-:W-:Y:S01]  /*a500*/  ISETP.GE.AND P2, PT, R95, c[0x0][0x1b4], PT ;  /* 0x00006d005f007a0c */ /* 0x000fe20003f46270 */
[----:B------:R-:W-:Y:S01]  /*a510*/  IMAD.WIDE R28, R3, 0x10, R28 ;  /* 0x00000010031c7825 */ /* 0x000fe200078e021c */
[----:B------:R-:W-:-:S13]  /*a520*/  ISETP.LT.AND P3, PT, R95, R96, PT ;  /* 0x000000605f00720c */ /* 0x000fda0003f61270 */
[----:B------:R-:W-:Y:S05]  /*a530*/  @!P2 BRA P3, `(.L_x_810) ;  /* 0xffff99000000a947 */ /* 0x000fea000183ffff */
.L_x_793:
[----:B------:R-:W-:Y:S05]  /*a540*/  @!P1 EXIT ;  /* 0x000000000000994d */ /* 0x000fea0003800000 */
[----:B------:R-:W1:Y:S01]  /*a550*/  S2R R0, SR_CTAID.X ;  /* 0x0000000000007919 */ /* 0x000e620000002500 */
[----:B------:R-:W-:-:S03]  /*a560*/  IMAD.MOV.U32 R5, RZ, RZ, 0x2 ;  /* 0x00000002ff057424 */ /* 0x000fc600078e00ff */
[----:B0-----:R-:W1:Y:S04]  /*a570*/  S2R R3, SR_TID.X ;  /* 0x0000000000037919 */ /* 0x001e680000002100 */
[----:B------:R-:W0:Y:S01]  /*a580*/  S2R R2, SR_CTAID.Y ;  /* 0x0000000000027919 */ /* 0x000e220000002600 */
[----:B-1----:R-:W-:Y:S02]  /*a590*/  IMAD R3, R0, 0x20, R3 ;  /* 0x0000002000037824 */ /* 0x002fe400078e0203 */
[----:B0-----:R-:W-:Y:S02]  /*a5a0*/  IMAD.SHL.U32 R0, R2, 0x4, RZ ;  /* 0x0000000402007824 */ /* 0x001fe400078e00ff */
        /* <DEDUP_REMOVED lines=9> */
.L_x_814:
[----:B------:R-:W0:Y:S02]  /*a640*/  LDS R4, [R0] ;  /* 0x0000000000047984 */ /* 0x000e240000000800 */
[----:B0-----:R-:W-:-:S10]  /*a650*/  HFMA2.MMA R5, R4, 1, 1, R41 ;  /* 0x3c003c0004057835 */ /* 0x001fd40000000029 */
[----:B------:R-:W0:Y:S02]  /*a660*/  ATOMS.CAST.SPIN R5, [R0], R4, R5 ;  /* 0x000000040005738d */ /* 0x000e240001800005 */
[----:B0-----:R-:W-:-:S13]  /*a670*/  ISETP.EQ.U32.AND P0, PT, R5, 0x1, PT ;  /* 0x000000010500780c */ /* 0x001fda0003f02070 */
[----:B------:R-:W-:Y:S05]  /*a680*/  @!P0 BRA `(.L_x_814) ;  /* 0xffffffb000008947 */ /* 0x000fea000383ffff */
[----:B------:R-:W-:Y:S05]  /*a690*/  BRA `(.L_x_812) ;  /* 0x0000003000007947 */ /* 0x000fea0003800000 */
.L_x_813:
[----:B------:R-:W2:Y:S02]  /*a6a0*/  LD.E R0, [R2.64] ;  /* 0x0000000602007980 */ /* 0x000ea4000c101900 */
[----:B--2---:R-:W-:-:S05]  /*a6b0*/  IMAD.IADD R5, R41, 0x1, R0 ;  /* 0x0000000129057824 */ /* 0x004fca00078e0200 */
[----:B------:R0:W-:Y:S02]  /*a6c0*/  ST.E [R2.64], R5 ;  /* 0x0000000502007985 */ /* 0x0001e4000c101906 */
.L_x_812:
[----:B------:R-:W-:Y:S05]  /*a6d0*/  BSYNC B0 ;  /* 0x0000000000007941 */ /* 0x000fea0003800000 */
.L_x_811:
[----:B------:R-:W2:Y:S01]  /*a6e0*/  ATOM.E.ADD.F16x2.RN.STRONG.GPU P0, RZ, [R2.64+0x4], R40 ;  /* 0x0000042802ff798a */ /* 0x000ea2000810e9c6 */
[----:B------:R-:W-:Y:S01]  /*a6f0*/  BSSY B0, `(.L_x_815) ;  /* 0x000000f000007945 */ /* 0x000fe20003800000 */
[----:B--2---:R-:W-:Y:S05]  /*a700*/  @P0 BRA `(.L_x_816) ;  /* 0x000000d000000947 */ /* 0x004fea0003800000 */
[----:B------:R-:W1:Y:S02]  /*a710*/  QSPC.E.S P0, RZ, [R2+0x4] ;  /* 0x0000040002ff73aa */ /* 0x000e640000000500 */
[----:B-1----:R-:W-:Y:S05]  /*a720*/  @!P0 BRA `(.L_x_817) ;  /* 0x0000008000008947 */ /* 0x002fea0003800000 */
[----:B------:R-:W-:-:S04]  /*a730*/  IADD3 R0, R2, 0x4, RZ ;  /* 0x0000000402007810 */ /* 0x000fc80007ffe0ff */
[----:B------:R-:W-:-:S05]  /*a740*/  LOP3.LUT R0, R0, 0xffffff, RZ, 0xc0, !PT ;  /* 0x00ffffff00007812 */ /* 0x000fca00078ec0ff */
.L_x_818:
[----:B------:R-:W1:Y:S02]  /*a750*/  LDS R4, [R0] ;  /* 0x0000000000047984 */ /* 0x000e640000000800 */
[----:B01----:R-:W-:-:S06]  /*a760*/  HADD2 R5, R4, R40 ;  /* 0x0000002804057230 */ /* 0x003fcc0000000000 */
[----:B------:R-:W0:Y:S02]  /*a770*/  ATOMS.CAST.SPIN R5, [R0], R4, R5 ;  /* 0x000000040005738d */ /* 0x000e240001800005 */
[----:B0-----:R-:W-:-:S13]  /*a780*/  ISETP.EQ.U32.AND P0, PT, R5, 0x1, PT ;  /* 0x000000010500780c */ /* 0x001fda0003f02070 */
[----:B------:R-:W-:Y:S05]  /*a790*/  @!P0 BRA `(.L_x_818) ;  /* 0xffffffb000008947 */ /* 0x000fea000383ffff */
[----:B------:R-:W-:Y:S05]  /*a7a0*/  BRA `(.L_x_816) ;  /* 0x0000003000007947 */ /* 0x000fea0003800000 */
.L_x_817:
[----:B------:R-:W2:Y:S02]  /*a7b0*/  LD.E R0, [R2.64+0x4] ;  /* 0x0000040602007980 */ /* 0x000ea4000c101900 */
[----:B0-2---:R-:W-:-:S05]  /*a7c0*/  IMAD.IADD R5, R40, 0x1, R0 ;  /* 0x0000000128057824 */ /* 0x005fca00078e0200 */
[----:B------:R0:W-:Y:S02]  /*a7d0*/  ST.E [R2.64+0x4], R5 ;  /* 0x0000040502007985 */ /* 0x0001e4000c101906 */
.L_x_816:
[----:B------:R-:W-:Y:S05]  /*a7e0*/  BSYNC B0 ;  /* 0x0000000000007941 */ /* 0x000fea0003800000 */
.L_x_815:
        /* <DEDUP_REMOVED lines=10> */
.L_x_822:
[----:B------:R-:W0:Y:S02]  /*a890*/  LDS R4, [R0] ;  /* 0x0000000000047984 */ /* 0x000e240000000800 */
[----:B0-----:R-:W-:-:S10]  /*a8a0*/  HFMA2.MMA R5, R4, 1, 1, R27 ;  /* 0x3c003c0004057835 */ /* 0x001fd4000000001b */
[----:B------:R-:W0:Y:S02]  /*a8b0*/  ATOMS.CAST.SPIN R5, [R0], R4, R5 ;  /* 0x000000040005738d */ /* 0x000e240001800005 */
[----:B0-----:R-:W-:-:S13]  /*a8c0*/  ISETP.EQ.U32.AND P0, PT, R5, 0x1, PT ;  /* 0x000000010500780c */ /* 0x001fda0003f02070 */
[----:B------:R-:W-:Y:S05]  /*a8d0*/  @!P0 BRA `(.L_x_822) ;  /* 0xffffffb000008947 */ /* 0x000fea000383ffff */
[----:B------:R-:W-:Y:S05]  /*a8e0*/  BRA `(.L_x_820) ;  /* 0x0000003000007947 */ /* 0x000fea0003800000 */
.L_x_821:
[----:B------:R-:W2:Y:S02]  /*a8f0*/  LD.E R0, [R2.64] ;  /* 0x0000000602007980 */ /* 0x000ea4000c101900 */
[----:B--2---:R-:W-:-:S05]  /*a900*/  IMAD.IADD R5, R27, 0x1, R0 ;  /* 0x000000011b057824 */ /* 0x004fca00078e0200 */
[----:B------:R0:W-:Y:S02]  /*a910*/  ST.E [R2.64], R5 ;  /* 0x0000000502007985 */ /* 0x0001e4000c101906 */
.L_x_820:
[----:B------:R-:W-:Y:S05]  /*a920*/  BSYNC B0 ;  /* 0x0000000000007941 */ /* 0x000fea0003800000 */
.L_x_819:
[----:B------:R-:W2:Y:S01]  /*a930*/  ATOM.E.ADD.F16x2.RN.STRONG.GPU P0, RZ, [R2.64+0x4], R26 ;  /* 0x0000041a02ff798a */ /* 0x000ea2000810e9c6 */
[----:B------:R-:W-:Y:S01]  /*a940*/  BSSY B0, `(.L_x_823) ;  /* 0x000000f000007945 */ /* 0x000fe20003800000 */
[----:B--2---:R-:W-:Y:S05]  /*a950*/  @P0 BRA `(.L_x_824) ;  /* 0x000000d000000947 */ /* 0x004fea0003800000 */
[----:B------:R-:W1:Y:S02]  /*a960*/  QSPC.E.S P0, RZ, [R2+0x4] ;  /* 0x0000040002ff73aa */ /* 0x000e640000000500 */
[----:B-1----:R-:W-:Y:S05]  /*a970*/  @!P0 BRA `(.L_x_825) ;  /* 0x0000008000008947 */ /* 0x002fea0003800000 */
[----:B------:R-:W-:-:S04]  /*a980*/  IADD3 R0, R2, 0x4, RZ ;  /* 0x0000000402007810 */ /* 0x000fc80007ffe0ff */
[----:B------:R-:W-:-:S05]  /*a990*/  LOP3.LUT R0, R0, 0xffffff, RZ, 0xc0, !PT ;  /* 0x00ffffff00007812 */ /* 0x000fca00078ec0ff */
.L_x_826:
[----:B------:R-:W1:Y:S02]  /*a9a0*/  LDS R4, [R0] ;  /* 0x0000000000047984 */ /* 0x000e640000000800 */
[----:B01----:R-:W-:-:S06]  /*a9b0*/  HADD2 R5, R4, R26 ;  /* 0x0000001a04057230 */ /* 0x003fcc0000000000 */
[----:B------:R-:W0:Y:S02]  /*a9c0*/  ATOMS.CAST.SPIN R5, [R0], R4, R5 ;  /* 0x000000040005738d */ /* 0x000e240001800005 */
[----:B0-----:R-:W-:-:S13]  /*a9d0*/  ISETP.EQ.U32.AND P0, PT, R5, 0x1, PT ;  /* 0x000000010500780c */ /* 0x001fda0003f02070 */
[----:B------:R-:W-:Y:S05]  /*a9e0*/  @!P0 BRA `(.L_x_826) ;  /* 0xffffffb000008947 */ /* 0x000fea000383ffff */
[----:B------:R-:W-:Y:S05]  /*a9f0*/  BRA `(.L_x_824) ;  /* 0x0000003000007947 */ /* 0x000fea0003800000 */
.L_x_825:
[----:B------:R-:W2:Y:S02]  /*aa00*/  LD.E R0, [R2.64+0x4] ;  /* 0x0000040602007980 */ /* 0x000ea4000c101900 */
[----:B0-2---:R-:W-:-:S05]  /*aa10*/  IMAD.IADD R5, R26, 0x1, R0 ;  /* 0x000000011a057824 */ /* 0x005fca00078e0200 */
[----:B------:R0:W-:Y:S02]  /*aa20*/  ST.E [R2.64+0x4], R5 ;  /* 0x0000040502007985 */ /* 0x0001e4000c101906 */
.L_x_824:
[----:B------:R-:W-:Y:S05]  /*aa30*/  BSYNC B0 ;  /* 0x0000000000007941 */ /* 0x000fea0003800000 */
.L_x_823:
        /* <DEDUP_REMOVED lines=9> */
.L_x_830:
[----:B------:R-:W0:Y:S02]  /*aad0*/  LDS R4, [R0] ;  /* 0x0000000000047984 */ /* 0x000e240000000800 */
[----:B0-----:R-:W-:-:S10]  /*aae0*/  HFMA2.MMA R5, R4, 1, 1, R25 ;  /* 0x3c003c0004057835 */ /* 0x001fd40000000019 */
[----:B------:R-:W0:Y:S02]  /*aaf0*/  ATOMS.CAST.SPIN R5, [R0], R4, R5 ;  /* 0x000000040005738d */ /* 0x000e240001800005 */
[----:B0-----:R-:W-:-:S13]  /*ab00*/  ISETP.EQ.U32.AND P0, PT, R5, 0x1, PT ;  /* 0x000000010500780c */ /* 0x001fda0003f02070 */
[----:B------:R-:W-:Y:S05]  /*ab10*/  @!P0 BRA `(.L_x_830) ;  /* 0xffffffb000008947 */ /* 0x000fea000383ffff */
[----:B------:R-:W-:Y:S05]  /*ab20*/  BRA `(.L_x_828) ;  /* 0x0000003000007947 */ /* 0x000fea0003800000 */
.L_x_829:
[----:B------:R-:W2:Y:S02]  /*ab30*/  LD.E R0, [R2.64] ;  /* 0x0000000602007980 */ /* 0x000ea4000c101900 */
[----:B--2---:R-:W-:-:S05]  /*ab40*/  IMAD.IADD R5, R25, 0x1, R0 ;  /* 0x0000000119057824 */ /* 0x004fca00078e0200 */
[----:B------:R0:W-:Y:S02]  /*ab50*/  ST.E [R2.64], R5 ;  /* 0x0000000502007985 */ /* 0x0001e4000c101906 */
.L_x_828:
[----:B------:R-:W-:Y:S05]  /*ab60*/  BSYNC B0 ;  /* 0x0000000000007941 */ /* 0x000fea0003800000 */
.L_x_827:
[----:B------:R-:W2:Y:S01]  /*ab70*/  ATOM.E.ADD.F16x2.RN.STRONG.GPU P0, RZ, [R2.64+0x4], R24 ;  /* 0x0000041802ff798a */ /* 0x000ea2000810e9c6 */
[----:B------:R-:W-:Y:S01]  /*ab80*/  BSSY B0, `(.L_x_831) ;  /* 0x000000f000007945 */ /* 0x000fe20003800000 */
[----:B--2---:R-:W-:Y:S05]  /*ab90*/  @P0 BRA `(.L_x_832) ;  /* 0x000000d000000947 */ /* 0x004fea0003800000 */
[----:B------:R-:W1:Y:S02]  /*aba0*/  QSPC.E.S P0, RZ, [R2+0x4] ;  /* 0x0000040002ff73aa */ /* 0x000e640000000500 */
[----:B-1----:R-:W-:Y:S05]  /*abb0*/  @!P0 BRA `(.L_x_833) ;  /* 0x0000008000008947 */ /* 0x002fea0003800000 */
[----:B------:R-:W-:-:S04]  /*abc0*/  IADD3 R0, R2, 0x4, RZ ;  /* 0x0000000402007810 */ /* 0x000fc80007ffe0ff */
[----:B------:R-:W-:-:S05]  /*abd0*/  LOP3.LUT R0, R0, 0xffffff, RZ, 0xc0, !PT ;  /* 0x00ffffff00007812 */ /* 0x000fca00078ec0ff */
.L_x_834:
[----:B------:R-:W1:Y:S02]  /*abe0*/  LDS R4, [R0] ;  /* 0x0000000000047984 */ /* 0x000e640000000800 */
[----:B01----:R-:W-:-:S06]  /*abf0*/  HADD2 R5, R4, R24 ;  /* 0x0000001804057230 */ /* 0x003fcc0000000000 */
[----:B------:R-:W0:Y:S02]  /*ac00*/  ATOMS.CAST.SPIN R5, [R0], R4, R5 ;  /* 0x000000040005738d */ /* 0x000e240001800005 */
[----:B0-----:R-:W-:-:S13]  /*ac10*/  ISETP.EQ.U32.AND P0, PT, R5, 0x1, PT ;  /* 0x000000010500780c */ /* 0x001fda0003f02070 */
[----:B------:R-:W-:Y:S05]  /*ac20*/  @!P0 BRA `(.L_x_834) ;  /* 0xffffffb000008947 */ /* 0x000fea000383ffff */
[----:B------:R-:W-:Y:S05]  /*ac30*/  BRA `(.L_x_832) ;  /* 0x0000003000007947 */ /* 0x000fea0003800000 */
.L_x_833:
[----:B------:R-:W2:Y:S02]  /*ac40*/  LD.E R0, [R2.64+0x4] ;  /* 0x0000040602007980 */ /* 0x000ea4000c101900 */
[----:B0-2---:R-:W-:-:S05]  /*ac50*/  IMAD.IADD R5, R24, 0x1, R0 ;  /* 0x0000000118057824 */ /* 0x005fca00078e0200 */
[----:B------:R0:W-:Y:S02]  /*ac60*/  ST.E [R2.64+0x4], R5 ;  /* 0x0000040502007985 */ /* 0x0001e4000c101906 */
.L_x_832:
[----:B------:R-:W-:Y:S05]  /*ac70*/  BSYNC B0 ;  /* 0x0000000000007941 */ /* 0x000fea0003800000 */
.L_x_831:
        /* <DEDUP_REMOVED lines=9> */
.L_x_838:
[----:B------:R-:W0:Y:S02]  /*ad10*/  LDS R4, [R0] ;  /* 0x0000000000047984 */ /* 0x000e240000000800 */
[----:B0-----:R-:W-:-:S10]  /*ad20*/  HFMA2.MMA R5, R4, 1, 1, R23 ;  /* 0x3c003c0004057835 */ /* 0x001fd40000000017 */
[----:B------:R-:W0:Y:S02]  /*ad30*/  ATOMS.CAST.SPIN R5, [R0], R4, R5 ;  /* 0x000000040005738d */ /* 0x000e240001800005 */
[----:B0-----:R-:W-:-:S13]  /*ad40*/  ISETP.EQ.U32.AND P0, PT, R5, 0x1, PT ;  /* 0x000000010500780c */ /* 0x001fda0003f02070 */
[----:B------:R-:W-:Y:S05]  /*ad50*/  @!P0 BRA `(.L_x_838) ;  /* 0xffffffb000008947 */ /* 0x000fea000383ffff */
[----:B------:R-:W-:Y:S05]  /*ad60*/  BRA `(.L_x_836) ;  /* 0x0000003000007947 */ /* 0x000fea0003800000 */
.L_x_837:
[----:B------:R-:W2:Y:S02]  /*ad70*/  LD.E R0, [R2.64] ;  /* 0x0000000602007980 */ /* 0x000ea4000c101900 */
[----:B--2---:R-:W-:-:S05]  /*ad80*/  IMAD.IADD R5, R23, 0x1, R0 ;  /* 0x0000000117057824 */ /* 0x004fca00078e0200 */
[----:B------:R0:W-:Y:S02]  /*ad90*/  ST.E [R2.64], R5 ;  /* 0x0000000502007985 */ /* 0x0001e4000c101906 */
.L_x_836:
[----:B------:R-:W-:Y:S05]  /*ada0*/  BSYNC B0 ;  /* 0x0000000000007941 */ /* 0x000fea0003800000 */
.L_x_835:
[----:B------:R-:W2:Y:S02]  /*adb0*/  ATOM.E.ADD.F16x2.RN.STRONG.GPU P0, RZ, [R2.64+0x4], R22 ;  /* 0x0000041602ff798a */ /* 0x000ea4000810e9c6 */
[----:B--2---:R-:W-:Y:S05]  /*adc0*/  @P0 EXIT ;  /* 0x000000000000094d */ /* 0x004fea0003800000 */
[----:B------:R-:W1:Y:S02]  /*add0*/  QSPC.E.S P0, RZ, [R2+0x4] ;  /* 0x0000040002ff73aa */ /* 0x000e640000000500 */
[----:B-1----:R-:W-:Y:S05]  /*ade0*/  @!P0 BRA `(.L_x_839) ;  /* 0x0000008000008947 */ /* 0x002fea0003800000 */
[----:B0-----:R-:W-:-:S04]  /*adf0*/  IADD3 R2, R2, 0x4, RZ ;  /* 0x0000000402027810 */ /* 0x001fc80007ffe0ff */
[----:B------:R-:W-:-:S05]  /*ae00*/  LOP3.LUT R2, R2, 0xffffff, RZ, 0xc0, !PT ;  /* 0x00ffffff02027812 */ /* 0x000fca00078ec0ff */
.L_x_840:
[----:B------:R-:W0:Y:S02]  /*ae10*/  LDS R4, [R2] ;  /* 0x0000000002047984 */ /* 0x000e240000000800 */
[----:B0-----:R-:W-:-:S06]  /*ae20*/  HADD2 R5, R4, R22 ;  /* 0x0000001604057230 */ /* 0x001fcc0000000000 */
[----:B------:R-:W0:Y:S02]  /*ae30*/  ATOMS.CAST.SPIN R5, [R2], R4, R5 ;  /* 0x000000040205738d */ /* 0x000e240001800005 */
[----:B0-----:R-:W-:-:S13]  /*ae40*/  ISETP.EQ.U32.AND P0, PT, R5, 0x1, PT ;  /* 0x000000010500780c */ /* 0x001fda0003f02070 */
[----:B------:R-:W-:Y:S05]  /*ae50*/  @!P0 BRA `(.L_x_840) ;  /* 0xffffffb000008947 */ /* 0x000fea000383ffff */
[----:B------:R-:W-:Y:S05]  /*ae60*/  EXIT ;  /* 0x000000000000794d */ /* 0x000fea0003800000 */
.L_x_839:
[----:B------:R-:W2:Y:S02]  /*ae70*/  LD.E R0, [R2.64+0x4] ;  /* 0x0000040602007980 */ /* 0x000ea4000c101900 */
[----:B0-2---:R-:W-:-:S05]  /*ae80*/  IMAD.IADD R5, R22, 0x1, R0 ;  /* 0x0000000116057824 */ /* 0x005fca00078e0200 */
[----:B------:R-:W-:Y:S01]  /*ae90*/  ST.E [R2.64+0x4], R5 ;  /* 0x0000040502007985 */ /* 0x000fe2000c101906 */
[----:B------:R-:W-:Y:S05]  /*aea0*/  EXIT ;  /* 0x000000000000794d */ /* 0x000fea0003800000 */
.L_x_841:
        /* <DEDUP_REMOVED lines=13> */
.L_x_3273:


//--------------------- .text._Z23gemm_half_q_half_kernelILi4ELi8ELb1ELb0ELi32EEvPK6__halfPKjS4_S2_PS0_iiiiPKtS7_iiiiiibS2_i --------------------------
	.section	.text._Z23gemm_half_q_half_kernelILi4ELi8ELb1ELb0ELi32EEvPK6__halfPKjS4_S2_PS0_iiiiPKtS7_iiiiiibS2_i,"ax",@progbits
	.sectioninfo	@"SHI_REGISTERS=55"
	.align	128
        .global         _Z23gemm_half_q_half_kernelILi4ELi8ELb1ELb0ELi32EEvPK6__halfPKjS4_S2_PS0_iiiiPKtS7_iiiiiibS2_i
        .type           _Z23gemm_half_q_half_kernelILi4ELi8ELb1ELb0ELi32EEvPK6__halfPKjS4_S2_PS0_iiiiPKtS7_iiiiiibS2_i,@function
        .size           _Z23gemm_half_q_half_kernelILi4ELi8ELb1ELb0ELi32EEvPK6__halfPKjS4_S2_PS0_iiiiPKtS7_iiiiiibS2_i,(.L_x_3274 - _Z23gemm_half_q_half_kernelILi4ELi8ELb1ELb0ELi32EEvPK6__halfPKjS4_S2_PS0_iiiiPKtS7_iiiiiibS2_i)
        .other          _Z23gemm_half_q_half_kernelILi4ELi8ELb1ELb0ELi32EEvPK6__halfPKjS4_S2_PS0_iiiiPKtS7_iiiiiibS2_i,@"STO_CUDA_ENTRY STV_DEFAULT"
_Z23gemm_half_q_half_kernelILi4ELi8ELb1ELb0ELi32EEvPK6__halfPKjS4_S2_PS0_iiiiPKtS7_iiiiiibS2_i:
.text._Z23gemm_half_q_half_kernelILi4ELi8ELb1ELb0ELi32EEvPK6__halfPKjS4_S2_PS0_iiiiPKtS7_iiiiiibS2_i:
[----:B------:R-:W-:Y:S02]  /*0000*/  MOV R1, c[0x0][0x28] ;  /* 0x00000a0000017a02 */ /* 0x000fe40000000f00 */
[----:B------:R-:W0:Y:S01]  /*0010*/  S2R R8, SR_CTAID.Y ;  /* 0x0000000000087919 */ /* 0x000e220000002600 */
[----:B------:R-:W-:Y:S01]  /*0020*/  MOV R3, 0xfffffffc ;  /* 0xfffffffc00037802 */ /* 0x000fe20000000f00 */
        /* <DEDUP_REMOVED lines=8> */
[----:B0-----:R-:W-:Y:S01]  /*00b0*/  IMAD R12, R8, R3, c[0x0][0x188] ;  /* 0x00006200080c7624 */ /* 0x001fe200078e0203 */
[----:B------:R-:W-:Y:S02]  /*00c0*/  PRMT R3, RZ, 0x7610, R3 ;  /* 0x00007610ff037816 */ /* 0x000fe40000000003 */
[----:B-1----:R-:W-:Y:S02]  /*00d0*/  SHF.L.U32 R4, R6, 0x5, RZ ;  /* 0x0000000506047819 */ /* 0x002fe400000006ff */
[----:B------:R-:W-:Y:S02]  /*00e0*/  ISETP.GE.AND P1, PT, R12, 0x1, PT ;  /* 0x000000010c00780c */ /* 0x000fe40003f26270 */
[----:B------:R-:W-:Y:S02]  /*00f0*/  IADD3 R7, R4, 0x20, RZ ;  /* 0x0000002004077810 */ /* 0x000fe40007ffe0ff */
[----:B------:R-:W-:-:S02]  /*0100*/  IMNMX R5, R12, 0x4, PT ;  /* 0x000000040c057817 */ /* 0x000fc40003800200 */
        /* <DEDUP_REMOVED lines=32> */
.L_x_842:
        /* <DEDUP_REMOVED lines=20> */
[----:B------:R-:W-:Y:S02]  /*0450*/  LEA R16, P0, R15, c[0x0][0x160], 0x1 ;  /* 0x000058000f107a11 */ /* 0x000fe400078008ff */
[----:B------:R-:W-:Y:S02]  /*0460*/  SHF.L.U32 R11, R9, 0x1, RZ ;  /* 0x00000001090b7819 */ /* 0x000fe400000006ff */
[----:B------:R-:W-:Y:S02]  /*0470*/  LEA.HI.X R17, R15, c[0x0][0x164], R20, 0x1, P0 ;  /* 0x000059000f117a11 */ /* 0x000fe400000f0c14 */
[----:B------:R-:W-:Y:S01]  /*0480*/  PLOP3.LUT P0, PT, PT, PT, PT, 0x80, 0x0 ;  /* 0x000000000000781c */ /* 0x000fe20003f0f070 */
[----:B------:R-:W-:Y:S05]  /*0490*/  @!P2 BRA `(.L_x_846) ;  /* 0x000001300000a947 */ /* 0x000fea0003800000 */
[----:B------:R-:W-:Y:S02]  /*04a0*/  PLOP3.LUT P0, PT, PT, PT, PT, 0x8, 0x0 ;  /* 0x000000000000781c */ /* 0x000fe40003f0e170 */
[----:B------:R-:W-:-:S05]  /*04b0*/  IADD3 R15, R5, -0x3, RZ ;  /* 0xfffffffd050f7810 */ /* 0x000fca0007ffe0ff */
.L_x_847:
        /* <DEDUP_REMOVED lines=17> */
.L_x_846:
        /* <DEDUP_REMOVED lines=17> */
.L_x_845:
        /* <DEDUP_REMOVED lines=13> */
.L_x_849:
        /* <DEDUP_REMOVED lines=17> */
.L_x_848:
[----:B------:R-:W-:-:S04]  /*08c0*/  IADD3 R15, R5, -R24, RZ ;  /* 0x80000018050f7210 */ /* 0x000fc80007ffe0ff */
[----:B------:R-:W-:-:S13]  /*08d0*/  ISETP.GT.AND P2, PT, R15, 0x1, PT ;  /* 0x000000010f00780c */ /* 0x000fda0003f44270 */
[----:B------:R-:W-:Y:S01]  /*08e0*/  @P2 PLOP3.LUT P0, PT, PT, PT, PT, 0x8, 0x0 ;  /* 0x000000000000281c */ /* 0x000fe20003f0e170 */
[----:B------:R0:W2:Y:S01]  /*08f0*/  @P2 LDG.E.U16.CONSTANT R22, [R16.64] ;  /* 0x0000000610162981 */ /* 0x0000a2000c1e9500 */
[----:B------:R-:W-:Y:S02]  /*0900*/  @P2 IADD3 R24, R24, 0x2, RZ ;  /* 0x0000000218182810 */ /* 0x000fe40007ffe0ff */
[----:B------:R-:W-:-:S05]  /*0910*/  @P2 MOV R15, c[0x0][0x190] ;  /* 0x00006400000f2a02 */ /* 0x000fca0000000f00 */
[----:B------:R-:W-:-:S04]  /*0920*/  @P2 IMAD.WIDE R18, R15, 0x2, R16 ;  /* 0x000000020f122825 */ /* 0x000fc800078e0210 */
[----:B------:R-:W-:Y:S02]  /*0930*/  ISETP.LT.OR P0, PT, R24, R5, P0 ;  /* 0x000000051800720c */ /* 0x000fe40000701670 */
[----:B------:R-:W3:Y:S01]  /*0940*/  @P2 LDG.E.U16.CONSTANT R24, [R18.64] ;  /* 0x0000000612182981 */ /* 0x000ee2000c1e9500 */
[----:B0-----:R-:W-:-:S10]  /*0950*/  @P2 IMAD.WIDE R16, R15, 0x2, R18 ;  /* 0x000000020f102825 */ /* 0x001fd400078e0212 */
[----:B------:R-:W4:Y:S04]  /*0960*/  @P0 LDG.E.U16.CONSTANT R20, [R16.64] ;  /* 0x0000000610140981 */ /* 0x000f28000c1e9500 */
[----:B--2---:R-:W-:Y:S04]  /*0970*/  @P2 STS.U16 [R11], R22 ;  /* 0x000000160b002388 */ /* 0x004fe80000000400 */
[----:B---3--:R0:W-:Y:S02]  /*0980*/  @P2 STS.U16 [R11+0x40], R24 ;  /* 0x000040180b002388 */ /* 0x0081e40000000400 */
[----:B0-----:R-:W-:-:S05]  /*0990*/  @P2 IADD3 R11, R11, 0x80, RZ ;  /* 0x000000800b0b2810 */ /* 0x001fca0007ffe0ff */
[----:B----4-:R0:W-:Y:S02]  /*09a0*/  @P0 STS.U16 [R11], R20 ;  /* 0x000000140b000388 */ /* 0x0101e40000000400 */
.L_x_844:
[----:B------:R-:W-:Y:S05]  /*09b0*/  BSYNC B0 ;  /* 0x0000000000007941 */ /* 0x000fea0003800000 */
.L_x_843:
        /* <DEDUP_REMOVED lines=8> */
[----:B------:R-:W-:Y:S01]  /*0a40*/  ISETP.GT.AND P2, PT, R5, 0x3, PT ;  /* 0x000000030500780c */ /* 0x000fe20003f44270 */
[----:B------:R-:W-:Y:S01]  /*0a50*/  HFMA2.MMA R15, -RZ, RZ, 0, 1.1920928955078125e-07 ;  /* 0x00000002ff0f7435 */ /* 0x000fe200000001ff */
[----:B------:R-:W-:Y:S01]  /*0a60*/  PLOP3.LUT P0, PT, PT, PT, PT, 0x80, 0x0 ;  /* 0x000000000000781c */ /* 0x000fe20003f0f070 */
[----:B------:R-:W-:Y:S01]  /*0a70*/  HFMA2.MMA R20, -RZ, RZ, 0, 0 ;  /* 0x00000000ff147435 */ /* 0x000fe200000001ff */
[----:B------:R-:W-:-:S04]  /*0a80*/  LEA R10, R10, R11, 0x5 ;  /* 0x0000000b0a0a7211 */ /* 0x000fc800078e28ff */
[----:B------:R-:W-:-:S04]  /*0a90*/  IADD3 R8, R9, R10, RZ ;  /* 0x0000000a09087210 */ /* 0x000fc80007ffe0ff */
[----:B------:R-:W-:-:S05]  /*0aa0*/  SHF.L.U32 R8, R8, 0x2, RZ ;  /* 0x0000000208087819 */ /* 0x000fca00000006ff */
[----:B------:R-:W-:Y:S01]  /*0ab0*/  IMAD.WIDE R8, R8, R15, c[0x0][0x180] ;  /* 0x0000600008087625 */ /* 0x000fe200078e020f */
[----:B------:R-:W-:Y:S05]  /*0ac0*/  @!P2 BRA `(.L_x_851) ;  /* 0x000000d00000a947 */ /* 0x000fea0003800000 */
[----:B------:R-:W-:Y:S02]  /*0ad0*/  PLOP3.LUT P0, PT, PT, PT, PT, 0x8, 0x0 ;  /* 0x000000000000781c */ /* 0x000fe40003f0e170 */
[----:B------:R-:W-:Y:S02]  /*0ae0*/  IADD3 R21, R5, -0x3, RZ ;  /* 0xfffffffd05157810 */ /* 0x000fe40007ffe0ff */
.L_x_852:
        /* <DEDUP_REMOVED lines=11> */
.L_x_851:
        /* <DEDUP_REMOVED lines=10> */
.L_x_850:
        /* <DEDUP_REMOVED lines=15> */
[----:B------:R-:W-:Y:S02]  /*0d30*/  @P2 IMNMX R16, R4, c[0x0][0x1b8], PT ;  /* 0x00006e0004102a17 */ /* 0x000fe40003800200 */
[----:B------:R-:W-:Y:S02]  /*0d40*/  @P5 IADD3 R15, R11, -c[0x0][0x1b0], RZ ;  /* 0x80006c000b0f5a10 */ /* 0x000fe40007ffe0ff */
[----:B------:R-:W-:Y:S02]  /*0d50*/  @P0 LEA.HI R9, R9, R8, RZ, 0x5 ;  /* 0x0000000809090211 */ /* 0x000fe400078f28ff */
[----:B------:R-:W-:-:S02]  /*0d60*/  @P4 SHF.R.S32.HI R11, RZ, 0x1f, R10 ;  /* 0x0000001fff0b4819 */ /* 0x000fc4000001140a */
[----:B------:R-:W-:Y:S02]  /*0d70*/  @P2 IADD3 R17, R16, -c[0x0][0x1b4], RZ ;  /* 0x80006d0010112a10 */ /* 0x000fe40007ffe0ff */
[----:B------:R-:W-:Y:S02]  /*0d80*/  @P5 SHF.R.S32.HI R16, RZ, 0x1f, R15 ;  /* 0x0000001fff105819 */ /* 0x000fe4000001140f */
[----:B------:R-:W-:Y:S02]  /*0d90*/  @P0 SHF.R.S32.HI R9, RZ, 0x5, R9 ;  /* 0x00000005ff090819 */ /* 0x000fe40000011409 */
[----:B------:R-:W-:Y:S02]  /*0da0*/  @P3 IMNMX R19, R4, c[0x0][0x1bc], PT ;  /* 0x00006f0004133a17 */ /* 0x000fe40003800200 */
[----:B------:R-:W-:Y:S02]  /*0db0*/  @P4 LEA.HI R8, R11, R10, RZ, 0x5 ;  /* 0x0000000a0b084211 */ /* 0x000fe400078f28ff */
[----:B------:R-:W-:Y:S01]  /*0dc0*/  CS2R R10, SRZ ;  /* 0x00000000000a7805 */ /* 0x000fe2000001ff00 */
[----:B------:R-:W-:Y:S01]  /*0dd0*/  @P5 LEA.HI R16, R16, R15, RZ, 0x5 ;  /* 0x0000000f10105211 */ /* 0x000fe200078f28ff */
[----:B------:R-:W-:Y:S01]  /*0de0*/  @P0 IMAD R11, R9, 0x6, RZ ;  /* 0x00000006090b0824 */ /* 0x000fe200078e02ff */
[----:B------:R-:W-:-:S02]  /*0df0*/  @P3 IADD3 R19, R19, -c[0x0][0x1b8], RZ ;  /* 0x80006e0013133a10 */ /* 0x000fc40007ffe0ff */
[----:B------:R-:W-:Y:S02]  /*0e00*/  ISETP.GE.AND P0, PT, R4, R7, PT ;  /* 0x000000070400720c */ /* 0x000fe40003f06270 */
[----:B------:R-:W-:Y:S02]  /*0e10*/  @P5 SHF.R.S32.HI R16, RZ, 0x5, R16 ;  /* 0x00000005ff105819 */ /* 0x000fe40000011410 */
[----:B------:R-:W-:Y:S02]  /*0e20*/  @P2 SHF.R.S32.HI R18, RZ, 0x1f, R17 ;  /* 0x0000001fff122819 */ /* 0x000fe40000011411 */
[----:B------:R-:W-:Y:S02]  /*0e30*/  @P3 SHF.R.S32.HI R20, RZ, 0x1f, R19 ;  /* 0x0000001fff143819 */ /* 0x000fe40000011413 */
[----:B------:R-:W-:Y:S02]  /*0e40*/  MOV R15, RZ ;  /* 0x000000ff000f7202 */ /* 0x000fe40000000f00 */
[----:B------:R-:W-:-:S02]  /*0e50*/  @P5 SHF.L.U32 R15, R16, 0x2, RZ ;  /* 0x00000002100f5819 */ /* 0x000fc400000006ff */
[----:B------:R-:W-:Y:S02]  /*0e60*/  @P2 LEA.HI R18, R18, R17, RZ, 0x5 ;  /* 0x0000001112122211 */ /* 0x000fe400078f28ff */
[----:B------:R-:W-:Y:S02]  /*0e70*/  @P4 SHF.R.S32.HI R8, RZ, 0x5, R8 ;  /* 0x00000005ff084819 */ /* 0x000fe40000011408 */
[----:B------:R-:W-:Y:S02]  /*0e80*/  @P3 LEA.HI R20, R20, R19, RZ, 0x5 ;  /* 0x0000001314143211 */ /* 0x000fe400078f28ff */
[----:B------:R-:W-:Y:S02]  /*0e90*/  SHF.R.S32.HI R16, RZ, 0x5, R21 ;  /* 0x00000005ff107819 */ /* 0x000fe40000011415 */
[----:B------:R-:W-:Y:S02]  /*0ea0*/  @P4 LEA R10, R8, R8, 0x2 ;  /* 0x00000008080a4211 */ /* 0x000fe400078e10ff */
[----:B------:R-:W-:Y:S01]  /*0eb0*/  @P2 SHF.R.S32.HI R18, RZ, 0x5, R18 ;  /* 0x00000005ff122819 */ /* 0x000fe20000011412 */
[----:B------:R-:W-:Y:S01]  /*0ec0*/  CS2R R8, SRZ ;  /* 0x0000000000087805 */ /* 0x000fe2000001ff00 */
[----:B------:R-:W-:-:S02]  /*0ed0*/  @P3 SHF.R.S32.HI R20, RZ, 0x5, R20 ;  /* 0x00000005ff143819 */ /* 0x000fc40000011414 */
[----:B------:R-:W-:Y:S02]  /*0ee0*/  LEA R11, R16, R11, 0x3 ;  /* 0x0000000b100b7211 */ /* 0x000fe400078e18ff */
[----:B------:R-:W-:Y:S02]  /*0ef0*/  @P2 LEA R8, R18, R18, 0x1 ;  /* 0x0000001212082211 */ /* 0x000fe400078e08ff */
[----:B------:R-:W-:Y:S02]  /*0f00*/  @P3 SHF.L.U32 R9, R20, 0x1, RZ ;  /* 0x0000000114093819 */ /* 0x000fe400000006ff */
[----:B------:R-:W-:Y:S01]  /*0f10*/  IADD3 R10, R15, R11, R10 ;  /* 0x0000000b0f0a7210 */ /* 0x000fe20007ffe00a */
[----:B------:R-:W-:Y:S05]  /*0f20*/  @P0 BRA `(.L_x_853) ;  /* 0x0000034000000947 */ /* 0x000fea0003800000 */
[----:B------:R-:W-:Y:S01]  /*0f30*/  SHF.L.U32 R21, R6, 0x6, RZ ;  /* 0x0000000606157819 */ /* 0x000fe200000006ff */
[----:B------:R-:W-:-:S10]  /*0f40*/  HFMA2.MMA R6, -RZ, RZ, 0, 1.1920928955078125e-07 ;  /* 0x00000002ff067435 */ /* 0x000fd400000001ff */
[----:B------:R-:W-:-:S05]  /*0f50*/  IMAD.WIDE R20, R21, R6, c[0x0][0x198] ;  /* 0x0000660015147625 */ /* 0x000fca00078e0206 */
[----:B------:R0:W5:Y:S01]  /*0f60*/  LDG.E.U16.CONSTANT R11, [R20.64] ;  /* 0x00000006140b7981 */ /* 0x000162000c1e9500 */
[----:B------:R-:W-:Y:S02]  /*0f70*/  SHF.R.S32.HI R16, RZ, 0x1f, R13 ;  /* 0x0000001fff107819 */ /* 0x000fe4000001140d */
[----:B------:R-:W-:Y:S02]  /*0f80*/  SHF.L.U32 R15, R13, 0x2, RZ ;  /* 0x000000020d0f7819 */ /* 0x000fe400000006ff */
[----:B------:R-:W-:Y:S02]  /*0f90*/  LEA.HI R17, R16, R13, RZ, 0x3 ;  /* 0x0000000d10117211 */ /* 0x000fe400078f18ff */
[----:B------:R-:W-:Y:S02]  /*0fa0*/  MOV R16, RZ ;  /* 0x000000ff00107202 */ /* 0x000fe40000000f00 */
[----:B------:R-:W-:Y:S02]  /*0fb0*/  MOV R18, R4 ;  /* 0x0000000400127202 */ /* 0x000fe40000000f00 */
[----:B------:R-:W-:-:S02]  /*0fc0*/  LOP3.LUT R15, R15, 0x10, RZ, 0xc0, !PT ;  /* 0x000000100f0f7812 */ /* 0x000fc400078ec0ff */
[----:B0-----:R-:W-:Y:S02]  /*0fd0*/  SHF.R.S32.HI R17, RZ, 0x3, R17 ;  /* 0x00000003ff117819 */ /* 0x001fe40000011411 */
.L_x_854:
[----:B-----5:R-:W-:Y:S02]  /*0fe0*/  IADD3 R23, R11, R16, RZ ;  /* 0x000000100b177210 */ /* 0x020fe40007ffe0ff */
[----:B------:R-:W-:-:S03]  /*0ff0*/  MOV R21, 0x4 ;  /* 0x0000000400157802 */ /* 0x000fc60000000f00 */
[----:B------:R-:W-:-:S05]  /*1000*/  IMAD R19, R23, c[0x0][0x18c], RZ ;  /* 0x0000630017137a24 */ /* 0x000fca00078e02ff */
[----:B------:R-:W-:-:S04]  /*1010*/  SHF.R.S32.HI R20, RZ, 0x1f, R19 ;  /* 0x0000001fff147819 */ /* 0x000fc80000011413 */
[----:B------:R-:W-:-:S04]  /*1020*/  LEA.HI R20, R20, R19, RZ, 0x3 ;  /* 0x0000001314147211 */ /* 0x000fc800078f18ff */
[----:B------:R-:W-:-:S05]  /*1030*/  LEA.HI.SX32 R20, R20, R17, 0x1d ;  /* 0x0000001114147211 */ /* 0x000fca00078feaff */
[----:B------:R-:W-:-:S06]  /*1040*/  IMAD.WIDE R20, R20, R21, c[0x0][0x170] ;  /* 0x00005c0014147625 */ /* 0x000fcc00078e0215 */
[----:B------:R-:W2:Y:S01]  /*1050*/  LDG.E.CONSTANT R20, [R20.64] ;  /* 0x0000000614147981 */ /* 0x000ea2000c1e9900 */
[----:B------:R-:W-:-:S05]  /*1060*/  LEA R25, R18, 0x1, 0x1 ;  /* 0x0000000112197811 */ /* 0x000fca00078e08ff */
[----:B------:R-:W-:-:S06]  /*1070*/  IMAD.WIDE R24, R25, R6, c[0x0][0x198] ;  /* 0x0000660019187625 */ /* 0x000fcc00078e0206 */
[----:B------:R-:W3:Y:S01]  /*1080*/  LDG.E.U16.CONSTANT R25, [R24.64] ;  /* 0x0000000618197981 */ /* 0x000ee2000c1e9500 */
[----:B------:R-:W-:-:S06]  /*1090*/  IMAD.WIDE R22, R23, R6, c[0x0][0x178] ;  /* 0x00005e0017167625 */ /* 0x000fcc00078e0206 */
[----:B------:R0:W4:Y:S01]  /*10a0*/  LDG.E.U16.CONSTANT R22, [R22.64] ;  /* 0x0000000616167981 */ /* 0x000122000c1e9500 */
[----:B------:R-:W-:Y:S02]  /*10b0*/  IADD3 R16, R16, 0x1, RZ ;  /* 0x0000000110107810 */ /* 0x000fe40007ffe0ff */
        /* <DEDUP_REMOVED lines=14> */
[----:B---3--:R-:W-:Y:S01]  /*11a0*/  IADD3 R18, R25, R18, RZ ;  /* 0x0000001219127210 */ /* 0x008fe20007ffe0ff */
[----:B------:R-:W-:-:S02]  /*11b0*/  IMAD R26, R26, R26, RZ ;  /* 0x0000001a1a1a7224 */ /* 0x000fc400078e02ff */
[----:B------:R-:W-:Y:S01]  /*11c0*/  IMAD R20, R20, R20, RZ ;  /* 0x0000001414147224 */ /* 0x000fe200078e02ff */
[----:B------:R-:W4:Y:S01]  /*11d0*/  I2F.F16 R27, R27 ;  /* 0x0000001b001b7306 */ /* 0x000f220000200c00 */
[----:B------:R-:W-:-:S07]  /*11e0*/  ISETP.GE.AND P2, PT, R18, R7, PT ;  /* 0x000000071200720c */ /* 0x000fce0003f46270 */
[----:B------:R-:W1:Y:S08]  /*11f0*/  I2F.F16 R21, R26 ;  /* 0x0000001a00157306 */ /* 0x000e700000200c00 */
[----:B0-----:R-:W0:Y:S01]  /*1200*/  I2F.F16 R23, R20 ;  /* 0x0000001400177306 */ /* 0x001e220000200c00 */
[----:B----4-:R-:W-:-:S07]  /*1210*/  HMUL2 R24, R27.H0_H0, R22.H0_H0 ;  /* 0x200000161b187232 */ /* 0x010fce0000000800 */
[----:B------:R-:W2:Y:S01]  /*1220*/  I2F.F16 R19, R19 ;  /* 0x0000001300137306 */ /* 0x000ea20000200c00 */
[-C--:B-1----:R-:W-:Y:S02]  /*1230*/  HMUL2 R21, R21.H0_H0, R22.reuse.H0_H0 ;  /* 0x2000001615157232 */ /* 0x082fe40000000800 */
[-C--:B0-----:R-:W-:Y:S02]  /*1240*/  HMUL2 R25, R23.H0_H0, R22.reuse.H0_H0 ;  /* 0x2000001617197232 */ /* 0x081fe40000000800 */
[----:B--2---:R-:W-:Y:S01]  /*1250*/  HMUL2 R22, R19.H0_H0, R22.H0_H0 ;  /* 0x2000001613167232 */ /* 0x004fe20000000800 */
[----:B------:R-:W-:Y:S05]  /*1260*/  @!P2 BRA `(.L_x_854) ;  /* 0xfffffd700000a947 */ /* 0x000fea000383ffff */
.L_x_853:
        /* <DEDUP_REMOVED lines=14> */
[----:B------:R-:W-:Y:S01]  /*1350*/  HADD2.F32 R19, -RZ, R24.H0_H0 ;  /* 0x20000018ff137230 */ /* 0x000fe20000004100 */
[----:B------:R-:W-:Y:S01]  /*1360*/  MOV R15, R18 ;  /* 0x00000012000f7202 */ /* 0x000fe20000000f00 */
[----:B------:R-:W-:Y:S01]  /*1370*/  HADD2.F32 R20, -RZ, R25.H0_H0 ;  /* 0x20000019ff147230 */ /* 0x000fe20000004100 */
[----:B------:R-:W-:Y:S01]  /*1380*/  SHF.R.S32.HI R18, RZ, 0x1f, R0 ;  /* 0x0000001fff127819 */ /* 0x000fe20000011400 */
[----:B------:R-:W-:Y:S01]  /*1390*/  UMOV UR4, URZ ;  /* 0x0000003f00047c82 */ /* 0x000fe20008000000 */
[----:B------:R-:W-:Y:S02]  /*13a0*/  IADD3 R0, P2, R13, R0, RZ ;  /* 0x000000000d007210 */ /* 0x000fe40007f5e0ff */
[----:B------:R-:W-:-:S02]  /*13b0*/  ISETP.NE.AND P0, PT, R15, RZ, PT ;  /* 0x000000ff0f00720c */ /* 0x000fc40003f05270 */
[----:B------:R-:W-:Y:S01]  /*13c0*/  LEA.HI.X.SX32 R13, R13, R18, 0x1, P2 ;  /* 0x000000120d0d7211 */ /* 0x000fe200010f0eff */
[----:B------:R-:W-:Y:S01]  /*13d0*/  HADD2.F32 R18, -RZ, R21.H0_H0 ;  /* 0x20000015ff127230 */ /* 0x000fe20000004100 */
[----:B------:R-:W-:Y:S01]  /*13e0*/  LEA R42, P2, R0, c[0x0][0x168], 0x2 ;  /* 0x00005a00002a7a11 */ /* 0x000fe200078410ff */
[----:B------:R-:W-:Y:S01]  /*13f0*/  HADD2.F32 R21, -RZ, R22.H0_H0 ;  /* 0x20000016ff157230 */ /* 0x000fe20000004100 */
[----:B------:R-:W-:Y:S02]  /*1400*/  ISETP.LT.OR P0, PT, R12, 0x4, !P0 ;  /* 0x000000040c00780c */ /* 0x000fe40004701670 */
[----:B------:R-:W-:Y:S02]  /*1410*/  LEA.HI.X R43, R0, c[0x0][0x16c], R13, 0x2, P2 ;  /* 0x00005b00002b7a11 */ /* 0x000fe400010f140d */
[----:B------:R-:W-:Y:S02]  /*1420*/  PRMT R6, R6, 0x5410, RZ ;  /* 0x0000541006067816 */ /* 0x000fe400000000ff */
[----:B------:R-:W-:-:S02]  /*1430*/  MOV R22, R14 ;  /* 0x0000000e00167202 */ /* 0x000fc40000000f00 */
.L_x_872:
[----:B------:R-:W-:Y:S05]  /*1440*/  @!P1 BRA `(.L_x_856) ;  /* 0x0000667000009947 */ /* 0x000fea0003800000 */
[----:B------:R-:W2:Y:S01]  /*1450*/  LDG.E.128.CONSTANT R12, [R42.64] ;  /* 0x000000062a0c7981 */ /* 0x000ea2000c1e9d00 */
[----:B------:R-:W-:Y:S01]  /*1460*/  ISETP.NE.AND P2, PT, R22, RZ, PT ;  /* 0x000000ff1600720c */ /* 0x000fe20003f45270 */
[----:B------:R-:W-:Y:S01]  /*1470*/  HFMA2.MMA R0, -RZ, RZ, 0, 0.0625 ;  /* 0x00002c00ff007435 */ /* 0x000fe200000001ff */
[----:B------:R-:W-:-:S02]  /*1480*/  ISETP.GE.AND P3, PT, R5, 0x2, PT ;  /* 0x000000020500780c */ /* 0x000fc40003f66270 */
[C---:B--2---:R-:W-:Y:S02]  /*1490*/  LOP3.LUT R26, R13.reuse, 0xf000f, RZ, 0xc0, !PT ;  /* 0x000f000f0d1a7812 */ /* 0x044fe400078ec0ff */
[----:B------:R-:W-:Y:S02]  /*14a0*/  LOP3.LUT R27, R13, 0xf000f0, RZ, 0xc0, !PT ;  /* 0x00f000f00d1b7812 */ /* 0x000fe400078ec0ff */
[----:B------:R-:W-:Y:S02]  /*14b0*/  SHF.R.U32.HI R13, RZ, 0x8, R13 ;  /* 0x00000008ff0d7819 */ /* 0x000fe4000001160d */
[C---:B------:R-:W-:Y:S02]  /*14c0*/  LOP3.LUT R24, R12.reuse, 0xf000f, RZ, 0xc0, !PT ;  /* 0x000f000f0c187812 */ /* 0x040fe400078ec0ff */
[----:B------:R-:W-:Y:S02]  /*14d0*/  LOP3.LUT R25, R12, 0xf000f0, RZ, 0xc0, !PT ;  /* 0x00f000f00c197812 */ /* 0x000fe400078ec0ff */
[----:B------:R-:W-:-:S02]  /*14e0*/  LOP3.LUT R31, R14, 0xf000f0, RZ, 0xc0, !PT ;  /* 0x00f000f00e1f7812 */ /* 0x000fc400078ec0ff */
[----:B------:R-:W-:Y:S02]  /*14f0*/  SHF.R.U32.HI R12, RZ, 0x8, R12 ;  /* 0x00000008ff0c7819 */ /* 0x000fe4000001160c */
[----:B------:R-:W-:Y:S02]  /*1500*/  SHF.R.U32.HI R32, RZ, 0x8, R14 ;  /* 0x00000008ff207819 */ /* 0x000fe4000001160e */
[C---:B------:R-:W-:Y:S02]  /*1510*/  LOP3.LUT R33, R15.reuse, 0xf000f, RZ, 0xc0, !PT ;  /* 0x000f000f0f217812 */ /* 0x040fe400078ec0ff */
[----:B------:R-:W-:Y:S02]  /*1520*/  LOP3.LUT R34, R15, 0xf000f0, RZ, 0xc0, !PT ;  /* 0x00f000f00f227812 */ /* 0x000fe400078ec0ff */
[----:B------:R-:W-:Y:S02]  /*1530*/  SHF.R.U32.HI R15, RZ, 0x8, R15 ;  /* 0x00000008ff0f7819 */ /* 0x000fe4000001160f */
        /* <DEDUP_REMOVED lines=9> */
[C---:B------:R-:W-:Y:S02]  /*15d0*/  LOP3.LUT R34, R15.reuse, 0xf000f, RZ, 0xc0, !PT ;  /* 0x000f000f0f227812 */ /* 0x040fe400078ec0ff */
        /* <DEDUP_REMOVED lines=25> */
[----:B------:R-:W-:-:S02]  /*1770*/  HFMA2 R36, R37, R0.H0_H0, -72, -72 ;  /* 0xd480d48025247431 */ /* 0x000fc40000040000 */
[----:B------:R-:W-:Y:S02]  /*1780*/  HADD2 R33, R14, -1032, -1032 ;  /* 0xe408e4080e217430 */ /* 0x000fe40000000000 */
[-C--:B------:R-:W-:Y:S02]  /*1790*/  HFMA2 R34, R15, R0.reuse.H0_H0, -72, -72 ;  /* 0xd480d4800f227431 */ /* 0x080fe40000040000 */
[----:B------:R-:W-:Y:S02]  /*17a0*/  HADD2 R37, R12, -1032, -1032 ;  /* 0xe408e4080c257430 */ /* 0x000fe40000000000 */
[----:B------:R-:W-:Y:S02]  /*17b0*/  HADD2 R39, R40, -1032, -1032 ;  /* 0xe408e40828277430 */ /* 0x000fe40000000000 */
[----:B------:R-:W-:Y:S01]  /*17c0*/  HFMA2 R29, R41, R0.H0_H0, -72, -72 ;  /* 0xd480d480291d7431 */ /* 0x000fe20000040000 */
[----:B------:R-:W-:Y:S05]  /*17d0*/  @!P2 BRA `(.L_x_857) ;  /* 0x000005600000a947 */ /* 0x000fea0003800000 */
[----:B------:R-:W0:Y:S01]  /*17e0*/  LDS.64 R12, [UR4] ;  /* 0x00000004ff0c7984 */ /* 0x000e220008000a00 */
[----:B------:R-:W-:-:S02]  /*17f0*/  HADD2.F32 R40, -RZ, R24.H0_H0 ;  /* 0x20000018ff287230 */ /* 0x000fc40000004100 */
[----:B------:R-:W-:Y:S01]  /*1800*/  HADD2.F32 R45, -RZ, R24.H1_H1 ;  /* 0x30000018ff2d7230 */ /* 0x000fe20000004100 */
[----:B------:R-:W1:Y:S01]  /*1810*/  LDS.64 R14, [UR4+0x8] ;  /* 0x00000804ff0e7984 */ /* 0x000e620008000a00 */
[----:B------:R-:W-:Y:S02]  /*1820*/  HADD2.F32 R44, -RZ, R26.H0_H0 ;  /* 0x2000001aff2c7230 */ /* 0x000fe40000004100 */
[----:B------:R-:W-:Y:S02]  /*1830*/  HADD2.F32 R46, -RZ, R28.H0_H0 ;  /* 0x2000001cff2e7230 */ /* 0x000fe40000004100 */
[----:B------:R-:W-:Y:S02]  /*1840*/  HADD2.F32 R48, -RZ, R31.H0_H0 ;  /* 0x2000001fff307230 */ /* 0x000fe40000004100 */
[----:B------:R-:W-:Y:S02]  /*1850*/  HADD2.F32 R47, -RZ, R26.H1_H1 ;  /* 0x3000001aff2f7230 */ /* 0x000fe40000004100 */
[----:B0-----:R-:W-:-:S02]  /*1860*/  HADD2.F32 R41, -RZ, R12.H0_H0 ;  /* 0x2000000cff297230 */ /* 0x001fc40000004100 */
[----:B------:R-:W-:-:S03]  /*1870*/  HADD2.F32 R12, -RZ, R12.H1_H1 ;  /* 0x3000000cff0c7230 */ /* 0x000fc60000004100 */
[----:B------:R-:W-:Y:S02]  /*1880*/  FFMA.FTZ R40, R40, R41, RZ ;  /* 0x0000002928287223 */ /* 0x000fe400000100ff */
[----:B------:R-:W-:Y:S02]  /*1890*/  FFMA.FTZ R44, R41, R44, RZ ;  /* 0x0000002c292c7223 */ /* 0x000fe400000100ff */
[----:B------:R-:W-:Y:S01]  /*18a0*/  FFMA.FTZ R40, R45, R12, R40 ;  /* 0x0000000c2d287223 */ /* 0x000fe20000010028 */
[----:B------:R-:W-:Y:S01]  /*18b0*/  HADD2.F32 R45, -RZ, R28.H1_H1 ;  /* 0x3000001cff2d7230 */ /* 0x000fe20000004100 */
[C---:B------:R-:W-:Y:S02]  /*18c0*/  FFMA.FTZ R46, R41.reuse, R46, RZ ;  /* 0x0000002e292e7223 */ /* 0x040fe400000100ff */
[----:B------:R-:W-:Y:S01]  /*18d0*/  FFMA.FTZ R41, R41, R48, RZ ;  /* 0x0000003029297223 */ /* 0x000fe200000100ff */
[----:B------:R-:W-:Y:S01]  /*18e0*/  HADD2.F32 R48, -RZ, R31.H1_H1 ;  /* 0x3000001fff307230 */ /* 0x000fe20000004100 */
[C---:B------:R-:W-:Y:S01]  /*18f0*/  FFMA.FTZ R44, R12.reuse, R47, R44 ;  /* 0x0000002f0c2c7223 */ /* 0x040fe2000001002c */
[----:B------:R-:W-:Y:S01]  /*1900*/  HADD2.F32 R47, -RZ, R25.H0_H0 ;  /* 0x20000019ff2f7230 */ /* 0x000fe20000004100 */
[C---:B------:R-:W-:Y:S01]  /*1910*/  FFMA.FTZ R46, R12.reuse, R45, R46 ;  /* 0x0000002d0c2e7223 */ /* 0x040fe2000001002e */
[----:B------:R-:W-:Y:S01]  /*1920*/  HADD2.F32 R45, -RZ, R13.H0_H0 ;  /* 0x2000000dff2d7230 */ /* 0x000fe20000004100 */
[----:B------:R-:W-:Y:S01]  /*1930*/  FFMA.FTZ R48, R12, R48, R41 ;  /* 0x000000300c307223 */ /* 0x000fe20000010029 */
[----:B------:R-:W-:-:S02]  /*1940*/  HADD2.F32 R41, -RZ, R30.H0_H0 ;  /* 0x2000001eff297230 */ /* 0x000fc40000004100 */
        /* <DEDUP_REMOVED lines=8> */
[----:B------:R-:W-:Y:S02]  /*19d0*/  HADD2.F32 R46, -RZ, R27.H1_H1 ;  /* 0x3000001bff2e7230 */ /* 0x000fe40000004100 */
[----:B------:R-:W-:Y:S01]  /*19e0*/  HADD2.F32 R48, -RZ, R30.H1_H1 ;  /* 0x3000001eff307230 */ /* 0x000fe20000004100 */
[----:B------:R-:W-:Y:S01]  /*19f0*/  FFMA.FTZ R45, R41, R13, R40 ;  /* 0x0000000d292d7223 */ /* 0x000fe20000010028 */
[----:B-1----:R-:W-:Y:S01]  /*1a00*/  HADD2.F32 R40, -RZ, R14.H0_H0 ;  /* 0x2000000eff287230 */ /* 0x002fe20000004100 */
[C---:B------:R-:W-:Y:S01]  /*1a10*/  FFMA.FTZ R47, R13.reuse, R46, R44 ;  /* 0x0000002e0d2f7223 */ /* 0x040fe2000001002c */
[----:B------:R-:W-:Y:S01]  /*1a20*/  HADD2.F32 R44, -RZ, R33.H0_H0 ;  /* 0x20000021ff2c7230 */ /* 0x000fe20000004100 */
[----:B------:R-:W-:Y:S01]  /*1a30*/  FFMA.FTZ R41, R13, R48, R49 ;  /* 0x000000300d297223 */ /* 0x000fe20000010031 */
[----:B------:R-:W-:-:S02]  /*1a40*/  HADD2.F32 R46, -RZ, R35.H0_H0 ;  /* 0x20000023ff2e7230 */ /* 0x000fc40000004100 */
[----:B------:R-:W-:Y:S01]  /*1a50*/  HADD2.F32 R48, -RZ, R32.H1_H1 ;  /* 0x30000020ff307230 */ /* 0x000fe20000004100 */
[----:B------:R-:W-:Y:S01]  /*1a60*/  FFMA.FTZ R44, R44, R40, R45 ;  /* 0x000000282c2c7223 */ /* 0x000fe2000001002d */
[----:B------:R-:W-:Y:S01]  /*1a70*/  HADD2.F32 R14, -RZ, R14.H1_H1 ;  /* 0x3000000eff0e7230 */ /* 0x000fe20000004100 */
[C---:B------:R-:W-:Y:S01]  /*1a80*/  FFMA.FTZ R45, R40.reuse, R46, R47 ;  /* 0x0000002e282d7223 */ /* 0x040fe2000001002f */
[----:B------:R-:W-:Y:S01]  /*1a90*/  HADD2.F32 R46, -RZ, R39.H0_H0 ;  /* 0x20000027ff2e7230 */ /* 0x000fe20000004100 */
[----:B------:R-:W-:Y:S01]  /*1aa0*/  FFMA.FTZ R13, R13, R48, R12 ;  /* 0x000000300d0d7223 */ /* 0x000fe2000001000c */
[----:B------:R-:W-:Y:S02]  /*1ab0*/  HADD2.F32 R12, -RZ, R37.H0_H0 ;  /* 0x20000025ff0c7230 */ /* 0x000fe40000004100 */
[----:B------:R-:W-:Y:S01]  /*1ac0*/  HADD2.F32 R47, -RZ, R33.H1_H1 ;  /* 0x30000021ff2f7230 */ /* 0x000fe20000004100 */
[C---:B------:R-:W-:Y:S01]  /*1ad0*/  FFMA.FTZ R13, R40.reuse, R46, R13 ;  /* 0x0000002e280d7223 */ /* 0x040fe2000001000d */
[----:B------:R-:W-:Y:S01]  /*1ae0*/  HADD2.F32 R46, -RZ, R35.H1_H1 ;  /* 0x30000023ff2e7230 */ /* 0x000fe20000004100 */
[----:B------:R-:W-:Y:S01]  /*1af0*/  FFMA.FTZ R41, R40, R12, R41 ;  /* 0x0000000c28297223 */ /* 0x000fe20000010029 */
[----:B------:R-:W-:Y:S01]  /*1b00*/  HADD2.F32 R40, -RZ, R34.H0_H0 ;  /* 0x20000022ff287230 */ /* 0x000fe20000004100 */
[----:B------:R-:W-:Y:S01]  /*1b10*/  FFMA.FTZ R47, R47, R14, R44 ;  /* 0x0000000e2f2f7223 */ /* 0x000fe2000001002c */
[----:B------:R-:W-:Y:S01]  /*1b20*/  HADD2.F32 R12, -RZ, R15.H0_H0 ;  /* 0x2000000fff0c7230 */ /* 0x000fe20000004100 */
[----:B------:R-:W-:Y:S01]  /*1b30*/  FFMA.FTZ R45, R14, R46, R45 ;  /* 0x0000002e0e2d7223 */ /* 0x000fe2000001002d */
[----:B------:R-:W-:-:S02]  /*1b40*/  HADD2.F32 R48, -RZ, R37.H1_H1 ;  /* 0x30000025ff307230 */ /* 0x000fc40000004100 */
[----:B------:R-:W-:Y:S01]  /*1b50*/  HADD2.F32 R46, -RZ, R39.H1_H1 ;  /* 0x30000027ff2e7230 */ /* 0x000fe20000004100 */
[----:B------:R-:W-:Y:S01]  /*1b60*/  FFMA.FTZ R40, R40, R12, R47 ;  /* 0x0000000c28287223 */ /* 0x000fe2000001002f */
[----:B------:R-:W-:Y:S01]  /*1b70*/  HADD2.F32 R44, -RZ, R36.H0_H0 ;  /* 0x20000024ff2c7230 */ /* 0x000fe20000004100 */
[C---:B------:R-:W-:Y:S01]  /*1b80*/  FFMA.FTZ R41, R14.reuse, R48, R41 ;  /* 0x000000300e297223 */ /* 0x040fe20000010029 */
[----:B------:R-:W-:Y:S01]  /*1b90*/  HADD2.F32 R15, -RZ, R15.H1_H1 ;  /* 0x3000000fff0f7230 */ /* 0x000fe20000004100 */
[----:B------:R-:W-:Y:S01]  /*1ba0*/  FFMA.FTZ R47, R14, R46, R13 ;  /* 0x0000002e0e2f7223 */ /* 0x000fe2000001000d */
[----:B------:R-:W-:Y:S01]  /*1bb0*/  HADD2.F32 R14, -RZ, R38.H0_H0 ;  /* 0x20000026ff0e7230 */ /* 0x000fe20000004100 */
[C---:B------:R-:W-:Y:S01]  /*1bc0*/  FFMA.FTZ R44, R12.reuse, R44, R45 ;  /* 0x0000002c0c2c7223 */ /* 0x040fe2000001002d */
[--C-:B------:R-:W-:Y:S02]  /*1bd0*/  HADD2.F32 R45, -RZ, R29.reuse.H0_H0 ;  /* 0x2000001dff2d7230 */ /* 0x100fe40000004100 */
        /* <DEDUP_REMOVED lines=22> */
.L_x_857:
        /* <DEDUP_REMOVED lines=23> */
[-C--:B------:R-:W-:Y:S01]  /*1eb0*/  FFMA.FTZ R47, R40, R12.reuse, R47 ;  /* 0x0000000c282f7223 */ /* 0x080fe2000001002f */
[----:B------:R-:W-:Y:S01]  /*1ec0*/  HADD2.F32 R40, -RZ, R13.H0_H0 ;  /* 0x2000000dff287230 */ /* 0x000fe20000004100 */
[-C--:B------:R-:W-:Y:S01]  /*1ed0*/  FFMA.FTZ R49, R44, R12.reuse, R49 ;  /* 0x0000000c2c317223 */ /* 0x080fe20000010031 */
[----:B------:R-:W-:Y:S01]  /*1ee0*/  HADD2.F32 R44, -RZ, R25.H0_H0 ;  /* 0x20000019ff2c7230 */ /* 0x000fe20000004100 */
[----:B------:R-:W-:Y:S01]  /*1ef0*/  FFMA.FTZ R45, R46, R12, R45 ;  /* 0x0000000c2e2d7223 */ /* 0x000fe2000001002d */
[----:B------:R-:W-:-:S02]  /*1f00*/  HADD2.F32 R46, -RZ, R27.H0_H0 ;  /* 0x2000001bff2e7230 */ /* 0x000fc40000004100 */
[----:B------:R-:W-:Y:S01]  /*1f10*/  HADD2.F32 R13, -RZ, R13.H1_H1 ;  /* 0x3000000dff0d7230 */ /* 0x000fe20000004100 */
[-C--:B------:R-:W-:Y:S01]  /*1f20*/  FFMA.FTZ R12, R44, R40.reuse, R41 ;  /* 0x000000282c0c7223 */ /* 0x080fe20000010029 */
[----:B------:R-:W-:Y:S01]  /*1f30*/  HADD2.F32 R41, -RZ, R32.H0_H0 ;  /* 0x20000020ff297230 */ /* 0x000fe20000004100 */
[-C--:B------:R-:W-:Y:S01]  /*1f40*/  FFMA.FTZ R44, R46, R40.reuse, R47 ;  /* 0x000000282e2c7223 */ /* 0x080fe2000001002f */
[----:B------:R-:W-:Y:S01]  /*1f50*/  HADD2.F32 R47, -RZ, R33.H0_H0 ;  /* 0x20000021ff2f7230 */ /* 0x000fe20000004100 */
[-C--:B------:R-:W-:Y:S01]  /*1f60*/  FFMA.FTZ R46, R48, R40.reuse, R49 ;  /* 0x00000028302e7223 */ /* 0x080fe20000010031 */
[----:B------:R-:W-:Y:S01]  /*1f70*/  HADD2.F32 R49, -RZ, R27.H1_H1 ;  /* 0x3000001bff317230 */ /* 0x000fe20000004100 */
[----:B------:R-:W-:Y:S01]  /*1f80*/  FFMA.FTZ R40, R41, R40, R45 ;  /* 0x0000002829287223 */ /* 0x000fe2000001002d */
[----:B------:R-:W-:Y:S02]  /*1f90*/  HADD2.F32 R41, -RZ, R25.H1_H1 ;  /* 0x30000019ff297230 */ /* 0x000fe40000004100 */
[----:B------:R-:W-:Y:S01]  /*1fa0*/  HADD2.F32 R45, -RZ, R30.H1_H1 ;  /* 0x3000001eff2d7230 */ /* 0x000fe20000004100 */
[-C--:B------:R-:W-:Y:S01]  /*1fb0*/  FFMA.FTZ R49, R49, R13.reuse, R44 ;  /* 0x0000000d31317223 */ /* 0x080fe2000001002c */
[----:B------:R-:W-:Y:S01]  /*1fc0*/  HADD2.F32 R44, -RZ, R35.H0_H0 ;  /* 0x20000023ff2c7230 */ /* 0x000fe20000004100 */
[-C--:B------:R-:W-:Y:S01]  /*1fd0*/  FFMA.FTZ R41, R41, R13.reuse, R12 ;  /* 0x0000000d29297223 */ /* 0x080fe2000001000c */
[----:B-1----:R-:W-:Y:S01]  /*1fe0*/  HADD2.F32 R12, -RZ, R14.H0_H0 ;  /* 0x2000000eff0c7230 */ /* 0x002fe20000004100 */
[----:B------:R-:W-:Y:S01]  /*1ff0*/  FFMA.FTZ R45, R45, R13, R46 ;  /* 0x0000000d2d2d7223 */ /* 0x000fe2000001002e */
[----:B------:R-:W-:-:S02]  /*2000*/  HADD2.F32 R46, -RZ, R32.H1_H1 ;  /* 0x30000020ff2e7230 */ /* 0x000fc40000004100 */
[----:B------:R-:W-:Y:S01]  /*2010*/  HADD2.F32 R14, -RZ, R14.H1_H1 ;  /* 0x3000000eff0e7230 */ /* 0x000fe20000004100 */
[-C--:B------:R-:W-:Y:S01]  /*2020*/  FFMA.FTZ R47, R47, R12.reuse, R41 ;  /* 0x0000000c2f2f7223 */ /* 0x080fe20000010029 */
[----:B------:R-:W-:Y:S01]  /*2030*/  HADD2.F32 R48, -RZ, R39.H1_H1 ;  /* 0x30000027ff307230 */ /* 0x000fe20000004100 */
        /* <DEDUP_REMOVED lines=19> */
[----:B------:R-:W-:Y:S01]  /*2170*/  FFMA.FTZ R40, R40, R12, R47 ;  /* 0x0000000c28287223 */ /* 0x000fe2000001002f */
[----:B------:R-:W-:-:S02]  /*2180*/  HADD2.F32 R15, -RZ, R15.H1_H1 ;  /* 0x3000000fff0f7230 */ /* 0x000fc40000004100 */
[----:B------:R-:W-:Y:S01]  /*2190*/  HADD2.F32 R41, -RZ, R34.H1_H1 ;  /* 0x30000022ff297230 */ /* 0x000fe20000004100 */
[-C--:B------:R-:W-:Y:S01]  /*21a0*/  FFMA.FTZ R44, R44, R12.reuse, R45 ;  /* 0x0000000c2c2c7223 */ /* 0x080fe2000001002d */
[----:B------:R-:W-:Y:S01]  /*21b0*/  HADD2.F32 R45, -RZ, R29.H1_H1 ;  /* 0x3000001dff2d7230 */ /* 0x000fe20000004100 */
[----:B------:R-:W-:Y:S02]  /*21c0*/  FFMA.FTZ R12, R46, R12, R13 ;  /* 0x0000000c2e0c7223 */ /* 0x000fe4000001000d */
[-C--:B------:R-:W-:Y:S01]  /*21d0*/  FFMA.FTZ R13, R41, R15.reuse, R40 ;  /* 0x0000000f290d7223 */ /* 0x080fe20000010028 */
[----:B------:R-:W-:Y:S01]  /*21e0*/  HADD2.F32 R40, -RZ, R36.H1_H1 ;  /* 0x30000024ff287230 */ /* 0x000fe20000004100 */
[----:B------:R-:W-:Y:S01]  /*21f0*/  FFMA.FTZ R12, R45, R15, R12 ;  /* 0x0000000f2d0c7223 */ /* 0x000fe2000001000c */
[----:B------:R-:W-:Y:S01]  /*2200*/  HADD2.F32 R41, -RZ, R38.H1_H1 ;  /* 0x30000026ff297230 */ /* 0x000fe20000004100 */
[----:B------:R-:W-:Y:S02]  /*2210*/  FMUL.FTZ R13, R18, R13 ;  /* 0x0000000d120d7220 */ /* 0x000fe40000410000 */
[----:B------:R-:W-:-:S02]  /*2220*/  FFMA.FTZ R14, R40, R15, R14 ;  /* 0x0000000f280e7223 */ /* 0x000fc4000001000e */
[----:B------:R-:W-:Y:S01]  /*2230*/  FFMA.FTZ R41, R41, R15, R44 ;  /* 0x0000000f29297223 */ /* 0x000fe2000001002c */
[----:B------:R-:W-:Y:S01]  /*2240*/  F2FP.PACK_AB R13, RZ, R13 ;  /* 0x0000000dff0d723e */ /* 0x000fe200000000ff */
[----:B------:R-:W-:Y:S02]  /*2250*/  FMUL.FTZ R14, R19, R14 ;  /* 0x0000000e130e7220 */ /* 0x000fe40000410000 */
[----:B------:R-:W-:Y:S02]  /*2260*/  FMUL.FTZ R41, R20, R41 ;  /* 0x0000002914297220 */ /* 0x000fe40000410000 */
[----:B------:R-:W-:Y:S01]  /*2270*/  FMUL.FTZ R12, R21, R12 ;  /* 0x0000000c150c7220 */ /* 0x000fe20000410000 */
[----:B------:R-:W-:Y:S02]  /*2280*/  F2FP.PACK_AB R14, RZ, R14 ;  /* 0x0000000eff0e723e */ /* 0x000fe400000000ff */
[----:B------:R-:W-:Y:S02]  /*2290*/  F2FP.PACK_AB R41, RZ, R41 ;  /* 0x00000029ff29723e */ /* 0x000fe400000000ff */
[----:B------:R-:W-:-:S02]  /*22a0*/  F2FP.PACK_AB R12, RZ, R12 ;  /* 0x0000000cff0c723e */ /* 0x000fc400000000ff */
[----:B------:R-:W-:Y:S02]  /*22b0*/  PRMT R13, R13, 0x5410, R14 ;  /* 0x000054100d0d7816 */ /* 0x000fe4000000000e */
[----:B------:R-:W-:-:S04]  /*22c0*/  PRMT R41, R41, 0x5410, R12 ;  /* 0x0000541029297816 */ /* 0x000fc8000000000c */
[----:B------:R-:W-:Y:S01]  /*22d0*/  HFMA2.MMA R11, R13, 1, 1, R11 ;  /* 0x3c003c000d0b7835 */ /* 0x000fe2000000000b */
[----:B------:R-:W-:-:S05]  /*22e0*/  HADD2 R10, R41, R10 ;  /* 0x0000000a290a7230 */ /* 0x000fca0000000000 */
.L_x_859:
        /* <DEDUP_REMOVED lines=90> */
.L_x_860:
[----:B------:R-:W-:Y:S05]  /*2890*/  @P0 BRA `(.L_x_858) ;  /* 0x0000056000000947 */ /* 0x000fea0003800000 */
[----:B------:R-:W0:Y:S01]  /*28a0*/  LDS.64 R12, [UR4+0xc0] ;  /* 0x0000c004ff0c7984 */ /* 0x000e220008000a00 */
[--C-:B------:R-:W-:Y:S02]  /*28b0*/  HADD2.F32 R44, -RZ, R24.reuse.H0_H0 ;  /* 0x20000018ff2c7230 */ /* 0x100fe40000004100 */
[----:B------:R-:W-:Y:S01]  /*28c0*/  HADD2.F32 R46, -RZ, R24.H1_H1 ;  /* 0x30000018ff2e7230 */ /* 0x000fe20000004100 */
[----:B------:R-:W1:Y:S01]  /*28d0*/  LDS.64 R14, [UR4+0xc8] ;  /* 0x0000c804ff0e7984 */ /* 0x000e620008000a00 */
[----:B------:R-:W-:Y:S02]  /*28e0*/  HADD2.F32 R24, -RZ, R26.H0_H0 ;  /* 0x2000001aff187230 */ /* 0x000fe40000004100 */
[----:B------:R-:W-:Y:S02]  /*28f0*/  HADD2.F32 R48, -RZ, R28.H0_H0 ;  /* 0x2000001cff307230 */ /* 0x000fe40000004100 */
[----:B------:R-:W-:-:S02]  /*2900*/  HADD2.F32 R47, -RZ, R26.H1_H1 ;  /* 0x3000001aff2f7230 */ /* 0x000fc40000004100 */
[--C-:B------:R-:W-:Y:S02]  /*2910*/  HADD2.F32 R50, -RZ, R31.reuse.H0_H0 ;  /* 0x2000001fff327230 */ /* 0x100fe40000004100 */
[----:B------:R-:W-:Y:S02]  /*2920*/  HADD2.F32 R28, -RZ, R28.H1_H1 ;  /* 0x3000001cff1c7230 */ /* 0x000fe40000004100 */
[----:B------:R-:W-:Y:S02]  /*2930*/  HADD2.F32 R31, -RZ, R31.H1_H1 ;  /* 0x3000001fff1f7230 */ /* 0x000fe40000004100 */
[--C-:B------:R-:W-:Y:S02]  /*2940*/  HADD2.F32 R26, -RZ, R27.reuse.H0_H0 ;  /* 0x2000001bff1a7230 */ /* 0x100fe40000004100 */
[----:B------:R-:W-:Y:S02]  /*2950*/  HADD2.F32 R27, -RZ, R27.H1_H1 ;  /* 0x3000001bff1b7230 */ /* 0x000fe40000004100 */
[----:B0-----:R-:W-:-:S02]  /*2960*/  HADD2.F32 R41, -RZ, R12.H0_H0 ;  /* 0x2000000cff297230 */ /* 0x001fc40000004100 */
[----:B------:R-:W-:Y:S02]  /*2970*/  HADD2.F32 R40, -RZ, R12.H1_H1 ;  /* 0x3000000cff287230 */ /* 0x000fe40000004100 */
[--C-:B------:R-:W-:Y:S01]  /*2980*/  HADD2.F32 R12, -RZ, R13.reuse.H0_H0 ;  /* 0x2000000dff0c7230 */ /* 0x100fe20000004100 */
[-C--:B------:R-:W-:Y:S01]  /*2990*/  FFMA.FTZ R24, R24, R41.reuse, RZ ;  /* 0x0000002918187223 */ /* 0x080fe200000100ff */
[----:B------:R-:W-:Y:S01]  /*29a0*/  HADD2.F32 R13, -RZ, R13.H1_H1 ;  /* 0x3000000dff0d7230 */ /* 0x000fe20000004100 */
[-C--:B------:R-:W-:Y:S02]  /*29b0*/  FFMA.FTZ R49, R44, R41.reuse, RZ ;  /* 0x000000292c317223 */ /* 0x080fe400000100ff */
[-C--:B------:R-:W-:Y:S02]  /*29c0*/  FFMA.FTZ R45, R48, R41.reuse, RZ ;  /* 0x00000029302d7223 */ /* 0x080fe400000100ff */
[-C--:B------:R-:W-:Y:S01]  /*29d0*/  FFMA.FTZ R47, R47, R40.reuse, R24 ;  /* 0x000000282f2f7223 */ /* 0x080fe20000010018 */
[--C-:B------:R-:W-:Y:S01]  /*29e0*/  HADD2.F32 R24, -RZ, R25.reuse.H0_H0 ;  /* 0x20000019ff187230 */ /* 0x100fe20000004100 */
[----:B------:R-:W-:Y:S01]  /*29f0*/  FFMA.FTZ R41, R50, R41, RZ ;  /* 0x0000002932297223 */ /* 0x000fe200000100ff */
[----:B------:R-:W-:Y:S01]  /*2a00*/  HADD2.F32 R25, -RZ, R25.H1_H1 ;  /* 0x30000019ff197230 */ /* 0x000fe20000004100 */
[----:B------:R-:W-:-:S02]  /*2a10*/  FFMA.FTZ R49, R46, R40, R49 ;  /* 0x000000282e317223 */ /* 0x000fc40000010031 */
        /* <DEDUP_REMOVED lines=8> */
[-C--:B------:R-:W-:Y:S02]  /*2aa0*/  FFMA.FTZ R28, R28, R12.reuse, R45 ;  /* 0x0000000c1c1c7223 */ /* 0x080fe4000001002d */
[-C--:B------:R-:W-:Y:S01]  /*2ab0*/  FFMA.FTZ R24, R25, R13.reuse, R24 ;  /* 0x0000000d19187223 */ /* 0x080fe20000010018 */
[--C-:B-1----:R-:W-:Y:S01]  /*2ac0*/  HADD2.F32 R25, -RZ, R14.reuse.H0_H0 ;  /* 0x2000000eff197230 */ /* 0x102fe20000004100 */
[-C--:B------:R-:W-:Y:S01]  /*2ad0*/  FFMA.FTZ R26, R27, R13.reuse, R26 ;  /* 0x0000000d1b1a7223 */ /* 0x080fe2000001001a */
[----:B------:R-:W-:Y:S01]  /*2ae0*/  HADD2.F32 R27, -RZ, R33.H0_H0 ;  /* 0x20000021ff1b7230 */ /* 0x000fe20000004100 */
[----:B------:R-:W-:Y:S01]  /*2af0*/  FFMA.FTZ R12, R31, R12, R41 ;  /* 0x0000000c1f0c7223 */ /* 0x000fe20000010029 */
        /* <DEDUP_REMOVED lines=25> */
[--C-:B------:R-:W-:Y:S01]  /*2c90*/  HADD2.F32 R27, -RZ, R29.reuse.H0_H0 ;  /* 0x2000001dff1b7230 */ /* 0x100fe20000004100 */
[-C--:B------:R-:W-:Y:S01]  /*2ca0*/  FFMA.FTZ R26, R28, R12.reuse, R31 ;  /* 0x0000000c1c1a7223 */ /* 0x080fe2000001001f */
[----:B------:R-:W-:Y:S02]  /*2cb0*/  HADD2.F32 R13, -RZ, R34.H1_H1 ;  /* 0x30000022ff0d7230 */ /* 0x000fe40000004100 */
        /* <DEDUP_REMOVED lines=20> */
.L_x_858:
[----:B------:R-:W-:-:S05]  /*2e00*/  MOV R24, 0x4 ;  /* 0x0000000400187802 */ /* 0x000fca0000000f00 */
[----:B------:R-:W-:-:S05]  /*2e10*/  IMAD.WIDE R44, R24, c[0x0][0x18c], R42 ;  /* 0x00006300182c7a25 */ /* 0x000fca00078e022a */
[----:B------:R-:W2:Y:S02]  /*2e20*/  LDG.E.128.CONSTANT R12, [R44.64] ;  /* 0x000000062c0c7981 */ /* 0x000ea4000c1e9d00 */
[----:B--2---:R-:W-:Y:S02]  /*2e30*/  LOP3.LUT R26, R12, 0xf000f0, RZ, 0xc0, !PT ;  /* 0x00f000f00c1a7812 */ /* 0x004fe400078ec0ff */
[----:B------:R-:W-:Y:S02]  /*2e40*/  SHF.R.U32.HI R27, RZ, 0x8, R12 ;  /* 0x00000008ff1b7819 */ /* 0x000fe4000001160c */
[----:B------:R-:W-:Y:S02]  /*2e50*/  LOP3.LUT R28, R13, 0xf000f, RZ, 0xc0, !PT ;  /* 0x000f000f0d1c7812 */ /* 0x000fe400078ec0ff */
[----:B------:R-:W-:Y:S02]  /*2e60*/  SHF.R.U32.HI R30, RZ, 0x8, R13 ;  /* 0x00000008ff1e7819 */ /* 0x000fe4000001160d */
[----:B------:R-:W-:-:S02]  /*2e70*/  SHF.R.U32.HI R33, RZ, 0x8, R14 ;  /* 0x00000008ff217819 */ /* 0x000fc4000001160e */
[----:B------:R-:W-:Y:S02]  /*2e80*/  SHF.R.U32.HI R39, RZ, 0x8, R15 ;  /* 0x00000008ff277819 */ /* 0x000fe4000001160f */
[----:B------:R-:W-:Y:S02]  /*2e90*/  LOP3.LUT R29, R13, 0xf000f0, RZ, 0xc0, !PT ;  /* 0x00f000f00d1d7812 */ /* 0x000fe400078ec0ff */
[C---:B------:R-:W-:Y:S02]  /*2ea0*/  LOP3.LUT R31, R14.reuse, 0xf000f, RZ, 0xc0, !PT ;  /* 0x000f000f0e1f7812 */ /* 0x040fe400078ec0ff */
[----:B------:R-:W-:Y:S02]  /*2eb0*/  LOP3.LUT R32, R14, 0xf000f0, RZ, 0xc0, !PT ;  /* 0x00f000f00e207812 */ /* 0x000fe400078ec0ff */
[----:B------:R-:W-:Y:S02]  /*2ec0*/  LOP3.LUT R13, R26, 0x64006400, RZ, 0xfc, !PT ;  /* 0x640064001a0d7812 */ /* 0x000fe400078efcff */
[----:B------:R-:W-:-:S02]  /*2ed0*/  LOP3.LUT R25, R12, 0xf000f, RZ, 0xc0, !PT ;  /* 0x000f000f0c197812 */ /* 0x000fc400078ec0ff */
[C---:B------:R-:W-:Y:S01]  /*2ee0*/  LOP3.LUT R26, R27.reuse, 0xf000f, RZ, 0xc0, !PT ;  /* 0x000f000f1b1a7812 */ /* 0x040fe200078ec0ff */
[----:B------:R-:W-:Y:S01]  /*2ef0*/  HFMA2 R13, R13, R0.H0_H0, -72, -72 ;  /* 0xd480d4800d0d7431 */ /* 0x000fe20000040000 */
[----:B------:R-:W-:Y:S02]  /*2f00*/  LOP3.LUT R35, R27, 0xf000f0, RZ, 0xc0, !PT ;  /* 0x00f000f01b237812 */ /* 0x000fe400078ec0ff */
[----:B------:R-:W-:Y:S02]  /*2f10*/  LOP3.LUT R14, R28, 0x64006400, RZ, 0xfc, !PT ;  /* 0x640064001c0e7812 */ /* 0x000fe400078efcff */
[C---:B------:R-:W-:Y:S02]  /*2f20*/  LOP3.LUT R37, R30.reuse, 0xf000f0, RZ, 0xc0, !PT ;  /* 0x00f000f01e257812 */ /* 0x040fe400078ec0ff */
        /* <DEDUP_REMOVED lines=35> */
[----:B------:R-:W-:Y:S01]  /*3160*/  HFMA2 R40, R27, R0.H0_H0, -72, -72 ;  /* 0xd480d4801b287431 */ /* 0x000fe20000040000 */
[----:B------:R-:W-:Y:S05]  /*3170*/  @!P2 BRA `(.L_x_861) ;  /* 0x000005600000a947 */ /* 0x000fea0003800000 */
[----:B------:R-:W0:Y:S01]  /*3180*/  LDS.64 R26, [UR4+0x10] ;  /* 0x00001004ff1a7984 */ /* 0x000e220008000a00 */
[--C-:B------:R-:W-:Y:S02]  /*3190*/  HADD2.F32 R46, -RZ, R12.reuse.H0_H0 ;  /* 0x2000000cff2e7230 */ /* 0x100fe40000004100 */
[----:B------:R-:W-:Y:S01]  /*31a0*/  HADD2.F32 R47, -RZ, R12.H1_H1 ;  /* 0x3000000cff2f7230 */ /* 0x000fe20000004100 */
[----:B------:R-:W1:Y:S01]  /*31b0*/  LDS.64 R28, [UR4+0x18] ;  /* 0x00001804ff1c7984 */ /* 0x000e620008000a00 */
[----:B------:R-:W-:-:S02]  /*31c0*/  HADD2.F32 R48, -RZ, R13.H0_H0 ;  /* 0x2000000dff307230 */ /* 0x000fc40000004100 */
[----:B------:R-:W-:Y:S02]  /*31d0*/  HADD2.F32 R49, -RZ, R33.H0_H0 ;  /* 0x20000021ff317230 */ /* 0x000fe40000004100 */
[----:B------:R-:W-:Y:S02]  /*31e0*/  HADD2.F32 R50, -RZ, R34.H0_H0 ;  /* 0x20000022ff327230 */ /* 0x000fe40000004100 */
[----:B------:R-:W-:Y:S02]  /*31f0*/  HADD2.F32 R51, -RZ, R14.H1_H1 ;  /* 0x3000000eff337230 */ /* 0x000fe40000004100 */
[----:B------:R-:W-:Y:S02]  /*3200*/  HADD2.F32 R52, -RZ, R31.H0_H0 ;  /* 0x2000001fff347230 */ /* 0x000fe40000004100 */
[--C-:B0-----:R-:W-:Y:S02]  /*3210*/  HADD2.F32 R41, -RZ, R26.reuse.H0_H0 ;  /* 0x2000001aff297230 */ /* 0x101fe40000004100 */
[----:B------:R-:W-:-:S03]  /*3220*/  HADD2.F32 R26, -RZ, R26.H1_H1 ;  /* 0x3000001aff1a7230 */ /* 0x000fc60000004100 */
[----:B------:R-:W-:Y:S02]  /*3230*/  FFMA.FTZ R46, R46, R41, RZ ;  /* 0x000000292e2e7223 */ /* 0x000fe400000100ff */
[----:B------:R-:W-:Y:S02]  /*3240*/  FFMA.FTZ R52, R41, R52, RZ ;  /* 0x0000003429347223 */ /* 0x000fe400000100ff */
[----:B------:R-:W-:Y:S01]  /*3250*/  FFMA.FTZ R47, R47, R26, R46 ;  /* 0x0000001a2f2f7223 */ /* 0x000fe2000001002e */
[--C-:B------:R-:W-:Y:S02]  /*3260*/  HADD2.F32 R46, -RZ, R27.reuse.H0_H0 ;  /* 0x2000001bff2e7230 */ /* 0x100fe40000004100 */
[----:B------:R-:W-:-:S03]  /*3270*/  HADD2.F32 R27, -RZ, R27.H1_H1 ;  /* 0x3000001bff1b7230 */ /* 0x000fc60000004100 */
[----:B------:R-:W-:Y:S01]  /*3280*/  FFMA.FTZ R47, R48, R46, R47 ;  /* 0x0000002e302f7223 */ /* 0x000fe2000001002f */
[----:B------:R-:W-:-:S05]  /*3290*/  HADD2.F32 R48, -RZ, R13.H1_H1 ;  /* 0x3000000dff307230 */ /* 0x000fca0000004100 */
[----:B------:R-:W-:Y:S01]  /*32a0*/  FFMA.FTZ R48, R48, R27, R47 ;  /* 0x0000001b30307223 */ /* 0x000fe2000001002f */
[--C-:B-1----:R-:W-:Y:S02]  /*32b0*/  HADD2.F32 R47, -RZ, R28.reuse.H0_H0 ;  /* 0x2000001cff2f7230 */ /* 0x102fe40000004100 */
[----:B------:R-:W-:-:S03]  /*32c0*/  HADD2.F32 R28, -RZ, R28.H1_H1 ;  /* 0x3000001cff1c7230 */ /* 0x000fc60000004100 */
[----:B------:R-:W-:Y:S01]  /*32d0*/  FFMA.FTZ R48, R49, R47, R48 ;  /* 0x0000002f31307223 */ /* 0x000fe20000010030 */
[----:B------:R-:W-:-:S05]  /*32e0*/  HADD2.F32 R49, -RZ, R33.H1_H1 ;  /* 0x30000021ff317230 */ /* 0x000fca0000004100 */
[----:B------:R-:W-:Y:S01]  /*32f0*/  FFMA.FTZ R49, R49, R28, R48 ;  /* 0x0000001c31317223 */ /* 0x000fe20000010030 */
[--C-:B------:R-:W-:Y:S02]  /*3300*/  HADD2.F32 R48, -RZ, R29.reuse.H0_H0 ;  /* 0x2000001dff307230 */ /* 0x100fe40000004100 */
[----:B------:R-:W-:-:S03]  /*3310*/  HADD2.F32 R29, -RZ, R29.H1_H1 ;  /* 0x3000001dff1d7230 */ /* 0x000fc60000004100 */
[----:B------:R-:W-:Y:S01]  /*3320*/  FFMA.FTZ R49, R50, R48, R49 ;  /* 0x0000003032317223 */ /* 0x000fe20000010031 */
[----:B------:R-:W-:-:S05]  /*3330*/  HADD2.F32 R50, -RZ, R34.H1_H1 ;  /* 0x30000022ff327230 */ /* 0x000fca0000004100 */
[----:B------:R-:W-:Y:S01]  /*3340*/  FFMA.FTZ R49, R50, R29, R49 ;  /* 0x0000001d32317223 */ /* 0x000fe20000010031 */
[----:B------:R-:W-:-:S03]  /*3350*/  HADD2.F32 R50, -RZ, R14.H0_H0 ;  /* 0x2000000eff327230 */ /* 0x000fc60000004100 */
[----:B------:R-:W-:Y:S02]  /*3360*/  FMUL.FTZ R49, R18, R49 ;  /* 0x0000003112317220 */ /* 0x000fe40000410000 */
[----:B------:R-:W-:-:S03]  /*3370*/  FFMA.FTZ R50, R41, R50, RZ ;  /* 0x0000003229327223 */ /* 0x000fc600000100ff */
[----:B------:R-:W-:Y:S01]  /*3380*/  F2FP.PACK_AB R49, RZ, R49 ;  /* 0x00000031ff31723e */ /* 0x000fe200000000ff */
        /* <DEDUP_REMOVED lines=12> */
[----:B------:R-:W-:-:S04]  /*3450*/  FFMA.FTZ R50, R29, R50, R51 ;  /* 0x000000321d327223 */ /* 0x000fc80000010033 */
[----:B------:R-:W-:-:S05]  /*3460*/  FMUL.FTZ R50, R19, R50 ;  /* 0x0000003213327220 */ /* 0x000fca0000410000 */
[----:B------:R-:W-:-:S04]  /*3470*/  F2FP.PACK_AB R50, RZ, R50 ;  /* 0x00000032ff32723e */ /* 0x000fc800000000ff */
[----:B------:R-:W-:Y:S01]  /*3480*/  PRMT R49, R49, 0x5410, R50 ;  /* 0x0000541031317816 */ /* 0x000fe20000000032 */
[----:B------:R-:W-:-:S05]  /*3490*/  HADD2.F32 R50, -RZ, R25.H0_H0 ;  /* 0x20000019ff327230 */ /* 0x000fca0000004100 */
[----:B------:R-:W-:Y:S01]  /*34a0*/  HFMA2.MMA R17, R49, 1, 1, R17 ;  /* 0x3c003c0031117835 */ /* 0x000fe20000000011 */
[----:B------:R-:W-:Y:S01]  /*34b0*/  FFMA.FTZ R50, R41, R50, RZ ;  /* 0x0000003229327223 */ /* 0x000fe200000100ff */
[----:B------:R-:W-:Y:S02]  /*34c0*/  HADD2.F32 R41, -RZ, R25.H1_H1 ;  /* 0x30000019ff297230 */ /* 0x000fe40000004100 */
[----:B------:R-:W-:-:S03]  /*34d0*/  HADD2.F32 R49, -RZ, R31.H1_H1 ;  /* 0x3000001fff317230 */ /* 0x000fc60000004100 */
[C---:B------:R-:W-:Y:S01]  /*34e0*/  FFMA.FTZ R41, R26.reuse, R41, R50 ;  /* 0x000000291a297223 */ /* 0x040fe20000010032 */
[----:B------:R-:W-:Y:S01]  /*34f0*/  HADD2.F32 R50, -RZ, R32.H0_H0 ;  /* 0x20000020ff327230 */ /* 0x000fe20000004100 */
[----:B------:R-:W-:Y:S01]  /*3500*/  FFMA.FTZ R49, R26, R49, R52 ;  /* 0x000000311a317223 */ /* 0x000fe20000010034 */
[----:B------:R-:W-:-:S03]  /*3510*/  HADD2.F32 R26, -RZ, R30.H0_H0 ;  /* 0x2000001eff1a7230 */ /* 0x000fc60000004100 */
[C---:B------:R-:W-:Y:S02]  /*3520*/  FFMA.FTZ R49, R46.reuse, R50, R49 ;  /* 0x000000322e317223 */ /* 0x040fe40000010031 */
[----:B------:R-:W-:Y:S01]  /*3530*/  FFMA.FTZ R41, R46, R26, R41 ;  /* 0x0000001a2e297223 */ /* 0x000fe20000010029 */
[----:B------:R-:W-:Y:S02]  /*3540*/  HADD2.F32 R26, -RZ, R30.H1_H1 ;  /* 0x3000001eff1a7230 */ /* 0x000fe40000004100 */
        /* <DEDUP_REMOVED lines=8> */
[----:B------:R-:W-:-:S03]  /*35d0*/  HADD2.F32 R27, -RZ, R37.H1_H1 ;  /* 0x30000025ff1b7230 */ /* 0x000fc60000004100 */
[C---:B------:R-:W-:Y:S02]  /*35e0*/  FFMA.FTZ R41, R28.reuse, R41, R46 ;  /* 0x000000291c297223 */ /* 0x040fe4000001002e */
[----:B------:R-:W-:Y:S01]  /*35f0*/  FFMA.FTZ R27, R28, R27, R26 ;  /* 0x0000001b1c1b7223 */ /* 0x000fe2000001001a */
[----:B------:R-:W-:Y:S02]  /*3600*/  HADD2.F32 R26, -RZ, R38.H0_H0 ;  /* 0x20000026ff1a7230 */ /* 0x000fe40000004100 */
[----:B------:R-:W-:-:S03]  /*3610*/  HADD2.F32 R28, -RZ, R40.H0_H0 ;  /* 0x20000028ff1c7230 */ /* 0x000fc60000004100 */
[C---:B------:R-:W-:Y:S01]  /*3620*/  FFMA.FTZ R27, R48.reuse, R26, R27 ;  /* 0x0000001a301b7223 */ /* 0x040fe2000001001b */
[----:B------:R-:W-:Y:S01]  /*3630*/  HADD2.F32 R26, -RZ, R38.H1_H1 ;  /* 0x30000026ff1a7230 */ /* 0x000fe20000004100 */
[----:B------:R-:W-:Y:S01]  /*3640*/  FFMA.FTZ R41, R48, R28, R41 ;  /* 0x0000001c30297223 */ /* 0x000fe20000010029 */
[----:B------:R-:W-:-:S03]  /*3650*/  HADD2.F32 R28, -RZ, R40.H1_H1 ;  /* 0x30000028ff1c7230 */ /* 0x000fc60000004100 */
[C---:B------:R-:W-:Y:S02]  /*3660*/  FFMA.FTZ R27, R29.reuse, R26, R27 ;  /* 0x0000001a1d1b7223 */ /* 0x040fe4000001001b */
[----:B------:R-:W-:Y:S02]  /*3670*/  FFMA.FTZ R28, R29, R28, R41 ;  /* 0x0000001c1d1c7223 */ /* 0x000fe40000010029 */
[----:B------:R-:W-:Y:S02]  /*3680*/  FMUL.FTZ R27, R20, R27 ;  /* 0x0000001b141b7220 */ /* 0x000fe40000410000 */
[----:B------:R-:W-:-:S03]  /*3690*/  FMUL.FTZ R28, R21, R28 ;  /* 0x0000001c151c7220 */ /* 0x000fc60000410000 */
[----:B------:R-:W-:Y:S02]  /*36a0*/  F2FP.PACK_AB R27, RZ, R27 ;  /* 0x0000001bff1b723e */ /* 0x000fe400000000ff */
[----:B------:R-:W-:-:S04]  /*36b0*/  F2FP.PACK_AB R28, RZ, R28 ;  /* 0x0000001cff1c723e */ /* 0x000fc800000000ff */
[----:B------:R-:W-:-:S06]  /*36c0*/  PRMT R27, R27, 0x5410, R28 ;  /* 0x000054101b1b7816 */ /* 0x000fcc000000001c */
[----:B------:R-:W-:-:S06]  /*36d0*/  HFMA2.MMA R16, R27, 1, 1, R16 ;  /* 0x3c003c001b107835 */ /* 0x000fcc0000000010 */
.L_x_861:
        /* <DEDUP_REMOVED lines=14> */
[----:B------:R-:W-:Y:S01]  /*37c0*/  FFMA.FTZ R47, R46, R41, RZ ;  /* 0x000000292e2f7223 */ /* 0x000fe200000100ff */
[--C-:B------:R-:W-:Y:S02]  /*37d0*/  HADD2.F32 R46, -RZ, R27.reuse.H0_H0 ;  /* 0x2000001bff2e7230 */ /* 0x100fe40000004100 */
[----:B------:R-:W-:Y:S01]  /*37e0*/  HADD2.F32 R27, -RZ, R27.H1_H1 ;  /* 0x3000001bff1b7230 */ /* 0x000fe20000004100 */
[----:B------:R-:W-:Y:S01]  /*37f0*/  FFMA.FTZ R47, R48, R26, R47 ;  /* 0x0000001a302f7223 */ /* 0x000fe2000001002f */
[----:B------:R-:W-:-:S05]  /*3800*/  HADD2.F32 R48, -RZ, R13.H0_H0 ;  /* 0x2000000dff307230 */ /* 0x000fca0000004100 */
        /* <DEDUP_REMOVED lines=15> */
[----:B------:R-:W-:Y:S01]  /*3900*/  FFMA.FTZ R51, R50, R41, RZ ;  /* 0x0000002932337223 */ /* 0x000fe200000100ff */
[----:B------:R-:W-:Y:S02]  /*3910*/  HADD2.F32 R50, -RZ, R14.H1_H1 ;  /* 0x3000000eff327230 */ /* 0x000fe40000004100 */
[----:B------:R-:W-:-:S03]  /*3920*/  F2FP.PACK_AB R49, RZ, R49 ;  /* 0x00000031ff31723e */ /* 0x000fc600000000ff */
        /* <DEDUP_REMOVED lines=18> */
[-C--:B------:R-:W-:Y:S01]  /*3a50*/  FFMA.FTZ R49, R50, R41.reuse, RZ ;  /* 0x0000002932317223 */ /* 0x080fe200000100ff */
[----:B------:R-:W-:Y:S01]  /*3a60*/  HADD2.F32 R50, -RZ, R25.H1_H1 ;  /* 0x30000019ff327230 */ /* 0x000fe20000004100 */
[----:B------:R-:W-:-:S04]  /*3a70*/  FFMA.FTZ R41, R52, R41, RZ ;  /* 0x0000002934297223 */ /* 0x000fc800000100ff */
[----:B------:R-:W-:Y:S01]  /*3a80*/  FFMA.FTZ R49, R50, R26, R49 ;  /* 0x0000001a32317223 */ /* 0x000fe20000010031 */
[----:B------:R-:W-:-:S05]  /*3a90*/  HADD2.F32 R50, -RZ, R31.H1_H1 ;  /* 0x3000001fff327230 */ /* 0x000fca0000004100 */
[----:B------:R-:W-:Y:S01]  /*3aa0*/  FFMA.FTZ R41, R50, R26, R41 ;  /* 0x0000001a32297223 */ /* 0x000fe20000010029 */
[----:B------:R-:W-:Y:S02]  /*3ab0*/  HADD2.F32 R26, -RZ, R30.H0_H0 ;  /* 0x2000001eff1a7230 */ /* 0x000fe40000004100 */
[----:B------:R-:W-:-:S03]  /*3ac0*/  HADD2.F32 R50, -RZ, R32.H0_H0 ;  /* 0x20000020ff327230 */ /* 0x000fc60000004100 */
[-C--:B------:R-:W-:Y:S01]  /*3ad0*/  FFMA.FTZ R26, R26, R46.reuse, R49 ;  /* 0x0000002e1a1a7223 */ /* 0x080fe20000010031 */
[----:B------:R-:W-:Y:S01]  /*3ae0*/  HADD2.F32 R49, -RZ, R32.H1_H1 ;  /* 0x30000020ff317230 */ /* 0x000fe20000004100 */
[----:B------:R-:W-:Y:S01]  /*3af0*/  FFMA.FTZ R46, R50, R46, R41 ;  /* 0x0000002e322e7223 */ /* 0x000fe20000010029 */
[----:B------:R-:W-:-:S03]  /*3b00*/  HADD2.F32 R41, -RZ, R30.H1_H1 ;  /* 0x3000001eff297230 */ /* 0x000fc60000004100 */
        /* <DEDUP_REMOVED lines=16> */
[-C--:B------:R-:W-:Y:S02]  /*3c10*/  FFMA.FTZ R27, R27, R29.reuse, R26 ;  /* 0x0000001d1b1b7223 */ /* 0x080fe4000001001a */
[----:B------:R-:W-:Y:S02]  /*3c20*/  FFMA.FTZ R48, R28, R29, R48 ;  /* 0x0000001d1c307223 */ /* 0x000fe40000010030 */
[----:B------:R-:W-:Y:S02]  /*3c30*/  FMUL.FTZ R27, R20, R27 ;  /* 0x0000001b141b7220 */ /* 0x000fe40000410000 */
[----:B------:R-:W-:-:S03]  /*3c40*/  FMUL.FTZ R48, R21, R48 ;  /* 0x0000003015307220 */ /* 0x000fc60000410000 */
[----:B------:R-:W-:Y:S02]  /*3c50*/  F2FP.PACK_AB R27, RZ, R27 ;  /* 0x0000001bff1b723e */ /* 0x000fe400000000ff */
[----:B------:R-:W-:-:S04]  /*3c60*/  F2FP.PACK_AB R48, RZ, R48 ;  /* 0x00000030ff30723e */ /* 0x000fc800000000ff */
[----:B------:R-:W-:-:S06]  /*3c70*/  PRMT R27, R27, 0x5410, R48 ;  /* 0x000054101b1b7816 */ /* 0x000fcc0000000030 */
[----:B------:R-:W-:-:S06]  /*3c80*/  HFMA2.MMA R10, R27, 1, 1, R10 ;  /* 0x3c003c001b0a7835 */ /* 0x000fcc000000000a */
.L_x_863:
        /* <DEDUP_REMOVED lines=90> */
.L_x_864:
[----:B------:R-:W-:Y:S05]  /*4230*/  @P0 BRA `(.L_x_862) ;  /* 0x0000056000000947 */ /* 0x000fea0003800000 */
[----:B------:R-:W0:Y:S01]  /*4240*/  LDS.64 R26, [UR4+0xd0] ;  /* 0x0000d004ff1a7984 */ /* 0x000e220008000a00 */
[----:B------:R-:W-:Y:S02]  /*4250*/  HADD2.F32 R46, -RZ, R12.H0_H0 ;  /* 0x2000000cff2e7230 */ /* 0x000fe40000004100 */
[--C-:B------:R-:W-:Y:S01]  /*4260*/  HADD2.F32 R50, -RZ, R25.reuse.H0_H0 ;  /* 0x20000019ff327230 */ /* 0x100fe20000004100 */
[----:B------:R-:W1:Y:S01]  /*4270*/  LDS.64 R28, [UR4+0xd8] ;  /* 0x0000d804ff1c7984 */ /* 0x000e620008000a00 */
[----:B------:R-:W-:Y:S02]  /*4280*/  HADD2.F32 R48, -RZ, R14.H0_H0 ;  /* 0x2000000eff307230 */ /* 0x000fe40000004100 */
[----:B------:R-:W-:Y:S02]  /*4290*/  HADD2.F32 R12, -RZ, R12.H1_H1 ;  /* 0x3000000cff0c7230 */ /* 0x000fe40000004100 */
[----:B------:R-:W-:Y:S02]  /*42a0*/  HADD2.F32 R25, -RZ, R25.H1_H1 ;  /* 0x30000019ff197230 */ /* 0x000fe40000004100 */
[----:B------:R-:W-:-:S02]  /*42b0*/  HADD2.F32 R14, -RZ, R14.H1_H1 ;  /* 0x3000000eff0e7230 */ /* 0x000fc40000004100 */
[----:B------:R-:W-:Y:S02]  /*42c0*/  HADD2.F32 R52, -RZ, R31.H0_H0 ;  /* 0x2000001fff347230 */ /* 0x000fe40000004100 */
[--C-:B0-----:R-:W-:Y:S02]  /*42d0*/  HADD2.F32 R41, -RZ, R26.reuse.H0_H0 ;  /* 0x2000001aff297230 */ /* 0x101fe40000004100 */
[----:B------:R-:W-:-:S03]  /*42e0*/  HADD2.F32 R26, -RZ, R26.H1_H1 ;  /* 0x3000001aff1a7230 */ /* 0x000fc60000004100 */
[-C--:B------:R-:W-:Y:S02]  /*42f0*/  FFMA.FTZ R47, R46, R41.reuse, RZ ;  /* 0x000000292e2f7223 */ /* 0x080fe400000100ff */
[-C--:B------:R-:W-:Y:S02]  /*4300*/  FFMA.FTZ R46, R50, R41.reuse, RZ ;  /* 0x00000029322e7223 */ /* 0x080fe400000100ff */
[-C--:B------:R-:W-:Y:S01]  /*4310*/  FFMA.FTZ R49, R48, R41.reuse, RZ ;  /* 0x0000002930317223 */ /* 0x080fe200000100ff */
[----:B------:R-:W-:Y:S01]  /*4320*/  HADD2.F32 R48, -RZ, R31.H1_H1 ;  /* 0x3000001fff307230 */ /* 0x000fe20000004100 */
[-C--:B------:R-:W-:Y:S01]  /*4330*/  FFMA.FTZ R47, R12, R26.reuse, R47 ;  /* 0x0000001a0c2f7223 */ /* 0x080fe2000001002f */
[----:B------:R-:W-:Y:S01]  /*4340*/  HADD2.F32 R12, -RZ, R27.H0_H0 ;  /* 0x2000001bff0c7230 */ /* 0x000fe20000004100 */
[-C--:B------:R-:W-:Y:S01]  /*4350*/  FFMA.FTZ R25, R25, R26.reuse, R46 ;  /* 0x0000001a19197223 */ /* 0x080fe2000001002e */
[--C-:B------:R-:W-:Y:S01]  /*4360*/  HADD2.F32 R46, -RZ, R30.reuse.H0_H0 ;  /* 0x2000001eff2e7230 */ /* 0x100fe20000004100 */
[----:B------:R-:W-:Y:S01]  /*4370*/  FFMA.FTZ R49, R14, R26, R49 ;  /* 0x0000001a0e317223 */ /* 0x000fe20000010031 */
[----:B------:R-:W-:Y:S01]  /*4380*/  HADD2.F32 R14, -RZ, R13.H0_H0 ;  /* 0x2000000dff0e7230 */ /* 0x000fe20000004100 */
[----:B------:R-:W-:Y:S01]  /*4390*/  FFMA.FTZ R41, R52, R41, RZ ;  /* 0x0000002934297223 */ /* 0x000fe200000100ff */
[----:B------:R-:W-:Y:S01]  /*43a0*/  HADD2.F32 R31, -RZ, R15.H0_H0 ;  /* 0x2000000fff1f7230 */ /* 0x000fe20000004100 */
[----:B------:R-:W-:Y:S01]  /*43b0*/  FFMA.FTZ R46, R46, R12, R25 ;  /* 0x0000000c2e2e7223 */ /* 0x000fe20000010019 */
[----:B------:R-:W-:Y:S01]  /*43c0*/  HADD2.F32 R27, -RZ, R27.H1_H1 ;  /* 0x3000001bff1b7230 */ /* 0x000fe20000004100 */
[----:B------:R-:W-:Y:S01]  /*43d0*/  FFMA.FTZ R41, R48, R26, R41 ;  /* 0x0000001a30297223 */ /* 0x000fe20000010029 */
[----:B------:R-:W-:Y:S01]  /*43e0*/  HADD2.F32 R13, -RZ, R13.H1_H1 ;  /* 0x3000000dff0d7230 */ /* 0x000fe20000004100 */
[-C--:B------:R-:W-:Y:S01]  /*43f0*/  FFMA.FTZ R14, R14, R12.reuse, R47 ;  /* 0x0000000c0e0e7223 */ /* 0x080fe2000001002f */
        /* <DEDUP_REMOVED lines=8> */
[----:B-1----:R-:W-:Y:S01]  /*4480*/  HADD2.F32 R14, -RZ, R28.H0_H0 ;  /* 0x2000001cff0e7230 */ /* 0x002fe20000004100 */
[----:B------:R-:W-:Y:S01]  /*4490*/  FFMA.FTZ R12, R31, R12, R41 ;  /* 0x0000000c1f0c7223 */ /* 0x000fe20000010029 */
[----:B------:R-:W-:-:S02]  /*44a0*/  HADD2.F32 R32, -RZ, R32.H1_H1 ;  /* 0x30000020ff207230 */ /* 0x000fc40000004100 */
        /* <DEDUP_REMOVED lines=15> */
[--C-:B------:R-:W-:Y:S01]  /*45a0*/  HADD2.F32 R12, -RZ, R29.reuse.H0_H0 ;  /* 0x2000001dff0c7230 */ /* 0x100fe20000004100 */
[-C--:B------:R-:W-:Y:S01]  /*45b0*/  FFMA.FTZ R15, R33, R28.reuse, R15 ;  /* 0x0000001c210f7223 */ /* 0x080fe2000001000f */
[----:B------:R-:W-:Y:S01]  /*45c0*/  HADD2.F32 R30, -RZ, R38.H0_H0 ;  /* 0x20000026ff1e7230 */ /* 0x000fe20000004100 */
[----:B------:R-:W-:Y:S01]  /*45d0*/  FFMA.FTZ R27, R39, R28, R27 ;  /* 0x0000001c271b7223 */ /* 0x000fe2000001001b */
        /* <DEDUP_REMOVED lines=28> */
.L_x_862:
        /* <DEDUP_REMOVED lines=141> */
.L_x_865:
        /* <DEDUP_REMOVED lines=91> */
.L_x_867:
        /* <DEDUP_REMOVED lines=90> */
.L_x_868:
        /* <DEDUP_REMOVED lines=87> */
.L_x_866:
[----:B------:R-:W-:-:S05]  /*6130*/  IMAD.WIDE R24, R24, c[0x0][0x18c], R44 ;  /* 0x0000630018187a25 */ /* 0x000fca00078e022c */
[----:B------:R-:W2:Y:S02]  /*6140*/  LDG.E.128.CONSTANT R12, [R24.64] ;  /* 0x00000006180c7981 */ /* 0x000ea4000c1e9d00 */
[----:B--2---:R-:W-:Y:S02]  /*6150*/  LOP3.LUT R24, R15, 0xf000f0, RZ, 0xc0, !PT ;  /* 0x00f000f00f187812 */ /* 0x004fe400078ec0ff */
[----:B------:R-:W-:Y:S02]  /*6160*/  SHF.R.U32.HI R34, RZ, 0x8, R12 ;  /* 0x00000008ff227819 */ /* 0x000fe4000001160c */
[----:B------:R-:W-:Y:S02]  /*6170*/  LOP3.LUT R26, R12, 0xf000f0, RZ, 0xc0, !PT ;  /* 0x00f000f00c1a7812 */ /* 0x000fe400078ec0ff */
[----:B------:R-:W-:Y:S02]  /*6180*/  LOP3.LUT R45, R24, 0x64006400, RZ, 0xfc, !PT ;  /* 0x64006400182d7812 */ /* 0x000fe400078efcff */
[----:B------:R-:W-:-:S02]  /*6190*/  LOP3.LUT R33, R12, 0xf000f, RZ, 0xc0, !PT ;  /* 0x000f000f0c217812 */ /* 0x000fc400078ec0ff */
[C---:B------:R-:W-:Y:S02]  /*61a0*/  LOP3.LUT R32, R13.reuse, 0xf000f, RZ, 0xc0, !PT ;  /* 0x000f000f0d207812 */ /* 0x040fe400078ec0ff */
[----:B------:R-:W-:Y:S02]  /*61b0*/  LOP3.LUT R27, R13, 0xf000f0, RZ, 0xc0, !PT ;  /* 0x00f000f00d1b7812 */ /* 0x000fe400078ec0ff */
[----:B------:R-:W-:Y:S02]  /*61c0*/  SHF.R.U32.HI R31, RZ, 0x8, R13 ;  /* 0x00000008ff1f7819 */ /* 0x000fe4000001160d */
[----:B------:R-:W-:Y:S02]  /*61d0*/  LOP3.LUT R24, R34, 0xf000f0, RZ, 0xc0, !PT ;  /* 0x00f000f022187812 */ /* 0x000fe400078ec0ff */
[C---:B------:R-:W-:Y:S02]  /*61e0*/  LOP3.LUT R13, R14.reuse, 0xf000f, RZ, 0xc0, !PT ;  /* 0x000f000f0e0d7812 */ /* 0x040fe400078ec0ff */
[----:B------:R-:W-:-:S02]  /*61f0*/  LOP3.LUT R28, R14, 0xf000f0, RZ, 0xc0, !PT ;  /* 0x00f000f00e1c7812 */ /* 0x000fc400078ec0ff */
[----:B------:R-:W-:Y:S02]  /*6200*/  LOP3.LUT R12, R15, 0xf000f, RZ, 0xc0, !PT ;  /* 0x000f000f0f0c7812 */ /* 0x000fe400078ec0ff */
[----:B------:R-:W-:Y:S02]  /*6210*/  SHF.R.U32.HI R14, RZ, 0x8, R14 ;  /* 0x00000008ff0e7819 */ /* 0x000fe4000001160e */
[----:B------:R-:W-:Y:S02]  /*6220*/  SHF.R.U32.HI R15, RZ, 0x8, R15 ;  /* 0x00000008ff0f7819 */ /* 0x000fe4000001160f */
        /* <DEDUP_REMOVED lines=44> */
[----:B------:R-:W-:Y:S02]  /*64f0*/  HADD2.F32 R49, -RZ, R35.H0_H0 ;  /* 0x20000023ff317230 */ /* 0x000fe40000004100 */
[--C-:B0-----:R-:W-:Y:S02]  /*6500*/  HADD2.F32 R40, -RZ, R12.reuse.H0_H0 ;  /* 0x2000000cff287230 */ /* 0x101fe40000004100 */
[----:B------:R-:W-:Y:S02]  /*6510*/  HADD2.F32 R44, -RZ, R12.H1_H1 ;  /* 0x3000000cff2c7230 */ /* 0x000fe40000004100 */
[----:B------:R-:W-:Y:S01]  /*6520*/  HADD2.F32 R12, -RZ, R13.H0_H0 ;  /* 0x2000000dff0c7230 */ /* 0x000fe20000004100 */
[C---:B------:R-:W-:Y:S01]  /*6530*/  FFMA.FTZ R46, R40.reuse, R45, RZ ;  /* 0x0000002d282e7223 */ /* 0x040fe200000100ff */
[----:B------:R-:W-:Y:S01]  /*6540*/  HADD2.F32 R45, -RZ, R33.H1_H1 ;  /* 0x30000021ff2d7230 */ /* 0x000fe20000004100 */
[----:B------:R-:W-:Y:S01]  /*6550*/  FFMA.FTZ R41, R39, R40, RZ ;  /* 0x0000002827297223 */ /* 0x000fe200000100ff */
[----:B------:R-:W-:Y:S01]  /*6560*/  HADD2.F32 R13, -RZ, R13.H1_H1 ;  /* 0x3000000dff0d7230 */ /* 0x000fe20000004100 */
[----:B------:R-:W-:-:S02]  /*6570*/  FFMA.FTZ R48, R40, R47, RZ ;  /* 0x0000002f28307223 */ /* 0x000fc400000100ff */
[----:B------:R-:W-:Y:S01]  /*6580*/  FFMA.FTZ R39, R40, R49, RZ ;  /* 0x0000003128277223 */ /* 0x000fe200000100ff */
[----:B------:R-:W-:Y:S01]  /*6590*/  HADD2.F32 R40, -RZ, R32.H1_H1 ;  /* 0x30000020ff287230 */ /* 0x000fe20000004100 */
[----:B------:R-:W-:Y:S01]  /*65a0*/  FFMA.FTZ R45, R44, R45, R46 ;  /* 0x0000002d2c2d7223 */ /* 0x000fe2000001002e */
[----:B------:R-:W-:Y:S02]  /*65b0*/  HADD2.F32 R49, -RZ, R34.H1_H1 ;  /* 0x30000022ff317230 */ /* 0x000fe40000004100 */
[----:B------:R-:W-:Y:S01]  /*65c0*/  HADD2.F32 R46, -RZ, R35.H1_H1 ;  /* 0x30000023ff2e7230 */ /* 0x000fe20000004100 */
[----:B------:R-:W-:Y:S01]  /*65d0*/  FFMA.FTZ R47, R40, R44, R41 ;  /* 0x0000002c282f7223 */ /* 0x000fe20000010029 */
[----:B------:R-:W-:Y:S01]  /*65e0*/  HADD2.F32 R40, -RZ, R30.H0_H0 ;  /* 0x2000001eff287230 */ /* 0x000fe20000004100 */
[C---:B------:R-:W-:Y:S01]  /*65f0*/  FFMA.FTZ R41, R44.reuse, R49, R48 ;  /* 0x000000312c297223 */ /* 0x040fe20000010030 */
[----:B------:R-:W-:Y:S01]  /*6600*/  HADD2.F32 R48, -RZ, R27.H1_H1 ;  /* 0x3000001bff307230 */ /* 0x000fe20000004100 */
[----:B------:R-:W-:Y:S01]  /*6610*/  FFMA.FTZ R49, R44, R46, R39 ;  /* 0x0000002e2c317223 */ /* 0x000fe20000010027 */
[----:B------:R-:W-:Y:S01]  /*6620*/  HADD2.F32 R44, -RZ, R29.H0_H0 ;  /* 0x2000001dff2c7230 */ /* 0x000fe20000004100 */
[----:B------:R-:W-:Y:S01]  /*6630*/  FFMA.FTZ R40, R40, R12, R47 ;  /* 0x0000000c28287223 */ /* 0x000fe2000001002f */
[----:B------:R-:W-:-:S02]  /*6640*/  HADD2.F32 R39, -RZ, R28.H0_H0 ;  /* 0x2000001cff277230 */ /* 0x000fc40000004100 */
        /* <DEDUP_REMOVED lines=8> */
[C---:B------:R-:W-:Y:S01]  /*66d0*/  FFMA.FTZ R39, R13.reuse, R39, R44 ;  /* 0x000000270d277223 */ /* 0x040fe2000001002c */
[----:B------:R-:W-:Y:S01]  /*66e0*/  HADD2.F32 R44, -RZ, R38.H0_H0 ;  /* 0x20000026ff2c7230 */ /* 0x000fe20000004100 */
[----:B------:R-:W-:Y:S01]  /*66f0*/  FFMA.FTZ R40, R12, R13, R40 ;  /* 0x0000000d0c287223 */ /* 0x000fe20000010028 */
[----:B-1----:R-:W-:Y:S01]  /*6700*/  HADD2.F32 R12, -RZ, R14.H0_H0 ;  /* 0x2000000eff0c7230 */ /* 0x002fe20000004100 */
[C---:B------:R-:W-:Y:S01]  /*6710*/  FFMA.FTZ R45, R13.reuse, R46, R41 ;  /* 0x0000002e0d2d7223 */ /* 0x040fe20000010029 */
[----:B------:R-:W-:Y:S01]  /*6720*/  HADD2.F32 R41, -RZ, R37.H0_H0 ;  /* 0x20000025ff297230 */ /* 0x000fe20000004100 */
[----:B------:R-:W-:Y:S01]  /*6730*/  FFMA.FTZ R49, R13, R48, R49 ;  /* 0x000000300d317223 */ /* 0x000fe20000010031 */
[----:B------:R-:W-:Y:S01]  /*6740*/  HADD2.F32 R13, -RZ, R36.H0_H0 ;  /* 0x20000024ff0d7230 */ /* 0x000fe20000004100 */
[C---:B------:R-:W-:Y:S01]  /*6750*/  FFMA.FTZ R44, R12.reuse, R44, R45 ;  /* 0x0000002c0c2c7223 */ /* 0x040fe2000001002d */
[----:B------:R-:W-:Y:S01]  /*6760*/  HADD2.F32 R46, -RZ, R31.H0_H0 ;  /* 0x2000001fff2e7230 */ /* 0x000fe20000004100 */
[C---:B------:R-:W-:Y:S01]  /*6770*/  FFMA.FTZ R41, R12.reuse, R41, R39 ;  /* 0x000000290c297223 */ /* 0x040fe20000010027 */
[----:B------:R-:W-:Y:S01]  /*6780*/  HADD2.F32 R14, -RZ, R14.H1_H1 ;  /* 0x3000000eff0e7230 */ /* 0x000fe20000004100 */
[----:B------:R-:W-:Y:S01]  /*6790*/  FFMA.FTZ R40, R13, R12, R40 ;  /* 0x0000000c0d287223 */ /* 0x000fe20000010028 */
[----:B------:R-:W-:Y:S01]  /*67a0*/  HADD2.F32 R13, -RZ, R36.H1_H1 ;  /* 0x30000024ff0d7230 */ /* 0x000fe20000004100 */
[----:B------:R-:W-:Y:S01]  /*67b0*/  FFMA.FTZ R46, R12, R46, R49 ;  /* 0x0000002e0c2e7223 */ /* 0x000fe20000010031 */
[----:B------:R-:W-:-:S02]  /*67c0*/  HADD2.F32 R39, -RZ, R37.H1_H1 ;  /* 0x30000025ff277230 */ /* 0x000fc40000004100 */
[----:B------:R-:W-:Y:S01]  /*67d0*/  HADD2.F32 R45, -RZ, R38.H1_H1 ;  /* 0x30000026ff2d7230 */ /* 0x000fe20000004100 */
[----:B------:R-:W-:Y:S01]  /*67e0*/  FFMA.FTZ R40, R13, R14, R40 ;  /* 0x0000000e0d287223 */ /* 0x000fe20000010028 */
[----:B------:R-:W-:Y:S01]  /*67f0*/  HADD2.F32 R13, -RZ, R26.H0_H0 ;  /* 0x2000001aff0d7230 */ /* 0x000fe20000004100 */
        /* <DEDUP_REMOVED lines=13> */
[----:B------:R-:W-:-:S02]  /*68d0*/  HADD2.F32 R12, -RZ, R26.H1_H1 ;  /* 0x3000001aff0c7230 */ /* 0x000fc40000004100 */
[----:B------:R-:W-:Y:S01]  /*68e0*/  HADD2.F32 R40, -RZ, R24.H1_H1 ;  /* 0x30000018ff287230 */ /* 0x000fe20000004100 */
[C---:B------:R-:W-:Y:S01]  /*68f0*/  FFMA.FTZ R14, R15.reuse, R14, R39 ;  /* 0x0000000e0f0e7223 */ /* 0x040fe20000010027 */
[----:B------:R-:W-:Y:S01]  /*6900*/  HADD2.F32 R44, -RZ, R0.H1_H1 ;  /* 0x30000000ff2c7230 */ /* 0x000fe20000004100 */
[----:B------:R-:W-:Y:S02]  /*6910*/  FFMA.FTZ R13, R12, R15, R13 ;  /* 0x0000000f0c0d7223 */ /* 0x000fe4000001000d */
[C---:B------:R-:W-:Y:S02]  /*6920*/  FFMA.FTZ R41, R15.reuse, R40, R41 ;  /* 0x000000280f297223 */ /* 0x040fe40000010029 */
        /* <DEDUP_REMOVED lines=13> */
.L_x_869:
        /* <DEDUP_REMOVED lines=12> */
[----:B0-----:R-:W-:-:S05]  /*6ac0*/  HADD2.F32 R39, -RZ, R12.H0_H0 ;  /* 0x2000000cff277230 */ /* 0x001fca0000004100 */
[-C--:B------:R-:W-:Y:S01]  /*6ad0*/  FFMA.FTZ R41, R40, R39.reuse, RZ ;  /* 0x0000002728297223 */ /* 0x080fe200000100ff */
[----:B------:R-:W-:Y:S01]  /*6ae0*/  HADD2.F32 R40, -RZ, R12.H1_H1 ;  /* 0x3000000cff287230 */ /* 0x000fe20000004100 */
[-C--:B------:R-:W-:Y:S01]  /*6af0*/  FFMA.FTZ R45, R44, R39.reuse, RZ ;  /* 0x000000272c2d7223 */ /* 0x080fe200000100ff */
[----:B------:R-:W-:Y:S01]  /*6b00*/  HADD2.F32 R44, -RZ, R34.H1_H1 ;  /* 0x30000022ff2c7230 */ /* 0x000fe20000004100 */
[-C--:B------:R-:W-:Y:S01]  /*6b10*/  FFMA.FTZ R49, R46, R39.reuse, RZ ;  /* 0x000000272e317223 */ /* 0x080fe200000100ff */
[----:B------:R-:W-:Y:S01]  /*6b20*/  HADD2.F32 R12, -RZ, R33.H1_H1 ;  /* 0x30000021ff0c7230 */ /* 0x000fe20000004100 */
[-C--:B------:R-:W-:Y:S01]  /*6b30*/  FFMA.FTZ R47, R47, R40.reuse, R41 ;  /* 0x000000282f2f7223 */ /* 0x080fe20000010029 */
[----:B------:R-:W-:Y:S01]  /*6b40*/  HADD2.F32 R46, -RZ, R27.H0_H0 ;  /* 0x2000001bff2e7230 */ /* 0x000fe20000004100 */
[-C--:B------:R-:W-:Y:S01]  /*6b50*/  FFMA.FTZ R41, R44, R40.reuse, R49 ;  /* 0x000000282c297223 */ /* 0x080fe20000010031 */
[----:B------:R-:W-:Y:S01]  /*6b60*/  HADD2.F32 R49, -RZ, R35.H1_H1 ;  /* 0x30000023ff317230 */ /* 0x000fe20000004100 */
[----:B------:R-:W-:Y:S01]  /*6b70*/  FFMA.FTZ R45, R12, R40, R45 ;  /* 0x000000280c2d7223 */ /* 0x000fe2000001002d */
[----:B------:R-:W-:Y:S01]  /*6b80*/  HADD2.F32 R44, -RZ, R30.H0_H0 ;  /* 0x2000001eff2c7230 */ /* 0x000fe20000004100 */
[----:B------:R-:W-:Y:S01]  /*6b90*/  FFMA.FTZ R39, R48, R39, RZ ;  /* 0x0000002730277223 */ /* 0x000fe200000100ff */
[----:B------:R-:W-:-:S03]  /*6ba0*/  HADD2.F32 R12, -RZ, R13.H0_H0 ;  /* 0x2000000dff0c7230 */ /* 0x000fc60000004100 */
        /* <DEDUP_REMOVED lines=64> */
.L_x_870:
        /* <DEDUP_REMOVED lines=90> */
.L_x_871:
[----:B------:R-:W-:Y:S05]  /*7550*/  @P0 BRA `(.L_x_856) ;  /* 0x0000056000000947 */ /* 0x000fea0003800000 */
[----:B------:R-:W0:Y:S01]  /*7560*/  LDS.64 R12, [UR4+0xf0] ;  /* 0x0000f004ff0c7984 */ /* 0x000e220008000a00 */
[--C-:B------:R-:W-:Y:S02]  /*7570*/  HADD2.F32 R41, -RZ, R32.reuse.H0_H0 ;  /* 0x20000020ff297230 */ /* 0x100fe40000004100 */
[----:B------:R-:W-:Y:S01]  /*7580*/  HADD2.F32 R45, -RZ, R32.H1_H1 ;  /* 0x30000020ff2d7230 */ /* 0x000fe20000004100 */
[----:B------:R-:W1:Y:S01]  /*7590*/  LDS.64 R14, [UR4+0xf8] ;  /* 0x0000f804ff0e7984 */ /* 0x000e620008000a00 */
[----:B------:R-:W-:Y:S02]  /*75a0*/  HADD2.F32 R47, -RZ, R33.H0_H0 ;  /* 0x20000021ff2f7230 */ /* 0x000fe40000004100 */
[----:B------:R-:W-:Y:S02]  /*75b0*/  HADD2.F32 R49, -RZ, R34.H0_H0 ;  /* 0x20000022ff317230 */ /* 0x000fe40000004100 */
[----:B------:R-:W-:-:S02]  /*75c0*/  HADD2.F32 R51, -RZ, R35.H0_H0 ;  /* 0x20000023ff337230 */ /* 0x000fc40000004100 */
[----:B------:R-:W-:Y:S02]  /*75d0*/  HADD2.F32 R48, -RZ, R33.H1_H1 ;  /* 0x30000021ff307230 */ /* 0x000fe40000004100 */
[--C-:B0-----:R-:W-:Y:S02]  /*75e0*/  HADD2.F32 R40, -RZ, R12.reuse.H0_H0 ;  /* 0x2000000cff287230 */ /* 0x101fe40000004100 */
[----:B------:R-:W-:Y:S02]  /*75f0*/  HADD2.F32 R39, -RZ, R12.H1_H1 ;  /* 0x3000000cff277230 */ /* 0x000fe40000004100 */
[----:B------:R-:W-:Y:S01]  /*7600*/  HADD2.F32 R12, -RZ, R13.H0_H0 ;  /* 0x2000000dff0c7230 */ /* 0x000fe20000004100 */
[-C--:B------:R-:W-:Y:S01]  /*7610*/  FFMA.FTZ R32, R41, R40.reuse, RZ ;  /* 0x0000002829207223 */ /* 0x080fe200000100ff */
[----:B------:R-:W-:Y:S01]  /*7620*/  HADD2.F32 R41, -RZ, R34.H1_H1 ;  /* 0x30000022ff297230 */ /* 0x000fe20000004100 */
[-C--:B------:R-:W-:Y:S01]  /*7630*/  FFMA.FTZ R44, R47, R40.reuse, RZ ;  /* 0x000000282f2c7223 */ /* 0x080fe200000100ff */
[----:B------:R-:W-:Y:S01]  /*7640*/  HADD2.F32 R34, -RZ, R29.H0_H0 ;  /* 0x2000001dff227230 */ /* 0x000fe20000004100 */
[-C--:B------:R-:W-:Y:S01]  /*7650*/  FFMA.FTZ R33, R45, R39.reuse, R32 ;  /* 0x000000272d217223 */ /* 0x080fe20000010020 */
[----:B------:R-:W-:Y:S01]  /*7660*/  HADD2.F32 R32, -RZ, R30.H0_H0 ;  /* 0x2000001eff207230 */ /* 0x000fe20000004100 */
[-C--:B------:R-:W-:Y:S01]  /*7670*/  FFMA.FTZ R46, R49, R40.reuse, RZ ;  /* 0x00000028312e7223 */ /* 0x080fe200000100ff */
[----:B------:R-:W-:Y:S01]  /*7680*/  HADD2.F32 R45, -RZ, R35.H1_H1 ;  /* 0x30000023ff2d7230 */ /* 0x000fe20000004100 */
[----:B------:R-:W-:Y:S01]  /*7690*/  FFMA.FTZ R40, R51, R40, RZ ;  /* 0x0000002833287223 */ /* 0x000fe200000100ff */
[----:B------:R-:W-:Y:S01]  /*76a0*/  HADD2.F32 R13, -RZ, R13.H1_H1 ;  /* 0x3000000dff0d7230 */ /* 0x000fe20000004100 */
[-C--:B------:R-:W-:Y:S01]  /*76b0*/  FFMA.FTZ R35, R48, R39.reuse, R44 ;  /* 0x0000002730237223 */ /* 0x080fe2000001002c */
[----:B------:R-:W-:Y:S01]  /*76c0*/  HADD2.F32 R29, -RZ, R29.H1_H1 ;  /* 0x3000001dff1d7230 */ /* 0x000fe20000004100 */
[----:B------:R-:W-:-:S02]  /*76d0*/  FFMA.FTZ R41, R41, R39, R46 ;  /* 0x0000002729297223 */ /* 0x000fc4000001002e */
[-C--:B------:R-:W-:Y:S01]  /*76e0*/  FFMA.FTZ R32, R32, R12.reuse, R33 ;  /* 0x0000000c20207223 */ /* 0x080fe20000010021 */
[----:B------:R-:W-:Y:S01]  /*76f0*/  HADD2.F32 R33, -RZ, R30.H1_H1 ;  /* 0x3000001eff217230 */ /* 0x000fe20000004100 */
[----:B------:R-:W-:Y:S01]  /*7700*/  FFMA.FTZ R39, R45, R39, R40 ;  /* 0x000000272d277223 */ /* 0x000fe20000010028 */
[--C-:B------:R-:W-:Y:S01]  /*7710*/  HADD2.F32 R40, -RZ, R28.reuse.H0_H0 ;  /* 0x2000001cff287230 */ /* 0x100fe20000004100 */
[-C--:B------:R-:W-:Y:S01]  /*7720*/  FFMA.FTZ R34, R34, R12.reuse, R35 ;  /* 0x0000000c22227223 */ /* 0x080fe20000010023 */
[--C-:B------:R-:W-:Y:S01]  /*7730*/  HADD2.F32 R35, -RZ, R27.reuse.H0_H0 ;  /* 0x2000001bff237230 */ /* 0x100fe20000004100 */
[-C--:B------:R-:W-:Y:S01]  /*7740*/  FFMA.FTZ R32, R33, R13.reuse, R32 ;  /* 0x0000000d21207223 */ /* 0x080fe20000010020 */
[----:B------:R-:W-:Y:S01]  /*7750*/  HADD2.F32 R28, -RZ, R28.H1_H1 ;  /* 0x3000001cff1c7230 */ /* 0x000fe20000004100 */
[-C--:B------:R-:W-:Y:S01]  /*7760*/  FFMA.FTZ R30, R40, R12.reuse, R41 ;  /* 0x0000000c281e7223 */ /* 0x080fe20000010029 */
[----:B------:R-:W-:Y:S01]  /*7770*/  HADD2.F32 R33, -RZ, R27.H1_H1 ;  /* 0x3000001bff217230 */ /* 0x000fe20000004100 */
[-C--:B------:R-:W-:Y:S01]  /*7780*/  FFMA.FTZ R34, R29, R13.reuse, R34 ;  /* 0x0000000d1d227223 */ /* 0x080fe20000010022 */
[----:B------:R-:W-:Y:S01]  /*7790*/  HADD2.F32 R29, -RZ, R36.H0_H0 ;  /* 0x20000024ff1d7230 */ /* 0x000fe20000004100 */
[----:B------:R-:W-:Y:S01]  /*77a0*/  FFMA.FTZ R12, R35, R12, R39 ;  /* 0x0000000c230c7223 */ /* 0x000fe20000010027 */
[--C-:B-1----:R-:W-:Y:S01]  /*77b0*/  HADD2.F32 R27, -RZ, R14.reuse.H0_H0 ;  /* 0x2000000eff1b7230 */ /* 0x102fe20000004100 */
[-C--:B------:R-:W-:Y:S01]  /*77c0*/  FFMA.FTZ R30, R28, R13.reuse, R30 ;  /* 0x0000000d1c1e7223 */ /* 0x080fe2000001001e */
[----:B------:R-:W-:Y:S01]  /*77d0*/  HADD2.F32 R14, -RZ, R14.H1_H1 ;  /* 0x3000000eff0e7230 */ /* 0x000fe20000004100 */
[----:B------:R-:W-:Y:S01]  /*77e0*/  FFMA.FTZ R28, R33, R13, R12 ;  /* 0x0000000d211c7223 */ /* 0x000fe2000001000c */
        /* <DEDUP_REMOVED lines=45> */
.L_x_856:
[----:B------:R-:W-:Y:S01]  /*7ac0*/  IADD3 R4, R4, 0x20, RZ ;  /* 0x0000002004047810 */ /* 0x000fe20007ffe0ff */
[----:B------:R-:W-:Y:S01]  /*7ad0*/  UIADD3 UR4, UR4, 0x40, URZ ;  /* 0x0000004004047890 */ /* 0x000fe2000fffe03f */
[----:B------:R-:W-:Y:S02]  /*7ae0*/  MOV R13, c[0x0][0x18c] ;  /* 0x00006300000d7a02 */ /* 0x000fe40000000f00 */
[C---:B------:R-:W-:Y:S02]  /*7af0*/  ISETP.GE.AND P2, PT, R4.reuse, c[0x0][0x1b4], PT ;  /* 0x00006d0004007a0c */ /* 0x040fe40003f46270 */
[----:B------:R-:W-:Y:S01]  /*7b00*/  ISETP.LT.AND P3, PT, R4, R7, PT ;  /* 0x000000070400720c */ /* 0x000fe20003f61270 */
[----:B------:R-:W-:-:S12]  /*7b10*/  IMAD.WIDE R42, R13, 0x10, R42 ;  /* 0x000000100d2a7825 */ /* 0x000fd800078e022a */
[----:B------:R-:W-:Y:S05]  /*7b20*/  @!P2 BRA P3, `(.L_x_872) ;  /* 0xffff99100000a947 */ /* 0x000fea000183ffff */
.L_x_855:
        /* <DEDUP_REMOVED lines=16> */
.L_x_876:
[----:B------:R-:W0:Y:S02]  /*7c30*/  LDS R12, [R0] ;  /* 0x00000000000c7984 */ /* 0x000e240000000800 */
[----:B0-----:R-:W-:-:S10]  /*7c40*/  HFMA2.MMA R13, R12, 1, 1, R17 ;  /* 0x3c003c000c0d7835 */ /* 0x001fd40000000011 */
[----:B------:R-:W0:Y:S02]  /*7c50*/  ATOMS.CAST.SPIN R13, [R0], R12, R13 ;  /* 0x0000000c000d738d */ /* 0x000e24000180000d */
[----:B0-----:R-:W-:-:S13]  /*7c60*/  ISETP.EQ.U32.AND P0, PT, R13, 0x1, PT ;  /* 0x000000010d00780c */ /* 0x001fda0003f02070 */
[----:B------:R-:W-:Y:S05]  /*7c70*/  @!P0 BRA `(.L_x_876) ;  /* 0xffffffb000008947 */ /* 0x000fea000383ffff */
[----:B------:R-:W-:Y:S05]  /*7c80*/  BRA `(.L_x_874) ;  /* 0x0000003000007947 */ /* 0x000fea0003800000 */
.L_x_875:
[----:B------:R-:W2:Y:S02]  /*7c90*/  LD.E R0, [R2.64] ;  /* 0x0000000602007980 */ /* 0x000ea4000c101900 */
[----:B--2---:R-:W-:-:S05]  /*7ca0*/  IADD3 R7, R17, R0, RZ ;  /* 0x0000000011077210 */ /* 0x004fca0007ffe0ff */
[----:B------:R0:W-:Y:S02]  /*7cb0*/  ST.E [R2.64], R7 ;  /* 0x0000000702007985 */ /* 0x0001e4000c101906 */
.L_x_874:
[----:B------:R-:W-:Y:S05]  /*7cc0*/  BSYNC B0 ;  /* 0x0000000000007941 */ /* 0x000fea0003800000 */
.L_x_873:
[----:B------:R-:W2:Y:S01]  /*7cd0*/  ATOM.E.ADD.F16x2.RN.STRONG.GPU P0, RZ, [R2.64+0x4], R16 ;  /* 0x0000041002ff798a */ /* 0x000ea2000810e9c6 */
[----:B------:R-:W-:Y:S01]  /*7ce0*/  BSSY B0, `(.L_x_877) ;  /* 0x000000f000007945 */ /* 0x000fe20003800000 */
[----:B--2---:R-:W-:Y:S05]  /*7cf0*/  @P0 BRA `(.L_x_878) ;  /* 0x000000d000000947 */ /* 0x004fea0003800000 */
[----:B------:R-:W1:Y:S02]  /*7d00*/  QSPC.E.S P0, RZ, [R2+0x4] ;  /* 0x0000040002ff73aa */ /* 0x000e640000000500 */
[----:B-1----:R-:W-:Y:S05]  /*7d10*/  @!P0 BRA `(.L_x_879) ;  /* 0x0000008000008947 */ /* 0x002fea0003800000 */
[----:B------:R-:W-:-:S04]  /*7d20*/  IADD3 R0, R2, 0x4, RZ ;  /* 0x0000000402007810 */ /* 0x000fc80007ffe0ff */
[----:B------:R-:W-:-:S05]  /*7d30*/  LOP3.LUT R0, R0, 0xffffff, RZ, 0xc0, !PT ;  /* 0x00ffffff00007812 */ /* 0x000fca00078ec0ff */
.L_x_880:
[----:B------:R-:W1:Y:S02]  /*7d40*/  LDS R12, [R0] ;  /* 0x00000000000c7984 */ /* 0x000e640000000800 */
[----:B-1----:R-:W-:-:S06]  /*7d50*/  HADD2 R13, R12, R16 ;  /* 0x000000100c0d7230 */ /* 0x002fcc0000000000 */
[----:B------:R-:W1:Y:S02]  /*7d60*/  ATOMS.CAST.SPIN R13, [R0], R12, R13 ;  /* 0x0000000c000d738d */ /* 0x000e64000180000d */
[----:B-1----:R-:W-:-:S13]  /*7d70*/  ISETP.EQ.U32.AND P0, PT, R13, 0x1, PT ;  /* 0x000000010d00780c */ /* 0x002fda0003f02070 */
[----:B------:R-:W-:Y:S05]  /*7d80*/  @!P0 BRA `(.L_x_880) ;  /* 0xffffffb000008947 */ /* 0x000fea000383ffff */
[----:B------:R-:W-:Y:S05]  /*7d90*/  BRA `(.L_x_878) ;  /* 0x0000003000007947 */ /* 0x000fea0003800000 */
.L_x_879:
[----:B------:R-:W2:Y:S02]  /*7da0*/  LD.E R0, [R2.64+0x4] ;  /* 0x0000040602007980 */ /* 0x000ea4000c101900 */
[----:B0-2---:R-:W-:-:S05]  /*7db0*/  IADD3 R7, R16, R0, RZ ;  /* 0x0000000010077210 */ /* 0x005fca0007ffe0ff */
[----:B------:R0:W-:Y:S02]  /*7dc0*/  ST.E [R2.64+0x4], R7 ;  /* 0x0000040702007985 */ /* 0x0001e4000c101906 */
.L_x_878:
[----:B------:R-:W-:Y:S05]  /*7dd0*/  BSYNC B0 ;  /* 0x0000000000007941 */ /* 0x000fea0003800000 */
.L_x_877:
        /* <DEDUP_REMOVED lines=10> */
.L_x_884:
[----:B------:R-:W0:Y:S02]  /*7e80*/  LDS R12, [R0] ;  /* 0x00000000000c7984 */ /* 0x000e240000000800 */
[----:B0-----:R-:W-:-:S10]  /*7e90*/  HFMA2.MMA R13, R12, 1, 1, R11 ;  /* 0x3c003c000c0d7835 */ /* 0x001fd4000000000b */
[----:B------:R-:W0:Y:S02]  /*7ea0*/  ATOMS.CAST.SPIN R13, [R0], R12, R13 ;  /* 0x0000000c000d738d */ /* 0x000e24000180000d */
[----:B0-----:R-:W-:-:S13]  /*7eb0*/  ISETP.EQ.U32.AND P0, PT, R13, 0x1, PT ;  /* 0x000000010d00780c */ /* 0x001fda0003f02070 */
[----:B------:R-:W-:Y:S05]  /*7ec0*/  @!P0 BRA `(.L_x_884) ;  /* 0xffffffb000008947 */ /* 0x000fea000383ffff */
[----:B------:R-:W-:Y:S05]  /*7ed0*/  BRA `(.L_x_882) ;  /* 0x0000003000007947 */ /* 0x000fea0003800000 */
.L_x_883:
[----:B------:R-:W2:Y:S02]  /*7ee0*/  LD.E R0, [R2.64] ;  /* 0x0000000602007980 */ /* 0x000ea4000c101900 */
[----:B--2---:R-:W-:-:S05]  /*7ef0*/  IADD3 R7, R11, R0, RZ ;  /* 0x000000000b077210 */ /* 0x004fca0007ffe0ff */
[----:B------:R0:W-:Y:S02]  /*7f00*/  ST.E [R2.64], R7 ;  /* 0x0000000702007985 */ /* 0x0001e4000c101906 */
.L_x_882:
[----:B------:R-:W-:Y:S05]  /*7f10*/  BSYNC B0 ;  /* 0x0000000000007941 */ /* 0x000fea0003800000 */
.L_x_881:
[----:B------:R-:W2:Y:S01]  /*7f20*/  ATOM.E.ADD.F16x2.RN.STRONG.GPU P0, RZ, [R2.64+0x4], R10 ;  /* 0x0000040a02ff798a */ /* 0x000ea2000810e9c6 */
[----:B------:R-:W-:Y:S01]  /*7f30*/  BSSY B0, `(.L_x_885) ;  /* 0x0000010000007945 */ /* 0x000fe20003800000 */
[----:B--2---:R-:W-:Y:S05]  /*7f40*/  @P0 BRA `(.L_x_886) ;  /* 0x000000e000000947 */ /* 0x004fea0003800000 */
[----:B------:R-:W1:Y:S02]  /*7f50*/  QSPC.E.S P0, RZ, [R2+0x4] ;  /* 0x0000040002ff73aa */ /* 0x000e640000000500 */
[----:B-1----:R-:W-:Y:S05]  /*7f60*/  @!P0 BRA `(.L_x_887) ;  /* 0x0000009000008947 */ /* 0x002fea0003800000 */
[----:B------:R-:W-:Y:S02]  /*7f70*/  IADD3 R0, R2, 0x4, RZ ;  /* 0x0000000402007810 */ /* 0x000fe40007ffe0ff */
[----:B0-----:R-:W-:Y:S02]  /*7f80*/  MOV R7, R10 ;  /* 0x0000000a00077202 */ /* 0x001fe40000000f00 */
[----:B------:R-:W-:-:S05]  /*7f90*/  LOP3.LUT R0, R0, 0xffffff, RZ, 0xc0, !PT ;  /* 0x00ffffff00007812 */ /* 0x000fca00078ec0ff */
.L_x_888:
[----:B------:R-:W0:Y:S02]  /*7fa0*/  LDS R10, [R0] ;  /* 0x00000000000a7984 */ /* 0x000e240000000800 */
[----:B0-----:R-:W-:-:S06]  /*7fb0*/  HADD2 R11, R10, R7 ;  /* 0x000000070a0b7230 */ /* 0x001fcc0000000000 */
[----:B------:R-:W0:Y:S02]  /*7fc0*/  ATOMS.CAST.SPIN R11, [R0], R10, R11 ;  /* 0x0000000a000b738d */ /* 0x000e24000180000b */
[----:B0-----:R-:W-:-:S13]  /*7fd0*/  ISETP.EQ.U32.AND P0, PT, R11, 0x1, PT ;  /* 0x000000010b00780c */ /* 0x001fda0003f02070 */
[----:B------:R-:W-:Y:S05]  /*7fe0*/  @!P0 BRA `(.L_x_888) ;  /* 0xffffffb000008947 */ /* 0x000fea000383ffff */
[----:B------:R-:W-:Y:S05]  /*7ff0*/  BRA `(.L_x_886) ;  /* 0x0000003000007947 */ /* 0x000fea0003800000 */
.L_x_887:
[----:B------:R-:W2:Y:S02]  /*8000*/  LD.E R0, [R2.64+0x4] ;  /* 0x0000040602007980 */ /* 0x000ea4000c101900 */
[----:B0-2---:R-:W-:-:S05]  /*8010*/  IADD3 R7, R10, R0, RZ ;  /* 0x000000000a077210 */ /* 0x005fca0007ffe0ff */
[----:B------:R0:W-:Y:S02]  /*8020*/  ST.E [R2.64+0x4], R7 ;  /* 0x0000040702007985 */ /* 0x0001e4000c101906 */
.L_x_886:
[----:B------:R-:W-:Y:S05]  /*8030*/  BSYNC B0 ;  /* 0x0000000000007941 */ /* 0x000fea0003800000 */
.L_x_885:
        /* <DEDUP_REMOVED lines=9> */
.L_x_892:
[----:B------:R-:W0:Y:S02]  /*80d0*/  LDS R10, [R0] ;  /* 0x00000000000a7984 */ /* 0x000e240000000800 */
[----:B0-----:R-:W-:-:S10]  /*80e0*/  HFMA2.MMA R11, R10, 1, 1, R9 ;  /* 0x3c003c000a0b7835 */ /* 0x001fd40000000009 */
[----:B------:R-:W0:Y:S02]  /*80f0*/  ATOMS.CAST.SPIN R11, [R0], R10, R11 ;  /* 0x0000000a000b738d */ /* 0x000e24000180000b */
[----:B0-----:R-:W-:-:S13]  /*8100*/  ISETP.EQ.U32.AND P0, PT, R11, 0x1, PT ;  /* 0x000000010b00780c */ /* 0x001fda0003f02070 */
[----:B------:R-:W-:Y:S05]  /*8110*/  @!P0 BRA `(.L_x_892) ;  /* 0xffffffb000008947 */ /* 0x000fea000383ffff */
[----:B------:R-:W-:Y:S05]  /*8120*/  BRA `(.L_x_890) ;  /* 0x0000003000007947 */ /* 0x000fea0003800000 */
.L_x_891:
[----:B------:R-:W2:Y:S02]  /*8130*/  LD.E R0, [R2.64] ;  /* 0x0000000602007980 */ /* 0x000ea4000c101900 */
[----:B--2---:R-:W-:-:S05]  /*8140*/  IADD3 R7, R9, R0, RZ ;  /* 0x0000000009077210 */ /* 0x004fca0007ffe0ff */
[----:B------:R0:W-:Y:S02]  /*8150*/  ST.E [R2.64], R7 ;  /* 0x0000000702007985 */ /* 0x0001e4000c101906 */
.L_x_890:
[----:B------:R-:W-:Y:S05]  /*8160*/  BSYNC B0 ;  /* 0x0000000000007941 */ /* 0x000fea0003800000 */
.L_x_889:
        /* <DEDUP_REMOVED lines=8> */
.L_x_896:
[----:B------:R-:W0:Y:S02]  /*81f0*/  LDS R8, [R0] ;  /* 0x0000000000087984 */ /* 0x000e240000000800 */
[----:B0-----:R-:W-:-:S06]  /*8200*/  HADD2 R9, R8, R7 ;  /* 0x0000000708097230 */ /* 0x001fcc0000000000 */
[----:B------:R-:W0:Y:S02]  /*8210*/  ATOMS.CAST.SPIN R9, [R0], R8, R9 ;  /* 0x000000080009738d */ /* 0x000e240001800009 */
[----:B0-----:R-:W-:-:S13]  /*8220*/  ISETP.EQ.U32.AND P0, PT, R9, 0x1, PT ;  /* 0x000000010900780c */ /* 0x001fda0003f02070 */
[----:B------:R-:W-:Y:S05]  /*8230*/  @!P0 BRA `(.L_x_896) ;  /* 0xffffffb000008947 */ /* 0x000fea000383ffff */
[----:B------:R-:W-:Y:S05]  /*8240*/  BRA `(.L_x_894) ;  /* 0x0000003000007947 */ /* 0x000fea0003800000 */
.L_x_895:
[----:B------:R-:W2:Y:S02]  /*8250*/  LD.E R0, [R2.64+0x4] ;  /* 0x0000040602007980 */ /* 0x000ea4000c101900 */
[----:B0-2---:R-:W-:-:S05]  /*8260*/  IADD3 R7, R8, R0, RZ ;  /* 0x0000000008077210 */ /* 0x005fca0007ffe0ff */
[----:B------:R0:W-:Y:S02]  /*8270*/  ST.E [R2.64+0x4], R7 ;  /* 0x0000040702007985 */ /* 0x0001e4000c101906 */
.L_x_894:
[----:B------:R-:W-:Y:S05]  /*8280*/  BSYNC B0 ;  /* 0x0000000000007941 */ /* 0x000fea0003800000 */
.L_x_893:
        /* <DEDUP_REMOVED lines=9> */
.L_x_900:
[----:B------:R-:W0:Y:S02]  /*8320*/  LDS R4, [R0] ;  /* 0x0000000000047984 */ /* 0x000e240000000800 */
[----:B0-----:R-:W-:-:S10]  /*8330*/  HFMA2.MMA R5, R4, 1, 1, R23 ;  /* 0x3c003c0004057835 */ /* 0x001fd40000000017 */
[----:B------:R-:W0:Y:S02]  /*8340*/  ATOMS.CAST.SPIN R5, [R0], R4, R5 ;  /* 0x000000040005738d */ /* 0x000e240001800005 */
[----:B0-----:R-:W-:-:S13]  /*8350*/  ISETP.EQ.U32.AND P0, PT, R5, 0x1, PT ;  /* 0x000000010500780c */ /* 0x001fda0003f02070 */
[----:B------:R-:W-:Y:S05]  /*8360*/  @!P0 BRA `(.L_x_900) ;  /* 0xffffffb000008947 */ /* 0x000fea000383ffff */
[----:B------:R-:W-:Y:S05]  /*8370*/  BRA `(.L_x_898) ;  /* 0x0000003000007947 */ /* 0x000fea0003800000 */
.L_x_899:
[----:B------:R-:W2:Y:S02]  /*8380*/  LD.E R0, [R2.64] ;  /* 0x0000000602007980 */ /* 0x000ea4000c101900 */
[----:B--2---:R-:W-:-:S05]  /*8390*/  IADD3 R5, R23, R0, RZ ;  /* 0x0000000017057210 */ /* 0x004fca0007ffe0ff */
[----:B------:R0:W-:Y:S02]  /*83a0*/  ST.E [R2.64], R5 ;  /* 0x0000000502007985 */ /* 0x0001e4000c101906 */
.L_x_898:
[----:B------:R-:W-:Y:S05]  /*83b0*/  BSYNC B0 ;  /* 0x0000000000007941 */ /* 0x000fea0003800000 */
.L_x_897:
[----:B------:R-:W2:Y:S02]  /*83c0*/  ATOM.E.ADD.F16x2.RN.STRONG.GPU P0, RZ, [R2.64+0x4], R6 ;  /* 0x0000040602ff798a */ /* 0x000ea4000810e9c6 */
[----:B--2---:R-:W-:Y:S05]  /*83d0*/  @P0 EXIT ;  /* 0x000000000000094d */ /* 0x004fea0003800000 */
[----:B------:R-:W1:Y:S02]  /*83e0*/  QSPC.E.S P0, RZ, [R2+0x4] ;  /* 0x0000040002ff73aa */ /* 0x000e640000000500 */
[----:B-1----:R-:W-:Y:S05]  /*83f0*/  @!P0 BRA `(.L_x_901) ;  /* 0x0000008000008947 */ /* 0x002fea0003800000 */
[----:B0-----:R-:W-:-:S04]  /*8400*/  IADD3 R2, R2, 0x4, RZ ;  /* 0x0000000402027810 */ /* 0x001fc80007ffe0ff */
[----:B------:R-:W-:-:S05]  /*8410*/  LOP3.LUT R2, R2, 0xffffff, RZ, 0xc0, !PT ;  /* 0x00ffffff02027812 */ /* 0x000fca00078ec0ff */
.L_x_902:
[----:B------:R-:W0:Y:S02]  /*8420*/  LDS R4, [R2] ;  /* 0x0000000002047984 */ /* 0x000e240000000800 */
[----:B0-----:R-:W-:-:S06]  /*8430*/  HADD2 R5, R4, R6 ;  /* 0x0000000604057230 */ /* 0x001fcc0000000000 */
[----:B------:R-:W0:Y:S02]  /*8440*/  ATOMS.CAST.SPIN R5, [R2], R4, R5 ;  /* 0x000000040205738d */ /* 0x000e240001800005 */
[----:B0-----:R-:W-:-:S13]  /*8450*/  ISETP.EQ.U32.AND P0, PT, R5, 0x1, PT ;  /* 0x000000010500780c */ /* 0x001fda0003f02070 */
[----:B------:R-:W-:Y:S05]  /*8460*/  @!P0 BRA `(.L_x_902) ;  /* 0xffffffb000008947 */ /* 0x000fea000383ffff */
[----:B------:R-:W-:Y:S05]  /*8470*/  EXIT ;  /* 0x000000000000794d */ /* 0x000fea0003800000 */
.L_x_901:
[----:B------:R-:W2:Y:S02]  /*8480*/  LD.E R0, [R2.64+0x4] ;  /* 0x0000040602007980 */ /* 0x000ea4000c101900 */
[----:B0-2---:R-:W-:-:S05]  /*8490*/  IADD3 R5, R6, R0, RZ ;  /* 0x0000000006057210 */ /* 0x005fca0007ffe0ff */
[----:B------:R-:W-:Y:S01]  /*84a0*/  ST.E [R2.64+0x4], R5 ;  /* 0x0000040502007985 */ /* 0x000fe2000c101906 */
[----:B------:R-:W-:Y:S05]  /*84b0*/  EXIT ;  /* 0x000000000000794d */ /* 0x000fea0003800000 */
.L_x_903:
        /* <DEDUP_REMOVED lines=12> */
.L_x_3274:


//--------------------- .text._Z23gemm_half_q_half_kernelILi4ELi12ELb1ELb0ELi32EEvPK6__halfPKjS4_S2_PS0_iiiiPKtS7_iiiiiibS2_i --------------------------
	.section	.text._Z23gemm_half_q_half_kernelILi4ELi12ELb1ELb0ELi32EEvPK6__halfPKjS4_S2_PS0_iiiiPKtS7_iiiiiibS2_i,"ax",@progbits
	.sectioninfo	@"SHI_REGISTERS=106"
	.align	128
        .global         _Z23gemm_half_q_half_kernelILi4ELi12ELb1ELb0ELi32EEvPK6__halfPKjS4_S2_PS0_iiiiPKtS7_iiiiiibS2_i
        .type           _Z23gemm_half_q_half_kernelILi4ELi12ELb1ELb0ELi32EEvPK6__halfPKjS4_S2_PS0_iiiiPKtS7_iiiiiibS2_i,@function
        .size           _Z23gemm_half_q_half_kernelILi4ELi12ELb1ELb0ELi32EEvPK6__halfPKjS4_S2_PS0_iiiiPKtS7_iiiiiibS2_i,(.L_x_3275 - _Z23gemm_half_q_half_kernelILi4ELi12ELb1ELb0ELi32EEvPK6__halfPKjS4_S2_PS0_iiiiPKtS7_iiiiiibS2_i)
        .other          _Z23gemm_half_q_half_kernelILi4ELi12ELb1ELb0ELi32EEvPK6__halfPKjS4_S2_PS0_iiiiPKtS7_iiiiiibS2_i,@"STO_CUDA_ENTRY STV_DEFAULT"
_Z23gemm_half_q_half_kernelILi4ELi12ELb1ELb0ELi32EEvPK6__halfPKjS4_S2_PS0_iiiiPKtS7_iiiiiibS2_i:
.text._Z23gemm_half_q_half_kernelILi4ELi12ELb1ELb0ELi32EEvPK6__halfPKjS4_S2_PS0_iiiiPKtS7_iiiiiibS2_i:
        /* <DEDUP_REMOVED lines=48> */
.L_x_904:
        /* <DEDUP_REMOVED lines=21> */
.L_x_909:
        /* <DEDUP_REMOVED lines=36> */
.L_x_908:
        /* <DEDUP_REMOVED lines=22> */
.L_x_910:
        /* <DEDUP_REMOVED lines=12> */
.L_x_907:
[----:B------:R-:W-:Y:S01]  /*08b0*/  ISETP.GT.AND P2, PT, R95, 0x3, PT ;  /* 0x000000035f00780c */ /* 0x000fe20003f44270 */
[----:B------:R-:W-:Y:S01]  /*08c0*/  IMAD.SHL.U32 R21, R14, 0x2, RZ ;  /* 0x000000020e157824 */ /* 0x000fe200078e00ff */
[----:B------:R-:W-:Y:S01]  /*08d0*/  PLOP3.LUT P0, PT, PT, PT, PT, 0x80, 0x0 ;  /* 0x000000000000781c */ /* 0x000fe20003f0f070 */
[----:B------:R-:W-:-:S10]  /*08e0*/  IMAD.MOV.U32 R14, RZ, RZ, RZ ;  /* 0x000000ffff0e7224 */ /* 0x000fd400078e00ff */
[----:B------:R-:W-:Y:S05]  /*08f0*/  @!P2 BRA `(.L_x_911) ;  /* 0x000002600000a947 */ /* 0x000fea0003800000 */
[----:B------:R-:W-:Y:S02]  /*0900*/  PLOP3.LUT P0, PT, PT, PT, PT, 0x8, 0x0 ;  /* 0x000000000000781c */ /* 0x000fe40003f0e170 */
[----:B------:R-:W-:Y:S02]  /*0910*/  IADD3 R23, R95, -0x3, RZ ;  /* 0xfffffffd5f177810 */ /* 0x000fe40007ffe0ff */
.L_x_912:
        /* <DEDUP_REMOVED lines=36> */
.L_x_911:
        /* <DEDUP_REMOVED lines=22> */
.L_x_913:
        /* <DEDUP_REMOVED lines=11> */
.L_x_906:
[----:B------:R-:W-:Y:S05]  /*0d70*/  BSYNC B0 ;  /* 0x0000000000007941 */ /* 0x000fea0003800000 */
.L_x_905:
        /* <DEDUP_REMOVED lines=14> */
.L_x_916:
        /* <DEDUP_REMOVED lines=19> */
.L_x_915:
        /* <DEDUP_REMOVED lines=14> */
.L_x_917:
[----:B------:R-:W-:-:S13]  /*1070*/  ISETP.LT.OR P0, PT, R14, R95, P0 ;  /* 0x0000005f0e00720c */ /* 0x000fda0000701670 */
[----:B------:R-:W-:Y:S02]  /*1080*/  @P0 IMAD R3, R3, 0x4, R14 ;  /* 0x0000000403030824 */ /* 0x000fe400078e020e */
[----:B0-----:R-:W-:Y:S02]  /*1090*/  @P0 IMAD.MOV.U32 R6, RZ, RZ, 0x2 ;  /* 0x00000002ff060424 */ /* 0x001fe400078e00ff */
[----:B------:R-:W-:-:S04]  /*10a0*/  @P0 IMAD R3, R3, c[0x0][0x18c], R0 ;  /* 0x0000630003030a24 */ /* 0x000fc800078e0200 */
[----:B------:R-:W-:-:S05]  /*10b0*/  @P0 IMAD.WIDE R6, R3, R6, c[0x0][0x180] ;  /* 0x0000600003060625 */ /* 0x000fca00078e0206 */
[----:B------:R0:W-:Y:S02]  /*10c0*/  @P0 STG.E.64 [R6.64], RZ ;  /* 0x000000ff06000986 */ /* 0x0001e4000c101b08 */
.L_x_914:
[----:B------:R-:W-:Y:S01]  /*10d0*/  BAR.SYNC.DEFER_BLOCKING 0x0 ;  /* 0x0000000000007b1d */ /* 0x000fe20000010000 */
[C---:B------:R-:W-:Y:S02]  /*10e0*/  ISETP.GT.AND P0, PT, R93.reuse, c[0x0][0x1a8], PT ;  /* 0x00006a005d007a0c */ /* 0x040fe40003f04270 */
[C---:B------:R-:W-:Y:S02]  /*10f0*/  ISETP.GT.AND P3, PT, R93.reuse, c[0x0][0x1b0], PT ;  /* 0x00006c005d007a0c */ /* 0x040fe40003f64270 */
[C---:B------:R-:W-:Y:S02]  /*1100*/  ISETP.GT.AND P2, PT, R93.reuse, c[0x0][0x1ac], PT ;  /* 0x00006b005d007a0c */ /* 0x040fe40003f44270 */
[C---:B0-----:R-:W-:Y:S02]  /*1110*/  IMNMX R6, R93.reuse, c[0x0][0x1a8], PT ;  /* 0x00006a005d067a17 */ /* 0x041fe40003800200 */
[----:B------:R-:W-:Y:S02]  /*1120*/  ISETP.GT.AND P4, PT, R93, c[0x0][0x1b4], PT ;  /* 0x00006d005d007a0c */ /* 0x000fe40003f84270 */
[----:B------:R-:W-:-:S02]  /*1130*/  SHF.R.S32.HI R7, RZ, 0x1f, R6 ;  /* 0x0000001fff077819 */ /* 0x000fc40000011406 */
[C---:B------:R-:W-:Y:S02]  /*1140*/  ISETP.GT.AND P5, PT, R93.reuse, c[0x0][0x1b8], PT ;  /* 0x00006e005d007a0c */ /* 0x040fe40003fa4270 */
[C---:B------:R-:W-:Y:S02]  /*1150*/  @P0 IMNMX R3, R93.reuse, c[0x0][0x1ac], PT ;  /* 0x00006b005d030a17 */ /* 0x040fe40003800200 */
[----:B------:R-:W-:Y:S02]  /*1160*/  @P3 IMNMX R9, R93, c[0x0][0x1b4], PT ;  /* 0x00006d005d093a17 */ /* 0x000fe40003800200 */
        /* <DEDUP_REMOVED lines=11> */
[----:B------:R-:W-:Y:S01]  /*1220*/  @P3 LEA.HI R9, R6, R9, RZ, 0x5 ;  /* 0x0000000906093211 */ /* 0x000fe200078f28ff */
[----:B------:R-:W-:Y:S01]  /*1230*/  IMAD.MOV.U32 R6, RZ, RZ, RZ ;  /* 0x000000ffff067224 */ /* 0x000fe200078e00ff */
[----:B------:R-:W-:Y:S02]  /*1240*/  @P2 SHF.R.S32.HI R3, RZ, 0x1f, R8 ;  /* 0x0000001fff032819 */ /* 0x000fe40000011408 */
[----:B------:R-:W-:Y:S02]  /*1250*/  @P5 IADD3 R12, R12, -c[0x0][0x1b8], RZ ;  /* 0x80006e000c0c5a10 */ /* 0x000fe40007ffe0ff */
[----:B------:R-:W-:-:S02]  /*1260*/  @P4 SHF.R.S32.HI R11, RZ, 0x1f, R10 ;  /* 0x0000001fff0b4819 */ /* 0x000fc4000001140a */
[----:B------:R-:W-:Y:S02]  /*1270*/  @P3 SHF.R.S32.HI R9, RZ, 0x5, R9 ;  /* 0x00000005ff093819 */ /* 0x000fe40000011409 */
[----:B------:R-:W-:Y:S01]  /*1280*/  @P2 LEA.HI R8, R3, R8, RZ, 0x5 ;  /* 0x0000000803082211 */ /* 0x000fe200078f28ff */
[----:B------:R-:W-:Y:S01]  /*1290*/  IMAD.MOV.U32 R3, RZ, RZ, RZ ;  /* 0x000000ffff037224 */ /* 0x000fe200078e00ff */
[----:B------:R-:W-:Y:S02]  /*12a0*/  @P5 SHF.R.S32.HI R13, RZ, 0x1f, R12 ;  /* 0x0000001fff0d5819 */ /* 0x000fe4000001140c */
        /* <DEDUP_REMOVED lines=10> */
[----:B------:R-:W-:Y:S01]  /*1350*/  IMAD.MOV.U32 R7, RZ, RZ, RZ ;  /* 0x000000ffff077224 */ /* 0x000fe200078e00ff */
[----:B------:R-:W-:Y:S01]  /*1360*/  @P5 SHF.R.S32.HI R13, RZ, 0x5, R13 ;  /* 0x00000005ff0d5819 */ /* 0x000fe2000001140d */
[----:B------:R-:W-:Y:S01]  /*1370*/  IMAD R6, R9, 0x8, R6 ;  /* 0x0000000809067824 */ /* 0x000fe200078e0206 */
[----:B------:R-:W-:Y:S01]  /*1380*/  ISETP.GE.AND P0, PT, R93, R94, PT ;  /* 0x0000005e5d00720c */ /* 0x000fe20003f06270 */
[----:B------:R-:W-:-:S02]  /*1390*/  IMAD.MOV.U32 R8, RZ, RZ, RZ ;  /* 0x000000ffff087224 */ /* 0x000fc400078e00ff */
[----:B------:R-:W-:Y:S01]  /*13a0*/  @P4 IMAD R7, R11, 0x3, RZ ;  /* 0x000000030b074824 */ /* 0x000fe200078e02ff */
[----:B------:R-:W-:Y:S01]  /*13b0*/  IADD3 R3, R10, R6, R3 ;  /* 0x000000060a037210 */ /* 0x000fe20007ffe003 */
[----:B------:R-:W-:Y:S01]  /*13c0*/  @P5 IMAD.SHL.U32 R8, R13, 0x2, RZ ;  /* 0x000000020d085824 */ /* 0x000fe200078e00ff */
[----:B------:R-:W-:-:S04]  /*13d0*/  SHF.R.S32.HI R6, RZ, 0x1f, R0 ;  /* 0x0000001fff067819 */ /* 0x000fc80000011400 */
[----:B------:R-:W-:-:S05]  /*13e0*/  IADD3 R3, R8, R3, R7 ;  /* 0x0000000308037210 */ /* 0x000fca0007ffe007 */
[----:B------:R-:W-:-:S05]  /*13f0*/  IMAD R3, R3, c[0x0][0x18c], RZ ;  /* 0x0000630003037a24 */ /* 0x000fca00078e02ff */
        /* <DEDUP_REMOVED lines=15> */
.L_x_919:
        /* <DEDUP_REMOVED lines=41> */
.L_x_918:
        /* <DEDUP_REMOVED lines=13> */
[----:B------:R-:W-:Y:S01]  /*1850*/  HADD2.F32 R9, -RZ, R44.H0_H0 ;  /* 0x2000002cff097230 */ /* 0x000fe20000004100 */
[----:B------:R-:W-:Y:S01]  /*1860*/  PRMT R40, RZ, 0x7610, R40 ;  /* 0x00007610ff287816 */ /* 0x000fe20000000028 */
[----:B------:R-:W-:Y:S01]  /*1870*/  HADD2.F32 R8, -RZ, R43.H0_H0 ;  /* 0x2000002bff087230 */ /* 0x000fe20000004100 */
[----:B------:R-:W-:Y:S01]  /*1880*/  UMOV UR4, URZ ;  /* 0x0000003f00047c82 */ /* 0x000fe20008000000 */
[----:B------:R-:W-:Y:S02]  /*1890*/  HADD2.F32 R7, -RZ, R42.H0_H0 ;  /* 0x2000002aff077230 */ /* 0x000fe40000004100 */
[----:B------:R-:W-:Y:S02]  /*18a0*/  HADD2.F32 R6, -RZ, R41.H0_H0 ;  /* 0x20000029ff067230 */ /* 0x000fe40000004100 */
.L_x_937:
        /* <DEDUP_REMOVED lines=21> */
[C---:B------:R-:W-:Y:S01]  /*1a00*/  LOP3.LUT R16, R18.reuse, 0xf000f, RZ, 0xc0, !PT ;  /* 0x000f000f12107812 */ /* 0x040fe200078ec0ff */
[----:B------:R-:W-:Y:S01]  /*1a10*/  HADD2 R14, R14, -1032, -1032 ;  /* 0xe408e4080e0e7430 */ /* 0x000fe20000000000 */
        /* <DEDUP_REMOVED lines=30> */
[-C--:B------:R-:W-:Y:S02]  /*1c00*/  HFMA2 R17, R17, R0.reuse.H0_H0, -72, -72 ;  /* 0xd480d48011117431 */ /* 0x080fe40000040000 */
[----:B------:R-:W-:Y:S02]  /*1c10*/  HFMA2 R19, R35, R0.H0_H0, -72, -72 ;  /* 0xd480d48023137431 */ /* 0x000fe40000040000 */
[----:B------:R-:W-:Y:S02]  /*1c20*/  HADD2 R20, R20, -1032, -1032 ;  /* 0xe408e40814147430 */ /* 0x000fe40000000000 */
[----:B------:R-:W-:-:S02]  /*1c30*/  HADD2 R33, R36, -1032, -1032 ;  /* 0xe408e40824217430 */ /* 0x000fc40000000000 */
[----:B------:R-:W-:Y:S01]  /*1c40*/  HFMA2 R34, R37, R0.H0_H0, -72, -72 ;  /* 0xd480d48025227431 */ /* 0x000fe20000040000 */
[----:B------:R-:W-:Y:S05]  /*1c50*/  @!P3 BRA `(.L_x_922) ;  /* 0x000005600000b947 */ /* 0x000fea0003800000 */
[----:B------:R-:W0:Y:S01]  /*1c60*/  LDS.64 R36, [UR4] ;  /* 0x00000004ff247984 */ /* 0x000e220008000a00 */
[----:B------:R-:W-:Y:S02]  /*1c70*/  HADD2.F32 R35, -RZ, R12.H0_H0 ;  /* 0x2000000cff237230 */ /* 0x000fe40000004100 */
[----:B------:R-:W-:Y:S01]  /*1c80*/  HADD2.F32 R47, -RZ, R16.H0_H0 ;  /* 0x20000010ff2f7230 */ /* 0x000fe20000004100 */
[----:B------:R-:W1:Y:S01]  /*1c90*/  LDS.64 R10, [UR4+0x8] ;  /* 0x00000804ff0a7984 */ /* 0x000e620008000a00 */
[----:B------:R-:W-:Y:S02]  /*1ca0*/  HADD2.F32 R49, -RZ, R18.H0_H0 ;  /* 0x20000012ff317230 */ /* 0x000fe40000004100 */
[----:B------:R-:W-:Y:S02]  /*1cb0*/  HADD2.F32 R48, -RZ, R14.H1_H1 ;  /* 0x3000000eff307230 */ /* 0x000fe40000004100 */
[----:B------:R-:W-:-:S02]  /*1cc0*/  HADD2.F32 R50, -RZ, R18.H1_H1 ;  /* 0x30000012ff327230 */ /* 0x000fc40000004100 */
[--C-:B0-----:R-:W-:Y:S02]  /*1cd0*/  HADD2.F32 R45, -RZ, R37.reuse.H0_H0 ;  /* 0x20000025ff2d7230 */ /* 0x101fe40000004100 */
[----:B------:R-:W-:Y:S02]  /*1ce0*/  HADD2.F32 R46, -RZ, R37.H1_H1 ;  /* 0x30000025ff2e7230 */ /* 0x000fe40000004100 */
[----:B------:R-:W-:Y:S02]  /*1cf0*/  HADD2.F32 R38, -RZ, R36.H0_H0 ;  /* 0x20000024ff267230 */ /* 0x000fe40000004100 */
[----:B------:R-:W-:Y:S02]  /*1d00*/  HADD2.F32 R37, -RZ, R14.H0_H0 ;  /* 0x2000000eff257230 */ /* 0x000fe40000004100 */
[----:B------:R-:W-:Y:S01]  /*1d10*/  HADD2.F32 R39, -RZ, R36.H1_H1 ;  /* 0x30000024ff277230 */ /* 0x000fe20000004100 */
[----:B------:R-:W-:Y:S01]  /*1d20*/  FFMA.FTZ R35, R35, R38, RZ ;  /* 0x0000002623237223 */ /* 0x000fe200000100ff */
[----:B------:R-:W-:Y:S01]  /*1d30*/  HADD2.F32 R36, -RZ, R12.H1_H1 ;  /* 0x3000000cff247230 */ /* 0x000fe20000004100 */
[----:B------:R-:W-:-:S02]  /*1d40*/  FFMA.FTZ R37, R38, R37, RZ ;  /* 0x0000002526257223 */ /* 0x000fc400000100ff */
[C---:B------:R-:W-:Y:S02]  /*1d50*/  FFMA.FTZ R47, R38.reuse, R47, RZ ;  /* 0x0000002f262f7223 */ /* 0x040fe400000100ff */
[----:B------:R-:W-:Y:S01]  /*1d60*/  FFMA.FTZ R49, R38, R49, RZ ;  /* 0x0000003126317223 */ /* 0x000fe200000100ff */
        /* <DEDUP_REMOVED lines=30> */
[----:B------:R-:W-:Y:S01]  /*1f50*/  HADD2.F32 R47, -RZ, R33.H0_H0 ;  /* 0x20000021ff2f7230 */ /* 0x000fe20000004100 */
[C---:B------:R-:W-:Y:S01]  /*1f60*/  FFMA.FTZ R11, R37.reuse, R11, R48 ;  /* 0x0000000b250b7223 */ /* 0x040fe20000010030 */
[----:B------:R-:W-:Y:S02]  /*1f70*/  HADD2.F32 R10, -RZ, R20.H1_H1 ;  /* 0x30000014ff0a7230 */ /* 0x000fe40000004100 */
[----:B------:R-:W-:Y:S01]  /*1f80*/  HADD2.F32 R36, -RZ, R29.H1_H1 ;  /* 0x3000001dff247230 */ /* 0x000fe20000004100 */
[----:B------:R-:W-:Y:S01]  /*1f90*/  FFMA.FTZ R52, R37, R47, R52 ;  /* 0x0000002f25347223 */ /* 0x000fe20000010034 */
[----:B------:R-:W-:Y:S01]  /*1fa0*/  HADD2.F32 R46, -RZ, R31.H1_H1 ;  /* 0x3000001fff2e7230 */ /* 0x000fe20000004100 */
[----:B------:R-:W-:Y:S01]  /*1fb0*/  FFMA.FTZ R10, R10, R39, R35 ;  /* 0x000000270a0a7223 */ /* 0x000fe20000010023 */
[----:B------:R-:W-:Y:S01]  /*1fc0*/  HADD2.F32 R47, -RZ, R32.H0_H0 ;  /* 0x20000020ff2f7230 */ /* 0x000fe20000004100 */
[C---:B------:R-:W-:Y:S01]  /*1fd0*/  FFMA.FTZ R35, R39.reuse, R36, R11 ;  /* 0x0000002427237223 */ /* 0x040fe2000001000b */
[----:B------:R-:W-:Y:S01]  /*1fe0*/  HADD2.F32 R11, -RZ, R28.H0_H0 ;  /* 0x2000001cff0b7230 */ /* 0x000fe20000004100 */
[----:B------:R-:W-:Y:S01]  /*1ff0*/  FFMA.FTZ R37, R39, R46, R50 ;  /* 0x0000002e27257223 */ /* 0x000fe20000010032 */
[----:B------:R-:W-:-:S02]  /*2000*/  HADD2.F32 R36, -RZ, R30.H0_H0 ;  /* 0x2000001eff247230 */ /* 0x000fc40000004100 */
        /* <DEDUP_REMOVED lines=10> */
[----:B------:R-:W-:Y:S01]  /*20b0*/  HADD2.F32 R48, -RZ, R34.H1_H1 ;  /* 0x30000022ff307230 */ /* 0x000fe20000004100 */
[----:B------:R-:W-:-:S02]  /*20c0*/  FFMA.FTZ R39, R38, R47, R39 ;  /* 0x0000002f26277223 */ /* 0x000fc40000010027 */
[C---:B------:R-:W-:Y:S02]  /*20d0*/  FFMA.FTZ R35, R45.reuse, R36, R35 ;  /* 0x000000242d237223 */ /* 0x040fe40000010023 */
        /* <DEDUP_REMOVED lines=14> */
.L_x_922:
        /* <DEDUP_REMOVED lines=25> */
[----:B------:R-:W-:Y:S01]  /*2350*/  HADD2.F32 R48, -RZ, R15.H0_H0 ;  /* 0x2000000fff307230 */ /* 0x000fe20000004100 */
[-C--:B------:R-:W-:Y:S01]  /*2360*/  FFMA.FTZ R45, R49, R36.reuse, R45 ;  /* 0x00000024312d7223 */ /* 0x080fe2000001002d */
[----:B------:R-:W-:Y:S01]  /*2370*/  HADD2.F32 R49, -RZ, R17.H0_H0 ;  /* 0x20000011ff317230 */ /* 0x000fe20000004100 */
[-C--:B------:R-:W-:Y:S01]  /*2380*/  FFMA.FTZ R47, R50, R36.reuse, R47 ;  /* 0x00000024322f7223 */ /* 0x080fe2000001002f */
[----:B------:R-:W-:Y:S01]  /*2390*/  HADD2.F32 R50, -RZ, R19.H0_H0 ;  /* 0x20000013ff327230 */ /* 0x000fe20000004100 */
[----:B------:R-:W-:Y:S02]  /*23a0*/  FFMA.FTZ R35, R51, R36, R35 ;  /* 0x0000002433237223 */ /* 0x000fe40000010023 */
        /* <DEDUP_REMOVED lines=13> */
[----:B------:R-:W-:Y:S01]  /*2480*/  HADD2.F32 R37, -RZ, R11.H1_H1 ;  /* 0x3000000bff257230 */ /* 0x000fe20000004100 */
[----:B------:R-:W-:Y:S01]  /*2490*/  FFMA.FTZ R50, R50, R39, R38 ;  /* 0x0000002732327223 */ /* 0x000fe20000010026 */
[----:B------:R-:W-:-:S02]  /*24a0*/  HADD2.F32 R39, -RZ, R29.H0_H0 ;  /* 0x2000001dff277230 */ /* 0x000fc40000004100 */
[----:B------:R-:W-:Y:S01]  /*24b0*/  HADD2.F32 R38, -RZ, R11.H0_H0 ;  /* 0x2000000bff267230 */ /* 0x000fe20000004100 */
[-C--:B------:R-:W-:Y:S01]  /*24c0*/  FFMA.FTZ R11, R45, R35.reuse, R36 ;  /* 0x000000232d0b7223 */ /* 0x080fe20000010024 */
[----:B------:R-:W-:Y:S01]  /*24d0*/  HADD2.F32 R45, -RZ, R31.H0_H0 ;  /* 0x2000001fff2d7230 */ /* 0x000fe20000004100 */
[-C--:B------:R-:W-:Y:S01]  /*24e0*/  FFMA.FTZ R39, R39, R35.reuse, R46 ;  /* 0x0000002327277223 */ /* 0x080fe2000001002e */
[----:B------:R-:W-:Y:S02]  /*24f0*/  HADD2.F32 R10, -RZ, R10.H1_H1 ;  /* 0x3000000aff0a7230 */ /* 0x000fe40000004100 */
        /* <DEDUP_REMOVED lines=39> */
.L_x_924:
        /* <DEDUP_REMOVED lines=93> */
.L_x_925:
        /* <DEDUP_REMOVED lines=87> */
.L_x_923:
[----:B------:R-:W-:-:S04]  /*32b0*/  IMAD.MOV.U32 R17, RZ, RZ, 0x4 ;  /* 0x00000004ff117424 */ /* 0x000fc800078e00ff */
[----:B------:R-:W-:-:S05]  /*32c0*/  IMAD.WIDE R10, R17, c[0x0][0x18c], R2 ;  /* 0x00006300110a7a25 */ /* 0x000fca00078e0202 */
[----:B------:R-:W2:Y:S02]  /*32d0*/  LDG.E.128.CONSTANT R12, [R10.64] ;  /* 0x000000080a0c7981 */ /* 0x000ea4000c1e9d00 */
[C---:B--2---:R-:W-:Y:S02]  /*32e0*/  LOP3.LUT R16, R12.reuse, 0xf000f, RZ, 0xc0, !PT ;  /* 0x000f000f0c107812 */ /* 0x044fe400078ec0ff */
        /* <DEDUP_REMOVED lines=8> */
[----:B------:R-:W-:Y:S02]  /*3370*/  SHF.R.U32.HI R34, RZ, 0x8, R15 ;  /* 0x00000008ff227819 */ /* 0x000fe4000001160f */
        /* <DEDUP_REMOVED lines=33> */
[----:B------:R-:W-:-:S02]  /*3590*/  HFMA2 R35, R37, R0.H0_H0, -72, -72 ;  /* 0xd480d48025237431 */ /* 0x000fc40000040000 */
        /* <DEDUP_REMOVED lines=9> */
[----:B------:R-:W0:Y:S01]  /*3630*/  LDS.64 R38, [UR4+0x10] ;  /* 0x00001004ff267984 */ /* 0x000e220008000a00 */
[----:B------:R-:W-:Y:S02]  /*3640*/  HADD2.F32 R48, -RZ, R16.H0_H0 ;  /* 0x20000010ff307230 */ /* 0x000fe40000004100 */
[----:B------:R-:W-:Y:S01]  /*3650*/  HADD2.F32 R50, -RZ, R19.H0_H0 ;  /* 0x20000013ff327230 */ /* 0x000fe20000004100 */
[----:B------:R-:W1:Y:S01]  /*3660*/  LDS.64 R12, [UR4+0x18] ;  /* 0x00001804ff0c7984 */ /* 0x000e620008000a00 */
[----:B------:R-:W-:Y:S02]  /*3670*/  HADD2.F32 R52, -RZ, R28.H0_H0 ;  /* 0x2000001cff347230 */ /* 0x000fe40000004100 */
[----:B------:R-:W-:-:S02]  /*3680*/  HADD2.F32 R51, -RZ, R16.H1_H1 ;  /* 0x30000010ff337230 */ /* 0x000fc40000004100 */
[----:B------:R-:W-:Y:S02]  /*3690*/  HADD2.F32 R53, -RZ, R19.H1_H1 ;  /* 0x30000013ff357230 */ /* 0x000fe40000004100 */
        /* <DEDUP_REMOVED lines=13> */
[----:B------:R-:W-:-:S02]  /*3770*/  FFMA.FTZ R48, R46, R51, R48 ;  /* 0x000000332e307223 */ /* 0x000fc40000010030 */
[----:B------:R-:W-:Y:S01]  /*3780*/  FFMA.FTZ R38, R39, R46, R38 ;  /* 0x0000002e27267223 */ /* 0x000fe20000010026 */
[----:B------:R-:W-:Y:S01]  /*3790*/  HADD2.F32 R39, -RZ, R15.H0_H0 ;  /* 0x2000000fff277230 */ /* 0x000fe20000004100 */
[C---:B------:R-:W-:Y:S02]  /*37a0*/  FFMA.FTZ R50, R46.reuse, R53, R50 ;  /* 0x000000352e327223 */ /* 0x040fe40000010032 */
[----:B------:R-:W-:Y:S01]  /*37b0*/  FFMA.FTZ R52, R46, R55, R52 ;  /* 0x000000372e347223 */ /* 0x000fe20000010034 */
[----:B------:R-:W-:Y:S01]  /*37c0*/  HADD2.F32 R46, -RZ, R20.H0_H0 ;  /* 0x20000014ff2e7230 */ /* 0x000fe20000004100 */
[----:B------:R-:W-:Y:S01]  /*37d0*/  FFMA.FTZ R45, R47, R45, R48 ;  /* 0x0000002d2f2d7223 */ /* 0x000fe20000010030 */
        /* <DEDUP_REMOVED lines=59> */
.L_x_926:
        /* <DEDUP_REMOVED lines=91> */
.L_x_928:
        /* <DEDUP_REMOVED lines=93> */
.L_x_929:
        /* <DEDUP_REMOVED lines=30> */
[----:B------:R-:W-:Y:S01]  /*48f0*/  HADD2.F32 R18, -RZ, R18.H1_H1 ;  /* 0x30000012ff127230 */ /* 0x000fe20000004100 */
[-C--:B------:R-:W-:Y:S01]  /*4900*/  FFMA.FTZ R16, R16, R46.reuse, R49 ;  /* 0x0000002e10107223 */ /* 0x080fe20000010031 */
[--C-:B------:R-:W-:Y:S01]  /*4910*/  HADD2.F32 R38, -RZ, R29.reuse.H0_H0 ;  /* 0x2000001dff267230 */ /* 0x100fe20000004100 */
[-C--:B------:R-:W-:Y:S01]  /*4920*/  FFMA.FTZ R14, R15, R47.reuse, R14 ;  /* 0x0000002f0f0e7223 */ /* 0x080fe2000001000e */
[----:B-1----:R-:W-:Y:S01]  /*4930*/  HADD2.F32 R15, -RZ, R12.H0_H0 ;  /* 0x2000000cff0f7230 */ /* 0x002fe20000004100 */
[-C--:B------:R-:W-:Y:S01]  /*4940*/  FFMA.FTZ R28, R19, R47.reuse, R28 ;  /* 0x0000002f131c7223 */ /* 0x080fe2000001001c */
[----:B------:R-:W-:Y:S01]  /*4950*/  HADD2.F32 R19, -RZ, R30.H0_H0 ;  /* 0x2000001eff137230 */ /* 0x000fe20000004100 */
[----:B------:R-:W-:Y:S01]  /*4960*/  FFMA.FTZ R20, R18, R47, R16 ;  /* 0x0000002f12147223 */ /* 0x000fe20000010010 */
[----:B------:R-:W-:Y:S01]  /*4970*/  HADD2.F32 R29, -RZ, R29.H1_H1 ;  /* 0x3000001dff1d7230 */ /* 0x000fe20000004100 */
[----:B------:R-:W-:Y:S01]  /*4980*/  FFMA.FTZ R46, R38, R46, R45 ;  /* 0x0000002e262e7223 */ /* 0x000fe2000001002d */
[----:B------:R-:W-:-:S02]  /*4990*/  HADD2.F32 R16, -RZ, R13.H0_H0 ;  /* 0x2000000dff107230 */ /* 0x000fc40000004100 */
[----:B------:R-:W-:Y:S01]  /*49a0*/  HADD2.F32 R18, -RZ, R13.H1_H1 ;  /* 0x3000000dff127230 */ /* 0x000fe20000004100 */
[----:B------:R-:W-:Y:S01]  /*49b0*/  FFMA.FTZ R13, R19, R15, R14 ;  /* 0x0000000f130d7223 */ /* 0x000fe2000001000e */
[----:B------:R-:W-:Y:S01]  /*49c0*/  HADD2.F32 R19, -RZ, R32.H0_H0 ;  /* 0x20000020ff137230 */ /* 0x000fe20000004100 */
[----:B------:R-:W-:Y:S01]  /*49d0*/  FFMA.FTZ R46, R29, R47, R46 ;  /* 0x0000002f1d2e7223 */ /* 0x000fe2000001002e */
[----:B------:R-:W-:Y:S02]  /*49e0*/  HADD2.F32 R12, -RZ, R12.H1_H1 ;  /* 0x3000000cff0c7230 */ /* 0x000fe40000004100 */
[----:B------:R-:W-:Y:S01]  /*49f0*/  HADD2.F32 R29, -RZ, R34.H0_H0 ;  /* 0x20000022ff1d7230 */ /* 0x000fe20000004100 */
[-C--:B------:R-:W-:Y:S01]  /*4a00*/  FFMA.FTZ R19, R19, R15.reuse, R20 ;  /* 0x0000000f13137223 */ /* 0x080fe20000010014 */
        /* <DEDUP_REMOVED lines=39> */
.L_x_927:
        /* <DEDUP_REMOVED lines=141> */
.L_x_930:
        /* <DEDUP_REMOVED lines=91> */
.L_x_932:
        /* <DEDUP_REMOVED lines=93> */
.L_x_933:
        /* <DEDUP_REMOVED lines=87> */
.L_x_931:
        /* <DEDUP_REMOVED lines=16> */
[----:B------:R-:W-:Y:S02]  /*6740*/  SHF.R.U32.HI R34, RZ, 0x8, R15 ;  /* 0x00000008ff227819 */ /* 0x000fe4000001160f */
        /* <DEDUP_REMOVED lines=33> */
[----:B------:R-:W-:Y:S02]  /*6960*/  HADD2 R30, R30, -1032, -1032 ;  /* 0xe408e4081e1e7430 */ /* 0x000fe40000000000 */
[----:B------:R-:W-:-:S02]  /*6970*/  HADD2 R31, R31, -1032, -1032 ;  /* 0xe408e4081f1f7430 */ /* 0x000fc40000000000 */
[----:B------:R-:W-:Y:S02]  /*6980*/  HADD2 R32, R32, -1032, -1032 ;  /* 0xe408e40820207430 */ /* 0x000fe40000000000 */
[----:B------:R-:W-:Y:S01]  /*6990*/  HADD2 R33, R34, -1032, -1032 ;  /* 0xe408e40822217430 */ /* 0x000fe20000000000 */
        /* <DEDUP_REMOVED lines=11> */
[----:B------:R-:W-:Y:S01]  /*6a50*/  HADD2.F32 R34, -RZ, R19.H0_H0 ;  /* 0x20000013ff227230 */ /* 0x000fe20000004100 */
        /* <DEDUP_REMOVED lines=42> */
[C---:B------:R-:W-:Y:S01]  /*6d00*/  FFMA.FTZ R35, R37.reuse, R46, R11 ;  /* 0x0000002e25237223 */ /* 0x040fe2000001000b */
[----:B------:R-:W-:Y:S01]  /*6d10*/  HADD2.F32 R46, -RZ, R33.H1_H1 ;  /* 0x30000021ff2e7230 */ /* 0x000fe20000004100 */
[----:B------:R-:W-:Y:S01]  /*6d20*/  FFMA.FTZ R10, R10, R37, R34 ;  /* 0x000000250a0a7223 */ /* 0x000fe20000010022 */
[----:B------:R-:W-:Y:S01]  /*6d30*/  HADD2.F32 R11, -RZ, R16.H0_H0 ;  /* 0x20000010ff0b7230 */ /* 0x000fe20000004100 */
[C---:B------:R-:W-:Y:S01]  /*6d40*/  FFMA.FTZ R47, R37.reuse, R36, R47 ;  /* 0x00000024252f7223 */ /* 0x040fe2000001002f */
[--C-:B------:R-:W-:Y:S01]  /*6d50*/  HADD2.F32 R34, -RZ, R17.reuse.H0_H0 ;  /* 0x20000011ff227230 */ /* 0x100fe20000004100 */
        /* <DEDUP_REMOVED lines=27> */
.L_x_934:
        /* <DEDUP_REMOVED lines=16> */
[--C-:B------:R-:W-:Y:S02]  /*7010*/  HADD2.F32 R36, -RZ, R34.reuse.H0_H0 ;  /* 0x20000022ff247230 */ /* 0x100fe40000004100 */
        /* <DEDUP_REMOVED lines=74> */
.L_x_935:
        /* <DEDUP_REMOVED lines=93> */
.L_x_936:
        /* <DEDUP_REMOVED lines=87> */
.L_x_921:
        /* <DEDUP_REMOVED lines=12> */
.L_x_920:
[----:B------:R-:W-:-:S04]  /*80c0*/  ISETP.GE.AND P0, PT, R93, R94, PT ;  /* 0x0000005e5d00720c */ /* 0x000fc80003f06270 */
[----:B------:R-:W-:-:S13]  /*80d0*/  ISETP.GE.OR P0, PT, R93, c[0x0][0x1b8], P0 ;  /* 0x00006e005d007a0c */ /* 0x000fda0000706670 */
[----:B------:R-:W-:Y:S05]  /*80e0*/  @P0 BRA `(.L_x_938) ;  /* 0x0000239000000947 */ /* 0x000fea0003800000 */
[----:B------:R-:W-:-:S04]  /*80f0*/  PRMT R0, R5, 0x9910, RZ ;  /* 0x0000991005007816 */ /* 0x000fc800000000ff */
[----:B------:R-:W-:-:S04]  /*8100*/  ISETP.NE.AND P0, PT, R0, RZ, PT ;  /* 0x000000ff0000720c */ /* 0x000fc80003f05270 */
[----:B------:R-:W-:Y:S02]  /*8110*/  ISETP.LT.OR P0, PT, R4, 0x4, !P0 ;  /* 0x000000040400780c */ /* 0x000fe40004701670 */
.L_x_943:
[----:B------:R-:W-:Y:S01]  /*8120*/  IMAD.MOV.U32 R89, RZ, RZ, c[0x0][0x18c] ;  /* 0x00006300ff597624 */ /* 0x000fe200078e00ff */
[----:B-----5:R0:W5:Y:S03]  /*8130*/  LDG.E.128.CONSTANT R12, [R2.64] ;  /* 0x00000008020c7981 */ /* 0x020166000c1e9d00 */
[----:B------:R-:W-:-:S05]  /*8140*/  IMAD.WIDE R4, R89, 0x4, R2 ;  /* 0x0000000459047825 */ /* 0x000fca00078e0202 */
[----:B------:R0:W5:Y:S01]  /*8150*/  LDG.E.128.CONSTANT R8, [R4.64] ;  /* 0x0000000804087981 */ /* 0x000162000c1e9d00 */
[----:B------:R-:W-:Y:S01]  /*8160*/  IMAD.WIDE R96, R89, 0x4, R4 ;  /* 0x0000000459607825 */ /* 0x000fe200078e0204 */
[----:B------:R-:W-:Y:S05]  /*8170*/  @!P1 BRA `(.L_x_939) ;  /* 0x000022a000009947 */ /* 0x000fea0003800000 */
[----:B0-----:R-:W2:Y:S01]  /*8180*/  LDG.E.128.CONSTANT R4, [R96.64] ;  /* 0x0000000860047981 */ /* 0x001ea2000c1e9d00 */
[----:B-----5:R-:W-:Y:S02]  /*8190*/  SHF.R.U32.HI R19, RZ, 0xf, R14 ;  /* 0x0000000fff137819 */ /* 0x020fe4000001160e */
[----:B------:R-:W-:Y:S02]  /*81a0*/  SHF.R.U32.HI R28, RZ, 0xf, R15 ;  /* 0x0000000fff1c7819 */ /* 0x000fe4000001160f */
[----:B------:R-:W-:Y:S02]  /*81b0*/  SHF.R.U32.HI R20, RZ, 0xe, R10 ;  /* 0x0000000eff147819 */ /* 0x000fe4000001160a */
[----:B------:R-:W-:Y:S02]  /*81c0*/  SHF.R.U32.HI R29, RZ, 0xe, R11 ;  /* 0x0000000eff1d7819 */ /* 0x000fe4000001160b */
[----:B------:R-:W-:-:S02]  /*81d0*/  LOP3.LUT R62, R11, 0x380038, RZ, 0xc0, !PT ;  /* 0x003800380b3e7812 */ /* 0x000fc400078ec0ff */
[----:B------:R-:W-:Y:S02]  /*81e0*/  SHF.R.U32.HI R49, RZ, 0x6, R11 ;  /* 0x00000006ff317819 */ /* 0x000fe4000001160b */
[----:B------:R-:W-:Y:S02]  /*81f0*/  LOP3.LUT R58, R11, 0x70007, RZ, 0xc0, !PT ;  /* 0x000700070b3a7812 */ /* 0x000fe400078ec0ff */
[----:B------:R-:W-:Y:S02]  /*8200*/  LOP3.LUT R19, R19, 0x10001, RZ, 0xc0, !PT ;  /* 0x0001000113137812 */ /* 0x000fe400078ec0ff */
[----:B------:R-:W-:Y:S02]  /*8210*/  PRMT R11, R92, 0x9910, RZ ;  /* 0x000099105c0b7816 */ /* 0x000fe400000000ff */
[----:B------:R-:W-:Y:S02]  /*8220*/  LOP3.LUT R28, R28, 0x10001, RZ, 0xc0, !PT ;  /* 0x000100011c1c7812 */ /* 0x000fe400078ec0ff */
[----:B------:R-:W-:-:S02]  /*8230*/  SHF.R.U32.HI R0, RZ, 0xf, R12 ;  /* 0x0000000fff007819 */ /* 0x000fc4000001160c */
[----:B------:R-:W-:Y:S02]  /*8240*/  SHF.R.U32.HI R38, RZ, 0x6, R8 ;  /* 0x00000006ff267819 */ /* 0x000fe40000011608 */
[----:B------:R-:W-:Y:S02]  /*8250*/  LOP3.LUT R20, R19, 0x20002, R20, 0xf8, !PT ;  /* 0x0002000213147812 */ /* 0x000fe400078ef814 */
[----:B------:R-:W-:Y:S02]  /*8260*/  LOP3.LUT R19, R28, 0x20002, R29, 0xf8, !PT ;  /* 0x000200021c137812 */ /* 0x000fe400078ef81d */
[----:B------:R-:W-:Y:S02]  /*8270*/  ISETP.NE.AND P2, PT, R11, RZ, PT ;  /* 0x000000ff0b00720c */ /* 0x000fe40003f45270 */
[----:B------:R-:W-:Y:S02]  /*8280*/  LOP3.LUT R2, R12, 0x380038, RZ, 0xc0, !PT ;  /* 0x003800380c027812 */ /* 0x000fe400078ec0ff */
        /* <DEDUP_REMOVED lines=15> */
[----:B------:R-:W-:Y:S02]  /*8380*/  LOP3.LUT R53, R8, 0x70007, RZ, 0xc0, !PT ;  /* 0x0007000708357812 */ /* 0x000fe400078ec0ff */
[--C-:B------:R-:W-:Y:S02]  /*8390*/  SHF.R.U32.HI R8, RZ, 0xe, R9.reuse ;  /* 0x0000000eff087819 */ /* 0x100fe40000011609 */
[----:B------:R-:W-:Y:S02]  /*83a0*/  LOP3.LUT R13, R9, 0x380038, RZ, 0xc0, !PT ;  /* 0x00380038090d7812 */ /* 0x000fe400078ec0ff */
[----:B------:R-:W-:-:S02]  /*83b0*/  SHF.R.U32.HI R36, RZ, 0x6, R9 ;  /* 0x00000006ff247819 */ /* 0x000fc40000011609 */
[----:B------:R-:W-:Y:S01]  /*83c0*/  LOP3.LUT R52, R9, 0x70007, RZ, 0xc0, !PT ;  /* 0x0007000709347812 */ /* 0x000fe200078ec0ff */
[----:B------:R-:W-:Y:S01]  /*83d0*/  IMAD.MOV.U32 R9, RZ, RZ, 0x3000 ;  /* 0x00003000ff097424 */ /* 0x000fe200078e00ff */
[C---:B------:R-:W-:Y:S02]  /*83e0*/  LOP3.LUT R15, R10.reuse, 0x380038, RZ, 0xc0, !PT ;  /* 0x003800380a0f7812 */ /* 0x040fe400078ec0ff */
[----:B------:R-:W-:Y:S02]  /*83f0*/  SHF.R.U32.HI R37, RZ, 0x6, R10 ;  /* 0x00000006ff257819 */ /* 0x000fe4000001160a */
[----:B------:R-:W-:Y:S01]  /*8400*/  LOP3.LUT R54, R10, 0x70007, RZ, 0xc0, !PT ;  /* 0x000700070a367812 */ /* 0x000fe200078ec0ff */
[----:B------:R-:W-:Y:S01]  /*8410*/  IMAD.MOV.U32 R10, RZ, RZ, 0x2400 ;  /* 0x00002400ff0a7424 */ /* 0x000fe200078e00ff */
[----:B------:R-:W-:Y:S02]  /*8420*/  LOP3.LUT R2, R2, 0x64006400, RZ, 0xfc, !PT ;  /* 0x6400640002027812 */ /* 0x000fe400078efcff */
[----:B------:R-:W-:-:S02]  /*8430*/  LOP3.LUT R3, R3, 0x20002, R14, 0xf8, !PT ;  /* 0x0002000203037812 */ /* 0x000fc400078ef80e */
[----:B------:R-:W-:Y:S01]  /*8440*/  LOP3.LUT R17, R17, 0x10001, RZ, 0xc0, !PT ;  /* 0x0001000111117812 */ /* 0x000fe200078ec0ff */
[----:B------:R-:W-:Y:S01]  /*8450*/  HFMA2 R87, R2, R9.H0_H0, -132, -132 ;  /* 0xd820d82002577431 */ /* 0x000fe20000040009 */
[----:B------:R-:W-:Y:S02]  /*8460*/  LOP3.LUT R76, R62, 0x64006400, RZ, 0xfc, !PT ;  /* 0x640064003e4c7812 */ /* 0x000fe400078efcff */
[----:B------:R-:W-:Y:S02]  /*8470*/  PRMT R0, R10, 0x7610, R0 ;  /* 0x000076100a007816 */ /* 0x000fe40000000000 */
[----:B------:R-:W-:Y:S02]  /*8480*/  LOP3.LUT R10, R17, 0x20002, R8, 0xf8, !PT ;  /* 0x00020002110a7812 */ /* 0x000fe400078ef808 */
        /* <DEDUP_REMOVED lines=9> */
[C---:B------:R-:W-:Y:S01]  /*8520*/  LOP3.LUT R61, R49.reuse, 0x380038, RZ, 0xc0, !PT ;  /* 0x00380038313d7812 */ /* 0x040fe200078ec0ff */
        /* <DEDUP_REMOVED lines=27> */
[----:B------:R-:W-:-:S02]  /*86e0*/  LOP3.LUT R5, R38, 0x380038, RZ, 0xc0, !PT ;  /* 0x0038003826057812 */ /* 0x000fc400078ec0ff */
[----:B------:R-:W-:Y:S02]  /*86f0*/  LOP3.LUT R29, R20, 0x40004, R29, 0xf8, !PT ;  /* 0x00040004141d7812 */ /* 0x000fe400078ef81d */
[----:B------:R-:W-:Y:S02]  /*8700*/  SHF.R.U32.HI R30, RZ, 0xd, R4 ;  /* 0x0000000dff1e7819 */ /* 0x000fe40000011604 */
[----:B------:R-:W-:Y:S02]  /*8710*/  LOP3.LUT R20, R5, 0x64006400, RZ, 0xfc, !PT ;  /* 0x6400640005147812 */ /* 0x000fe400078efcff */
[----:B------:R-:W-:Y:S02]  /*8720*/  SHF.R.U32.HI R55, RZ, 0x6, R7 ;  /* 0x00000006ff377819 */ /* 0x000fe40000011607 */
[----:B------:R-:W-:Y:S01]  /*8730*/  LOP3.LUT R5, R48, 0x380038, RZ, 0xc0, !PT ;  /* 0x0038003830057812 */ /* 0x000fe200078ec0ff */
[----:B------:R-:W-:Y:S01]  /*8740*/  HFMA2 R20, R20, R9.H0_H0, -132, -132 ;  /* 0xd820d82014147431 */ /* 0x000fe20000040009 */
[----:B------:R-:W-:-:S02]  /*8750*/  LOP3.LUT R63, R7, 0x380038, RZ, 0xc0, !PT ;  /* 0x00380038073f7812 */ /* 0x000fc400078ec0ff */
[----:B------:R-:W-:Y:S02]  /*8760*/  LOP3.LUT R30, R3, 0x40004, R30, 0xf8, !PT ;  /* 0x00040004031e7812 */ /* 0x000fe400078ef81e */
[----:B------:R-:W-:Y:S02]  /*8770*/  LOP3.LUT R66, R11, 0x64006400, RZ, 0xfc, !PT ;  /* 0x640064000b427812 */ /* 0x000fe400078efcff */
[----:B------:R-:W-:Y:S02]  /*8780*/  LOP3.LUT R3, R33, 0x380038, RZ, 0xc0, !PT ;  /* 0x0038003821037812 */ /* 0x000fe400078ec0ff */
[----:B------:R-:W-:Y:S01]  /*8790*/  LOP3.LUT R11, R55, 0x380038, RZ, 0xc0, !PT ;  /* 0x00380038370b7812 */ /* 0x000fe200078ec0ff */
[----:B------:R-:W-:Y:S01]  /*87a0*/  HFMA2 R15, R66, R9.H0_H0, -132, -132 ;  /* 0xd820d820420f7431 */ /* 0x000fe20000040009 */
[----:B------:R-:W-:Y:S02]  /*87b0*/  LOP3.LUT R2, R5, 0x64006400, RZ, 0xfc, !PT ;  /* 0x6400640005027812 */ /* 0x000fe400078efcff */
[----:B------:R-:W-:-:S02]  /*87c0*/  SHF.R.U32.HI R47, RZ, 0x6, R4 ;  /* 0x00000006ff2f7819 */ /* 0x000fc40000011604 */
[C---:B------:R-:W-:Y:S02]  /*87d0*/  LOP3.LUT R17, R6.reuse, 0x380038, RZ, 0xc0, !PT ;  /* 0x0038003806117812 */ /* 0x040fe400078ec0ff */
[----:B------:R-:W-:Y:S02]  /*87e0*/  SHF.R.U32.HI R51, RZ, 0x6, R6 ;  /* 0x00000006ff337819 */ /* 0x000fe40000011606 */
[----:B------:R-:W-:Y:S02]  /*87f0*/  LOP3.LUT R59, R6, 0x70007, RZ, 0xc0, !PT ;  /* 0x00070007063b7812 */ /* 0x000fe400078ec0ff */
[----:B------:R-:W-:Y:S02]  /*8800*/  LOP3.LUT R8, R4, 0x380038, RZ, 0xc0, !PT ;  /* 0x0038003804087812 */ /* 0x000fe400078ec0ff */
[----:B------:R-:W-:Y:S02]  /*8810*/  LOP3.LUT R6, R32, 0x380038, RZ, 0xc0, !PT ;  /* 0x0038003820067812 */ /* 0x000fe400078ec0ff */
        /* <DEDUP_REMOVED lines=8> */
[----:B------:R-:W-:Y:S02]  /*88a0*/  SHF.R.U32.HI R28, RZ, 0xd, R7 ;  /* 0x0000000dff1c7819 */ /* 0x000fe40000011607 */
[----:B------:R-:W-:Y:S02]  /*88b0*/  LOP3.LUT R70, R7, 0x70007, RZ, 0xc0, !PT ;  /* 0x0007000707467812 */ /* 0x000fe400078ec0ff */
[----:B------:R-:W-:-:S02]  /*88c0*/  LOP3.LUT R6, R6, 0x64006400, RZ, 0xfc, !PT ;  /* 0x6400640006067812 */ /* 0x000fc400078efcff */
[----:B------:R-:W-:Y:S02]  /*88d0*/  LOP3.LUT R8, R8, 0x64006400, RZ, 0xfc, !PT ;  /* 0x6400640008087812 */ /* 0x000fe400078efcff */
        /* <DEDUP_REMOVED lines=192> */
.L_x_940:
        /* <DEDUP_REMOVED lines=83> */
.L_x_941:
        /* <DEDUP_REMOVED lines=82> */
.L_x_942:
        /* <DEDUP_REMOVED lines=79> */
.L_x_939:
[----:B------:R-:W-:Y:S01]  /*a420*/  IADD3 R93, R93, 0x20, RZ ;  /* 0x000000205d5d7810 */ /* 0x000fe20007ffe0ff */
[----:B------:R-:W-:Y:S01]  /*a430*/  UIADD3 UR4, UR4, 0x40, URZ ;  /* 0x0000004004047890 */ /* 0x000fe2000fffe03f */
[----:B0-----:R-:W-:Y:S02]  /*a440*/  IMAD.WIDE R2, R89, 0x4, R96 ;  /* 0x0000000459027825 */ /* 0x001fe400078e0260 */
[C---:B------:R-:W-:Y:S02]  /*a450*/  ISETP.GE.AND P2, PT, R93.reuse, c[0x0][0x1b8], PT ;  /* 0x00006e005d007a0c */ /* 0x040fe40003f46270 */
[----:B------:R-:W-:-:S13]  /*a460*/  ISETP.LT.AND P3, PT, R93, R94, PT ;  /* 0x0000005e5d00720c */ /* 0x000fda0003f61270 */
[----:B------:R-:W-:Y:S05]  /*a470*/  @!P2 BRA P3, `(.L_x_943) ;  /* 0xffffdca00000a947 */ /* 0x000fea000183ffff */
.L_x_938:
        /* <DEDUP_REMOVED lines=16> */
.L_x_947:
[----:B------:R-:W0:Y:S02]  /*a580*/  LDS R4, [R0] ;  /* 0x0000000000047984 */ /* 0x000e240000000800 */
[----:B0-----:R-:W-:-:S06]  /*a590*/  HADD2 R5, R4, R40 ;  /* 0x0000002804057230 */ /* 0x001fcc0000000000 */
[----:B------:R-:W0:Y:S02]  /*a5a0*/  ATOMS.CAST.SPIN R5, [R0], R4, R5 ;  /* 0x000000040005738d */ /* 0x000e240001800005 */
[----:B0-----:R-:W-:-:S13]  /*a5b0*/  ISETP.EQ.U32.AND P0, PT, R5, 0x1, PT ;  /* 0x000000010500780c */ /* 0x001fda0003f02070 */
[----:B------:R-:W-:Y:S05]  /*a5c0*/  @!P0 BRA `(.L_x_947) ;  /* 0xffffffb000008947 */ /* 0x000fea000383ffff */
[----:B------:R-:W-:Y:S05]  /*a5d0*/  BRA `(.L_x_945) ;  /* 0x0000003000007947 */ /* 0x000fea0003800000 */
.L_x_946:
[----:B------:R-:W2:Y:S02]  /*a5e0*/  LD.E R0, [R2.64] ;  /* 0x0000000802007980 */ /* 0x000ea4000c101900 */
[----:B--2---:R-:W-:-:S05]  /*a5f0*/  IMAD.IADD R5, R40, 0x1, R0 ;  /* 0x0000000128057824 */ /* 0x004fca00078e0200 */
[----:B------:R0:W-:Y:S02]  /*a600*/  ST.E [R2.64], R5 ;  /* 0x0000000502007985 */ /* 0x0001e4000c101908 */
.L_x_945:
[----:B------:R-:W-:Y:S05]  /*a610*/  BSYNC B0 ;  /* 0x0000000000007941 */ /* 0x000fea0003800000 */
.L_x_944:
[----:B------:R-:W2:Y:S01]  /*a620*/  ATOM.E.ADD.F16x2.RN.STRONG.GPU P0, RZ, [R2.64+0x4], R27 ;  /* 0x0000041b02ff798a */ /* 0x000ea2000810e9c8 */
[----:B------:R-:W-:Y:S01]  /*a630*/  BSSY B0, `(.L_x_948) ;  /* 0x000000f000007945 */ /* 0x000fe20003800000 */
[----:B--2---:R-:W-:Y:S05]  /*a640*/  @P0 BRA `(.L_x_949) ;  /* 0x000000d000000947 */ /* 0x004fea0003800000 */
[----:B------:R-:W1:Y:S02]  /*a650*/  QSPC.E.S P0, RZ, [R2+0x4] ;  /* 0x0000040002ff73aa */ /* 0x000e640000000500 */
[----:B-1----:R-:W-:Y:S05]  /*a660*/  @!P0 BRA `(.L_x_950) ;  /* 0x0000008000008947 */ /* 0x002fea0003800000 */
[----:B------:R-:W-:-:S04]  /*a670*/  IADD3 R0, R2, 0x4, RZ ;  /* 0x0000000402007810 */ /* 0x000fc80007ffe0ff */
[----:B------:R-:W-:-:S05]  /*a680*/  LOP3.LUT R0, R0, 0xffffff, RZ, 0xc0, !PT ;  /* 0x00ffffff00007812 */ /* 0x000fca00078ec0ff */
.L_x_951:
[----:B------:R-:W1:Y:S02]  /*a690*/  LDS R4, [R0] ;  /* 0x0000000000047984 */ /* 0x000e640000000800 */
[----:B01----:R-:W-:-:S10]  /*a6a0*/  HFMA2.MMA R5, R4, 1, 1, R27 ;  /* 0x3c003c0004057835 */ /* 0x003fd4000000001b */
[----:B------:R-:W0:Y:S02]  /*a6b0*/  ATOMS.CAST.SPIN R5, [R0], R4, R5 ;  /* 0x000000040005738d */ /* 0x000e240001800005 */
[----:B0-----:R-:W-:-:S13]  /*a6c0*/  ISETP.EQ.U32.AND P0, PT, R5, 0x1, PT ;  /* 0x000000010500780c */ /* 0x001fda0003f02070 */
[----:B------:R-:W-:Y:S05]  /*a6d0*/  @!P0 BRA `(.L_x_951) ;  /* 0xffffffb000008947 */ /* 0x000fea000383ffff */
[----:B------:R-:W-:Y:S05]  /*a6e0*/  BRA `(.L_x_949) ;  /* 0x0000003000007947 */ /* 0x000fea0003800000 */
.L_x_950:
[----:B------:R-:W2:Y:S02]  /*a6f0*/  LD.E R0, [R2.64+0x4] ;  /* 0x0000040802007980 */ /* 0x000ea4000c101900 */
[----:B0-2---:R-:W-:-:S05]  /*a700*/  IMAD.IADD R5, R27, 0x1, R0 ;  /* 0x000000011b057824 */ /* 0x005fca00078e0200 */
[----:B------:R0:W-:Y:S02]  /*a710*/  ST.E [R2.64+0x4], R5 ;  /* 0x0000040502007985 */ /* 0x0001e4000c101908 */
.L_x_949:
[----:B------:R-:W-:Y:S05]  /*a720*/  BSYNC B0 ;  /* 0x0000000000007941 */ /* 0x000fea0003800000 */
.L_x_948:
        /* <DEDUP_REMOVED lines=10> */
.L_x_955:
[----:B------:R-:W0:Y:S02]  /*a7d0*/  LDS R4, [R0] ;  /* 0x0000000000047984 */ /* 0x000e240000000800 */
[----:B0-----:R-:W-:-:S06]  /*a7e0*/  HADD2 R5, R4, R26 ;  /* 0x0000001a04057230 */ /* 0x001fcc0000000000 */
[----:B------:R-:W0:Y:S02]  /*a7f0*/  ATOMS.CAST.SPIN R5, [R0], R4, R5 ;  /* 0x000000040005738d */ /* 0x000e240001800005 */
[----:B0-----:R-:W-:-:S13]  /*a800*/  ISETP.EQ.U32.AND P0, PT, R5, 0x1, PT ;  /* 0x000000010500780c */ /* 0x001fda0003f02070 */
[----:B------:R-:W-:Y:S05]  /*a810*/  @!P0 BRA `(.L_x_955) ;  /* 0xffffffb000008947 */ /* 0x000fea000383ffff */
[----:B------:R-:W-:Y:S05]  /*a820*/  BRA `(.L_x_953) ;  /* 0x0000003000007947 */ /* 0x000fea0003800000 */
.L_x_954:
[----:B------:R-:W2:Y:S02]  /*a830*/  LD.E R0, [R2.64] ;  /* 0x0000000802007980 */ /* 0x000ea4000c101900 */
[----:B--2---:R-:W-:-:S05]  /*a840*/  IMAD.IADD R5, R26, 0x1, R0 ;  /* 0x000000011a057824 */ /* 0x004fca00078e0200 */
[----:B------:R0:W-:Y:S02]  /*a850*/  ST.E [R2.64], R5 ;  /* 0x0000000502007985 */ /* 0x0001e4000c101908 */
.L_x_953:
[----:B------:R-:W-:Y:S05]  /*a860*/  BSYNC B0 ;  /* 0x0000000000007941 */ /* 0x000fea0003800000 */
.L_x_952:
[----:B------:R-:W2:Y:S01]  /*a870*/  ATOM.E.ADD.F16x2.RN.STRONG.GPU P0, RZ, [R2.64+0x4], R25 ;  /* 0x0000041902ff798a */ /* 0x000ea2000810e9c8 */
[----:B------:R-:W-:Y:S01]  /*a880*/  BSSY B0, `(.L_x_956) ;  /* 0x000000f000007945 */ /* 0x000fe20003800000 */
[----:B--2---:R-:W-:Y:S05]  /*a890*/  @P0 BRA `(.L_x_957) ;  /* 0x000000d000000947 */ /* 0x004fea0003800000 */
[----:B------:R-:W1:Y:S02]  /*a8a0*/  QSPC.E.S P0, RZ, [R2+0x4] ;  /* 0x0000040002ff73aa */ /* 0x000e640000000500 */
[----:B-1----:R-:W-:Y:S05]  /*a8b0*/  @!P0 BRA `(.L_x_958) ;  /* 0x0000008000008947 */ /* 0x002fea0003800000 */
[----:B------:R-:W-:-:S04]  /*a8c0*/  IADD3 R0, R2, 0x4, RZ ;  /* 0x0000000402007810 */ /* 0x000fc80007ffe0ff */
[----:B------:R-:W-:-:S05]  /*a8d0*/  LOP3.LUT R0, R0, 0xffffff, RZ, 0xc0, !PT ;  /* 0x00ffffff00007812 */ /* 0x000fca00078ec0ff */
.L_x_959:
[----:B------:R-:W1:Y:S02]  /*a8e0*/  LDS R4, [R0] ;  /* 0x0000000000047984 */ /* 0x000e640000000800 */
[----:B01----:R-:W-:-:S10]  /*a8f0*/  HFMA2.MMA R5, R4, 1, 1, R25 ;  /* 0x3c003c0004057835 */ /* 0x003fd40000000019 */
[----:B------:R-:W0:Y:S02]  /*a900*/  ATOMS.CAST.SPIN R5, [R0], R4, R5 ;  /* 0x000000040005738d */ /* 0x000e240001800005 */
[----:B0-----:R-:W-:-:S13]  /*a910*/  ISETP.EQ.U32.AND P0, PT, R5, 0x1, PT ;  /* 0x000000010500780c */ /* 0x001fda0003f02070 */
[----:B------:R-:W-:Y:S05]  /*a920*/  @!P0 BRA `(.L_x_959) ;  /* 0xffffffb000008947 */ /* 0x000fea000383ffff */
[----:B------:R-:W-:Y:S05]  /*a930*/  BRA `(.L_x_957) ;  /* 0x0000003000007947 */ /* 0x000fea0003800000 */
.L_x_958:
[----:B------:R-:W2:Y:S02]  /*a940*/  LD.E R0, [R2.64+0x4] ;  /* 0x0000040802007980 */ /* 0x000ea4000c101900 */
[----:B0-2---:R-:W-:-:S05]  /*a950*/  IMAD.IADD R5, R25, 0x1, R0 ;  /* 0x0000000119057824 */ /* 0x005fca00078e0200 */
[----:B------:R0:W-:Y:S02]  /*a960*/  ST.E [R2.64+0x4], R5 ;  /* 0x0000040502007985 */ /* 0x0001e4000c101908 */
.L_x_957:
[----:B------:R-:W-:Y:S05]  /*a970*/  BSYNC B0 ;  /* 0x0000000000007941 */ /* 0x000fea0003800000 */
.L_x_956:
        /* <DEDUP_REMOVED lines=9> */
.L_x_963:
[----:B------:R-:W0:Y:S02]  /*aa10*/  LDS R4, [R0] ;  /* 0x0000000000047984 */ /* 0x000e240000000800 */
[----:B0-----:R-:W-:-:S06]  /*aa20*/  HADD2 R5, R4, R24 ;  /* 0x0000001804057230 */ /* 0x001fcc0000000000 */
[----:B------:R-:W0:Y:S02]  /*aa30*/  ATOMS.CAST.SPIN R5, [R0], R4, R5 ;  /* 0x000000040005738d */ /* 0x000e240001800005 */
[----:B0-----:R-:W-:-:S13]  /*aa40*/  ISETP.EQ.U32.AND P0, PT, R5, 0x1, PT ;  /* 0x000000010500780c */ /* 0x001fda0003f02070 */
[----:B------:R-:W-:Y:S05]  /*aa50*/  @!P0 BRA `(.L_x_963) ;  /* 0xffffffb000008947 */ /* 0x000fea000383ffff */
[----:B------:R-:W-:Y:S05]  /*aa60*/  BRA `(.L_x_961) ;  /* 0x0000003000007947 */ /* 0x000fea0003800000 */
.L_x_962:
[----:B------:R-:W2:Y:S02]  /*aa70*/  LD.E R0, [R2.64] ;  /* 0x0000000802007980 */ /* 0x000ea4000c101900 */
[----:B--2---:R-:W-:-:S05]  /*aa80*/  IMAD.IADD R5, R24, 0x1, R0 ;  /* 0x0000000118057824 */ /* 0x004fca00078e0200 */
[----:B------:R0:W-:Y:S02]  /*aa90*/  ST.E [R2.64], R5 ;  /* 0x0000000502007985 */ /* 0x0001e4000c101908 */
.L_x_961:
[----:B------:R-:W-:Y:S05]  /*aaa0*/  BSYNC B0 ;  /* 0x0000000000007941 */ /* 0x000fea0003800000 */
.L_x_960:
[----:B------:R-:W2:Y:S01]  /*aab0*/  ATOM.E.ADD.F16x2.RN.STRONG.GPU P0, RZ, [R2.64+0x4], R23 ;  /* 0x0000041702ff798a */ /* 0x000ea2000810e9c8 */
[----:B------:R-:W-:Y:S01]  /*aac0*/  BSSY B0, `(.L_x_964) ;  /* 0x000000f000007945 */ /* 0x000fe20003800000 */
[----:B--2---:R-:W-:Y:S05]  /*aad0*/  @P0 BRA `(.L_x_965) ;  /* 0x000000d000000947 */ /* 0x004fea0003800000 */
[----:B------:R-:W1:Y:S02]  /*aae0*/  QSPC.E.S P0, RZ, [R2+0x4] ;  /* 0x0000040002ff73aa */ /* 0x000e640000000500 */
[----:B-1----:R-:W-:Y:S05]  /*aaf0*/  @!P0 BRA `(.L_x_966) ;  /* 0x0000008000008947 */ /* 0x002fea0003800000 */
[----:B------:R-:W-:-:S04]  /*ab00*/  IADD3 R0, R2, 0x4, RZ ;  /* 0x0000000402007810 */ /* 0x000fc80007ffe0ff */
[----:B------:R-:W-:-:S05]  /*ab10*/  LOP3.LUT R0, R0, 0xffffff, RZ, 0xc0, !PT ;  /* 0x00ffffff00007812 */ /* 0x000fca00078ec0ff */
.L_x_967:
[----:B------:R-:W1:Y:S02]  /*ab20*/  LDS R4, [R0] ;  /* 0x0000000000047984 */ /* 0x000e640000000800 */
[----:B01----:R-:W-:-:S10]  /*ab30*/  HFMA2.MMA R5, R4, 1, 1, R23 ;  /* 0x3c003c0004057835 */ /* 0x003fd40000000017 */
[----:B------:R-:W0:Y:S02]  /*ab40*/  ATOMS.CAST.SPIN R5, [R0], R4, R5 ;  /* 0x000000040005738d */ /* 0x000e240001800005 */
[----:B0-----:R-:W-:-:S13]  /*ab50*/  ISETP.EQ.U32.AND P0, PT, R5, 0x1, PT ;  /* 0x000000010500780c */ /* 0x001fda0003f02070 */
[----:B------:R-:W-:Y:S05]  /*ab60*/  @!P0 BRA `(.L_x_967) ;  /* 0xffffffb000008947 */ /* 0x000fea000383ffff */
[----:B------:R-:W-:Y:S05]  /*ab70*/  BRA `(.L_x_965) ;  /* 0x0000003000007947 */ /* 0x000fea0003800000 */
.L_x_966:
[----:B------:R-:W2:Y:S02]  /*ab80*/  LD.E R0, [R2.64+0x4] ;  /* 0x0000040802007980 */ /* 0x000ea4000c101900 */
[----:B0-2---:R-:W-:-:S05]  /*ab90*/  IMAD.IADD R5, R23, 0x1, R0 ;  /* 0x0000000117057824 */ /* 0x005fca00078e0200 */
[----:B------:R0:W-:Y:S02]  /*aba0*/  ST.E [R2.64+0x4], R5 ;  /* 0x0000040502007985 */ /* 0x0001e4000c101908 */
.L_x_965:
[----:B------:R-:W-:Y:S05]  /*abb0*/  BSYNC B0 ;  /* 0x0000000000007941 */ /* 0x000fea0003800000 */
.L_x_964:
        /* <DEDUP_REMOVED lines=9> */
.L_x_971:
[----:B------:R-:W0:Y:S02]  /*ac50*/  LDS R4, [R0] ;  /* 0x0000000000047984 */ /* 0x000e240000000800 */
[----:B0-----:R-:W-:-:S06]  /*ac60*/  HADD2 R5, R4, R22 ;  /* 0x0000001604057230 */ /* 0x001fcc0000000000 */
[----:B------:R-:W0:Y:S02]  /*ac70*/  ATOMS.CAST.SPIN R5, [R0], R4, R5 ;  /* 0x000000040005738d */ /* 0x000e240001800005 */
[----:B0-----:R-:W-:-:S13]  /*ac80*/  ISETP.EQ.U32.AND P0, PT, R5, 0x1, PT ;  /* 0x000000010500780c */ /* 0x001fda0003f02070 */
[----:B------:R-:W-:Y:S05]  /*ac90*/  @!P0 BRA `(.L_x_971) ;  /* 0xffffffb000008947 */ /* 0x000fea000383ffff */
[----:B------:R-:W-:Y:S05]  /*aca0*/  BRA `(.L_x_969) ;  /* 0x0000003000007947 */ /* 0x000fea0003800000 */
.L_x_970:
[----:B------:R-:W2:Y:S02]  /*acb0*/  LD.E R0, [R2.64] ;  /* 0x0000000802007980 */ /* 0x000ea4000c101900 */
[----:B--2---:R-:W-:-:S05]  /*acc0*/  IMAD.IADD R5, R22, 0x1, R0 ;  /* 0x0000000116057824 */ /* 0x004fca00078e0200 */
[----:B------:R0:W-:Y:S02]  /*acd0*/  ST.E [R2.64], R5 ;  /* 0x0000000502007985 */ /* 0x0001e4000c101908 */
.L_x_969:
[----:B------:R-:W-:Y:S05]  /*ace0*/  BSYNC B0 ;  /* 0x0000000000007941 */ /* 0x000fea0003800000 */
.L_x_968:
[----:B------:R-:W2:Y:S02]  /*acf0*/  ATOM.E.ADD.F16x2.RN.STRONG.GPU P0, RZ, [R2.64+0x4], R21 ;  /* 0x0000041502ff798a */ /* 0x000ea4000810e9c8 */
[----:B--2---:R-:W-:Y:S05]  /*ad00*/  @P0 EXIT ;  /* 0x000000000000094d */ /* 0x004fea0003800000 */
[----:B------:R-:W1:Y:S02]  /*ad10*/  QSPC.E.S P0, RZ, [R2+0x4] ;  /* 0x0000040002ff73aa */ /* 0x000e640000000500 */
[----:B-1----:R-:W-:Y:S05]  /*ad20*/  @!P0 BRA `(.L_x_972) ;  /* 0x0000008000008947 */ /* 0x002fea0003800000 */
[----:B0-----:R-:W-:-:S04]  /*ad30*/  IADD3 R2, R2, 0x4, RZ ;  /* 0x0000000402027810 */ /* 0x001fc80007ffe0ff */
[----:B------:R-:W-:-:S05]  /*ad40*/  LOP3.LUT R2, R2, 0xffffff, RZ, 0xc0, !PT ;  /* 0x00ffffff02027812 */ /* 0x000fca00078ec0ff */
.L_x_973:
[----:B------:R-:W0:Y:S02]  /*ad50*/  LDS R4, [R2] ;  /* 0x0000000002047984 */ /* 0x000e240000000800 */
[----:B0-----:R-:W-:-:S10]  /*ad60*/  HFMA2.MMA R5, R4, 1, 1, R21 ;  /* 0x3c003c0004057835 */ /* 0x001fd40000000015 */
[----:B------:R-:W0:Y:S02]  /*ad70*/  ATOMS.CAST.SPIN R5, [R2], R4, R5 ;  /* 0x000000040205738d */ /* 0x000e240001800005 */
[----:B0-----:R-:W-:-:S13]  /*ad80*/  ISETP.EQ.U32.AND P0, PT, R5, 0x1, PT ;  /* 0x000000010500780c */ /* 0x001fda0003f02070 */
[----:B------:R-:W-:Y:S05]  /*ad90*/  @!P0 BRA `(.L_x_973) ;  /* 0xffffffb000008947 */ /* 0x000fea000383ffff */
[----:B------:R-:W-:Y:S05]  /*ada0*/  EXIT ;  /* 0x000000000000794d */ /* 0x000fea0003800000 */
.L_x_972:
[----:B------:R-:W2:Y:S02]  /*adb0*/  LD.E R0, [R2.64+0x4] ;  /* 0x0000040802007980 */ /* 0x000ea4000c101900 */
[----:B0-2---:R-:W-:-:S05]  /*adc0*/  IMAD.IADD R5, R21, 0x1, R0 ;  /* 0x0000000115057824 */ /* 0x005fca00078e0200 */
[----:B------:R-:W-:Y:S01]  /*add0*/  ST.E [R2.64+0x4], R5 ;  /* 0x0000040502007985 */ /* 0x000fe2000c101908 */
[----:B------:R-:W-:Y:S05]  /*ade0*/  EXIT ;  /* 0x000000000000794d */ /* 0x000fea0003800000 */
.L_x_974:
        /* <DEDUP_REMOVED lines=9> */
.L_x_3275:


//--------------------- .text._Z23gemm_half_q_half_kernelILi4ELi14ELb1ELb0ELi32EEvPK6__halfPKjS4_S2_PS0_iiiiPKtS7_iiiiiibS2_i --------------------------
	.section	.text._Z23gemm_half_q_half_kernelILi4ELi14ELb1ELb0ELi32EEvPK6__halfPKjS4_S2_PS0_iiiiPKtS7_iiiiiibS2_i,"ax",@progbits
	.sectioninfo	@"SHI_REGISTERS=108"
	.align	128
        .global         _Z23gemm_half_q_half_kernelILi4ELi14ELb1ELb0ELi32EEvPK6__halfPKjS4_S2_PS0_iiiiPKtS7_iiiiiibS2_i
        .type           _Z23gemm_half_q_half_kernelILi4ELi14ELb1ELb0ELi32EEvPK6__halfPKjS4_S2_PS0_iiiiPKtS7_iiiiiibS2_i,@function
        .size           _Z23gemm_half_q_half_kernelILi4ELi14ELb1ELb0ELi32EEvPK6__halfPKjS4_S2_PS0_iiiiPKtS7_iiiiiibS2_i,(.L_x_3276 - _Z23gemm_half_q_half_kernelILi4ELi14ELb1ELb0ELi32EEvPK6__halfPKjS4_S2_PS0_iiiiPKtS7_iiiiiibS2_i)
        .other          _Z23gemm_half_q_half_kernelILi4ELi14ELb1ELb0ELi32EEvPK6__halfPKjS4_S2_PS0_iiiiPKtS7_iiiiiibS2_i,@"STO_CUDA_ENTRY STV_DEFAULT"
_Z23gemm_half_q_half_kernelILi4ELi14ELb1ELb0ELi32EEvPK6__halfPKjS4_S2_PS0_iiiiPKtS7_iiiiiibS2_i:
.text._Z23gemm_half_q_half_kernelILi4ELi14ELb1ELb0ELi32EEvPK6__halfPKjS4_S2_PS0_iiiiPKtS7_iiiiiibS2_i:
        /* <DEDUP_REMOVED lines=48> */
.L_x_975:
        /* <DEDUP_REMOVED lines=21> */
.L_x_980:
        /* <DEDUP_REMOVED lines=36> */
.L_x_979:
        /* <DEDUP_REMOVED lines=22> */
.L_x_981:
        /* <DEDUP_REMOVED lines=12> */
.L_x_978:
[----:B------:R-:W-:Y:S01]  /*08b0*/  ISETP.GT.AND P2, PT, R97, 0x3, PT ;  /* 0x000000036100780c */ /* 0x000fe20003f44270 */
[----:B------:R-:W-:Y:S01]  /*08c0*/  IMAD.SHL.U32 R18, R10, 0x2, RZ ;  /* 0x000000020a127824 */ /* 0x000fe200078e00ff */
[----:B------:R-:W-:Y:S01]  /*08d0*/  PLOP3.LUT P0, PT, PT, PT, PT, 0x80, 0x0 ;  /* 0x000000000000781c */ /* 0x000fe20003f0f070 */
[----:B------:R-:W-:-:S10]  /*08e0*/  IMAD.MOV.U32 R3, RZ, RZ, RZ ;  /* 0x000000ffff037224 */ /* 0x000fd400078e00ff */
[----:B------:R-:W-:Y:S05]  /*08f0*/  @!P2 BRA `(.L_x_982) ;  /* 0x000002600000a947 */ /* 0x000fea0003800000 */
[----:B------:R-:W-:Y:S02]  /*0900*/  PLOP3.LUT P0, PT, PT, PT, PT, 0x8, 0x0 ;  /* 0x000000000000781c */ /* 0x000fe40003f0e170 */
[----:B------:R-:W-:Y:S02]  /*0910*/  IADD3 R20, R97, -0x3, RZ ;  /* 0xfffffffd61147810 */ /* 0x000fe40007ffe0ff */
.L_x_983:
        /* <DEDUP_REMOVED lines=36> */
.L_x_982:
        /* <DEDUP_REMOVED lines=22> */
.L_x_984:
        /* <DEDUP_REMOVED lines=11> */
.L_x_977:
[----:B------:R-:W-:Y:S05]  /*0d70*/  BSYNC B0 ;  /* 0x0000000000007941 */ /* 0x000fea0003800000 */
.L_x_976:
        /* <DEDUP_REMOVED lines=14> */
.L_x_987:
        /* <DEDUP_REMOVED lines=19> */
.L_x_986:
        /* <DEDUP_REMOVED lines=14> */
.L_x_988:
[----:B------:R-:W-:-:S13]  /*1070*/  ISETP.LT.OR P0, PT, R3, R97, P0 ;  /* 0x000000610300720c */ /* 0x000fda0000701670 */
[----:B------:R-:W-:Y:S02]  /*1080*/  @P0 IMAD R3, R2, 0x4, R3 ;  /* 0x0000000402030824 */ /* 0x000fe400078e0203 */
[----:B------:R-:W-:Y:S02]  /*1090*/  @P0 IMAD.MOV.U32 R2, RZ, RZ, 0x2 ;  /* 0x00000002ff020424 */ /* 0x000fe400078e00ff */
[----:B------:R-:W-:-:S04]  /*10a0*/  @P0 IMAD R3, R3, c[0x0][0x18c], R0 ;  /* 0x0000630003030a24 */ /* 0x000fc800078e0200 */
[----:B------:R-:W-:-:S05]  /*10b0*/  @P0 IMAD.WIDE R2, R3, R2, c[0x0][0x180] ;  /* 0x0000600003020625 */ /* 0x000fca00078e0202 */
[----:B------:R1:W-:Y:S02]  /*10c0*/  @P0 STG.E.64 [R2.64], RZ ;  /* 0x000000ff02000986 */ /* 0x0003e4000c101b06 */
.L_x_985:
        /* <DEDUP_REMOVED lines=46> */
[----:B------:R-:W-:Y:S02]  /*13b0*/  IADD3 R2, R5, R2, R4 ;  /* 0x0000000205027210 */ /* 0x000fe40007ffe004 */
[----:B------:R-:W-:-:S03]  /*13c0*/  SHF.R.S32.HI R4, RZ, 0x1f, R0 ;  /* 0x0000001fff047819 */ /* 0x000fc60000011400 */
        /* <DEDUP_REMOVED lines=16> */
.L_x_990:
        /* <DEDUP_REMOVED lines=41> */
.L_x_989:
        /* <DEDUP_REMOVED lines=18> */
.L_x_1008:
        /* <DEDUP_REMOVED lines=67> */
[----:B------:R-:W-:-:S02]  /*1cb0*/  HADD2.F32 R47, -RZ, R17.H0_H0 ;  /* 0x20000011ff2f7230 */ /* 0x000fc40000004100 */
        /* <DEDUP_REMOVED lines=38> */
[----:B------:R-:W-:Y:S02]  /*1f20*/  HADD2.F32 R8, -RZ, R18.H1_H1 ;  /* 0x30000012ff087230 */ /* 0x000fe40000004100 */
[----:B------:R-:W-:Y:S01]  /*1f30*/  HADD2.F32 R34, -RZ, R20.H1_H1 ;  /* 0x30000014ff227230 */ /* 0x000fe20000004100 */
[----:B------:R-:W-:Y:S01]  /*1f40*/  FFMA.FTZ R47, R35, R47, R46 ;  /* 0x0000002f232f7223 */ /* 0x000fe2000001002e */
[--C-:B------:R-:W-:Y:S01]  /*1f50*/  HADD2.F32 R45, -RZ, R29.reuse.H0_H0 ;  /* 0x2000001dff2d7230 */ /* 0x100fe20000004100 */
[----:B------:R-:W-:Y:S01]  /*1f60*/  FFMA.FTZ R8, R8, R37, R33 ;  /* 0x0000002508087223 */ /* 0x000fe20000010021 */
[----:B------:R-:W-:Y:S01]  /*1f70*/  HADD2.F32 R38, -RZ, R29.H1_H1 ;  /* 0x3000001dff267230 */ /* 0x000fe20000004100 */
[----:B------:R-:W-:Y:S01]  /*1f80*/  FFMA.FTZ R33, R37, R34, R9 ;  /* 0x0000002225217223 */ /* 0x000fe20000010009 */
[----:B------:R-:W-:Y:S01]  /*1f90*/  HADD2.F32 R46, -RZ, R31.H1_H1 ;  /* 0x3000001fff2e7230 */ /* 0x000fe20000004100 */
[----:B------:R-:W-:Y:S01]  /*1fa0*/  FFMA.FTZ R45, R35, R45, R48 ;  /* 0x0000002d232d7223 */ /* 0x000fe20000010030 */
[----:B------:R-:W-:-:S02]  /*1fb0*/  HADD2.F32 R9, -RZ, R19.H0_H0 ;  /* 0x20000013ff097230 */ /* 0x000fc40000004100 */
        /* <DEDUP_REMOVED lines=29> */
.L_x_993:
        /* <DEDUP_REMOVED lines=91> */
.L_x_995:
        /* <DEDUP_REMOVED lines=93> */
.L_x_996:
        /* <DEDUP_REMOVED lines=87> */
.L_x_994:
        /* <DEDUP_REMOVED lines=57> */
[--C-:B------:R-:W-:Y:S02]  /*3610*/  HADD2.F32 R46, -RZ, R14.reuse.H0_H0 ;  /* 0x2000000eff2e7230 */ /* 0x100fe40000004100 */
        /* <DEDUP_REMOVED lines=24> */
[--C-:B------:R-:W-:Y:S01]  /*37a0*/  HADD2.F32 R38, -RZ, R18.reuse.H0_H0 ;  /* 0x20000012ff267230 */ /* 0x100fe20000004100 */
        /* <DEDUP_REMOVED lines=17> */
[----:B------:R-:W-:-:S02]  /*38c0*/  HADD2.F32 R47, -RZ, R9.H1_H1 ;  /* 0x30000009ff2f7230 */ /* 0x000fc40000004100 */
[----:B------:R-:W-:Y:S02]  /*38d0*/  HADD2.F32 R9, -RZ, R30.H0_H0 ;  /* 0x2000001eff097230 */ /* 0x000fe40000004100 */
[----:B------:R-:W-:Y:S02]  /*38e0*/  HADD2.F32 R37, -RZ, R32.H0_H0 ;  /* 0x20000020ff257230 */ /* 0x000fe40000004100 */
[----:B------:R-:W-:Y:S01]  /*38f0*/  HADD2.F32 R48, -RZ, R34.H0_H0 ;  /* 0x20000022ff307230 */ /* 0x000fe20000004100 */
[C---:B------:R-:W-:Y:S01]  /*3900*/  FFMA.FTZ R9, R38.reuse, R9, R49 ;  /* 0x0000000926097223 */ /* 0x040fe20000010031 */
[----:B------:R-:W-:Y:S01]  /*3910*/  HADD2.F32 R46, -RZ, R30.H1_H1 ;  /* 0x3000001eff2e7230 */ /* 0x000fe20000004100 */
[C---:B------:R-:W-:Y:S01]  /*3920*/  FFMA.FTZ R37, R38.reuse, R37, R51 ;  /* 0x0000002526257223 */ /* 0x040fe20000010033 */
[----:B------:R-:W-:Y:S01]  /*3930*/  HADD2.F32 R8, -RZ, R28.H1_H1 ;  /* 0x3000001cff087230 */ /* 0x000fe20000004100 */
        /* <DEDUP_REMOVED lines=34> */
.L_x_997:
        /* <DEDUP_REMOVED lines=91> */
.L_x_999:
        /* <DEDUP_REMOVED lines=93> */
.L_x_1000:
        /* <DEDUP_REMOVED lines=87> */
.L_x_998:
        /* <DEDUP_REMOVED lines=141> */
.L_x_1001:
        /* <DEDUP_REMOVED lines=91> */
.L_x_1003:
        /* <DEDUP_REMOVED lines=93> */
.L_x_1004:
        /* <DEDUP_REMOVED lines=87> */
.L_x_1002:
[----:B------:R-:W-:-:S06]  /*6610*/  IMAD.WIDE R8, R15, c[0x0][0x18c], R12 ;  /* 0x000063000f087a25 */ /* 0x000fcc00078e020c */
[----:B------:R-:W2:Y:S02]  /*6620*/  LDG.E.128.CONSTANT R8, [R8.64] ;  /* 0x0000000608087981 */ /* 0x000ea4000c1e9d00 */
[C---:B--2---:R-:W-:Y:S02]  /*6630*/  LOP3.LUT R17, R8.reuse, 0xf000f, RZ, 0xc0, !PT ;  /* 0x000f000f08117812 */ /* 0x044fe400078ec0ff */
[----:B------:R-:W-:Y:S02]  /*6640*/  LOP3.LUT R12, R8, 0xf000f0, RZ, 0xc0, !PT ;  /* 0x00f000f0080c7812 */ /* 0x000fe400078ec0ff */
[----:B------:R-:W-:Y:S02]  /*6650*/  SHF.R.U32.HI R18, RZ, 0x8, R8 ;  /* 0x00000008ff127819 */ /* 0x000fe40000011608 */
[----:B------:R-:W-:Y:S02]  /*6660*/  LOP3.LUT R8, R11, 0xf000f0, RZ, 0xc0, !PT ;  /* 0x00f000f00b087812 */ /* 0x000fe400078ec0ff */
[----:B------:R-:W-:-:S02]  /*6670*/  SHF.R.U32.HI R20, RZ, 0x8, R9 ;  /* 0x00000008ff147819 */ /* 0x000fc40000011609 */
[----:B------:R-:W-:Y:S02]  /*6680*/  SHF.R.U32.HI R30, RZ, 0x8, R10 ;  /* 0x00000008ff1e7819 */ /* 0x000fe4000001160a */
[C---:B------:R-:W-:Y:S02]  /*6690*/  LOP3.LUT R13, R9.reuse, 0xf000f0, RZ, 0xc0, !PT ;  /* 0x00f000f0090d7812 */ /* 0x040fe400078ec0ff */
[----:B------:R-:W-:Y:S02]  /*66a0*/  LOP3.LUT R19, R9, 0xf000f, RZ, 0xc0, !PT ;  /* 0x000f000f09137812 */ /* 0x000fe400078ec0ff */
[----:B------:R-:W-:Y:S02]  /*66b0*/  LOP3.LUT R14, R10, 0xf000f0, RZ, 0xc0, !PT ;  /* 0x00f000f00a0e7812 */ /* 0x000fe400078ec0ff */
        /* <DEDUP_REMOVED lines=130> */
.L_x_1005:
        /* <DEDUP_REMOVED lines=91> */
.L_x_1006:
        /* <DEDUP_REMOVED lines=93> */
.L_x_1007:
        /* <DEDUP_REMOVED lines=87> */
.L_x_992:
        /* <DEDUP_REMOVED lines=9> */
.L_x_991:
[----:B------:R-:W-:-:S04]  /*8060*/  ISETP.GE.AND P0, PT, R95, R96, PT ;  /* 0x000000605f00720c */ /* 0x000fc80003f06270 */
[----:B------:R-:W-:-:S13]  /*8070*/  ISETP.GE.OR P0, PT, R95, c[0x0][0x1b8], P0 ;  /* 0x00006e005f007a0c */ /* 0x000fda0000706670 */
[----:B------:R-:W-:Y:S05]  /*8080*/  @P0 BRA `(.L_x_1009) ;  /* 0x000023b000000947 */ /* 0x000fea0003800000 */
[----:B------:R-:W-:-:S04]  /*8090*/  PRMT R0, R94, 0x9910, RZ ;  /* 0x000099105e007816 */ /* 0x000fc800000000ff */
[----:B------:R-:W-:-:S04]  /*80a0*/  ISETP.NE.AND P0, PT, R0, RZ, PT ;  /* 0x000000ff0000720c */ /* 0x000fc80003f05270 */
[----:B------:R-:W-:Y:S02]  /*80b0*/  ISETP.LT.OR P0, PT, R98, 0x4, !P0 ;  /* 0x000000046200780c */ /* 0x000fe40004701670 */
.L_x_1014:
[----:B------:R-:W-:Y:S02]  /*80c0*/  IMAD.MOV.U32 R89, RZ, RZ, c[0x0][0x18c] ;  /* 0x00006300ff597624 */ /* 0x000fe400078e00ff */
[----:B-----5:R-:W-:Y:S02]  /*80d0*/  IMAD.MOV.U32 R12, RZ, RZ, R2 ;  /* 0x000000ffff0c7224 */ /* 0x020fe400078e0002 */
[----:B------:R-:W-:-:S04]  /*80e0*/  IMAD.MOV.U32 R13, RZ, RZ, R3 ;  /* 0x000000ffff0d7224 */ /* 0x000fc800078e0003 */
[C---:B------:R-:W-:Y:S02]  /*80f0*/  IMAD.WIDE R2, R89.reuse, 0x4, R12 ;  /* 0x0000000459027825 */ /* 0x040fe400078e020c */
[----:B------:R-:W5:Y:S04]  /*8100*/  LDG.E.128.CONSTANT R12, [R12.64] ;  /* 0x000000060c0c7981 */ /* 0x000f68000c1e9d00 */
[----:B------:R0:W5:Y:S01]  /*8110*/  LDG.E.128.CONSTANT R8, [R2.64] ;  /* 0x0000000602087981 */ /* 0x000162000c1e9d00 */
[----:B------:R-:W-:Y:S01]  /*8120*/  IMAD.WIDE R100, R89, 0x4, R2 ;  /* 0x0000000459647825 */ /* 0x000fe200078e0202 */
[----:B------:R-:W-:Y:S05]  /*8130*/  @!P1 BRA `(.L_x_1010) ;  /* 0x000022a000009947 */ /* 0x000fea0003800000 */
[----:B------:R-:W2:Y:S01]  /*8140*/  LDG.E.128.CONSTANT R4, [R100.64] ;  /* 0x0000000664047981 */ /* 0x000ea2000c1e9d00 */
[----:B-----5:R-:W-:Y:S02]  /*8150*/  SHF.R.U32.HI R0, RZ, 0xf, R12 ;  /* 0x0000000fff007819 */ /* 0x020fe4000001160c */
[----:B------:R-:W-:-:S02]  /*8160*/  SHF.R.U32.HI R28, RZ, 0xf, R15 ;  /* 0x0000000fff1c7819 */ /* 0x000fc4000001160f */
[--C-:B------:R-:W-:Y:S02]  /*8170*/  SHF.R.U32.HI R29, RZ, 0xe, R11.reuse ;  /* 0x0000000eff1d7819 */ /* 0x100fe4000001160b */
[C---:B------:R-:W-:Y:S02]  /*8180*/  LOP3.LUT R62, R11.reuse, 0x380038, RZ, 0xc0, !PT ;  /* 0x003800380b3e7812 */ /* 0x040fe400078ec0ff */
[----:B------:R-:W-:Y:S02]  /*8190*/  SHF.R.U32.HI R48, RZ, 0x6, R11 ;  /* 0x00000006ff307819 */ /* 0x000fe4000001160b */
[----:B------:R-:W-:Y:S02]  /*81a0*/  LOP3.LUT R70, R11, 0x70007, RZ, 0xc0, !PT ;  /* 0x000700070b467812 */ /* 0x000fe400078ec0ff */
[----:B------:R-:W-:Y:S02]  /*81b0*/  SHF.R.U32.HI R17, RZ, 0xf, R13 ;  /* 0x0000000fff117819 */ /* 0x000fe4000001160d */
[----:B------:R-:W-:-:S02]  /*81c0*/  SHF.R.U32.HI R19, RZ, 0xf, R14 ;  /* 0x0000000fff137819 */ /* 0x000fc4000001160e */
[C---:B------:R-:W-:Y:S02]  /*81d0*/  LOP3.LUT R18, R14.reuse, 0x380038, RZ, 0xc0, !PT ;  /* 0x003800380e127812 */ /* 0x040fe400078ec0ff */
[----:B------:R-:W-:Y:S02]  /*81e0*/  SHF.R.U32.HI R33, RZ, 0x6, R14 ;  /* 0x00000006ff217819 */ /* 0x000fe4000001160e */
[----:B------:R-:W-:Y:S02]  /*81f0*/  LOP3.LUT R37, R14, 0x70007, RZ, 0xc0, !PT ;  /* 0x000700070e257812 */ /* 0x000fe400078ec0ff */
[C---:B------:R-:W-:Y:S02]  /*8200*/  LOP3.LUT R61, R15.reuse, 0x380038, RZ, 0xc0, !PT ;  /* 0x003800380f3d7812 */ /* 0x040fe400078ec0ff */
[----:B------:R-:W-:Y:S02]  /*8210*/  SHF.R.U32.HI R35, RZ, 0x6, R15 ;  /* 0x00000006ff237819 */ /* 0x000fe4000001160f */
[----:B------:R-:W-:-:S02]  /*8220*/  LOP3.LUT R46, R15, 0x70007, RZ, 0xc0, !PT ;  /* 0x000700070f2e7812 */ /* 0x000fc400078ec0ff */
[----:B------:R-:W-:Y:S02]  /*8230*/  PRMT R11, R93, 0x9910, RZ ;  /* 0x000099105d0b7816 */ /* 0x000fe400000000ff */
[----:B------:R-:W-:Y:S02]  /*8240*/  SHF.R.U32.HI R14, RZ, 0xe, R8 ;  /* 0x0000000eff0e7819 */ /* 0x000fe40000011608 */
[--C-:B------:R-:W-:Y:S02]  /*8250*/  SHF.R.U32.HI R20, RZ, 0xe, R10.reuse ;  /* 0x0000000eff147819 */ /* 0x100fe4000001160a */
[C---:B------:R-:W-:Y:S02]  /*8260*/  LOP3.LUT R15, R10.reuse, 0x380038, RZ, 0xc0, !PT ;  /* 0x003800380a0f7812 */ /* 0x040fe400078ec0ff */
[----:B------:R-:W-:Y:S02]  /*8270*/  SHF.R.U32.HI R45, RZ, 0x6, R10 ;  /* 0x00000006ff2d7819 */ /* 0x000fe4000001160a */
[----:B------:R-:W-:Y:S01]  /*8280*/  LOP3.LUT R58, R10, 0x70007, RZ, 0xc0, !PT ;  /* 0x000700070a3a7812 */ /* 0x000fe200078ec0ff */
[----:B------:R-:W-:Y:S01]  /*8290*/  IMAD.MOV.U32 R10, RZ, RZ, 0x2400 ;  /* 0x00002400ff0a7424 */ /* 0x000fe200078e00ff */
[----:B0-----:R-:W-:-:S02]  /*82a0*/  LOP3.LUT R3, R0, 0x10001, RZ, 0xc0, !PT ;  /* 0x0001000100037812 */ /* 0x001fc400078ec0ff */
[C---:B------:R-:W-:Y:S02]  /*82b0*/  LOP3.LUT R2, R12.reuse, 0x380038, RZ, 0xc0, !PT ;  /* 0x003800380c027812 */ /* 0x040fe400078ec0ff */
[----:B------:R-:W-:Y:S02]  /*82c0*/  SHF.R.U32.HI R34, RZ, 0x6, R12 ;  /* 0x00000006ff227819 */ /* 0x000fe4000001160c */
[----:B------:R-:W-:Y:S02]  /*82d0*/  LOP3.LUT R47, R12, 0x70007, RZ, 0xc0, !PT ;  /* 0x000700070c2f7812 */ /* 0x000fe400078ec0ff */
[----:B------:R-:W-:Y:S02]  /*82e0*/  SHF.R.U32.HI R38, RZ, 0x6, R8 ;  /* 0x00000006ff267819 */ /* 0x000fe40000011608 */
[----:B------:R-:W-:Y:S02]  /*82f0*/  LOP3.LUT R28, R28, 0x10001, RZ, 0xc0, !PT ;  /* 0x000100011c1c7812 */ /* 0x000fe400078ec0ff */
[----:B------:R-:W-:-:S02]  /*8300*/  LOP3.LUT R12, R8, 0x380038, RZ, 0xc0, !PT ;  /* 0x00380038080c7812 */ /* 0x000fc400078ec0ff */
[----:B------:R-:W-:Y:S02]  /*8310*/  LOP3.LUT R56, R8, 0x70007, RZ, 0xc0, !PT ;  /* 0x0007000708387812 */ /* 0x000fe400078ec0ff */
[----:B------:R-:W-:Y:S02]  /*8320*/  SHF.R.U32.HI R8, RZ, 0xe, R9 ;  /* 0x0000000eff087819 */ /* 0x000fe40000011609 */
[----:B------:R-:W-:Y:S02]  /*8330*/  LOP3.LUT R17, R17, 0x10001, RZ, 0xc0, !PT ;  /* 0x0001000111117812 */ /* 0x000fe400078ec0ff */
[----:B------:R-:W-:Y:S02]  /*8340*/  ISETP.NE.AND P2, PT, R11, RZ, PT ;  /* 0x000000ff0b00720c */ /* 0x000fe40003f45270 */
[----:B------:R-:W-:Y:S02]  /*8350*/  LOP3.LUT R14, R3, 0x20002, R14, 0xf8, !PT ;  /* 0x00020002030e7812 */ /* 0x000fe400078ef80e */
[----:B------:R-:W-:-:S02]  /*8360*/  LOP3.LUT R19, R19, 0x10001, RZ, 0xc0, !PT ;  /* 0x0001000113137812 */ /* 0x000fc400078ec0ff */
[----:B------:R-:W-:Y:S02]  /*8370*/  SHF.R.U32.HI R32, RZ, 0x6, R13 ;  /* 0x00000006ff207819 */ /* 0x000fe4000001160d */
[----:B------:R-:W-:Y:S02]  /*8380*/  LOP3.LUT R3, R28, 0x20002, R29, 0xf8, !PT ;  /* 0x000200021c037812 */ /* 0x000fe400078ef81d */
[C---:B------:R-:W-:Y:S02]  /*8390*/  LOP3.LUT R16, R13.reuse, 0x380038, RZ, 0xc0, !PT ;  /* 0x003800380d107812 */ /* 0x040fe400078ec0ff */
[----:B------:R-:W-:Y:S02]  /*83a0*/  LOP3.LUT R36, R13, 0x70007, RZ, 0xc0, !PT ;  /* 0x000700070d247812 */ /* 0x000fe400078ec0ff */
[----:B------:R-:W-:Y:S02]  /*83b0*/  PRMT R0, R10, 0x7610, R0 ;  /* 0x000076100a007816 */ /* 0x000fe40000000000 */
[----:B------:R-:W-:-:S02]  /*83c0*/  LOP3.LUT R13, R9, 0x380038, RZ, 0xc0, !PT ;  /* 0x00380038090d7812 */ /* 0x000fc400078ec0ff */
[----:B------:R-:W-:Y:S02]  /*83d0*/  SHF.R.U32.HI R39, RZ, 0x6, R9 ;  /* 0x00000006ff277819 */ /* 0x000fe40000011609 */
[----:B------:R-:W-:Y:S01]  /*83e0*/  LOP3.LUT R53, R9, 0x70007, RZ, 0xc0, !PT ;  /* 0x0007000709357812 */ /* 0x000fe200078ec0ff */
[----:B------:R-:W-:Y:S01]  /*83f0*/  IMAD.MOV.U32 R9, RZ, RZ, 0x3000 ;  /* 0x00003000ff097424 */ /* 0x000fe200078e00ff */
[----:B------:R-:W-:Y:S02]  /*8400*/  LOP3.LUT R10, R17, 0x20002, R8, 0xf8, !PT ;  /* 0x00020002110a7812 */ /* 0x000fe400078ef808 */
[----:B------:R-:W-:Y:S02]  /*8410*/  LOP3.LUT R19, R19, 0x20002, R20, 0xf8, !PT ;  /* 0x0002000213137812 */ /* 0x000fe400078ef814 */
[----:B------:R-:W-:Y:S02]  /*8420*/  LOP3.LUT R2, R2, 0x64006400, RZ, 0xfc, !PT ;  /* 0x6400640002027812 */ /* 0x000fe400078efcff */
[----:B------:R-:W-:-:S02]  /*8430*/  LOP3.LUT R76, R62, 0x64006400, RZ, 0xfc, !PT ;  /* 0x640064003e4c7812 */ /* 0x000fc400078efcff */
[----:B------:R-:W-:Y:S01]  /*8440*/  LOP3.LUT R60, R15, 0x64006400, RZ, 0xfc, !PT ;  /* 0x640064000f3c7812 */ /* 0x000fe200078efcff */
[-C--:B------:R-:W-:Y:S01]  /*8450*/  HFMA2 R87, R2, R9.reuse.H0_H0, -132, -132 ;  /* 0xd820d82002577431 */ /* 0x080fe20000040009 */
        /* <DEDUP_REMOVED lines=10> */
[C---:B------:R-:W-:Y:S01]  /*8500*/  LOP3.LUT R61, R48.reuse, 0x380038, RZ, 0xc0, !PT ;  /* 0x00380038303d7812 */ /* 0x040fe200078ec0ff */
        /* <DEDUP_REMOVED lines=13> */
[----:B------:R-:W-:Y:S01]  /*85e0*/  LOP3.LUT R58, R58, 0x64006400, RZ, 0xfc, !PT ;  /* 0x640064003a3a7812 */ /* 0x000fe200078efcff */
[----:B------:R-:W-:Y:S01]  /*85f0*/  HADD2 R88, R47, -1028, -1028 ;  /* 0xe404e4042f587430 */ /* 0x000fe20000000000 */
[----:B------:R-:W-:Y:S02]  /*8600*/  LOP3.LUT R37, R37, 0x64006400, RZ, 0xfc, !PT ;  /* 0x6400640025257812 */ /* 0x000fe400078efcff */
[----:B------:R-:W-:Y:S02]  /*8610*/  ISETP.GE.AND P3, PT, R97, 0x2, PT ;  /* 0x000000026100780c */ /* 0x000fe40003f66270 */
[----:B--2---:R-:W-:Y:S02]  /*8620*/  SHF.R.U32.HI R31, RZ, 0xd, R5 ;  /* 0x0000000dff1f7819 */ /* 0x004fe40000011605 */
        /* <DEDUP_REMOVED lines=10> */
[----:B------:R-:W-:Y:S02]  /*86d0*/  LOP3.LUT R20, R5, 0x64006400, RZ, 0xfc, !PT ;  /* 0x6400640005147812 */ /* 0x000fe400078efcff */
[----:B------:R-:W-:Y:S02]  /*86e0*/  SHF.R.U32.HI R52, RZ, 0x6, R7 ;  /* 0x00000006ff347819 */ /* 0x000fe40000011607 */
[----:B------:R-:W-:Y:S01]  /*86f0*/  LOP3.LUT R28, R3, 0x40004, R28, 0xf8, !PT ;  /* 0x00040004031c7812 */ /* 0x000fe200078ef81c */
[----:B------:R-:W-:Y:S01]  /*8700*/  HFMA2 R20, R20, R9.H0_H0, -132, -132 ;  /* 0xd820d82014147431 */ /* 0x000fe20000040009 */
[----:B------:R-:W-:-:S02]  /*8710*/  LOP3.LUT R5, R49, 0x380038, RZ, 0xc0, !PT ;  /* 0x0038003831057812 */ /* 0x000fc400078ec0ff */
[----:B------:R-:W-:Y:S02]  /*8720*/  LOP3.LUT R3, R34, 0x380038, RZ, 0xc0, !PT ;  /* 0x0038003822037812 */ /* 0x000fe400078ec0ff */
[----:B------:R-:W-:Y:S02]  /*8730*/  LOP3.LUT R63, R7, 0x380038, RZ, 0xc0, !PT ;  /* 0x00380038073f7812 */ /* 0x000fe400078ec0ff */
[----:B------:R-:W-:Y:S02]  /*8740*/  LOP3.LUT R8, R4, 0x380038, RZ, 0xc0, !PT ;  /* 0x0038003804087812 */ /* 0x000fe400078ec0ff */
[----:B------:R-:W-:Y:S02]  /*8750*/  LOP3.LUT R6, R6, 0x64006400, RZ, 0xfc, !PT ;  /* 0x6400640006067812 */ /* 0x000fe400078efcff */
[----:B------:R-:W-:Y:S02]  /*8760*/  LOP3.LUT R66, R11, 0x64006400, RZ, 0xfc, !PT ;  /* 0x640064000b427812 */ /* 0x000fe400078efcff */
[--C-:B------:R-:W-:Y:S01]  /*8770*/  SHF.R.U32.HI R29, RZ, 0xd, R4.reuse ;  /* 0x0000000dff1d7819 */ /* 0x100fe20000011604 */
[-C--:B------:R-:W-:Y:S01]  /*8780*/  HFMA2 R77, R6, R9.reuse.H0_H0, -132, -132 ;  /* 0xd820d820064d7431 */ /* 0x080fe20000040009 */
[----:B------:R-:W-:Y:S01]  /*8790*/  SHF.R.U32.HI R50, RZ, 0x6, R4 ;  /* 0x00000006ff327819 */ /* 0x000fe20000011604 */
        /* <DEDUP_REMOVED lines=19> */
[----:B------:R-:W-:-:S02]  /*88d0*/  LOP3.LUT R31, R10, 0x40004, R31, 0xf8, !PT ;  /* 0x000400040a1f7812 */ /* 0x000fc400078ef81f */
[----:B------:R-:W-:Y:S02]  /*88e0*/  LOP3.LUT R12, R3, 0x64006400, RZ, 0xfc, !PT ;  /* 0x64006400030c7812 */ /* 0x000fe400078efcff */
[----:B------:R-:W-:Y:S02]  /*88f0*/  LOP3.LUT R8, R33, 0x1c001c0, RZ, 0xc0, !PT ;  /* 0x01c001c021087812 */ /* 0x000fe400078ec0ff */
[----:B------:R-:W-:Y:S01]  /*8900*/  LOP3.LUT R67, R6, 0x64006400, RZ, 0xfc, !PT ;  /* 0x6400640006437812 */ /* 0x000fe200078efcff */
[----:B------:R-:W-:Y:S01]  /*8910*/  HFMA2 R12, R12, R9.H0_H0, -132, -132 ;  /* 0xd820d8200c0c7431 */ /* 0x000fe20000040009 */
[----:B------:R-:W-:Y:S02]  /*8920*/  LOP3.LUT R29, R14, 0x40004, R29, 0xf8, !PT ;  /* 0x000400040e1d7812 */ /* 0x000fe400078ef81d */
[----:B------:R-:W-:Y:S01]  /*8930*/  LOP3.LUT R10, R13, 0x64006400, RZ, 0xfc, !PT ;  /* 0x640064000d0a7812 */ /* 0x000fe200078efcff */
[----:B------:R-:W-:Y:S01]  /*8940*/  HFMA2 R67, R67, R0.H0_H0, -20, -20 ;  /* 0xcd00cd0043437431 */ /* 0x000fe20000040000 */
[----:B------:R-:W-:-:S02]  /*8950*/  LOP3.LUT R3, R2, 0x64006400, RZ, 0xfc, !PT ;  /* 0x6400640002037812 */ /* 0x000fc400078efcff */
[----:B------:R-:W-:Y:S01]  /*8960*/  LOP3.LUT R75, R66, 0x64006400, RZ, 0xfc, !PT ;  /* 0x64006400424b7812 */ /* 0x000fe200078efcff */
[----:B------:R-:W-:Y:S01]  /*8970*/  HFMA2 R61, R10, R9.H0_H0, -132, -132 ;  /* 0xd820d8200a3d7431 */ /* 0x000fe20000040009 */
        /* <DEDUP_REMOVED lines=22> */
[----:B------:R-:W-:Y:S01]  /*8ae0*/  HADD2 R71, R53, -1028, -1028 ;  /* 0xe404e40435477430 */ /* 0x000fe20000000000 */
[----:B------:R-:W-:Y:S01]  /*8af0*/  LOP3.LUT R7, R39, 0x1c001c0, RZ, 0xc0, !PT ;  /* 0x01c001c027077812 */ /* 0x000fe200078ec0ff */
[----:B------:R-:W-:Y:S01]  /*8b00*/  HFMA2 R3, R73, R0.H0_H0, -20, -20 ;  /* 0xcd00cd0049037431 */ /* 0x000fe20000040000 */
        /* <DEDUP_REMOVED lines=75> */
[----:B------:R-:W0:Y:S01]  /*8fc0*/  LDS.128 R36, [UR4] ;  /* 0x00000004ff247984 */ /* 0x000e220008000c00 */
        /* <DEDUP_REMOVED lines=77> */
.L_x_1011:
        /* <DEDUP_REMOVED lines=83> */
.L_x_1012:
        /* <DEDUP_REMOVED lines=82> */
.L_x_1013:
        /* <DEDUP_REMOVED lines=79> */
.L_x_1010:
[----:B------:R-:W-:Y:S01]  /*a3e0*/  IADD3 R95, R95, 0x20, RZ ;  /* 0x000000205f5f7810 */ /* 0x000fe20007ffe0ff */
[----:B------:R-:W-:Y:S01]  /*a3f0*/  UIADD3 UR4, UR4, 0x40, URZ ;  /* 0x0000004004047890 */ /* 0x000fe2000fffe03f */
[----:B0-----:R-:W-:Y:S02]  /*a400*/  IMAD.WIDE R2, R89, 0x4, R100 ;  /* 0x0000000459027825 */ /* 0x001fe400078e0264 */
[C---:B------:R-:W-:Y:S02]  /*a410*/  ISETP.GE.AND P2, PT, R95.reuse, c[0x0][0x1b8], PT ;  /* 0x00006e005f007a0c */ /* 0x040fe40003f46270 */
[----:B------:R-:W-:-:S13]  /*a420*/  ISETP.LT.AND P3, PT, R95, R96, PT ;  /* 0x000000605f00720c */ /* 0x000fda0003f61270 */
[----:B------:R-:W-:Y:S05]  /*a430*/  @!P2 BRA P3, `(.L_x_1014) ;  /* 0xffffdc800000a947 */ /* 0x000fea000183ffff */
.L_x_1009:
        /* <DEDUP_REMOVED lines=10> */
[----:B------:R-:W-:-:S06]  /*a4e0*/  SHF.L.U64.HI R0, R13, 0x2, R0 ;  /* 0x000000020d007819 */ /* 0x000fcc0000010200 */
.L_x_1020:
        /* <DEDUP_REMOVED lines=25> */
[----:B------:R-:W-:Y:S02]  /*a680*/  LOP3.LUT R16, R6, 0x64006400, RZ, 0xfc, !PT ;  /* 0x6400640006107812 */ /* 0x000fe400078efcff */
[----:B------:R-:W-:Y:S01]  /*a690*/  LOP3.LUT R6, R51, 0xc000c, RZ, 0xc0, !PT ;  /* 0x000c000c33067812 */ /* 0x000fe200078ec0ff */
[-C--:B------:R-:W-:Y:S01]  /*a6a0*/  HFMA2 R17, R5, R8.reuse.H1_H1, -258, -258 ;  /* 0xdc08dc0805117431 */ /* 0x080fe20000060008 */
[----:B------:R-:W-:Y:S01]  /*a6b0*/  LOP3.LUT R5, R49, 0x300030, RZ, 0xc0, !PT ;  /* 0x0030003031057812 */ /* 0x000fe200078ec0ff */
[----:B------:R-:W-:Y:S01]  /*a6c0*/  HFMA2 R16, R16, R8.H1_H1, -258, -258 ;  /* 0xdc08dc0810107431 */ /* 0x000fe20000060008 */
[----:B------:R-:W-:-:S02]  /*a6d0*/  SHF.R.U32.HI R55, RZ, 0x8, R7 ;  /* 0x00000008ff377819 */ /* 0x000fc40000011607 */
[C---:B------:R-:W-:Y:S02]  /*a6e0*/  LOP3.LUT R31, R7.reuse, 0x300030, RZ, 0xc0, !PT ;  /* 0x00300030071f7812 */ /* 0x040fe400078ec0ff */
[C---:B------:R-:W-:Y:S02]  /*a6f0*/  LOP3.LUT R39, R7.reuse, 0xc000c0, RZ, 0xc0, !PT ;  /* 0x00c000c007277812 */ /* 0x040fe400078ec0ff */
[----:B------:R-:W-:Y:S02]  /*a700*/  LOP3.LUT R54, R7, 0x30003, RZ, 0xc0, !PT ;  /* 0x0003000307367812 */ /* 0x000fe400078ec0ff */
[----:B------:R-:W-:Y:S02]  /*a710*/  LOP3.LUT R7, R53, 0xc000c, RZ, 0xc0, !PT ;  /* 0x000c000c35077812 */ /* 0x000fe400078ec0ff */
[----:B------:R-:W-:Y:S02]  /*a720*/  LOP3.LUT R6, R6, 0x64006400, RZ, 0xfc, !PT ;  /* 0x6400640006067812 */ /* 0x000fe400078efcff */
[----:B------:R-:W-:-:S02]  /*a730*/  LOP3.LUT R9, R4, 0xc000c, RZ, 0xc0, !PT ;  /* 0x000c000c04097812 */ /* 0x000fc400078ec0ff */
[----:B------:R-:W-:Y:S01]  /*a740*/  LOP3.LUT R5, R5, 0x64006400, RZ, 0xfc, !PT ;  /* 0x6400640005057812 */ /* 0x000fe200078efcff */
[-C--:B------:R-:W-:Y:S01]  /*a750*/  HFMA2 R18, R6, R8.reuse.H1_H1, -258, -258 ;  /* 0xdc08dc0806127431 */ /* 0x080fe20000060008 */
[----:B------:R-:W-:Y:S02]  /*a760*/  LOP3.LUT R7, R7, 0x64006400, RZ, 0xfc, !PT ;  /* 0x6400640007077812 */ /* 0x000fe400078efcff */
[----:B------:R-:W-:Y:S01]  /*a770*/  LOP3.LUT R14, R12, 0x64006400, RZ, 0xfc, !PT ;  /* 0x640064000c0e7812 */ /* 0x000fe200078efcff */
[----:B------:R-:W-:Y:S01]  /*a780*/  HFMA2 R32, R5, R35.H0_H0, -66, -66 ;  /* 0xd420d42005207431 */ /* 0x000fe20000040023 */
[----:B------:R-:W-:Y:S01]  /*a790*/  LOP3.LUT R9, R9, 0x64006400, RZ, 0xfc, !PT ;  /* 0x6400640009097812 */ /* 0x000fe200078efcff */
[-C--:B------:R-:W-:Y:S01]  /*a7a0*/  HFMA2 R19, R7, R8.reuse.H1_H1, -258, -258 ;  /* 0xdc08dc0807137431 */ /* 0x080fe20000060008 */
        /* <DEDUP_REMOVED lines=110> */
.L_x_1017:
        /* <DEDUP_REMOVED lines=49> */
.L_x_1018:
        /* <DEDUP_REMOVED lines=48> */
.L_x_1019:
[----:B------:R-:W-:Y:S05]  /*b4a0*/  @P0 BRA `(.L_x_1016) ;  /* 0x000002d000000947 */ /* 0x000fea0003800000 */
[----:B------:R-:W0:Y:S01]  /*b4b0*/  LDS.128 R4, [UR4+0xc0] ;  /* 0x0000c004ff047984 */ /* 0x000e220008000c00 */
[----:B------:R-:W-:Y:S01]  /*b4c0*/  IMAD.MOV.U32 R57, RZ, RZ, R12 ;  /* 0x000000ffff397224 */ /* 0x000fe200078e000c */
[----:B------:R-:W-:Y:S02]  /*b4d0*/  PRMT R44, R44, 0x5410, R43 ;  /* 0x000054102c2c7816 */ /* 0x000fe4000000002b */
[----:B------:R-:W1:Y:S01]  /*b4e0*/  LDS.128 R8, [UR4+0xd0] ;  /* 0x0000d004ff087984 */ /* 0x000e620008000c00 */
[----:B------:R-:W-:Y:S01]  /*b4f0*/  PRMT R42, R42, 0x5410, R41 ;  /* 0x000054102a2a7816 */ /* 0x000fe20000000029 */
        /* <DEDUP_REMOVED lines=40> */
.L_x_1016:
[----:B------:R-:W-:Y:S01]  /*b780*/  IADD3 R95, R95, 0x10, RZ ;  /* 0x000000105f5f7810 */ /* 0x000fe20007ffe0ff */
[----:B------:R-:W-:Y:S01]  /*b790*/  UIADD3 UR4, UR4, 0x20, URZ ;  /* 0x0000002004047890 */ /* 0x000fe2000fffe03f */
[----:B------:R-:W-:Y:S02]  /*b7a0*/  LEA R2, P3, R13, R2, 0x2 ;  /* 0x000000020d027211 */ /* 0x000fe400078610ff */
[C---:B------:R-:W-:Y:S02]  /*b7b0*/  ISETP.GE.AND P2, PT, R95.reuse, c[0x0][0x1bc], PT ;  /* 0x00006f005f007a0c */ /* 0x040fe40003f46270 */
[----:B------:R-:W-:Y:S01]  /*b7c0*/  ISETP.LT.AND P4, PT, R95, R96, PT ;  /* 0x000000605f00720c */ /* 0x000fe20003f81270 */
[----:B------:R-:W-:-:S12]  /*b7d0*/  IMAD.X R3, R3, 0x1, R0, P3 ;  /* 0x0000000103037824 */ /* 0x000fd800018e0600 */
[----:B------:R-:W-:Y:S05]  /*b7e0*/  @!P2 BRA P4, `(.L_x_1020) ;  /* 0xffffed000000a947 */ /* 0x000fea000203ffff */
.L_x_1015:
        /* <DEDUP_REMOVED lines=16> */
.L_x_1024:
[----:B------:R-:W0:Y:S02]  /*b8f0*/  LDS R4, [R0] ;  /* 0x0000000000047984 */ /* 0x000e240000000800 */
[----:B0-----:R-:W-:-:S06]  /*b900*/  HADD2 R5, R4, R40 ;  /* 0x0000002804057230 */ /* 0x001fcc0000000000 */
[----:B------:R-:W0:Y:S02]  /*b910*/  ATOMS.CAST.SPIN R5, [R0], R4, R5 ;  /* 0x000000040005738d */ /* 0x000e240001800005 */
[----:B0-----:R-:W-:-:S13]  /*b920*/  ISETP.EQ.U32.AND P0, PT, R5, 0x1, PT ;  /* 0x000000010500780c */ /* 0x001fda0003f02070 */
[----:B------:R-:W-:Y:S05]  /*b930*/  @!P0 BRA `(.L_x_1024) ;  /* 0xffffffb000008947 */ /* 0x000fea000383ffff */
[----:B------:R-:W-:Y:S05]  /*b940*/  BRA `(.L_x_1022) ;  /* 0x0000003000007947 */ /* 0x000fea0003800000 */
.L_x_1023:
[----:B------:R-:W2:Y:S02]  /*b950*/  LD.E R0, [R2.64] ;  /* 0x0000000602007980 */ /* 0x000ea4000c101900 */
[----:B--2---:R-:W-:-:S05]  /*b960*/  IMAD.IADD R5, R40, 0x1, R0 ;  /* 0x0000000128057824 */ /* 0x004fca00078e0200 */
[----:B------:R0:W-:Y:S02]  /*b970*/  ST.E [R2.64], R5 ;  /* 0x0000000502007985 */ /* 0x0001e4000c101906 */
.L_x_1022:
[----:B------:R-:W-:Y:S05]  /*b980*/  BSYNC B0 ;  /* 0x0000000000007941 */ /* 0x000fea0003800000 */
.L_x_1021:
[----:B------:R-:W2:Y:S01]  /*b990*/  ATOM.E.ADD.F16x2.RN.STRONG.GPU P0, RZ, [R2.64+0x4], R27 ;  /* 0x0000041b02ff798a */ /* 0x000ea2000810e9c6 */
[----:B------:R-:W-:Y:S01]  /*b9a0*/  BSSY B0, `(.L_x_1025) ;  /* 0x000000f000007945 */ /* 0x000fe20003800000 */
[----:B--2---:R-:W-:Y:S05]  /*b9b0*/  @P0 BRA `(.L_x_1026) ;  /* 0x000000d000000947 */ /* 0x004fea0003800000 */
[----:B------:R-:W1:Y:S02]  /*b9c0*/  QSPC.E.S P0, RZ, [R2+0x4] ;  /* 0x0000040002ff73aa */ /* 0x000e640000000500 */
[----:B-1----:R-:W-:Y:S05]  /*b9d0*/  @!P0 BRA `(.L_x_1027) ;  /* 0x0000008000008947 */ /* 0x002fea0003800000 */
[----:B------:R-:W-:-:S04]  /*b9e0*/  IADD3 R0, R2, 0x4, RZ ;  /* 0x0000000402007810 */ /* 0x000fc80007ffe0ff */
[----:B------:R-:W-:-:S05]  /*b9f0*/  LOP3.LUT R0, R0, 0xffffff, RZ, 0xc0, !PT ;  /* 0x00ffffff00007812 */ /* 0x000fca00078ec0ff */
.L_x_1028:
[----:B------:R-:W1:Y:S02]  /*ba00*/  LDS R4, [R0] ;  /* 0x0000000000047984 */ /* 0x000e640000000800 */
[----:B01----:R-:W-:-:S10]  /*ba10*/  HFMA2.MMA R5, R4, 1, 1, R27 ;  /* 0x3c003c0004057835 */ /* 0x003fd4000000001b */
[----:B------:R-:W0:Y:S02]  /*ba20*/  ATOMS.CAST.SPIN R5, [R0], R4, R5 ;  /* 0x000000040005738d */ /* 0x000e240001800005 */
[----:B0-----:R-:W-:-:S13]  /*ba30*/  ISETP.EQ.U32.AND P0, PT, R5, 0x1, PT ;  /* 0x000000010500780c */ /* 0x001fda0003f02070 */
[----:B------:R-:W-:Y:S05]  /*ba40*/  @!P0 BRA `(.L_x_1028) ;  /* 0xffffffb000008947 */ /* 0x000fea000383ffff */
[----:B------:R-:W-:Y:S05]  /*ba50*/  BRA `(.L_x_1026) ;  /* 0x0000003000007947 */ /* 0x000fea0003800000 */
.L_x_1027:
[----:B------:R-:W2:Y:S02]  /*ba60*/  LD.E R0, [R2.64+0x4] ;  /* 0x0000040602007980 */ /* 0x000ea4000c101900 */
[----:B0-2---:R-:W-:-:S05]  /*ba70*/  IMAD.IADD R5, R27, 0x1, R0 ;  /* 0x000000011b057824 */ /* 0x005fca00078e0200 */
[----:B------:R0:W-:Y:S02]  /*ba80*/  ST.E [R2.64+0x4], R5 ;  /* 0x0000040502007985 */ /* 0x0001e4000c101906 */
.L_x_1026:
[----:B------:R-:W-:Y:S05]  /*ba90*/  BSYNC B0 ;  /* 0x0000000000007941 */ /* 0x000fea0003800000 */
.L_x_1025:
        /* <DEDUP_REMOVED lines=9> */
.L_x_1032:
[----:B------:R-:W0:Y:S02]  /*bb30*/  LDS R4, [R0] ;  /* 0x0000000000047984 */ /* 0x000e240000000800 */
[----:B0-----:R-:W-:-:S06]  /*bb40*/  HADD2 R5, R4, R26 ;  /* 0x0000001a04057230 */ /* 0x001fcc0000000000 */
[----:B------:R-:W0:Y:S02]  /*bb50*/  ATOMS.CAST.SPIN R5, [R0], R4, R5 ;  /* 0x000000040005738d */ /* 0x000e240001800005 */
[----:B0-----:R-:W-:-:S13]  /*bb60*/  ISETP.EQ.U32.AND P0, PT, R5, 0x1, PT ;  /* 0x000000010500780c */ /* 0x001fda0003f02070 */
[----:B------:R-:W-:Y:S05]  /*bb70*/  @!P0 BRA `(.L_x_1032) ;  /* 0xffffffb000008947 */ /* 0x000fea000383ffff */
[----:B------:R-:W-:Y:S05]  /*bb80*/  BRA `(.L_x_1030) ;  /* 0x0000003000007947 */ /* 0x000fea0003800000 */
.L_x_1031:
[----:B------:R-:W2:Y:S02]  /*bb90*/  LD.E R0, [R2.64] ;  /* 0x0000000602007980 */ /* 0x000ea4000c101900 */
[----:B--2---:R-:W-:-:S05]  /*bba0*/  IMAD.IADD R5, R26, 0x1, R0 ;  /* 0x000000011a057824 */ /* 0x004fca00078e0200 */
[----:B------:R0:W-:Y:S02]  /*bbb0*/  ST.E [R2.64], R5 ;  /* 0x0000000502007985 */ /* 0x0001e4000c101906 */
.L_x_1030:
[----:B------:R-:W-:Y:S05]  /*bbc0*/  BSYNC B0 ;  /* 0x0000000000007941 */ /* 0x000fea0003800000 */
.L_x_1029:
[----:B------:R-:W2:Y:S01]  /*bbd0*/  ATOM.E.ADD.F16x2.RN.STRONG.GPU P0, RZ, [R2.64+0x4], R25 ;  /* 0x0000041902ff798a */ /* 0x000ea2000810e9c6 */
[----:B------:R-:W-:Y:S01]  /*bbe0*/  BSSY B0, `(.L_x_1033) ;  /* 0x000000f000007945 */ /* 0x000fe20003800000 */
[----:B--2---:R-:W-:Y:S05]  /*bbf0*/  @P0 BRA `(.L_x_1034) ;  /* 0x000000d000000947 */ /* 0x004fea0003800000 */
[----:B------:R-:W1:Y:S02]  /*bc00*/  QSPC.E.S P0, RZ, [R2+0x4] ;  /* 0x0000040002ff73aa */ /* 0x000e640000000500 */
[----:B-1----:R-:W-:Y:S05]  /*bc10*/  @!P0 BRA `(.L_x_1035) ;  /* 0x0000008000008947 */ /* 0x002fea0003800000 */
[----:B------:R-:W-:-:S04]  /*bc20*/  IADD3 R0, R2, 0x4, RZ ;  /* 0x0000000402007810 */ /* 0x000fc80007ffe0ff */
[----:B------:R-:W-:-:S05]  /*bc30*/  LOP3.LUT R0, R0, 0xffffff, RZ, 0xc0, !PT ;  /* 0x00ffffff00007812 */ /* 0x000fca00078ec0ff */
.L_x_1036:
[----:B------:R-:W1:Y:S02]  /*bc40*/  LDS R4, [R0] ;  /* 0x0000000000047984 */ /* 0x000e640000000800 */
[----:B01----:R-:W-:-:S10]  /*bc50*/  HFMA2.MMA R5, R4, 1, 1, R25 ;  /* 0x3c003c0004057835 */ /* 0x003fd40000000019 */
[----:B------:R-:W0:Y:S02]  /*bc60*/  ATOMS.CAST.SPIN R5, [R0], R4, R5 ;  /* 0x000000040005738d */ /* 0x000e240001800005 */
[----:B0-----:R-:W-:-:S13]  /*bc70*/  ISETP.EQ.U32.AND P0, PT, R5, 0x1, PT ;  /* 0x000000010500780c */ /* 0x001fda0003f02070 */
[----:B------:R-:W-:Y:S05]  /*bc80*/  @!P0 BRA `(.L_x_1036) ;  /* 0xffffffb000008947 */ /* 0x000fea000383ffff */
[----:B------:R-:W-:Y:S05]  /*bc90*/  BRA `(.L_x_1034) ;  /* 0x0000003000007947 */ /* 0x000fea0003800000 */
.L_x_1035:
[----:B------:R-:W2:Y:S02]  /*bca0*/  LD.E R0, [R2.64+0x4] ;  /* 0x0000040602007980 */ /* 0x000ea4000c101900 */
[----:B0-2---:R-:W-:-:S05]  /*bcb0*/  IMAD.IADD R5, R25, 0x1, R0 ;  /* 0x0000000119057824 */ /* 0x005fca00078e0200 */
[----:B------:R0:W-:Y:S02]  /*bcc0*/  ST.E [R2.64+0x4], R5 ;  /* 0x0000040502007985 */ /* 0x0001e4000c101906 */
.L_x_1034:
[----:B------:R-:W-:Y:S05]  /*bcd0*/  BSYNC B0 ;  /* 0x0000000000007941 */ /* 0x000fea0003800000 */
.L_x_1033:
        /* <DEDUP_REMOVED lines=9> */
.L_x_1040:
[----:B------:R-:W0:Y:S02]  /*bd70*/  LDS R4, [R0] ;  /* 0x0000000000047984 */ /* 0x000e240000000800 */
[----:B0-----:R-:W-:-:S06]  /*bd80*/  HADD2 R5, R4, R24 ;  /* 0x0000001804057230 */ /* 0x001fcc0000000000 */
[----:B------:R-:W0:Y:S02]  /*bd90*/  ATOMS.CAST.SPIN R5, [R0], R4, R5 ;  /* 0x000000040005738d */ /* 0x000e240001800005 */
[----:B0-----:R-:W-:-:S13]  /*bda0*/  ISETP.EQ.U32.AND P0, PT, R5, 0x1, PT ;  /* 0x000000010500780c */ /* 0x001fda0003f02070 */
[----:B------:R-:W-:Y:S05]  /*bdb0*/  @!P0 BRA `(.L_x_1040) ;  /* 0xffffffb000008947 */ /* 0x000fea000383ffff */
[----:B------:R-:W-:Y:S05]  /*bdc0*/  BRA `(.L_x_1038) ;  /* 0x0000003000007947 */ /* 0x000fea0003800000 */
.L_x_1039:
[----:B------:R-:W2:Y:S02]  /*bdd0*/  LD.E R0, [R2.64] ;  /* 0x0000000602007980 */ /* 0x000ea4000c101900 */
[----:B--2---:R-:W-:-:S05]  /*bde0*/  IMAD.IADD R5, R24, 0x1, R0 ;  /* 0x0000000118057824 */ /* 0x004fca00078e0200 */
[----:B------:R0:W-:Y:S02]  /*bdf0*/  ST.E [R2.64], R5 ;  /* 0x0000000502007985 */ /* 0x0001e4000c101906 */
.L_x_1038:
[----:B------:R-:W-:Y:S05]  /*be00*/  BSYNC B0 ;  /* 0x0000000000007941 */ /* 0x000fea0003800000 */
.L_x_1037:
[----:B------:R-:W2:Y:S01]  /*be10*/  ATOM.E.ADD.F16x2.RN.STRONG.GPU P0, RZ, [R2.64+0x4], R23 ;  /* 0x0000041702ff798a */ /* 0x000ea2000810e9c6 */
[----:B------:R-:W-:Y:S01]  /*be20*/  BSSY B0, `(.L_x_1041) ;  /* 0x000000f000007945 */ /* 0x000fe20003800000 */
[----:B--2---:R-:W-:Y:S05]  /*be30*/  @P0 BRA `(.L_x_1042) ;  /* 0x000000d000000947 */ /* 0x004fea0003800000 */
[----:B------:R-:W1:Y:S02]  /*be40*/  QSPC.E.S P0, RZ, [R2+0x4] ;  /* 0x0000040002ff73aa */ /* 0x000e640000000500 */
[----:B-1----:R-:W-:Y:S05]  /*be50*/  @!P0 BRA `(.L_x_1043) ;  /* 0x0000008000008947 */ /* 0x002fea0003800000 */
[----:B------:R-:W-:-:S04]  /*be60*/  IADD3 R0, R2, 0x4, RZ ;  /* 0x0000000402007810 */ /* 0x000fc80007ffe0ff */
[----:B------:R-:W-:-:S05]  /*be70*/  LOP3.LUT R0, R0, 0xffffff, RZ, 0xc0, !PT ;  /* 0x00ffffff00007812 */ /* 0x000fca00078ec0ff */
.L_x_1044:
[----:B------:R-:W1:Y:S02]  /*be80*/  LDS R4, [R0] ;  /* 0x0000000000047984 */ /* 0x000e640000000800 */
[----:B01----:R-:W-:-:S10]  /*be90*/  HFMA2.MMA R5, R4, 1, 1, R23 ;  /* 0x3c003c0004057835 */ /* 0x003fd40000000017 */
[----:B------:R-:W0:Y:S02]  /*bea0*/  ATOMS.CAST.SPIN R5, [R0], R4, R5 ;  /* 0x000000040005738d */ /* 0x000e240001800005 */
[----:B0-----:R-:W-:-:S13]  /*beb0*/  ISETP.EQ.U32.AND P0, PT, R5, 0x1, PT ;  /* 0x000000010500780c */ /* 0x001fda0003f02070 */
[----:B------:R-:W-:Y:S05]  /*bec0*/  @!P0 BRA `(.L_x_1044) ;  /* 0xffffffb000008947 */ /* 0x000fea000383ffff */
[----:B------:R-:W-:Y:S05]  /*bed0*/  BRA `(.L_x_1042) ;  /* 0x0000003000007947 */ /* 0x000fea0003800000 */
.L_x_1043:
[----:B------:R-:W2:Y:S02]  /*bee0*/  LD.E R0, [R2.64+0x4] ;  /* 0x0000040602007980 */ /* 0x000ea4000c101900 */
[----:B0-2---:R-:W-:-:S05]  /*bef0*/  IMAD.IADD R5, R23, 0x1, R0 ;  /* 0x0000000117057824 */ /* 0x005fca00078e0200 */
[----:B------:R0:W-:Y:S02]  /*bf00*/  ST.E [R2.64+0x4], R5 ;  /* 0x0000040502007985 */ /* 0x0001e4000c101906 */
.L_x_1042:
[----:B------:R-:W-:Y:S05]  /*bf10*/  BSYNC B0 ;  /* 0x0000000000007941 */ /* 0x000fea0003800000 */
.L_x_1041:
        /* <DEDUP_REMOVED lines=9> */
.L_x_1048:
[----:B------:R-:W0:Y:S02]  /*bfb0*/  LDS R4, [R0] ;  /* 0x0000000000047984 */ /* 0x000e240000000800 */
[----:B0-----:R-:W-:-:S06]  /*bfc0*/  HADD2 R5, R4, R22 ;  /* 0x0000001604057230 */ /* 0x001fcc0000000000 */
[----:B------:R-:W0:Y:S02]  /*bfd0*/  ATOMS.CAST.SPIN R5, [R0], R4, R5 ;  /* 0x000000040005738d */ /* 0x000e240001800005 */
[----:B0-----:R-:W-:-:S13]  /*bfe0*/  ISETP.EQ.U32.AND P0, PT, R5, 0x1, PT ;  /* 0x000000010500780c */ /* 0x001fda0003f02070 */
[----:B------:R-:W-:Y:S05]  /*bff0*/  @!P0 BRA `(.L_x_1048) ;  /* 0xffffffb000008947 */ /* 0x000fea000383ffff */
[----:B------:R-:W-:Y:S05]  /*c000*/  BRA `(.L_x_1046) ;  /* 0x0000003000007947 */ /* 0x000fea0003800000 */
.L_x_1047:
[----:B------:R-:W2:Y:S02]  /*c010*/  LD.E R0, [R2.64] ;  /* 0x0000000602007980 */ /* 0x000ea4000c101900 */
[----:B--2---:R-:W-:-:S05]  /*c020*/  IMAD.IADD R5, R22, 0x1, R0 ;  /* 0x0000000116057824 */ /* 0x004fca00078e0200 */
[----:B------:R0:W-:Y:S02]  /*c030*/  ST.E [R2.64], R5 ;  /* 0x0000000502007985 */ /* 0x0001e4000c101906 */
.L_x_1046:
[----:B------:R-:W-:Y:S05]  /*c040*/  BSYNC B0 ;  /* 0x0000000000007941 */ /* 0x000fea0003800000 */
.L_x_1045:
[----:B------:R-:W2:Y:S02]  /*c050*/  ATOM.E.ADD.F16x2.RN.STRONG.GPU P0, RZ, [R2.64+0x4], R21 ;  /* 0x0000041502ff798a */ /* 0x000ea4000810e9c6 */
[----:B--2---:R-:W-:Y:S05]  /*c060*/  @P0 EXIT ;  /* 0x000000000000094d */ /* 0x004fea0003800000 */
[----:B------:R-:W1:Y:S02]  /*c070*/  QSPC.E.S P0, RZ, [R2+0x4] ;  /* 0x0000040002ff73aa */ /* 0x000e640000000500 */
[----:B-1----:R-:W-:Y:S05]  /*c080*/  @!P0 BRA `(.L_x_1049) ;  /* 0x0000008000008947 */ /* 0x002fea0003800000 */
[----:B0-----:R-:W-:-:S04]  /*c090*/  IADD3 R2, R2, 0x4, RZ ;  /* 0x0000000402027810 */ /* 0x001fc80007ffe0ff */
[----:B------:R-:W-:-:S05]  /*c0a0*/  LOP3.LUT R2, R2, 0xffffff, RZ, 0xc0, !PT ;  /* 0x00ffffff02027812 */ /* 0x000fca00078ec0ff */
.L_x_1050:
[----:B------:R-:W0:Y:S02]  /*c0b0*/  LDS R4, [R2] ;  /* 0x0000000002047984 */ /* 0x000e240000000800 */
[----:B0-----:R-:W-:-:S10]  /*c0c0*/  HFMA2.MMA R5, R4, 1, 1, R21 ;  /* 0x3c003c0004057835 */ /* 0x001fd40000000015 */
[----:B------:R-:W0:Y:S02]  /*c0d0*/  ATOMS.CAST.SPIN R5, [R2], R4, R5 ;  /* 0x000000040205738d */ /* 0x000e240001800005 */
[----:B0-----:R-:W-:-:S13]  /*c0e0*/  ISETP.EQ.U32.AND P0, PT, R5, 0x1, PT ;  /* 0x000000010500780c */ /* 0x001fda0003f02070 */
[----:B------:R-:W-:Y:S05]  /*c0f0*/  @!P0 BRA `(.L_x_1050) ;  /* 0xffffffb000008947 */ /* 0x000fea000383ffff */
[----:B------:R-:W-:Y:S05]  /*c100*/  EXIT ;  /* 0x000000000000794d */ /* 0x000fea0003800000 */
.L_x_1049:
[----:B------:R-:W2:Y:S02]  /*c110*/  LD.E R0, [R2.64+0x4] ;  /* 0x0000040602007980 */ /* 0x000ea4000c101900 */
[----:B0-2---:R-:W-:-:S05]  /*c120*/  IMAD.IADD R5, R21, 0x1, R0 ;  /* 0x0000000115057824 */ /* 0x005fca00078e0200 */
[----:B------:R-:W-:Y:S01]  /*c130*/  ST.E [R2.64+0x4], R5 ;  /* 0x0000040502007985 */ /* 0x000fe2000c101906 */
[----:B------:R-:W-:Y:S05]  /*c140*/  EXIT ;  /* 0x000000000000794d */ /* 0x000fea0003800000 */
.L_x_1051:
        /* <DEDUP_REMOVED lines=11> */
.L_x_3276:


//--------------------- .text._Z23gemm_half_q_half_kernelILi4ELi4ELb1ELb0ELi32EEvPK6__halfPKjS4_S2_PS0_iiiiPKtS7_iiiiiibS2_i --------------------------
	.section	.text._Z23gemm_half_q_half_kernelILi4ELi4ELb1ELb0ELi32EEvPK6__halfPKjS4_S2_PS0_iiiiPKtS7_iiiiiibS2_i,"ax",@progbits
	.sectioninfo	@"SHI_REGISTERS=102"
	.align	128
        .global         _Z23gemm_half_q_half_kernelILi4ELi4ELb1ELb0ELi32EEvPK6__halfPKjS4_S2_PS0_iiiiPKtS7_iiiiiibS2_i
        .type           _Z23gemm_half_q_half_kernelILi4ELi4ELb1ELb0ELi32EEvPK6__halfPKjS4_S2_PS0_iiiiPKtS7_iiiiiibS2_i,@function
        .size           _Z23gemm_half_q_half_kernelILi4ELi4ELb1ELb0ELi32EEvPK6__halfPKjS4_S2_PS0_iiiiPKtS7_iiiiiibS2_i,(.L_x_3277 - _Z23gemm_half_q_half_kernelILi4ELi4ELb1ELb0ELi32EEvPK6__halfPKjS4_S2_PS0_iiiiPKtS7_iiiiiibS2_i)
        .other          _Z23gemm_half_q_half_kernelILi4ELi4ELb1ELb0ELi32EEvPK6__halfPKjS4_S2_PS0_iiiiPKtS7_iiiiiibS2_i,@"STO_CUDA_ENTRY STV_DEFAULT"
_Z23gemm_half_q_half_kernelILi4ELi4ELb1ELb0ELi32EEvPK6__halfPKjS4_S2_PS0_iiiiPKtS7_iiiiiibS2_i:
.text._Z23gemm_half_q_half_kernelILi4ELi4ELb1ELb0ELi32EEvPK6__halfPKjS4_S2_PS0_iiiiPKtS7_iiiiiibS2_i:
        /* <DEDUP_REMOVED lines=48> */
.L_x_1052:
        /* <DEDUP_REMOVED lines=27> */
.L_x_1057:
        /* <DEDUP_REMOVED lines=17> */
.L_x_1056:
        /* <DEDUP_REMOVED lines=17> */
.L_x_1055:
        /* <DEDUP_REMOVED lines=13> */
.L_x_1059:
        /* <DEDUP_REMOVED lines=17> */
.L_x_1058:
        /* <DEDUP_REMOVED lines=15> */
.L_x_1054:
[----:B------:R-:W-:Y:S05]  /*09a0*/  BSYNC B0 ;  /* 0x0000000000007941 */ /* 0x000fea0003800000 */
.L_x_1053:
        /* <DEDUP_REMOVED lines=18> */
.L_x_1062:
        /* <DEDUP_REMOVED lines=11> */
.L_x_1061:
        /* <DEDUP_REMOVED lines=10> */
.L_x_1060:
        /* <DEDUP_REMOVED lines=59> */
.L_x_1064:
        /* <DEDUP_REMOVED lines=41> */
.L_x_1063:
        /* <DEDUP_REMOVED lines=31> */
.L_x_1070:
[----:B------:R-:W-:-:S04]  /*1450*/  IMAD.MOV.U32 R89, RZ, RZ, 0x4 ;  /* 0x00000004ff597424 */ /* 0x000fc800078e00ff */
[C---:B0-----:R-:W-:Y:S02]  /*1460*/  IMAD.WIDE R2, R89.reuse, c[0x0][0x18c], R12 ;  /* 0x0000630059027a25 */ /* 0x041fe400078e020c */
[----:B------:R-:W5:Y:S04]  /*1470*/  LDG.E.128.CONSTANT R12, [R12.64] ;  /* 0x000000060c0c7981 */ /* 0x000f68000c1e9d00 */
[----:B------:R0:W5:Y:S01]  /*1480*/  LDG.E.128.CONSTANT R8, [R2.64] ;  /* 0x0000000602087981 */ /* 0x000162000c1e9d00 */
[----:B------:R-:W-:Y:S01]  /*1490*/  IMAD.WIDE R94, R89, c[0x0][0x18c], R2 ;  /* 0x00006300595e7a25 */ /* 0x000fe200078e0202 */
[----:B------:R-:W-:Y:S05]  /*14a0*/  @!P1 BRA `(.L_x_1066) ;  /* 0x0000223000009947 */ /* 0x000fea0003800000 */
[----:B------:R-:W2:Y:S01]  /*14b0*/  LDG.E.128.CONSTANT R4, [R94.64] ;  /* 0x000000065e047981 */ /* 0x000ea2000c1e9d00 */
[----:B-----5:R-:W-:Y:S01]  /*14c0*/  SHF.R.U32.HI R19, RZ, 0xf, R14 ;  /* 0x0000000fff137819 */ /* 0x020fe2000001160e */
[----:B------:R-:W-:Y:S01]  /*14d0*/  IMAD.MOV.U32 R0, RZ, RZ, 0x2400 ;  /* 0x00002400ff007424 */ /* 0x000fe200078e00ff */
[----:B------:R-:W-:-:S02]  /*14e0*/  SHF.R.U32.HI R28, RZ, 0xf, R15 ;  /* 0x0000000fff1c7819 */ /* 0x000fc4000001160f */
[----:B------:R-:W-:Y:S02]  /*14f0*/  SHF.R.U32.HI R20, RZ, 0xe, R10 ;  /* 0x0000000eff147819 */ /* 0x000fe4000001160a */
[----:B------:R-:W-:Y:S02]  /*1500*/  LOP3.LUT R19, R19, 0x10001, RZ, 0xc0, !PT ;  /* 0x0001000113137812 */ /* 0x000fe400078ec0ff */
[----:B------:R-:W-:Y:S02]  /*1510*/  SHF.R.U32.HI R17, RZ, 0xf, R13 ;  /* 0x0000000fff117819 */ /* 0x000fe4000001160d */
[----:B------:R-:W-:Y:S02]  /*1520*/  SHF.R.U32.HI R29, RZ, 0xe, R11 ;  /* 0x0000000eff1d7819 */ /* 0x000fe4000001160b */
[----:B------:R-:W-:Y:S02]  /*1530*/  LOP3.LUT R28, R28, 0x10001, RZ, 0xc0, !PT ;  /* 0x000100011c1c7812 */ /* 0x000fe400078ec0ff */
[----:B0-----:R-:W-:-:S02]  /*1540*/  SHF.R.U32.HI R3, RZ, 0xf, R12 ;  /* 0x0000000fff037819 */ /* 0x001fc4000001160c */
[C---:B------:R-:W-:Y:S02]  /*1550*/  LOP3.LUT R2, R12.reuse, 0x380038, RZ, 0xc0, !PT ;  /* 0x003800380c027812 */ /* 0x040fe400078ec0ff */
[----:B------:R-:W-:Y:S02]  /*1560*/  SHF.R.U32.HI R34, RZ, 0x6, R12 ;  /* 0x00000006ff227819 */ /* 0x000fe4000001160c */
[----:B------:R-:W-:Y:S02]  /*1570*/  LOP3.LUT R48, R12, 0x70007, RZ, 0xc0, !PT ;  /* 0x000700070c307812 */ /* 0x000fe400078ec0ff */
[C---:B------:R-:W-:Y:S02]  /*1580*/  LOP3.LUT R18, R14.reuse, 0x380038, RZ, 0xc0, !PT ;  /* 0x003800380e127812 */ /* 0x040fe400078ec0ff */
[----:B------:R-:W-:Y:S02]  /*1590*/  SHF.R.U32.HI R32, RZ, 0x6, R14 ;  /* 0x00000006ff207819 */ /* 0x000fe4000001160e */
[----:B------:R-:W-:-:S02]  /*15a0*/  LOP3.LUT R38, R14, 0x70007, RZ, 0xc0, !PT ;  /* 0x000700070e267812 */ /* 0x000fc400078ec0ff */
[--C-:B------:R-:W-:Y:S02]  /*15b0*/  SHF.R.U32.HI R39, RZ, 0x6, R8.reuse ;  /* 0x00000006ff277819 */ /* 0x100fe40000011608 */
[----:B------:R-:W-:Y:S02]  /*15c0*/  SHF.R.U32.HI R14, RZ, 0xe, R8 ;  /* 0x0000000eff0e7819 */ /* 0x000fe40000011608 */
[C---:B------:R-:W-:Y:S02]  /*15d0*/  LOP3.LUT R12, R8.reuse, 0x380038, RZ, 0xc0, !PT ;  /* 0x00380038080c7812 */ /* 0x040fe400078ec0ff */
[----:B------:R-:W-:Y:S02]  /*15e0*/  LOP3.LUT R70, R8, 0x70007, RZ, 0xc0, !PT ;  /* 0x0007000708467812 */ /* 0x000fe400078ec0ff */
[----:B------:R-:W-:Y:S02]  /*15f0*/  LOP3.LUT R20, R19, 0x20002, R20, 0xf8, !PT ;  /* 0x0002000213147812 */ /* 0x000fe400078ef814 */
[----:B------:R-:W-:-:S02]  /*1600*/  SHF.R.U32.HI R8, RZ, 0xe, R9 ;  /* 0x0000000eff087819 */ /* 0x000fc40000011609 */
[C---:B------:R-:W-:Y:S02]  /*1610*/  LOP3.LUT R62, R11.reuse, 0x380038, RZ, 0xc0, !PT ;  /* 0x003800380b3e7812 */ /* 0x040fe400078ec0ff */
[----:B------:R-:W-:Y:S02]  /*1620*/  SHF.R.U32.HI R47, RZ, 0x6, R11 ;  /* 0x00000006ff2f7819 */ /* 0x000fe4000001160b */
[----:B------:R-:W-:Y:S02]  /*1630*/  LOP3.LUT R58, R11, 0x70007, RZ, 0xc0, !PT ;  /* 0x000700070b3a7812 */ /* 0x000fe400078ec0ff */
[----:B------:R-:W-:Y:S02]  /*1640*/  LOP3.LUT R17, R17, 0x10001, RZ, 0xc0, !PT ;  /* 0x0001000111117812 */ /* 0x000fe400078ec0ff */
[----:B------:R-:W-:Y:S02]  /*1650*/  LOP3.LUT R19, R28, 0x20002, R29, 0xf8, !PT ;  /* 0x000200021c137812 */ /* 0x000fe400078ef81d */
[----:B------:R-:W-:-:S02]  /*1660*/  SHF.R.U32.HI R33, RZ, 0x6, R13 ;  /* 0x00000006ff217819 */ /* 0x000fc4000001160d */
[C---:B------:R-:W-:Y:S02]  /*1670*/  LOP3.LUT R61, R15.reuse, 0x380038, RZ, 0xc0, !PT ;  /* 0x003800380f3d7812 */ /* 0x040fe400078ec0ff */
[----:B------:R-:W-:Y:S02]  /*1680*/  SHF.R.U32.HI R35, RZ, 0x6, R15 ;  /* 0x00000006ff237819 */ /* 0x000fe4000001160f */
[----:B------:R-:W-:Y:S02]  /*1690*/  LOP3.LUT R46, R15, 0x70007, RZ, 0xc0, !PT ;  /* 0x000700070f2e7812 */ /* 0x000fe400078ec0ff */
[----:B------:R-:W-:Y:S02]  /*16a0*/  LOP3.LUT R3, R3, 0x10001, RZ, 0xc0, !PT ;  /* 0x0001000103037812 */ /* 0x000fe400078ec0ff */
[C---:B------:R-:W-:Y:S02]  /*16b0*/  LOP3.LUT R16, R13.reuse, 0x380038, RZ, 0xc0, !PT ;  /* 0x003800380d107812 */ /* 0x040fe400078ec0ff */
[----:B------:R-:W-:-:S02]  /*16c0*/  LOP3.LUT R37, R13, 0x70007, RZ, 0xc0, !PT ;  /* 0x000700070d257812 */ /* 0x000fc400078ec0ff */
[C---:B------:R-:W-:Y:S02]  /*16d0*/  LOP3.LUT R15, R10.reuse, 0x380038, RZ, 0xc0, !PT ;  /* 0x003800380a0f7812 */ /* 0x040fe400078ec0ff */
[----:B------:R-:W-:Y:S02]  /*16e0*/  SHF.R.U32.HI R45, RZ, 0x6, R10 ;  /* 0x00000006ff2d7819 */ /* 0x000fe4000001160a */
[----:B------:R-:W-:Y:S02]  /*16f0*/  LOP3.LUT R53, R10, 0x70007, RZ, 0xc0, !PT ;  /* 0x000700070a357812 */ /* 0x000fe400078ec0ff */
[C---:B------:R-:W-:Y:S02]  /*1700*/  LOP3.LUT R13, R9.reuse, 0x380038, RZ, 0xc0, !PT ;  /* 0x00380038090d7812 */ /* 0x040fe400078ec0ff */
[----:B------:R-:W-:Y:S02]  /*1710*/  SHF.R.U32.HI R36, RZ, 0x6, R9 ;  /* 0x00000006ff247819 */ /* 0x000fe40000011609 */
[----:B------:R-:W-:Y:S01]  /*1720*/  LOP3.LUT R52, R9, 0x70007, RZ, 0xc0, !PT ;  /* 0x0007000709347812 */ /* 0x000fe200078ec0ff */
[----:B------:R-:W-:Y:S01]  /*1730*/  IMAD.MOV.U32 R9, RZ, RZ, 0x3000 ;  /* 0x00003000ff097424 */ /* 0x000fe200078e00ff */
[----:B------:R-:W-:-:S02]  /*1740*/  LOP3.LUT R10, R17, 0x20002, R8, 0xf8, !PT ;  /* 0x00020002110a7812 */ /* 0x000fc400078ef808 */
[----:B------:R-:W-:Y:S02]  /*1750*/  LOP3.LUT R2, R2, 0x64006400, RZ, 0xfc, !PT ;  /* 0x6400640002027812 */ /* 0x000fe400078efcff */
[----:B------:R-:W-:Y:S02]  /*1760*/  LOP3.LUT R3, R3, 0x20002, R14, 0xf8, !PT ;  /* 0x0002000203037812 */ /* 0x000fe400078ef80e */
[----:B------:R-:W-:Y:S01]  /*1770*/  LOP3.LUT R76, R62, 0x64006400, RZ, 0xfc, !PT ;  /* 0x640064003e4c7812 */ /* 0x000fe200078efcff */
[-C--:B------:R-:W-:Y:S01]  /*1780*/  HFMA2 R87, R2, R9.reuse.H0_H0, -132, -132 ;  /* 0xd820d82002577431 */ /* 0x080fe20000040009 */
[----:B------:R-:W-:Y:S02]  /*1790*/  LOP3.LUT R60, R15, 0x64006400, RZ, 0xfc, !PT ;  /* 0x640064000f3c7812 */ /* 0x000fe400078efcff */
[----:B------:R-:W-:Y:S02]  /*17a0*/  LOP3.LUT R15, R45, 0x380038, RZ, 0xc0, !PT ;  /* 0x003800382d0f7812 */ /* 0x000fe400078ec0ff */
[----:B------:R-:W-:Y:S01]  /*17b0*/  LOP3.LUT R12, R12, 0x64006400, RZ, 0xfc, !PT ;  /* 0x640064000c0c7812 */ /* 0x000fe200078efcff */
[----:B------:R-:W-:Y:S01]  /*17c0*/  HFMA2 R60, R60, R9.H0_H0, -132, -132 ;  /* 0xd820d8203c3c7431 */ /* 0x000fe20000040009 */
[----:B------:R-:W-:-:S02]  /*17d0*/  LOP3.LUT R68, R15, 0x64006400, RZ, 0xfc, !PT ;  /* 0x640064000f447812 */ /* 0x000fc400078efcff */
[----:B------:R-:W-:Y:S01]  /*17e0*/  LOP3.LUT R16, R16, 0x64006400, RZ, 0xfc, !PT ;  /* 0x6400640010107812 */ /* 0x000fe200078efcff */
[-C--:B------:R-:W-:Y:S01]  /*17f0*/  HFMA2 R62, R12, R9.reuse.H0_H0, -132, -132 ;  /* 0xd820d8200c3e7431 */ /* 0x080fe20000040009 */
[----:B------:R-:W-:Y:S02]  /*1800*/  LOP3.LUT R78, R61, 0x64006400, RZ, 0xfc, !PT ;  /* 0x640064003d4e7812 */ /* 0x000fe400078efcff */
[----:B------:R-:W-:Y:S01]  /*1810*/  LOP3.LUT R18, R18, 0x64006400, RZ, 0xfc, !PT ;  /* 0x6400640012127812 */ /* 0x000fe200078efcff */
[-C--:B------:R-:W-:Y:S01]  /*1820*/  HFMA2 R83, R16, R9.reuse.H0_H0, -132, -132 ;  /* 0xd820d82010537431 */ /* 0x080fe20000040009 */
[C---:B------:R-:W-:Y:S01]  /*1830*/  LOP3.LUT R61, R47.reuse, 0x380038, RZ, 0xc0, !PT ;  /* 0x003800382f3d7812 */ /* 0x040fe200078ec0ff */
        /* <DEDUP_REMOVED lines=14> */
[----:B------:R-:W-:Y:S01]  /*1920*/  LOP3.LUT R58, R58, 0x64006400, RZ, 0xfc, !PT ;  /* 0x640064003a3a7812 */ /* 0x000fe200078efcff */
[----:B------:R-:W-:Y:S01]  /*1930*/  HADD2 R88, R48, -1028, -1028 ;  /* 0xe404e40430587430 */ /* 0x000fe20000000000 */
[----:B------:R-:W-:Y:S02]  /*1940*/  LOP3.LUT R70, R70, 0x64006400, RZ, 0xfc, !PT ;  /* 0x6400640046467812 */ /* 0x000fe400078efcff */
[----:B------:R-:W-:Y:S02]  /*1950*/  LOP3.LUT R38, R38, 0x64006400, RZ, 0xfc, !PT ;  /* 0x6400640026267812 */ /* 0x000fe400078efcff */
[----:B------:R-:W-:Y:S01]  /*1960*/  LOP3.LUT R47, R47, 0x64006400, RZ, 0xfc, !PT ;  /* 0x640064002f2f7812 */ /* 0x000fe200078efcff */
[----:B------:R-:W-:Y:S01]  /*1970*/  HADD2 R70, R70, -1028, -1028 ;  /* 0xe404e40446467430 */ /* 0x000fe20000000000 */
        /* <DEDUP_REMOVED lines=8> */
[C---:B------:R-:W-:Y:S02]  /*1a00*/  LOP3.LUT R17, R6.reuse, 0x380038, RZ, 0xc0, !PT ;  /* 0x0038003806117812 */ /* 0x040fe400078ec0ff */
[----:B------:R-:W-:Y:S02]  /*1a10*/  SHF.R.U32.HI R51, RZ, 0x6, R6 ;  /* 0x00000006ff337819 */ /* 0x000fe40000011606 */
[----:B------:R-:W-:Y:S02]  /*1a20*/  LOP3.LUT R57, R6, 0x70007, RZ, 0xc0, !PT ;  /* 0x0007000706397812 */ /* 0x000fe400078ec0ff */
[----:B------:R-:W-:Y:S02]  /*1a30*/  LOP3.LUT R29, R20, 0x40004, R29, 0xf8, !PT ;  /* 0x00040004141d7812 */ /* 0x000fe400078ef81d */
[----:B------:R-:W-:Y:S02]  /*1a40*/  SHF.R.U32.HI R30, RZ, 0xd, R4 ;  /* 0x0000000dff1e7819 */ /* 0x000fe40000011604 */
[----:B------:R-:W-:-:S02]  /*1a50*/  LOP3.LUT R6, R33, 0x380038, RZ, 0xc0, !PT ;  /* 0x0038003821067812 */ /* 0x000fc400078ec0ff */
[----:B------:R-:W-:Y:S02]  /*1a60*/  LOP3.LUT R20, R5, 0x64006400, RZ, 0xfc, !PT ;  /* 0x6400640005147812 */ /* 0x000fe400078efcff */
[----:B------:R-:W-:Y:S02]  /*1a70*/  SHF.R.U32.HI R54, RZ, 0x6, R7 ;  /* 0x00000006ff367819 */ /* 0x000fe40000011607 */
[----:B------:R-:W-:Y:S01]  /*1a80*/  LOP3.LUT R5, R50, 0x380038, RZ, 0xc0, !PT ;  /* 0x0038003832057812 */ /* 0x000fe200078ec0ff */
[----:B------:R-:W-:Y:S01]  /*1a90*/  HFMA2 R20, R20, R9.H0_H0, -132, -132 ;  /* 0xd820d82014147431 */ /* 0x000fe20000040009 */
[----:B------:R-:W-:Y:S02]  /*1aa0*/  LOP3.LUT R63, R7, 0x380038, RZ, 0xc0, !PT ;  /* 0x00380038073f7812 */ /* 0x000fe400078ec0ff */
[----:B------:R-:W-:Y:S02]  /*1ab0*/  LOP3.LUT R30, R3, 0x40004, R30, 0xf8, !PT ;  /* 0x00040004031e7812 */ /* 0x000fe400078ef81e */
[----:B------:R-:W-:-:S02]  /*1ac0*/  LOP3.LUT R6, R6, 0x64006400, RZ, 0xfc, !PT ;  /* 0x6400640006067812 */ /* 0x000fc400078efcff */
[----:B------:R-:W-:Y:S02]  /*1ad0*/  LOP3.LUT R66, R11, 0x64006400, RZ, 0xfc, !PT ;  /* 0x640064000b427812 */ /* 0x000fe400078efcff */
[----:B------:R-:W-:Y:S01]  /*1ae0*/  LOP3.LUT R3, R34, 0x380038, RZ, 0xc0, !PT ;  /* 0x0038003822037812 */ /* 0x000fe200078ec0ff */
[-C--:B------:R-:W-:Y:S01]  /*1af0*/  HFMA2 R77, R6, R9.reuse.H0_H0, -132, -132 ;  /* 0xd820d820064d7431 */ /* 0x080fe20000040009 */
[----:B------:R-:W-:Y:S01]  /*1b00*/  LOP3.LUT R11, R54, 0x380038, RZ, 0xc0, !PT ;  /* 0x00380038360b7812 */ /* 0x000fe200078ec0ff */
[-C--:B------:R-:W-:Y:S01]  /*1b10*/  HFMA2 R15, R66, R9.reuse.H0_H0, -132, -132 ;  /* 0xd820d820420f7431 */ /* 0x080fe20000040009 */
[----:B------:R-:W-:Y:S02]  /*1b20*/  LOP3.LUT R2, R5, 0x64006400, RZ, 0xfc, !PT ;  /* 0x6400640005027812 */ /* 0x000fe400078efcff */
[----:B------:R-:W-:Y:S02]  /*1b30*/  SHF.R.U32.HI R49, RZ, 0x6, R4 ;  /* 0x00000006ff317819 */ /* 0x000fe40000011604 */
        /* <DEDUP_REMOVED lines=10> */
[----:B------:R-:W-:-:S02]  /*1be0*/  SHF.R.U32.HI R28, RZ, 0xd, R7 ;  /* 0x0000000dff1c7819 */ /* 0x000fc40000011607 */
[----:B------:R-:W-:Y:S02]  /*1bf0*/  LOP3.LUT R59, R7, 0x70007, RZ, 0xc0, !PT ;  /* 0x00070007073b7812 */ /* 0x000fe400078ec0ff */
[----:B------:R-:W-:Y:S02]  /*1c00*/  LOP3.LUT R2, R34, 0x1c001c0, RZ, 0xc0, !PT ;  /* 0x01c001c022027812 */ /* 0x000fe400078ec0ff */
[----:B------:R-:W-:Y:S02]  /*1c10*/  LOP3.LUT R66, R45, 0x1c001c0, RZ, 0xc0, !PT ;  /* 0x01c001c02d427812 */ /* 0x000fe400078ec0ff */
[----:B------:R-:W-:Y:S02]  /*1c20*/  LOP3.LUT R7, R36, 0x380038, RZ, 0xc0, !PT ;  /* 0x0038003824077812 */ /* 0x000fe400078ec0ff */
[----:B------:R-:W-:Y:S02]  /*1c30*/  LOP3.LUT R8, R8, 0x64006400, RZ, 0xfc, !PT ;  /* 0x6400640008087812 */ /* 0x000fe400078efcff */
[----:B------:R-:W-:-:S02]  /*1c40*/  LOP3.LUT R31, R10, 0x40004, R31, 0xf8, !PT ;  /* 0x000400040a1f7812 */ /* 0x000fc400078ef81f */
[----:B------:R-:W-:Y:S01]  /*1c50*/  LOP3.LUT R12, R3, 0x64006400, RZ, 0xfc, !PT ;  /* 0x64006400030c7812 */ /* 0x000fe200078efcff */
[-C--:B------:R-:W-:Y:S01]  /*1c60*/  HFMA2 R16, R8, R9.reuse.H0_H0, -132, -132 ;  /* 0xd820d82008107431 */ /* 0x080fe20000040009 */
[----:B------:R-:W-:Y:S02]  /*1c70*/  LOP3.LUT R67, R6, 0x64006400, RZ, 0xfc, !PT ;  /* 0x6400640006437812 */ /* 0x000fe400078efcff */
[----:B------:R-:W-:Y:S01]  /*1c80*/  LOP3.LUT R10, R13, 0x64006400, RZ, 0xfc, !PT ;  /* 0x640064000d0a7812 */ /* 0x000fe200078efcff */
[-C--:B------:R-:W-:Y:S01]  /*1c90*/  HFMA2 R12, R12, R9.reuse.H0_H0, -132, -132 ;  /* 0xd820d8200c0c7431 */ /* 0x080fe20000040009 */
[----:B------:R-:W-:Y:S01]  /*1ca0*/  LOP3.LUT R4, R39, 0x1c001c0, RZ, 0xc0, !PT ;  /* 0x01c001c027047812 */ /* 0x000fe200078ec0ff */
[----:B------:R-:W-:Y:S01]  /*1cb0*/  HFMA2 R67, R67, R0.H0_H0, -20, -20 ;  /* 0xcd00cd0043437431 */ /* 0x000fe20000040000 */
        /* <DEDUP_REMOVED lines=8> */
[----:B------:R-:W-:Y:S02]  /*1d40*/  LOP3.LUT R28, R19, 0x40004, R28, 0xf8, !PT ;  /* 0x00040004131c7812 */ /* 0x000fe400078ef81c */
[----:B------:R-:W-:-:S02]  /*1d50*/  LOP3.LUT R8, R32, 0x1c001c0, RZ, 0xc0, !PT ;  /* 0x01c001c020087812 */ /* 0x000fc400078ec0ff */
[----:B------:R-:W-:Y:S02]  /*1d60*/  LOP3.LUT R45, R45, 0x70007, RZ, 0xc0, !PT ;  /* 0x000700072d2d7812 */ /* 0x000fe400078ec0ff */
[----:B------:R-:W-:Y:S02]  /*1d70*/  LOP3.LUT R19, R35, 0x380038, RZ, 0xc0, !PT ;  /* 0x0038003823137812 */ /* 0x000fe400078ec0ff */
[----:B------:R-:W-:Y:S02]  /*1d80*/  LOP3.LUT R5, R4, 0x64006400, RZ, 0xfc, !PT ;  /* 0x6400640004057812 */ /* 0x000fe400078efcff */
        /* <DEDUP_REMOVED lines=165> */
.L_x_1067:
        /* <DEDUP_REMOVED lines=81> */
.L_x_1068:
        /* <DEDUP_REMOVED lines=80> */
.L_x_1069:
        /* <DEDUP_REMOVED lines=79> */
.L_x_1066:
        /* <DEDUP_REMOVED lines=8> */
.L_x_1065:
        /* <DEDUP_REMOVED lines=16> */
.L_x_1074:
[----:B------:R-:W0:Y:S02]  /*3860*/  LDS R4, [R0] ;  /* 0x0000000000047984 */ /* 0x000e240000000800 */
[----:B0-----:R-:W-:-:S06]  /*3870*/  HADD2 R5, R4, R40 ;  /* 0x0000002804057230 */ /* 0x001fcc0000000000 */
[----:B------:R-:W0:Y:S02]  /*3880*/  ATOMS.CAST.SPIN R5, [R0], R4, R5 ;  /* 0x000000040005738d */ /* 0x000e240001800005 */
[----:B0-----:R-:W-:-:S13]  /*3890*/  ISETP.EQ.U32.AND P0, PT, R5, 0x1, PT ;  /* 0x000000010500780c */ /* 0x001fda0003f02070 */
[----:B------:R-:W-:Y:S05]  /*38a0*/  @!P0 BRA `(.L_x_1074) ;  /* 0xffffffb000008947 */ /* 0x000fea000383ffff */
[----:B------:R-:W-:Y:S05]  /*38b0*/  BRA `(.L_x_1072) ;  /* 0x0000003000007947 */ /* 0x000fea0003800000 */
.L_x_1073:
[----:B------:R-:W2:Y:S02]  /*38c0*/  LD.E R0, [R2.64] ;  /* 0x0000000602007980 */ /* 0x000ea4000c101900 */
[----:B--2---:R-:W-:-:S05]  /*38d0*/  IMAD.IADD R5, R40, 0x1, R0 ;  /* 0x0000000128057824 */ /* 0x004fca00078e0200 */
[----:B------:R0:W-:Y:S02]  /*38e0*/  ST.E [R2.64], R5 ;  /* 0x0000000502007985 */ /* 0x0001e4000c101906 */
.L_x_1072:
[----:B------:R-:W-:Y:S05]  /*38f0*/  BSYNC B0 ;  /* 0x0000000000007941 */ /* 0x000fea0003800000 */
.L_x_1071:
[----:B------:R-:W2:Y:S01]  /*3900*/  ATOM.E.ADD.F16x2.RN.STRONG.GPU P0, RZ, [R2.64+0x4], R27 ;  /* 0x0000041b02ff798a */ /* 0x000ea2000810e9c6 */
[----:B------:R-:W-:Y:S01]  /*3910*/  BSSY B0, `(.L_x_1075) ;  /* 0x000000f000007945 */ /* 0x000fe20003800000 */
[----:B--2---:R-:W-:Y:S05]  /*3920*/  @P0 BRA `(.L_x_1076) ;  /* 0x000000d000000947 */ /* 0x004fea0003800000 */
[----:B------:R-:W1:Y:S02]  /*3930*/  QSPC.E.S P0, RZ, [R2+0x4] ;  /* 0x0000040002ff73aa */ /* 0x000e640000000500 */
[----:B-1----:R-:W-:Y:S05]  /*3940*/  @!P0 BRA `(.L_x_1077) ;  /* 0x0000008000008947 */ /* 0x002fea0003800000 */
[----:B------:R-:W-:-:S04]  /*3950*/  IADD3 R0, R2, 0x4, RZ ;  /* 0x0000000402007810 */ /* 0x000fc80007ffe0ff */
[----:B------:R-:W-:-:S05]  /*3960*/  LOP3.LUT R0, R0, 0xffffff, RZ, 0xc0, !PT ;  /* 0x00ffffff00007812 */ /* 0x000fca00078ec0ff */
.L_x_1078:
[----:B------:R-:W1:Y:S02]  /*3970*/  LDS R4, [R0] ;  /* 0x0000000000047984 */ /* 0x000e640000000800 */
[----:B01----:R-:W-:-:S10]  /*3980*/  HFMA2.MMA R5, R4, 1, 1, R27 ;  /* 0x3c003c0004057835 */ /* 0x003fd4000000001b */
[----:B------:R-:W0:Y:S02]  /*3990*/  ATOMS.CAST.SPIN R5, [R0], R4, R5 ;  /* 0x000000040005738d */ /* 0x000e240001800005 */
[----:B0-----:R-:W-:-:S13]  /*39a0*/  ISETP.EQ.U32.AND P0, PT, R5, 0x1, PT ;  /* 0x000000010500780c */ /* 0x001fda0003f02070 */
[----:B------:R-:W-:Y:S05]  /*39b0*/  @!P0 BRA `(.L_x_1078) ;  /* 0xffffffb000008947 */ /* 0x000fea000383ffff */
[----:B------:R-:W-:Y:S05]  /*39c0*/  BRA `(.L_x_1076) ;  /* 0x0000003000007947 */ /* 0x000fea0003800000 */
.L_x_1077:
[----:B------:R-:W2:Y:S02]  /*39d0*/  LD.E R0, [R2.64+0x4] ;  /* 0x0000040602007980 */ /* 0x000ea4000c101900 */
[----:B0-2---:R-:W-:-:S05]  /*39e0*/  IMAD.IADD R5, R27, 0x1, R0 ;  /* 0x000000011b057824 */ /* 0x005fca00078e0200 */
[----:B------:R0:W-:Y:S02]  /*39f0*/  ST.E [R2.64+0x4], R5 ;  /* 0x0000040502007985 */ /* 0x0001e4000c101906 */
.L_x_1076:
[----:B------:R-:W-:Y:S05]  /*3a00*/  BSYNC B0 ;  /* 0x0000000000007941 */ /* 0x000fea0003800000 */
.L_x_1075:
        /* <DEDUP_REMOVED lines=9> */
.L_x_1082:
[----:B------:R-:W0:Y:S02]  /*3aa0*/  LDS R4, [R0] ;  /* 0x0000000000047984 */ /* 0x000e240000000800 */
[----:B0-----:R-:W-:-:S06]  /*3ab0*/  HADD2 R5, R4, R26 ;  /* 0x0000001a04057230 */ /* 0x001fcc0000000000 */
[----:B------:R-:W0:Y:S02]  /*3ac0*/  ATOMS.CAST.SPIN R5, [R0], R4, R5 ;  /* 0x000000040005738d */ /* 0x000e240001800005 */
[----:B0-----:R-:W-:-:S13]  /*3ad0*/  ISETP.EQ.U32.AND P0, PT, R5, 0x1, PT ;  /* 0x000000010500780c */ /* 0x001fda0003f02070 */
[----:B------:R-:W-:Y:S05]  /*3ae0*/  @!P0 BRA `(.L_x_1082) ;  /* 0xffffffb000008947 */ /* 0x000fea000383ffff */
[----:B------:R-:W-:Y:S05]  /*3af0*/  BRA `(.L_x_1080) ;  /* 0x0000003000007947 */ /* 0x000fea0003800000 */
.L_x_1081:
[----:B------:R-:W2:Y:S02]  /*3b00*/  LD.E R0, [R2.64] ;  /* 0x0000000602007980 */ /* 0x000ea4000c101900 */
[----:B--2---:R-:W-:-:S05]  /*3b10*/  IMAD.IADD R5, R26, 0x1, R0 ;  /* 0x000000011a057824 */ /* 0x004fca00078e0200 */
[----:B------:R0:W-:Y:S02]  /*3b20*/  ST.E [R2.64], R5 ;  /* 0x0000000502007985 */ /* 0x0001e4000c101906 */
.L_x_1080:
[----:B------:R-:W-:Y:S05]  /*3b30*/  BSYNC B0 ;  /* 0x0000000000007941 */ /* 0x000fea0003800000 */
.L_x_1079:
[----:B------:R-:W2:Y:S01]  /*3b40*/  ATOM.E.ADD.F16x2.RN.STRONG.GPU P0, RZ, [R2.64+0x4], R25 ;  /* 0x0000041902ff798a */ /* 0x000ea2000810e9c6 */
[----:B------:R-:W-:Y:S01]  /*3b50*/  BSSY B0, `(.L_x_1083) ;  /* 0x000000f000007945 */ /* 0x000fe20003800000 */
[----:B--2---:R-:W-:Y:S05]  /*3b60*/  @P0 BRA `(.L_x_1084) ;  /* 0x000000d000000947 */ /* 0x004fea0003800000 */
[----:B------:R-:W1:Y:S02]  /*3b70*/  QSPC.E.S P0, RZ, [R2+0x4] ;  /* 0x0000040002ff73aa */ /* 0x000e640000000500 */
[----:B-1----:R-:W-:Y:S05]  /*3b80*/  @!P0 BRA `(.L_x_1085) ;  /* 0x0000008000008947 */ /* 0x002fea0003800000 */
[----:B------:R-:W-:-:S04]  /*3b90*/  IADD3 R0, R2, 0x4, RZ ;  /* 0x0000000402007810 */ /* 0x000fc80007ffe0ff */
[----:B------:R-:W-:-:S05]  /*3ba0*/  LOP3.LUT R0, R0, 0xffffff, RZ, 0xc0, !PT ;  /* 0x00ffffff00007812 */ /* 0x000fca00078ec0ff */
.L_x_1086:
[----:B------:R-:W1:Y:S02]  /*3bb0*/  LDS R4, [R0] ;  /* 0x0000000000047984 */ /* 0x000e640000000800 */
[----:B01----:R-:W-:-:S10]  /*3bc0*/  HFMA2.MMA R5, R4, 1, 1, R25 ;  /* 0x3c003c0004057835 */ /* 0x003fd40000000019 */
[----:B------:R-:W0:Y:S02]  /*3bd0*/  ATOMS.CAST.SPIN R5, [R0], R4, R5 ;  /* 0x000000040005738d */ /* 0x000e240001800005 */
[----:B0-----:R-:W-:-:S13]  /*3be0*/  ISETP.EQ.U32.AND P0, PT, R5, 0x1, PT ;  /* 0x000000010500780c */ /* 0x001fda0003f02070 */
[----:B------:R-:W-:Y:S05]  /*3bf0*/  @!P0 BRA `(.L_x_1086) ;  /* 0xffffffb000008947 */ /* 0x000fea000383ffff */
[----:B------:R-:W-:Y:S05]  /*3c00*/  BRA `(.L_x_1084) ;  /* 0x0000003000007947 */ /* 0x000fea0003800000 */
.L_x_1085:
[----:B------:R-:W2:Y:S02]  /*3c10*/  LD.E R0, [R2.64+0x4] ;  /* 0x0000040602007980 */ /* 0x000ea4000c101900 */
[----:B0-2---:R-:W-:-:S05]  /*3c20*/  IMAD.IADD R5, R25, 0x1, R0 ;  /* 0x0000000119057824 */ /* 0x005fca00078e0200 */
[----:B------:R0:W-:Y:S02]  /*3c30*/  ST.E [R2.64+0x4], R5 ;  /* 0x0000040502007985 */ /* 0x0001e4000c101906 */
.L_x_1084:
[----:B------:R-:W-:Y:S05]  /*3c40*/  BSYNC B0 ;  /* 0x0000000000007941 */ /* 0x000fea0003800000 */
.L_x_1083:
        /* <DEDUP_REMOVED lines=9> */
.L_x_1090:
[----:B------:R-:W0:Y:S02]  /*3ce0*/  LDS R4, [R0] ;  /* 0x0000000000047984 */ /* 0x000e240000000800 */
[----:B0-----:R-:W-:-:S06]  /*3cf0*/  HADD2 R5, R4, R24 ;  /* 0x0000001804057230 */ /* 0x001fcc0000000000 */
[----:B------:R-:W0:Y:S02]  /*3d00*/  ATOMS.CAST.SPIN R5, [R0], R4, R5 ;  /* 0x000000040005738d */ /* 0x000e240001800005 */
[----:B0-----:R-:W-:-:S13]  /*3d10*/  ISETP.EQ.U32.AND P0, PT, R5, 0x1, PT ;  /* 0x000000010500780c */ /* 0x001fda0003f02070 */
[----:B------:R-:W-:Y:S05]  /*3d20*/  @!P0 BRA `(.L_x_1090) ;  /* 0xffffffb000008947 */ /* 0x000fea000383ffff */
[----:B------:R-:W-:Y:S05]  /*3d30*/  BRA `(.L_x_1088) ;  /* 0x0000003000007947 */ /* 0x000fea0003800000 */
.L_x_1089:
[----:B------:R-:W2:Y:S02]  /*3d40*/  LD.E R0, [R2.64] ;  /* 0x0000000602007980 */ /* 0x000ea4000c101900 */
[----:B--2---:R-:W-:-:S05]  /*3d50*/  IMAD.IADD R5, R24, 0x1, R0 ;  /* 0x0000000118057824 */ /* 0x004fca00078e0200 */
[----:B------:R0:W-:Y:S02]  /*3d60*/  ST.E [R2.64], R5 ;  /* 0x0000000502007985 */ /* 0x0001e4000c101906 */
.L_x_1088:
[----:B------:R-:W-:Y:S05]  /*3d70*/  BSYNC B0 ;  /* 0x0000000000007941 */ /* 0x000fea0003800000 */
.L_x_1087:
[----:B------:R-:W2:Y:S01]  /*3d80*/  ATOM.E.ADD.F16x2.RN.STRONG.GPU P0, RZ, [R2.64+0x4], R23 ;  /* 0x0000041702ff798a */ /* 0x000ea2000810e9c6 */
[----:B------:R-:W-:Y:S01]  /*3d90*/  BSSY B0, `(.L_x_1091) ;  /* 0x000000f000007945 */ /* 0x000fe20003800000 */
[----:B--2---:R-:W-:Y:S05]  /*3da0*/  @P0 BRA `(.L_x_1092) ;  /* 0x000000d000000947 */ /* 0x004fea0003800000 */
[----:B------:R-:W1:Y:S02]  /*3db0*/  QSPC.E.S P0, RZ, [R2+0x4] ;  /* 0x0000040002ff73aa */ /* 0x000e640000000500 */
[----:B-1----:R-:W-:Y:S05]  /*3dc0*/  @!P0 BRA `(.L_x_1093) ;  /* 0x0000008000008947 */ /* 0x002fea0003800000 */
[----:B------:R-:W-:-:S04]  /*3dd0*/  IADD3 R0, R2, 0x4, RZ ;  /* 0x0000000402007810 */ /* 0x000fc80007ffe0ff */
[----:B------:R-:W-:-:S05]  /*3de0*/  LOP3.LUT R0, R0, 0xffffff, RZ, 0xc0, !PT ;  /* 0x00ffffff00007812 */ /* 0x000fca00078ec0ff */
.L_x_1094:
[----:B------:R-:W1:Y:S02]  /*3df0*/  LDS R4, [R0] ;  /* 0x0000000000047984 */ /* 0x000e640000000800 */
[----:B01----:R-:W-:-:S10]  /*3e00*/  HFMA2.MMA R5, R4, 1, 1, R23 ;  /* 0x3c003c0004057835 */ /* 0x003fd40000000017 */
[----:B------:R-:W0:Y:S02]  /*3e10*/  ATOMS.CAST.SPIN R5, [R0], R4, R5 ;  /* 0x000000040005738d */ /* 0x000e240001800005 */
[----:B0-----:R-:W-:-:S13]  /*3e20*/  ISETP.EQ.U32.AND P0, PT, R5, 0x1, PT ;  /* 0x000000010500780c */ /* 0x001fda0003f02070 */
[----:B------:R-:W-:Y:S05]  /*3e30*/  @!P0 BRA `(.L_x_1094) ;  /* 0xffffffb000008947 */ /* 0x000fea000383ffff */
[----:B------:R-:W-:Y:S05]  /*3e40*/  BRA `(.L_x_1092) ;  /* 0x0000003000007947 */ /* 0x000fea0003800000 */
.L_x_1093:
[----:B------:R-:W2:Y:S02]  /*3e50*/  LD.E R0, [R2.64+0x4] ;  /* 0x0000040602007980 */ /* 0x000ea4000c101900 */
[----:B0-2---:R-:W-:-:S05]  /*3e60*/  IMAD.IADD R5, R23, 0x1, R0 ;  /* 0x0000000117057824 */ /* 0x005fca00078e0200 */
[----:B------:R0:W-:Y:S02]  /*3e70*/  ST.E [R2.64+0x4], R5 ;  /* 0x0000040502007985 */ /* 0x0001e4000c101906 */
.L_x_1092:
[----:B------:R-:W-:Y:S05]  /*3e80*/  BSYNC B0 ;  /* 0x0000000000007941 */ /* 0x000fea0003800000 */
.L_x_1091:
        /* <DEDUP_REMOVED lines=9> */
.L_x_1098:
[----:B------:R-:W0:Y:S02]  /*3f20*/  LDS R4, [R0] ;  /* 0x0000000000047984 */ /* 0x000e240000000800 */
[----:B0-----:R-:W-:-:S06]  /*3f30*/  HADD2 R5, R4, R22 ;  /* 0x0000001604057230 */ /* 0x001fcc0000000000 */
[----:B------:R-:W0:Y:S02]  /*3f40*/  ATOMS.CAST.SPIN R5, [R0], R4, R5 ;  /* 0x000000040005738d */ /* 0x000e240001800005 */
[----:B0-----:R-:W-:-:S13]  /*3f50*/  ISETP.EQ.U32.AND P0, PT, R5, 0x1, PT ;  /* 0x000000010500780c */ /* 0x001fda0003f02070 */
[----:B------:R-:W-:Y:S05]  /*3f60*/  @!P0 BRA `(.L_x_1098) ;  /* 0xffffffb000008947 */ /* 0x000fea000383ffff */
[----:B------:R-:W-:Y:S05]  /*3f70*/  BRA `(.L_x_1096) ;  /* 0x0000003000007947 */ /* 0x000fea0003800000 */
.L_x_1097:
[----:B------:R-:W2:Y:S02]  /*3f80*/  LD.E R0, [R2.64] ;  /* 0x0000000602007980 */ /* 0x000ea4000c101900 */
[----:B--2---:R-:W-:-:S05]  /*3f90*/  IMAD.IADD R5, R22, 0x1, R0 ;  /* 0x0000000116057824 */ /* 0x004fca00078e0200 */
[----:B------:R0:W-:Y:S02]  /*3fa0*/  ST.E [R2.64], R5 ;  /* 0x0000000502007985 */ /* 0x0001e4000c101906 */
.L_x_1096:
[----:B------:R-:W-:Y:S05]  /*3fb0*/  BSYNC B0 ;  /* 0x0000000000007941 */ /* 0x000fea0003800000 */
.L_x_1095:
[----:B------:R-:W2:Y:S02]  /*3fc0*/  ATOM.E.ADD.F16x2.RN.STRONG.GPU P0, RZ, [R2.64+0x4], R21 ;  /* 0x0000041502ff798a */ /* 0x000ea4000810e9c6 */
[----:B--2---:R-:W-:Y:S05]  /*3fd0*/  @P0 EXIT ;  /* 0x000000000000094d */ /* 0x004fea0003800000 */
[----:B------:R-:W1:Y:S02]  /*3fe0*/  QSPC.E.S P0, RZ, [R2+0x4] ;  /* 0x0000040002ff73aa */ /* 0x000e640000000500 */
[----:B-1----:R-:W-:Y:S05]  /*3ff0*/  @!P0 BRA `(.L_x_1099) ;  /* 0x0000008000008947 */ /* 0x002fea0003800000 */
[----:B0-----:R-:W-:-:S04]  /*4000*/  IADD3 R2, R2, 0x4, RZ ;  /* 0x0000000402027810 */ /* 0x001fc80007ffe0ff */
[----:B------:R-:W-:-:S05]  /*4010*/  LOP3.LUT R2, R2, 0xffffff, RZ, 0xc0, !PT ;  /* 0x00ffffff02027812 */ /* 0x000fca00078ec0ff */
.L_x_1100:
[----:B------:R-:W0:Y:S02]  /*4020*/  LDS R4, [R2] ;  /* 0x0000000002047984 */ /* 0x000e240000000800 */
[----:B0-----:R-:W-:-:S10]  /*4030*/  HFMA2.MMA R5, R4, 1, 1, R21 ;  /* 0x3c003c0004057835 */ /* 0x001fd40000000015 */
[----:B------:R-:W0:Y:S02]  /*4040*/  ATOMS.CAST.SPIN R5, [R2], R4, R5 ;  /* 0x000000040205738d */ /* 0x000e240001800005 */
[----:B0-----:R-:W-:-:S13]  /*4050*/  ISETP.EQ.U32.AND P0, PT, R5, 0x1, PT ;  /* 0x000000010500780c */ /* 0x001fda0003f02070 */
[----:B------:R-:W-:Y:S05]  /*4060*/  @!P0 BRA `(.L_x_1100) ;  /* 0xffffffb000008947 */ /* 0x000fea000383ffff */
[----:B------:R-:W-:Y:S05]  /*4070*/  EXIT ;  /* 0x000000000000794d */ /* 0x000fea0003800000 */
.L_x_1099:
[----:B------:R-:W2:Y:S02]  /*4080*/  LD.E R0, [R2.64+0x4] ;  /* 0x0000040602007980 */ /* 0x000ea4000c101900 */
[----:B0-2---:R-:W-:-:S05]  /*4090*/  IMAD.IADD R5, R21, 0x1, R0 ;  /* 0x0000000115057824 */ /* 0x005fca00078e0200 */
[----:B------:R-:W-:Y:S01]  /*40a0*/  ST.E [R2.64+0x4], R5 ;  /* 0x0000040502007985 */ /* 0x000fe2000c101906 */
[----:B------:R-:W-:Y:S05]  /*40b0*/  EXIT ;  /* 0x000000000000794d */ /* 0x000fea0003800000 */
.L_x_1101:
        /* <DEDUP_REMOVED lines=12> */
.L_x_3277:


//--------------------- .text._Z23gemm_half_q_half_kernelILi4ELi6ELb1ELb0ELi32EEvPK6__halfPKjS4_S2_PS0_iiiiPKtS7_iiiiiibS2_i --------------------------
	.section	.text._Z23gemm_half_q_half_kernelILi4ELi6ELb1ELb0ELi32EEvPK6__halfPKjS4_S2_PS0_iiiiPKtS7_iiiiiibS2_i,"ax",@progbits
	.sectioninfo	@"SHI_REGISTERS=108"
	.align	128
        .global         _Z23gemm_half_q_half_kernelILi4ELi6ELb1ELb0ELi32EEvPK6__halfPKjS4_S2_PS0_iiiiPKtS7_iiiiiibS2_i
        .type           _Z23gemm_half_q_half_kernelILi4ELi6ELb1ELb0ELi32EEvPK6__halfPKjS4_S2_PS0_iiiiPKtS7_iiiiiibS2_i,@function
        .size           _Z23gemm_half_q_half_kernelILi4ELi6ELb1ELb0ELi32EEvPK6__halfPKjS4_S2_PS0_iiiiPKtS7_iiiiiibS2_i,(.L_x_3278 - _Z23gemm_half_q_half_kernelILi4ELi6ELb1ELb0ELi32EEvPK6__halfPKjS4_S2_PS0_iiiiPKtS7_iiiiiibS2_i)
        .other          _Z23gemm_half_q_half_kernelILi4ELi6ELb1ELb0ELi32EEvPK6__halfPKjS4_S2_PS0_iiiiPKtS7_iiiiiibS2_i,@"STO_CUDA_ENTRY STV_DEFAULT"
_Z23gemm_half_q_half_kernelILi4ELi6ELb1ELb0ELi32EEvPK6__halfPKjS4_S2_PS0_iiiiPKtS7_iiiiiibS2_i:
.text._Z23gemm_half_q_half_kernelILi4ELi6ELb1ELb0ELi32EEvPK6__halfPKjS4_S2_PS0_iiiiPKtS7_iiiiiibS2_i:
        /* <DEDUP_REMOVED lines=48> */
.L_x_1102:
        /* <DEDUP_REMOVED lines=19> */
[----:B------:R-:W-:Y:S01]  /*0430*/  LEA.HI.X.SX32 R8, R3, RZ, 0x1, P0 ;  /* 0x000000ff03087211 */ /* 0x000fe200000f0eff */
[----:B------:R-:W-:Y:S01]  /*0440*/  IMAD.SHL.U32 R3, R14, 0x2, RZ ;  /* 0x000000020e037824 */ /* 0x000fe200078e00ff */
[----:B------:R-:W-:-:S04]  /*0450*/  LEA R4, P0, R5, c[0x0][0x160], 0x1 ;  /* 0x0000580005047a11 */ /* 0x000fc800078008ff */
[----:B------:R-:W-:Y:S02]  /*0460*/  LEA.HI.X R5, R5, c[0x0][0x164], R8, 0x1, P0 ;  /* 0x0000590005057a11 */ /* 0x000fe400000f0c08 */
[----:B------:R-:W-:Y:S01]  /*0470*/  PLOP3.LUT P0, PT, PT, PT, PT, 0x80, 0x0 ;  /* 0x000000000000781c */ /* 0x000fe20003f0f070 */
[----:B------:R-:W-:Y:S05]  /*0480*/  @!P2 BRA `(.L_x_1106) ;  /* 0x000001300000a947 */ /* 0x000fea0003800000 */
[----:B------:R-:W-:Y:S02]  /*0490*/  PLOP3.LUT P0, PT, PT, PT, PT, 0x8, 0x0 ;  /* 0x000000000000781c */ /* 0x000fe40003f0e170 */
[----:B------:R-:W-:-:S05]  /*04a0*/  IADD3 R15, R97, -0x3, RZ ;  /* 0xfffffffd610f7810 */ /* 0x000fca0007ffe0ff */
.L_x_1107:
        /* <DEDUP_REMOVED lines=17> */
.L_x_1106:
        /* <DEDUP_REMOVED lines=17> */
.L_x_1105:
        /* <DEDUP_REMOVED lines=13> */
.L_x_1109:
        /* <DEDUP_REMOVED lines=17> */
.L_x_1108:
        /* <DEDUP_REMOVED lines=15> */
.L_x_1104:
[----:B------:R-:W-:Y:S05]  /*09a0*/  BSYNC B0 ;  /* 0x0000000000007941 */ /* 0x000fea0003800000 */
.L_x_1103:
        /* <DEDUP_REMOVED lines=18> */
.L_x_1112:
        /* <DEDUP_REMOVED lines=11> */
.L_x_1111:
[----:B------:R-:W-:-:S05]  /*0b80*/  IMAD.IADD R3, R97, 0x1, -R0 ;  /* 0x0000000161037824 */ /* 0x000fca00078e0a00 */
[----:B------:R-:W-:-:S13]  /*0b90*/  ISETP.GT.AND P2, PT, R3, 0x1, PT ;  /* 0x000000010300780c */ /* 0x000fda0003f44270 */
[----:B------:R-:W-:Y:S01]  /*0ba0*/  @P2 PLOP3.LUT P0, PT, PT, PT, PT, 0x8, 0x0 ;  /* 0x000000000000281c */ /* 0x000fe20003f0e170 */
[C---:B-1----:R-:W-:Y:S01]  /*0bb0*/  @P2 IMAD.WIDE R6, R13.reuse, c[0x0][0x18c], R4 ;  /* 0x000063000d062a25 */ /* 0x042fe200078e0204 */
[----:B------:R-:W-:Y:S01]  /*0bc0*/  @P2 IADD3 R0, R0, 0x2, RZ ;  /* 0x0000000200002810 */ /* 0x000fe20007ffe0ff */
[----:B------:R0:W-:Y:S04]  /*0bd0*/  @P2 STG.E.64 [R4.64], RZ ;  /* 0x000000ff04002986 */ /* 0x0001e8000c101b06 */
[----:B------:R1:W-:Y:S06]  /*0be0*/  @P2 STG.E.64 [R6.64], RZ ;  /* 0x000000ff06002986 */ /* 0x0003ec000c101b06 */
[----:B------:R-:W-:Y:S01]  /*0bf0*/  ISETP.LT.OR P0, PT, R0, R97, P0 ;  /* 0x000000610000720c */ /* 0x000fe20000701670 */
[----:B0-----:R-:W-:-:S12]  /*0c00*/  @P2 IMAD.WIDE R4, R13, c[0x0][0x18c], R6 ;  /* 0x000063000d042a25 */ /* 0x001fd800078e0206 */
[----:B------:R1:W-:Y:S02]  /*0c10*/  @P0 STG.E.64 [R4.64], RZ ;  /* 0x000000ff04000986 */ /* 0x0003e4000c101b06 */
.L_x_1110:
        /* <DEDUP_REMOVED lines=65> */
.L_x_1114:
        /* <DEDUP_REMOVED lines=41> */
.L_x_1113:
        /* <DEDUP_REMOVED lines=14> */
.L_x_1120:
[----:B------:R-:W-:Y:S02]  /*13a0*/  IMAD.MOV.U32 R89, RZ, RZ, 0x4 ;  /* 0x00000004ff597424 */ /* 0x000fe400078e00ff */
[----:B-----5:R-:W-:Y:S02]  /*13b0*/  IMAD.MOV.U32 R12, RZ, RZ, R0 ;  /* 0x000000ffff0c7224 */ /* 0x020fe400078e0000 */
[----:B------:R-:W-:-:S04]  /*13c0*/  IMAD.MOV.U32 R13, RZ, RZ, R3 ;  /* 0x000000ffff0d7224 */ /* 0x000fc800078e0003 */
[C---:B------:R-:W-:Y:S02]  /*13d0*/  IMAD.WIDE R2, R89.reuse, c[0x0][0x18c], R12 ;  /* 0x0000630059027a25 */ /* 0x040fe400078e020c */
[----:B------:R-:W5:Y:S04]  /*13e0*/  LDG.E.128.CONSTANT R12, [R12.64] ;  /* 0x000000060c0c7981 */ /* 0x000f68000c1e9d00 */
[----:B------:R0:W5:Y:S01]  /*13f0*/  LDG.E.128.CONSTANT R8, [R2.64] ;  /* 0x0000000602087981 */ /* 0x000162000c1e9d00 */
[----:B------:R-:W-:Y:S01]  /*1400*/  IMAD.WIDE R100, R89, c[0x0][0x18c], R2 ;  /* 0x0000630059647a25 */ /* 0x000fe200078e0202 */
        /* <DEDUP_REMOVED lines=311> */
.L_x_1117:
        /* <DEDUP_REMOVED lines=83> */
.L_x_1118:
        /* <DEDUP_REMOVED lines=85> */
.L_x_1119:
        /* <DEDUP_REMOVED lines=79> */
.L_x_1116:
[----:B------:R-:W-:Y:S01]  /*36f0*/  LEA R0, R90, 0x20, 0x5 ;  /* 0x000000205a007811 */ /* 0x000fe200078e28ff */
[----:B0-----:R-:W-:Y:S01]  /*3700*/  IMAD.WIDE R2, R89, c[0x0][0x18c], R100 ;  /* 0x0000630059027a25 */ /* 0x001fe200078e0264 */
[----:B------:R-:W-:Y:S01]  /*3710*/  IADD3 R95, R95, 0x20, RZ ;  /* 0x000000205f5f7810 */ /* 0x000fe20007ffe0ff */
[----:B------:R-:W-:Y:S01]  /*3720*/  UIADD3 UR4, UR4, 0x40, URZ ;  /* 0x0000004004047890 */ /* 0x000fe2000fffe03f */
[----:B------:R-:W-:Y:S02]  /*3730*/  IMNMX R0, R0, c[0x0][0x190], PT ;  /* 0x0000640000007a17 */ /* 0x000fe40003800200 */
[C---:B------:R-:W-:Y:S02]  /*3740*/  ISETP.GE.AND P0, PT, R95.reuse, c[0x0][0x1b8], PT ;  /* 0x00006e005f007a0c */ /* 0x040fe40003f06270 */
[----:B------:R-:W-:Y:S01]  /*3750*/  ISETP.LT.AND P2, PT, R95, R0, PT ;  /* 0x000000005f00720c */ /* 0x000fe20003f41270 */
[----:B------:R-:W-:-:S12]  /*3760*/  IMAD.MOV.U32 R0, RZ, RZ, R2 ;  /* 0x000000ffff007224 */ /* 0x000fd800078e0002 */
[----:B------:R-:W-:Y:S05]  /*3770*/  @!P0 BRA P2, `(.L_x_1120) ;  /* 0xffffdc2000008947 */ /* 0x000fea000103ffff */
.L_x_1115:
        /* <DEDUP_REMOVED lines=9> */
.L_x_1126:
        /* <DEDUP_REMOVED lines=156> */
.L_x_1123:
        /* <DEDUP_REMOVED lines=49> */
.L_x_1124:
        /* <DEDUP_REMOVED lines=48> */
.L_x_1125:
        /* <DEDUP_REMOVED lines=46> */
.L_x_1122:
[----:B------:R-:W-:Y:S01]  /*4ac0*/  IADD3 R95, R95, 0x10, RZ ;  /* 0x000000105f5f7810 */ /* 0x000fe20007ffe0ff */
[----:B------:R-:W-:Y:S01]  /*4ad0*/  UIADD3 UR4, UR4, 0x20, URZ ;  /* 0x0000002004047890 */ /* 0x000fe2000fffe03f */
[----:B------:R-:W-:Y:S02]  /*4ae0*/  LEA R0, P3, R13, R0, 0x2 ;  /* 0x000000000d007211 */ /* 0x000fe400078610ff */
[C---:B------:R-:W-:Y:S02]  /*4af0*/  ISETP.GE.AND P2, PT, R95.reuse, c[0x0][0x1bc], PT ;  /* 0x00006f005f007a0c */ /* 0x040fe40003f46270 */
[----:B------:R-:W-:Y:S01]  /*4b00*/  ISETP.LT.AND P4, PT, R95, R96, PT ;  /* 0x000000605f00720c */ /* 0x000fe20003f81270 */
[----:B------:R-:W-:-:S12]  /*4b10*/  IMAD.X R3, R3, 0x1, R2, P3 ;  /* 0x0000000103037824 */ /* 0x000fd800018e0602 */
[----:B------:R-:W-:Y:S05]  /*4b20*/  @!P2 BRA P4, `(.L_x_1126) ;  /* 0xffffece00000a947 */ /* 0x000fea000203ffff */
.L_x_1121:
        /* <DEDUP_REMOVED lines=16> */
.L_x_1130:
[----:B------:R-:W0:Y:S02]  /*4c30*/  LDS R4, [R0] ;  /* 0x0000000000047984 */ /* 0x000e240000000800 */
[----:B0-----:R-:W-:-:S06]  /*4c40*/  HADD2 R5, R4, R40 ;  /* 0x0000002804057230 */ /* 0x001fcc0000000000 */
[----:B------:R-:W0:Y:S02]  /*4c50*/  ATOMS.CAST.SPIN R5, [R0], R4, R5 ;  /* 0x000000040005738d */ /* 0x000e240001800005 */
[----:B0-----:R-:W-:-:S13]  /*4c60*/  ISETP.EQ.U32.AND P0, PT, R5, 0x1, PT ;  /* 0x000000010500780c */ /* 0x001fda0003f02070 */
[----:B------:R-:W-:Y:S05]  /*4c70*/  @!P0 BRA `(.L_x_1130) ;  /* 0xffffffb000008947 */ /* 0x000fea000383ffff */
[----:B------:R-:W-:Y:S05]  /*4c80*/  BRA `(.L_x_1128) ;  /* 0x0000003000007947 */ /* 0x000fea0003800000 */
.L_x_1129:
[----:B------:R-:W2:Y:S02]  /*4c90*/  LD.E R0, [R2.64] ;  /* 0x0000000602007980 */ /* 0x000ea4000c101900 */
[----:B--2---:R-:W-:-:S05]  /*4ca0*/  IMAD.IADD R5, R40, 0x1, R0 ;  /* 0x0000000128057824 */ /* 0x004fca00078e0200 */
[----:B------:R0:W-:Y:S02]  /*4cb0*/  ST.E [R2.64], R5 ;  /* 0x0000000502007985 */ /* 0x0001e4000c101906 */
.L_x_1128:
[----:B------:R-:W-:Y:S05]  /*4cc0*/  BSYNC B0 ;  /* 0x0000000000007941 */ /* 0x000fea0003800000 */
.L_x_1127:
[----:B------:R-:W2:Y:S01]  /*4cd0*/  ATOM.E.ADD.F16x2.RN.STRONG.GPU P0, RZ, [R2.64+0x4], R27 ;  /* 0x0000041b02ff798a */ /* 0x000ea2000810e9c6 */
[----:B------:R-:W-:Y:S01]  /*4ce0*/  BSSY B0, `(.L_x_1131) ;  /* 0x000000f000007945 */ /* 0x000fe20003800000 */
[----:B--2---:R-:W-:Y:S05]  /*4cf0*/  @P0 BRA `(.L_x_1132) ;  /* 0x000000d000000947 */ /* 0x004fea0003800000 */
[----:B------:R-:W1:Y:S02]  /*4d00*/  QSPC.E.S P0, RZ, [R2+0x4] ;  /* 0x0000040002ff73aa */ /* 0x000e640000000500 */
[----:B-1----:R-:W-:Y:S05]  /*4d10*/  @!P0 BRA `(.L_x_1133) ;  /* 0x0000008000008947 */ /* 0x002fea0003800000 */
[----:B------:R-:W-:-:S04]  /*4d20*/  IADD3 R0, R2, 0x4, RZ ;  /* 0x0000000402007810 */ /* 0x000fc80007ffe0ff */
[----:B------:R-:W-:-:S05]  /*4d30*/  LOP3.LUT R0, R0, 0xffffff, RZ, 0xc0, !PT ;  /* 0x00ffffff00007812 */ /* 0x000fca00078ec0ff */
.L_x_1134:
[----:B------:R-:W1:Y:S02]  /*4d40*/  LDS R4, [R0] ;  /* 0x0000000000047984 */ /* 0x000e640000000800 */
[----:B01----:R-:W-:-:S10]  /*4d50*/  HFMA2.MMA R5, R4, 1, 1, R27 ;  /* 0x3c003c0004057835 */ /* 0x003fd4000000001b */
[----:B------:R-:W0:Y:S02]  /*4d60*/  ATOMS.CAST.SPIN R5, [R0], R4, R5 ;  /* 0x000000040005738d */ /* 0x000e240001800005 */
[----:B0-----:R-:W-:-:S13]  /*4d70*/  ISETP.EQ.U32.AND P0, PT, R5, 0x1, PT ;  /* 0x000000010500780c */ /* 0x001fda0003f02070 */
[----:B------:R-:W-:Y:S05]  /*4d80*/  @!P0 BRA `(.L_x_1134) ;  /* 0xffffffb000008947 */ /* 0x000fea000383ffff */
[----:B------:R-:W-:Y:S05]  /*4d90*/  BRA `(.L_x_1132) ;  /* 0x0000003000007947 */ /* 0x000fea0003800000 */
.L_x_1133:
[----:B------:R-:W2:Y:S02]  /*4da0*/  LD.E R0, [R2.64+0x4] ;  /* 0x0000040602007980 */ /* 0x000ea4000c101900 */
[----:B0-2---:R-:W-:-:S05]  /*4db0*/  IMAD.IADD R5, R27, 0x1, R0 ;  /* 0x000000011b057824 */ /* 0x005fca00078e0200 */
[----:B------:R0:W-:Y:S02]  /*4dc0*/  ST.E [R2.64+0x4], R5 ;  /* 0x0000040502007985 */ /* 0x0001e4000c101906 */
.L_x_1132:
[----:B------:R-:W-:Y:S05]  /*4dd0*/  BSYNC B0 ;  /* 0x0000000000007941 */ /* 0x000fea0003800000 */
.L_x_1131:
        /* <DEDUP_REMOVED lines=9> */
.L_x_1138:
[----:B------:R-:W0:Y:S02]  /*4e70*/  LDS R4, [R0] ;  /* 0x0000000000047984 */ /* 0x000e240000000800 */
[----:B0-----:R-:W-:-:S06]  /*4e80*/  HADD2 R5, R4, R26 ;  /* 0x0000001a04057230 */ /* 0x001fcc0000000000 */
[----:B------:R-:W0:Y:S02]  /*4e90*/  ATOMS.CAST.SPIN R5, [R0], R4, R5 ;  /* 0x000000040005738d */ /* 0x000e240001800005 */
[----:B0-----:R-:W-:-:S13]  /*4ea0*/  ISETP.EQ.U32.AND P0, PT, R5, 0x1, PT ;  /* 0x000000010500780c */ /* 0x001fda0003f02070 */
[----:B------:R-:W-:Y:S05]  /*4eb0*/  @!P0 BRA `(.L_x_1138) ;  /* 0xffffffb000008947 */ /* 0x000fea000383ffff */
[----:B------:R-:W-:Y:S05]  /*4ec0*/  BRA `(.L_x_1136) ;  /* 0x0000003000007947 */ /* 0x000fea0003800000 */
.L_x_1137:
[----:B------:R-:W2:Y:S02]  /*4ed0*/  LD.E R0, [R2.64] ;  /* 0x0000000602007980 */ /* 0x000ea4000c101900 */
[----:B--2---:R-:W-:-:S05]  /*4ee0*/  IMAD.IADD R5, R26, 0x1, R0 ;  /* 0x000000011a057824 */ /* 0x004fca00078e0200 */
[----:B------:R0:W-:Y:S02]  /*4ef0*/  ST.E [R2.64], R5 ;  /* 0x0000000502007985 */ /* 0x0001e4000c101906 */
.L_x_1136:
[----:B------:R-:W-:Y:S05]  /*4f00*/  BSYNC B0 ;  /* 0x0000000000007941 */ /* 0x000fea0003800000 */
.L_x_1135:
[----:B------:R-:W2:Y:S01]  /*4f10*/  ATOM.E.ADD.F16x2.RN.STRONG.GPU P0, RZ, [R2.64+0x4], R25 ;  /* 0x0000041902ff798a */ /* 0x000ea2000810e9c6 */
[----:B------:R-:W-:Y:S01]  /*4f20*/  BSSY B0, `(.L_x_1139) ;  /* 0x000000f000007945 */ /* 0x000fe20003800000 */
[----:B--2---:R-:W-:Y:S05]  /*4f30*/  @P0 BRA `(.L_x_1140) ;  /* 0x000000d000000947 */ /* 0x004fea0003800000 */
[----:B------:R-:W1:Y:S02]  /*4f40*/  QSPC.E.S P0, RZ, [R2+0x4] ;  /* 0x0000040002ff73aa */ /* 0x000e640000000500 */
[----:B-1----:R-:W-:Y:S05]  /*4f50*/  @!P0 BRA `(.L_x_1141) ;  /* 0x0000008000008947 */ /* 0x002fea0003800000 */
[----:B------:R-:W-:-:S04]  /*4f60*/  IADD3 R0, R2, 0x4, RZ ;  /* 0x0000000402007810 */ /* 0x000fc80007ffe0ff */
[----:B------:R-:W-:-:S05]  /*4f70*/  LOP3.LUT R0, R0, 0xffffff, RZ, 0xc0, !PT ;  /* 0x00ffffff00007812 */ /* 0x000fca00078ec0ff */
.L_x_1142:
[----:B------:R-:W1:Y:S02]  /*4f80*/  LDS R4, [R0] ;  /* 0x0000000000047984 */ /* 0x000e640000000800 */
[----:B01----:R-:W-:-:S10]  /*4f90*/  HFMA2.MMA R5, R4, 1, 1, R25 ;  /* 0x3c003c0004057835 */ /* 0x003fd40000000019 */
[----:B------:R-:W0:Y:S02]  /*4fa0*/  ATOMS.CAST.SPIN R5, [R0], R4, R5 ;  /* 0x000000040005738d */ /* 0x000e240001800005 */
[----:B0-----:R-:W-:-:S13]  /*4fb0*/  ISETP.EQ.U32.AND P0, PT, R5, 0x1, PT ;  /* 0x000000010500780c */ /* 0x001fda0003f02070 */
[----:B------:R-:W-:Y:S05]  /*4fc0*/  @!P0 BRA `(.L_x_1142) ;  /* 0xffffffb000008947 */ /* 0x000fea000383ffff */
[----:B------:R-:W-:Y:S05]  /*4fd0*/  BRA `(.L_x_1140) ;  /* 0x0000003000007947 */ /* 0x000fea0003800000 */
.L_x_1141:
[----:B------:R-:W2:Y:S02]  /*4fe0*/  LD.E R0, [R2.64+0x4] ;  /* 0x0000040602007980 */ /* 0x000ea4000c101900 */
[----:B0-2---:R-:W-:-:S05]  /*4ff0*/  IMAD.IADD R5, R25, 0x1, R0 ;  /* 0x0000000119057824 */ /* 0x005fca00078e0200 */
[----:B------:R0:W-:Y:S02]  /*5000*/  ST.E [R2.64+0x4], R5 ;  /* 0x0000040502007985 */ /* 0x0001e4000c101906 */
.L_x_1140:
[----:B------:R-:W-:Y:S05]  /*5010*/  BSYNC B0 ;  /* 0x0000000000007941 */ /* 0x000fea0003800000 */
.L_x_1139:
        /* <DEDUP_REMOVED lines=9> */
.L_x_1146:
[----:B------:R-:W0:Y:S02]  /*50b0*/  LDS R4, [R0] ;  /* 0x0000000000047984 */ /* 0x000e240000000800 */
[----:B0-----:R-:W-:-:S06]  /*50c0*/  HADD2 R5, R4, R24 ;  /* 0x0000001804057230 */ /* 0x001fcc0000000000 */
[----:B------:R-:W0:Y:S02]  /*50d0*/  ATOMS.CAST.SPIN R5, [R0], R4, R5 ;  /* 0x000000040005738d */ /* 0x000e240001800005 */
[----:B0-----:R-:W-:-:S13]  /*50e0*/  ISETP.EQ.U32.AND P0, PT, R5, 0x1, PT ;  /* 0x000000010500780c */ /* 0x001fda0003f02070 */
[----:B------:R-:W-:Y:S05]  /*50f0*/  @!P0 BRA `(.L_x_1146) ;  /* 0xffffffb000008947 */ /* 0x000fea000383ffff */
[----:B------:R-:W-:Y:S05]  /*5100*/  BRA `(.L_x_1144) ;  /* 0x0000003000007947 */ /* 0x000fea0003800000 */
.L_x_1145:
[----:B------:R-:W2:Y:S02]  /*5110*/  LD.E R0, [R2.64] ;  /* 0x0000000602007980 */ /* 0x000ea4000c101900 */
[----:B--2---:R-:W-:-:S05]  /*5120*/  IMAD.IADD R5, R24, 0x1, R0 ;  /* 0x0000000118057824 */ /* 0x004fca00078e0200 */
[----:B------:R0:W-:Y:S02]  /*5130*/  ST.E [R2.64], R5 ;  /* 0x0000000502007985 */ /* 0x0001e4000c101906 */
.L_x_1144:
[----:B------:R-:W-:Y:S05]  /*5140*/  BSYNC B0 ;  /* 0x0000000000007941 */ /* 0x000fea0003800000 */
.L_x_1143:
[----:B------:R-:W2:Y:S01]  /*5150*/  ATOM.E.ADD.F16x2.RN.STRONG.GPU P0, RZ, [R2.64+0x4], R23 ;  /* 0x0000041702ff798a */ /* 0x000ea2000810e9c6 */
[----:B------:R-:W-:Y:S01]  /*5160*/  BSSY B0, `(.L_x_1147) ;  /* 0x000000f000007945 */ /* 0x000fe20003800000 */
[----:B--2---:R-:W-:Y:S05]  /*5170*/  @P0 BRA `(.L_x_1148) ;  /* 0x000000d000000947 */ /* 0x004fea0003800000 */
[----:B------:R-:W1:Y:S02]  /*5180*/  QSPC.E.S P0, RZ, [R2+0x4] ;  /* 0x0000040002ff73aa */ /* 0x000e640000000500 */
[----:B-1----:R-:W-:Y:S05]  /*5190*/  @!P0 BRA `(.L_x_1149) ;  /* 0x0000008000008947 */ /* 0x002fea0003800000 */
[----:B------:R-:W-:-:S04]  /*51a0*/  IADD3 R0, R2, 0x4, RZ ;  /* 0x0000000402007810 */ /* 0x000fc80007ffe0ff */
[----:B------:R-:W-:-:S05]  /*51b0*/  LOP3.LUT R0, R0, 0xffffff, RZ, 0xc0, !PT ;  /* 0x00ffffff00007812 */ /* 0x000fca00078ec0ff */
.L_x_1150:
[----:B------:R-:W1:Y:S02]  /*51c0*/  LDS R4, [R0] ;  /* 0x0000000000047984 */ /* 0x000e640000000800 */
[----:B01----:R-:W-:-:S10]  /*51d0*/  HFMA2.MMA R5, R4, 1, 1, R23 ;  /* 0x3c003c0004057835 */ /* 0x003fd40000000017 */
[----:B------:R-:W0:Y:S02]  /*51e0*/  ATOMS.CAST.SPIN R5, [R0], R4, R5 ;  /* 0x000000040005738d */ /* 0x000e240001800005 */
[----:B0-----:R-:W-:-:S13]  /*51f0*/  ISETP.EQ.U32.AND P0, PT, R5, 0x1, PT ;  /* 0x000000010500780c */ /* 0x001fda0003f02070 */
[----:B------:R-:W-:Y:S05]  /*5200*/  @!P0 BRA `(.L_x_1150) ;  /* 0xffffffb000008947 */ /* 0x000fea000383ffff */
[----:B------:R-:W-:Y:S05]  /*5210*/  BRA `(.L_x_1148) ;  /* 0x0000003000007947 */ /* 0x000fea0003800000 */
.L_x_1149:
[----:B------:R-:W2:Y:S02]  /*5220*/  LD.E R0, [R2.64+0x4] ;  /* 0x0000040602007980 */ /* 0x000ea4000c101900 */
[----:B0-2---:R-:W-:-:S05]  /*5230*/  IMAD.IADD R5, R23, 0x1, R0 ;  /* 0x0000000117057824 */ /* 0x005fca00078e0200 */
[----:B------:R0:W-:Y:S02]  /*5240*/  ST.E [R2.64+0x4], R5 ;  /* 0x0000040502007985 */ /* 0x0001e4000c101906 */
.L_x_1148:
[----:B------:R-:W-:Y:S05]  /*5250*/  BSYNC B0 ;  /* 0x0000000000007941 */ /* 0x000fea0003800000 */
.L_x_1147:
        /* <DEDUP_REMOVED lines=9> */
.L_x_1154:
[----:B------:R-:W0:Y:S02]  /*52f0*/  LDS R4, [R0] ;  /* 0x0000000000047984 */ /* 0x000e240000000800 */
[----:B0-----:R-:W-:-:S06]  /*5300*/  HADD2 R5, R4, R22 ;  /* 0x0000001604057230 */ /* 0x001fcc0000000000 */
[----:B------:R-:W0:Y:S02]  /*5310*/  ATOMS.CAST.SPIN R5, [R0], R4, R5 ;  /* 0x000000040005738d */ /* 0x000e240001800005 */
[----:B0-----:R-:W-:-:S13]  /*5320*/  ISETP.EQ.U32.AND P0, PT, R5, 0x1, PT ;  /* 0x000000010500780c */ /* 0x001fda0003f02070 */
[----:B------:R-:W-:Y:S05]  /*5330*/  @!P0 BRA `(.L_x_1154) ;  /* 0xffffffb000008947 */ /* 0x000fea000383ffff */
[----:B------:R-:W-:Y:S05]  /*5340*/  BRA `(.L_x_1152) ;  /* 0x0000003000007947 */ /* 0x000fea0003800000 */
.L_x_1153:
[----:B------:R-:W2:Y:S02]  /*5350*/  LD.E R0, [R2.64] ;  /* 0x0000000602007980 */ /* 0x000ea4000c101900 */
[----:B--2---:R-:W-:-:S05]  /*5360*/  IMAD.IADD R5, R22, 0x1, R0 ;  /* 0x0000000116057824 */ /* 0x004fca00078e0200 */
[----:B------:R0:W-:Y:S02]  /*5370*/  ST.E [R2.64], R5 ;  /* 0x0000000502007985 */ /* 0x0001e4000c101906 */
.L_x_1152:
[----:B------:R-:W-:Y:S05]  /*5380*/  BSYNC B0 ;  /* 0x0000000000007941 */ /* 0x000fea0003800000 */
.L_x_1151:
[----:B------:R-:W2:Y:S02]  /*5390*/  ATOM.E.ADD.F16x2.RN.STRONG.GPU P0, RZ, [R2.64+0x4], R21 ;  /* 0x0000041502ff798a */ /* 0x000ea4000810e9c6 */
[----:B--2---:R-:W-:Y:S05]  /*53a0*/  @P0 EXIT ;  /* 0x000000000000094d */ /* 0x004fea0003800000 */
[----:B------:R-:W1:Y:S02]  /*53b0*/  QSPC.E.S P0, RZ, [R2+0x4] ;  /* 0x0000040002ff73aa */ /* 0x000e640000000500 */
[----:B-1----:R-:W-:Y:S05]  /*53c0*/  @!P0 BRA `(.L_x_1155) ;  /* 0x0000008000008947 */ /* 0x002fea0003800000 */
[----:B0-----:R-:W-:-:S04]  /*53d0*/  IADD3 R2, R2, 0x4, RZ ;  /* 0x0000000402027810 */ /* 0x001fc80007ffe0ff */
[----:B------:R-:W-:-:S05]  /*53e0*/  LOP3.LUT R2, R2, 0xffffff, RZ, 0xc0, !PT ;  /* 0x00ffffff02027812 */ /* 0x000fca00078ec0ff */
.L_x_1156:
[----:B------:R-:W0:Y:S02]  /*53f0*/  LDS R4, [R2] ;  /* 0x0000000002047984 */ /* 0x000e240000000800 */
[----:B0-----:R-:W-:-:S10]  /*5400*/  HFMA2.MMA R5, R4, 1, 1, R21 ;  /* 0x3c003c0004057835 */ /* 0x001fd40000000015 */
[----:B------:R-:W0:Y:S02]  /*5410*/  ATOMS.CAST.SPIN R5, [R2], R4, R5 ;  /* 0x000000040205738d */ /* 0x000e240001800005 */
[----:B0-----:R-:W-:-:S13]  /*5420*/  ISETP.EQ.U32.AND P0, PT, R5, 0x1, PT ;  /* 0x000000010500780c */ /* 0x001fda0003f02070 */
[----:B------:R-:W-:Y:S05]  /*5430*/  @!P0 BRA `(.L_x_1156) ;  /* 0xffffffb000008947 */ /* 0x000fea000383ffff */
[----:B------:R-:W-:Y:S05]  /*5440*/  EXIT ;  /* 0x000000000000794d */ /* 0x000fea0003800000 */
.L_x_1155:
[----:B------:R-:W2:Y:S02]  /*5450*/  LD.E R0, [R2.64+0x4] ;  /* 0x0000040602007980 */ /* 0x000ea4000c101900 */
[----:B0-2---:R-:W-:-:S05]  /*5460*/  IMAD.IADD R5, R21, 0x1, R0 ;  /* 0x0000000115057824 */ /* 0x005fca00078e0200 */
[----:B------:R-:W-:Y:S01]  /*5470*/  ST.E [R2.64+0x4], R5 ;  /* 0x0000040502007985 */ /* 0x000fe2000c101906 */
[----:B------:R-:W-:Y:S05]  /*5480*/  EXIT ;  /* 0x000000000000794d */ /* 0x000fea0003800000 */
.L_x_1157:
        /* <DEDUP_REMOVED lines=15> */
.L_x_3278:


//--------------------- .text._Z23gemm_half_q_half_kernelILi4ELi2ELb1ELb0ELi32EEvPK6__halfPKjS4_S2_PS0_iiiiPKtS7_iiiiiibS2_i --------------------------
	.section	.text._Z23gemm_half_q_half_kernelILi4ELi2ELb1ELb0ELi32EEvPK6__halfPKjS4_S2_PS0_iiiiPKtS7_iiiiiibS2_i,"ax",@progbits
	.sectioninfo	@"SHI_REGISTERS=64"
	.align	128
        .global         _Z23gemm_half_q_half_kernelILi4ELi2ELb1ELb0ELi32EEvPK6__halfPKjS4_S2_PS0_iiiiPKtS7_iiiiiibS2_i
        .type           _Z23gemm_half_q_half_kernelILi4ELi2ELb1ELb0ELi32EEvPK6__halfPKjS4_S2_PS0_iiiiPKtS7_iiiiiibS2_i,@function
        .size           _Z23gemm_half_q_half_kernelILi4ELi2ELb1ELb0ELi32EEvPK6__halfPKjS4_S2_PS0_iiiiPKtS7_iiiiiibS2_i,(.L_x_3279 - _Z23gemm_half_q_half_kernelILi4ELi2ELb1ELb0ELi32EEvPK6__halfPKjS4_S2_PS0_iiiiPKtS7_iiiiiibS2_i)
        .other          _Z23gemm_half_q_half_kernelILi4ELi2ELb1ELb0ELi32EEvPK6__halfPKjS4_S2_PS0_iiiiPKtS7_iiiiiibS2_i,@"STO_CUDA_ENTRY STV_DEFAULT"
_Z23gemm_half_q_half_kernelILi4ELi2ELb1ELb0ELi32EEvPK6__halfPKjS4_S2_PS0_iiiiPKtS7_iiiiiibS2_i:
.text._Z23gemm_half_q_half_kernelILi4ELi2ELb1ELb0ELi32EEvPK6__halfPKjS4_S2_PS0_iiiiPKtS7_iiiiiibS2_i:
        /* <DEDUP_REMOVED lines=48> */
.L_x_1158:
        /* <DEDUP_REMOVED lines=27> */
.L_x_1163:
        /* <DEDUP_REMOVED lines=17> */
.L_x_1162:
        /* <DEDUP_REMOVED lines=17> */
.L_x_1161:
        /* <DEDUP_REMOVED lines=13> */
.L_x_1165:
        /* <DEDUP_REMOVED lines=17> */
.L_x_1164:
        /* <DEDUP_REMOVED lines=15> */
.L_x_1160:
[----:B------:R-:W-:Y:S05]  /*09a0*/  BSYNC B0 ;  /* 0x0000000000007941 */ /* 0x000fea0003800000 */
.L_x_1159:
        /* <DEDUP_REMOVED lines=18> */
.L_x_1168:
        /* <DEDUP_REMOVED lines=11> */
.L_x_1167:
        /* <DEDUP_REMOVED lines=10> */
.L_x_1166:
        /* <DEDUP_REMOVED lines=19> */
[----:B------:R-:W-:Y:S02]  /*0d50*/  @P5 IMNMX R16, R57, c[0x0][0x1bc], PT ;  /* 0x00006f0039105a17 */ /* 0x000fe40003800200 */
[----:B------:R-:W-:Y:S02]  /*0d60*/  @P0 SHF.R.S32.HI R9, RZ, 0x5, R9 ;  /* 0x00000005ff090819 */ /* 0x000fe40000011409 */
[----:B------:R-:W-:Y:S02]  /*0d70*/  @P4 IADD3 R14, R13, -c[0x0][0x1b4], RZ ;  /* 0x80006d000d0e4a10 */ /* 0x000fe40007ffe0ff */
[----:B------:R-:W-:Y:S02]  /*0d80*/  @P2 LEA.HI R8, R11, R10, RZ, 0x5 ;  /* 0x0000000a0b082211 */ /* 0x000fe400078f28ff */
[----:B------:R-:W-:Y:S01]  /*0d90*/  @P3 SHF.R.S32.HI R13, RZ, 0x1f, R12 ;  /* 0x0000001fff0d3819 */ /* 0x000fe2000001140c */
[----:B------:R-:W-:Y:S01]  /*0da0*/  CS2R R10, SRZ ;  /* 0x00000000000a7805 */ /* 0x000fe2000001ff00 */
[----:B------:R-:W-:Y:S01]  /*0db0*/  @P5 IADD3 R16, R16, -c[0x0][0x1b8], RZ ;  /* 0x80006e0010105a10 */ /* 0x000fe20007ffe0ff */
[----:B------:R-:W-:Y:S01]  /*0dc0*/  @P0 IMAD R11, R9, 0x6, RZ ;  /* 0x00000006090b0824 */ /* 0x000fe200078e02ff */
[----:B------:R-:W-:-:S02]  /*0dd0*/  ISETP.GE.AND P0, PT, R57, R58, PT ;  /* 0x0000003a3900720c */ /* 0x000fc40003f06270 */
[----:B------:R-:W-:Y:S01]  /*0de0*/  @P3 LEA.HI R12, R13, R12, RZ, 0x5 ;  /* 0x0000000c0d0c3211 */ /* 0x000fe200078f28ff */
[----:B------:R-:W-:Y:S01]  /*0df0*/  IMAD.MOV.U32 R13, RZ, RZ, RZ ;  /* 0x000000ffff0d7224 */ /* 0x000fe200078e00ff */
[----:B------:R-:W-:Y:S02]  /*0e00*/  @P4 SHF.R.S32.HI R15, RZ, 0x1f, R14 ;  /* 0x0000001fff0f4819 */ /* 0x000fe4000001140e */
[----:B------:R-:W-:Y:S02]  /*0e10*/  @P5 SHF.R.S32.HI R17, RZ, 0x1f, R16 ;  /* 0x0000001fff115819 */ /* 0x000fe40000011410 */
[----:B------:R-:W-:Y:S02]  /*0e20*/  @P2 SHF.R.S32.HI R8, RZ, 0x5, R8 ;  /* 0x00000005ff082819 */ /* 0x000fe40000011408 */
[----:B------:R-:W-:Y:S02]  /*0e30*/  @P3 SHF.R.S32.HI R12, RZ, 0x5, R12 ;  /* 0x00000005ff0c3819 */ /* 0x000fe4000001140c */
[----:B------:R-:W-:Y:S01]  /*0e40*/  SHF.R.S32.HI R18, RZ, 0x5, R18 ;  /* 0x00000005ff127819 */ /* 0x000fe20000011412 */
[----:B------:R-:W-:Y:S01]  /*0e50*/  @P2 IMAD R10, R8, 0x5, RZ ;  /* 0x00000005080a2824 */ /* 0x000fe200078e02ff */
[----:B------:R-:W-:Y:S01]  /*0e60*/  @P4 LEA.HI R15, R15, R14, RZ, 0x5 ;  /* 0x0000000e0f0f4211 */ /* 0x000fe200078f28ff */
[----:B------:R-:W-:Y:S01]  /*0e70*/  @P3 IMAD.SHL.U32 R13, R12, 0x4, RZ ;  /* 0x000000040c0d3824 */ /* 0x000fe200078e00ff */
[----:B------:R-:W-:Y:S01]  /*0e80*/  @P5 LEA.HI R17, R17, R16, RZ, 0x5 ;  /* 0x0000001011115211 */ /* 0x000fe200078f28ff */
[----:B------:R-:W-:Y:S01]  /*0e90*/  IMAD R11, R18, 0x8, R11 ;  /* 0x00000008120b7824 */ /* 0x000fe200078e020b */
[----:B------:R-:W-:Y:S01]  /*0ea0*/  @P4 SHF.R.S32.HI R15, RZ, 0x5, R15 ;  /* 0x00000005ff0f4819 */ /* 0x000fe2000001140f */
[----:B------:R-:W-:Y:S01]  /*0eb0*/  CS2R R8, SRZ ;  /* 0x0000000000087805 */ /* 0x000fe2000001ff00 */
[----:B------:R-:W-:-:S02]  /*0ec0*/  @P5 SHF.R.S32.HI R17, RZ, 0x5, R17 ;  /* 0x00000005ff115819 */ /* 0x000fc40000011411 */
[----:B------:R-:W-:Y:S01]  /*0ed0*/  IADD3 R10, R13, R11, R10 ;  /* 0x0000000b0d0a7210 */ /* 0x000fe20007ffe00a */
[----:B------:R-:W-:Y:S02]  /*0ee0*/  @P4 IMAD R8, R15, 0x3, RZ ;  /* 0x000000030f084824 */ /* 0x000fe400078e02ff */
        /* <DEDUP_REMOVED lines=13> */
.L_x_1170:
        /* <DEDUP_REMOVED lines=41> */
.L_x_1169:
[----:B------:R-:W-:Y:S02]  /*1250*/  ISETP.GE.OR P0, PT, R57, c[0x0][0x1bc], P0 ;  /* 0x00006f0039007a0c */ /* 0x000fe40000706670 */
[----:B------:R-:W-:Y:S02]  /*1260*/  PRMT R52, RZ, 0x5410, RZ ;  /* 0x00005410ff347816 */ /* 0x000fe400000000ff */
[----:B------:R-:W-:-:S02]  /*1270*/  IADD3 R8, R9, R10, R8 ;  /* 0x0000000a09087210 */ /* 0x000fc40007ffe008 */
        /* <DEDUP_REMOVED lines=11> */
[----:B------:R-:W-:Y:S01]  /*1330*/  IMAD.MOV.U32 R53, RZ, RZ, c[0x0][0x18c] ;  /* 0x00006300ff357624 */ /* 0x000fe200078e00ff */
[----:B------:R-:W-:Y:S01]  /*1340*/  PRMT R9, R4, 0x9910, RZ ;  /* 0x0000991004097816 */ /* 0x000fe200000000ff */
[----:B------:R-:W-:Y:S01]  /*1350*/  UMOV UR4, URZ ;  /* 0x0000003f00047c82 */ /* 0x000fe20008000000 */
[----:B------:R-:W-:Y:S01]  /*1360*/  PRMT R6, R6, 0x9910, RZ ;  /* 0x0000991006067816 */ /* 0x000fe200000000ff */
[----:B------:R-:W-:Y:S01]  /*1370*/  IMAD.MOV.U32 R4, RZ, RZ, R8 ;  /* 0x000000ffff047224 */ /* 0x000fe200078e0008 */
[----:B------:R-:W-:Y:S02]  /*1380*/  SHF.R.S32.HI R8, RZ, 0x1f, R2 ;  /* 0x0000001fff087819 */ /* 0x000fe40000011402 */
[----:B------:R-:W-:Y:S01]  /*1390*/  IADD3 R2, P5, R5, R2, RZ ;  /* 0x0000000205027210 */ /* 0x000fe20007fbe0ff */
[----:B------:R-:W-:Y:S01]  /*13a0*/  IMAD.MOV.U32 R3, RZ, RZ, R6 ;  /* 0x000000ffff037224 */ /* 0x000fe200078e0006 */
[----:B------:R-:W-:Y:S01]  /*13b0*/  ISETP.NE.AND P0, PT, R7, RZ, PT ;  /* 0x000000ff0700720c */ /* 0x000fe20003f05270 */
[----:B------:R-:W-:Y:S01]  /*13c0*/  IMAD.MOV.U32 R6, RZ, RZ, R9 ;  /* 0x000000ffff067224 */ /* 0x000fe200078e0009 */
[----:B------:R-:W-:-:S02]  /*13d0*/  LEA.HI.X.SX32 R5, R5, R8, 0x1, P5 ;  /* 0x0000000805057211 */ /* 0x000fc400028f0eff */
[----:B------:R-:W-:Y:S02]  /*13e0*/  LEA R56, P5, R2, c[0x0][0x168], 0x2 ;  /* 0x00005a0002387a11 */ /* 0x000fe400078a10ff */
[----:B------:R-:W-:Y:S02]  /*13f0*/  SHF.R.S32.HI R54, RZ, 0x1f, R53 ;  /* 0x0000001fff367819 */ /* 0x000fe40000011435 */
[----:B------:R-:W-:Y:S02]  /*1400*/  ISETP.NE.AND P4, PT, R3, RZ, PT ;  /* 0x000000ff0300720c */ /* 0x000fe40003f85270 */
[----:B------:R-:W-:Y:S02]  /*1410*/  ISETP.NE.AND P3, PT, R4, RZ, PT ;  /* 0x000000ff0400720c */ /* 0x000fe40003f65270 */
[----:B------:R-:W-:Y:S02]  /*1420*/  ISETP.NE.AND P2, PT, R6, RZ, PT ;  /* 0x000000ff0600720c */ /* 0x000fe40003f45270 */
[----:B------:R-:W-:-:S02]  /*1430*/  ISETP.LT.OR P0, PT, R0, 0x4, !P0 ;  /* 0x000000040000780c */ /* 0x000fc40004701670 */
[----:B------:R-:W-:Y:S02]  /*1440*/  LEA.HI.X R55, R2, c[0x0][0x16c], R5, 0x2, P5 ;  /* 0x00005b0002377a11 */ /* 0x000fe400028f1405 */
[----:B------:R-:W-:Y:S02]  /*1450*/  PRMT R52, RZ, 0x7610, R52 ;  /* 0x00007610ff347816 */ /* 0x000fe40000000034 */
[----:B------:R-:W-:Y:S02]  /*1460*/  SHF.L.U64.HI R54, R53, 0x2, R54 ;  /* 0x0000000235367819 */ /* 0x000fe40000010236 */
.L_x_1176:
[----:B------:R-:W-:Y:S05]  /*1470*/  @!P1 BRA `(.L_x_1172) ;  /* 0x0000122000009947 */ /* 0x000fea0003800000 */
        /* <DEDUP_REMOVED lines=9> */
[----:B------:R-:W-:-:S02]  /*1510*/  LOP3.LUT R9, R4, 0x300030, RZ, 0xc0, !PT ;  /* 0x0030003004097812 */ /* 0x000fc400078ec0ff */
[C---:B------:R-:W-:Y:S02]  /*1520*/  LOP3.LUT R24, R4.reuse, 0xc000c0, RZ, 0xc0, !PT ;  /* 0x00c000c004187812 */ /* 0x040fe400078ec0ff */
[----:B------:R-:W-:Y:S02]  /*1530*/  LOP3.LUT R17, R4, 0x30003, RZ, 0xc0, !PT ;  /* 0x0003000304117812 */ /* 0x000fe400078ec0ff */
[----:B------:R-:W-:Y:S02]  /*1540*/  LOP3.LUT R2, R5, 0xc000c, RZ, 0xc0, !PT ;  /* 0x000c000c05027812 */ /* 0x000fe400078ec0ff */
[----:B------:R-:W-:Y:S02]  /*1550*/  LOP3.LUT R4, R7, 0xc000c, RZ, 0xc0, !PT ;  /* 0x000c000c07047812 */ /* 0x000fe400078ec0ff */
[----:B------:R-:W-:Y:S02]  /*1560*/  SHF.R.U32.HI R18, RZ, 0x8, R5 ;  /* 0x00000008ff127819 */ /* 0x000fe40000011605 */
[----:B------:R-:W-:-:S02]  /*1570*/  LOP3.LUT R3, R6, 0xc000c, RZ, 0xc0, !PT ;  /* 0x000c000c06037812 */ /* 0x000fc400078ec0ff */
[----:B------:R-:W-:Y:S02]  /*1580*/  SHF.R.U32.HI R20, RZ, 0x8, R6 ;  /* 0x00000008ff147819 */ /* 0x000fe40000011606 */
[----:B------:R-:W-:Y:S02]  /*1590*/  SHF.R.U32.HI R22, RZ, 0x8, R7 ;  /* 0x00000008ff167819 */ /* 0x000fe40000011607 */
[C---:B------:R-:W-:Y:S02]  /*15a0*/  LOP3.LUT R11, R7.reuse, 0x300030, RZ, 0xc0, !PT ;  /* 0x00300030070b7812 */ /* 0x040fe400078ec0ff */
[C---:B------:R-:W-:Y:S02]  /*15b0*/  LOP3.LUT R26, R7.reuse, 0xc000c0, RZ, 0xc0, !PT ;  /* 0x00c000c0071a7812 */ /* 0x040fe400078ec0ff */
[----:B------:R-:W-:Y:S02]  /*15c0*/  LOP3.LUT R23, R7, 0x30003, RZ, 0xc0, !PT ;  /* 0x0003000307177812 */ /* 0x000fe400078ec0ff */
[----:B------:R-:W-:-:S02]  /*15d0*/  LOP3.LUT R7, R2, 0x64006400, RZ, 0xfc, !PT ;  /* 0x6400640002077812 */ /* 0x000fc400078efcff */
[----:B------:R-:W-:Y:S02]  /*15e0*/  LOP3.LUT R29, R4, 0x64006400, RZ, 0xfc, !PT ;  /* 0x64006400041d7812 */ /* 0x000fe400078efcff */
[----:B------:R-:W-:Y:S01]  /*15f0*/  LOP3.LUT R2, R16, 0xc000c, RZ, 0xc0, !PT ;  /* 0x000c000c10027812 */ /* 0x000fe200078ec0ff */
[----:B------:R-:W-:Y:S01]  /*1600*/  HFMA2 R7, R7, R0.H0_H0, -258, -258 ;  /* 0xdc08dc0807077431 */ /* 0x000fe20000040000 */
[C---:B------:R-:W-:Y:S02]  /*1610*/  LOP3.LUT R8, R5.reuse, 0x300030, RZ, 0xc0, !PT ;  /* 0x0030003005087812 */ /* 0x040fe400078ec0ff */
[C---:B------:R-:W-:Y:S02]  /*1620*/  LOP3.LUT R15, R5.reuse, 0xc000c0, RZ, 0xc0, !PT ;  /* 0x00c000c0050f7812 */ /* 0x040fe400078ec0ff */
[----:B------:R-:W-:Y:S02]  /*1630*/  LOP3.LUT R19, R5, 0x30003, RZ, 0xc0, !PT ;  /* 0x0003000305137812 */ /* 0x000fe400078ec0ff */
[----:B------:R-:W-:-:S02]  /*1640*/  LOP3.LUT R10, R6, 0x300030, RZ, 0xc0, !PT ;  /* 0x00300030060a7812 */ /* 0x000fc400078ec0ff */
[C---:B------:R-:W-:Y:S02]  /*1650*/  LOP3.LUT R25, R6.reuse, 0xc000c0, RZ, 0xc0, !PT ;  /* 0x00c000c006197812 */ /* 0x040fe400078ec0ff */
        /* <DEDUP_REMOVED lines=78> */
[----:B------:R-:W0:Y:S01]  /*1b40*/  LDS.128 R16, [UR4] ;  /* 0x00000004ff107984 */ /* 0x000e220008000c00 */
[----:B------:R-:W-:Y:S02]  /*1b50*/  PRMT R44, R44, 0x5410, R43 ;  /* 0x000054102c2c7816 */ /* 0x000fe4000000002b */
[----:B------:R-:W-:Y:S01]  /*1b60*/  PRMT R42, R42, 0x5410, R41 ;  /* 0x000054102a2a7816 */ /* 0x000fe20000000029 */
[----:B0-----:R-:W-:-:S02]  /*1b70*/  HFMA2.MMA R20, R40, R16, RZ ;  /* 0x0000001028147235 */ /* 0x001fc400000000ff */
[----:B------:R-:W-:-:S08]  /*1b80*/  HFMA2.MMA R61, R31, R16, RZ ;  /* 0x000000101f3d7235 */ /* 0x000fd000000000ff */
[-C--:B------:R-:W-:Y:S02]  /*1b90*/  HFMA2 R20, R39, R17.reuse, R20 ;  /* 0x0000001127147231 */ /* 0x080fe40000000014 */
[----:B------:R-:W-:-:S04]  /*1ba0*/  HFMA2 R61, R7, R17, R61 ;  /* 0x00000011073d7231 */ /* 0x000fc8000000003d */
[-C--:B------:R-:W-:Y:S02]  /*1bb0*/  HFMA2.MMA R20, R38, R18.reuse, R20 ;  /* 0x0000001226147235 */ /* 0x080fe40000000014 */
[----:B------:R-:W-:-:S08]  /*1bc0*/  HFMA2.MMA R61, R8, R18, R61 ;  /* 0x00000012083d7235 */ /* 0x000fd0000000003d */
[-C--:B------:R-:W-:Y:S02]  /*1bd0*/  HFMA2 R60, R15, R19.reuse, R20 ;  /* 0x000000130f3c7231 */ /* 0x080fe40000000014 */
[----:B------:R-:W0:Y:S01]  /*1be0*/  LDS.128 R20, [UR4+0x10] ;  /* 0x00001004ff147984 */ /* 0x000e220008000c00 */
[----:B------:R-:W-:-:S03]  /*1bf0*/  HFMA2 R61, R24, R19, R61 ;  /* 0x00000013183d7231 */ /* 0x000fc6000000003d */
[----:B0-----:R-:W-:-:S03]  /*1c00*/  HFMA2.MMA R60, R34, R20, R60 ;  /* 0x00000014223c7235 */ /* 0x001fc6000000003c */
[----:B------:R-:W-:-:S07]  /*1c10*/  HFMA2.MMA R61, R35, R20, R61 ;  /* 0x00000014233d7235 */ /* 0x000fce000000003d */
[----:B------:R-:W-:-:S03]  /*1c20*/  HFMA2 R60, R4, R21, R60 ;  /* 0x00000015043c7231 */ /* 0x000fc6000000003c */
[----:B------:R-:W-:-:S03]  /*1c30*/  HFMA2 R61, R3, R21, R61 ;  /* 0x00000015033d7231 */ /* 0x000fc6000000003d */
[----:B------:R-:W-:-:S03]  /*1c40*/  HFMA2.MMA R60, R11, R22, R60 ;  /* 0x000000160b3c7235 */ /* 0x000fc6000000003c */
[----:B------:R-:W-:-:S07]  /*1c50*/  HFMA2.MMA R61, R12, R22, R61 ;  /* 0x000000160c3d7235 */ /* 0x000fce000000003d */
[----:B------:R-:W-:-:S03]  /*1c60*/  HFMA2 R60, R27, R23, R60 ;  /* 0x000000171b3c7231 */ /* 0x000fc6000000003c */
[----:B------:R-:W-:Y:S02]  /*1c70*/  HFMA2 R61, R28, R23, R61 ;  /* 0x000000171c3d7231 */ /* 0x000fe4000000003d */
[----:B------:R-:W-:Y:S02]  /*1c80*/  HADD2 R60, R60.H0_H0, R60.H1_H1 ;  /* 0x3000003c3c3c7230 */ /* 0x000fe40000000800 */
        /* <DEDUP_REMOVED lines=23> */
.L_x_1173:
[----:B------:R-:W-:Y:S05]  /*1e00*/  @!P5 BRA `(.L_x_1172) ;  /* 0x000008900000d947 */ /* 0x000fea0003800000 */
[----:B------:R-:W-:Y:S01]  /*1e10*/  ISETP.GE.AND P5, PT, R59, 0x3, PT ;  /* 0x000000033b00780c */ /* 0x000fe20003fa6270 */
[----:B------:R-:W-:-:S12]  /*1e20*/  @!P3 BRA `(.L_x_1174) ;  /* 0x000002c00000b947 */ /* 0x000fd80003800000 */
[----:B------:R-:W0:Y:S01]  /*1e30*/  LDS.128 R16, [UR4+0x40] ;  /* 0x00004004ff107984 */ /* 0x000e220008000c00 */
[----:B------:R-:W-:Y:S02]  /*1e40*/  PRMT R44, R44, 0x5410, R43 ;  /* 0x000054102c2c7816 */ /* 0x000fe4000000002b */
[----:B------:R-:W-:Y:S01]  /*1e50*/  PRMT R42, R42, 0x5410, R41 ;  /* 0x000054102a2a7816 */ /* 0x000fe20000000029 */
[-C--:B0-----:R-:W-:Y:S02]  /*1e60*/  HFMA2.MMA R20, R40, R16.reuse, RZ ;  /* 0x0000001028147235 */ /* 0x081fe400000000ff */
        /* <DEDUP_REMOVED lines=40> */
.L_x_1174:
[----:B------:R-:W-:Y:S05]  /*20f0*/  @!P5 BRA `(.L_x_1172) ;  /* 0x000005a00000d947 */ /* 0x000fea0003800000 */
[----:B------:R-:W-:Y:S05]  /*2100*/  @!P2 BRA `(.L_x_1175) ;  /* 0x000002c00000a947 */ /* 0x000fea0003800000 */
        /* <DEDUP_REMOVED lines=44> */
.L_x_1175:
        /* <DEDUP_REMOVED lines=45> */
.L_x_1172:
[----:B------:R-:W-:Y:S01]  /*26a0*/  LEA R56, P6, R53, R56, 0x2 ;  /* 0x0000003835387211 */ /* 0x000fe200078c10ff */
[----:B------:R-:W-:Y:S01]  /*26b0*/  UIADD3 UR4, UR4, 0x20, URZ ;  /* 0x0000002004047890 */ /* 0x000fe2000fffe03f */
[----:B------:R-:W-:-:S03]  /*26c0*/  IADD3 R57, R57, 0x10, RZ ;  /* 0x0000001039397810 */ /* 0x000fc60007ffe0ff */
[----:B------:R-:W-:Y:S01]  /*26d0*/  IMAD.X R55, R55, 0x1, R54, P6 ;  /* 0x0000000137377824 */ /* 0x000fe200030e0636 */
[C---:B------:R-:W-:Y:S02]  /*26e0*/  ISETP.GE.AND P5, PT, R57.reuse, c[0x0][0x1bc], PT ;  /* 0x00006f0039007a0c */ /* 0x040fe40003fa6270 */
[----:B------:R-:W-:-:S13]  /*26f0*/  ISETP.LT.AND P6, PT, R57, R58, PT ;  /* 0x0000003a3900720c */ /* 0x000fda0003fc1270 */
[----:B------:R-:W-:Y:S05]  /*2700*/  @!P5 BRA P6, `(.L_x_1176) ;  /* 0xffffed600000d947 */ /* 0x000fea000303ffff */
.L_x_1171:
        /* <DEDUP_REMOVED lines=16> */
.L_x_1180:
[----:B------:R-:W0:Y:S02]  /*2810*/  LDS R6, [R4] ;  /* 0x0000000004067984 */ /* 0x000e240000000800 */
[----:B0-----:R-:W-:-:S06]  /*2820*/  HADD2 R7, R6, R52 ;  /* 0x0000003406077230 */ /* 0x001fcc0000000000 */
[----:B------:R-:W0:Y:S02]  /*2830*/  ATOMS.CAST.SPIN R7, [R4], R6, R7 ;  /* 0x000000060407738d */ /* 0x000e240001800007 */
[----:B0-----:R-:W-:-:S13]  /*2840*/  ISETP.EQ.U32.AND P0, PT, R7, 0x1, PT ;  /* 0x000000010700780c */ /* 0x001fda0003f02070 */
[----:B------:R-:W-:Y:S05]  /*2850*/  @!P0 BRA `(.L_x_1180) ;  /* 0xffffffb000008947 */ /* 0x000fea000383ffff */
[----:B------:R-:W-:Y:S05]  /*2860*/  BRA `(.L_x_1178) ;  /* 0x0000003000007947 */ /* 0x000fea0003800000 */
.L_x_1179:
[----:B------:R-:W2:Y:S02]  /*2870*/  LD.E R4, [R2.64] ;  /* 0x0000000602047980 */ /* 0x000ea4000c101900 */
[----:B--2---:R-:W-:-:S05]  /*2880*/  IMAD.IADD R5, R52, 0x1, R4 ;  /* 0x0000000134057824 */ /* 0x004fca00078e0204 */
[----:B------:R0:W-:Y:S02]  /*2890*/  ST.E [R2.64], R5 ;  /* 0x0000000502007985 */ /* 0x0001e4000c101906 */
.L_x_1178:
[----:B------:R-:W-:Y:S05]  /*28a0*/  BSYNC B0 ;  /* 0x0000000000007941 */ /* 0x000fea0003800000 */
.L_x_1177:
[----:B------:R-:W2:Y:S01]  /*28b0*/  ATOM.E.ADD.F16x2.RN.STRONG.GPU P0, RZ, [R2.64+0x4], R51 ;  /* 0x0000043302ff798a */ /* 0x000ea2000810e9c6 */
[----:B------:R-:W-:Y:S01]  /*28c0*/  BSSY B0, `(.L_x_1181) ;  /* 0x000000f000007945 */ /* 0x000fe20003800000 */
[----:B--2---:R-:W-:Y:S05]  /*28d0*/  @P0 BRA `(.L_x_1182) ;  /* 0x000000d000000947 */ /* 0x004fea0003800000 */
[----:B------:R-:W1:Y:S02]  /*28e0*/  QSPC.E.S P0, RZ, [R2+0x4] ;  /* 0x0000040002ff73aa */ /* 0x000e640000000500 */
[----:B-1----:R-:W-:Y:S05]  /*28f0*/  @!P0 BRA `(.L_x_1183) ;  /* 0x0000008000008947 */ /* 0x002fea0003800000 */
[----:B------:R-:W-:-:S04]  /*2900*/  IADD3 R4, R2, 0x4, RZ ;  /* 0x0000000402047810 */ /* 0x000fc80007ffe0ff */
[----:B------:R-:W-:-:S05]  /*2910*/  LOP3.LUT R4, R4, 0xffffff, RZ, 0xc0, !PT ;  /* 0x00ffffff04047812 */ /* 0x000fca00078ec0ff */
.L_x_1184:
[----:B------:R-:W1:Y:S02]  /*2920*/  LDS R6, [R4] ;  /* 0x0000000004067984 */ /* 0x000e640000000800 */
[----:B-1----:R-:W-:-:S10]  /*2930*/  HFMA2.MMA R7, R6, 1, 1, R51 ;  /* 0x3c003c0006077835 */ /* 0x002fd40000000033 */
[----:B------:R-:W1:Y:S02]  /*2940*/  ATOMS.CAST.SPIN R7, [R4], R6, R7 ;  /* 0x000000060407738d */ /* 0x000e640001800007 */
[----:B-1----:R-:W-:-:S13]  /*2950*/  ISETP.EQ.U32.AND P0, PT, R7, 0x1, PT ;  /* 0x000000010700780c */ /* 0x002fda0003f02070 */
[----:B------:R-:W-:Y:S05]  /*2960*/  @!P0 BRA `(.L_x_1184) ;  /* 0xffffffb000008947 */ /* 0x000fea000383ffff */
[----:B------:R-:W-:Y:S05]  /*2970*/  BRA `(.L_x_1182) ;  /* 0x0000003000007947 */ /* 0x000fea0003800000 */
.L_x_1183:
[----:B------:R-:W2:Y:S02]  /*2980*/  LD.E R4, [R2.64+0x4] ;  /* 0x0000040602047980 */ /* 0x000ea4000c101900 */
[----:B0-2---:R-:W-:-:S05]  /*2990*/  IMAD.IADD R5, R51, 0x1, R4 ;  /* 0x0000000133057824 */ /* 0x005fca00078e0204 */
[----:B------:R0:W-:Y:S02]  /*29a0*/  ST.E [R2.64+0x4], R5 ;  /* 0x0000040502007985 */ /* 0x0001e4000c101906 */
.L_x_1182:
[----:B------:R-:W-:Y:S05]  /*29b0*/  BSYNC B0 ;  /* 0x0000000000007941 */ /* 0x000fea0003800000 */
.L_x_1181:
        /* <DEDUP_REMOVED lines=9> */
.L_x_1188:
[----:B------:R-:W0:Y:S02]  /*2a50*/  LDS R6, [R4] ;  /* 0x0000000004067984 */ /* 0x000e240000000800 */
[----:B0-----:R-:W-:-:S06]  /*2a60*/  HADD2 R7, R6, R50 ;  /* 0x0000003206077230 */ /* 0x001fcc0000000000 */
[----:B------:R-:W0:Y:S02]  /*2a70*/  ATOMS.CAST.SPIN R7, [R4], R6, R7 ;  /* 0x000000060407738d */ /* 0x000e240001800007 */
[----:B0-----:R-:W-:-:S13]  /*2a80*/  ISETP.EQ.U32.AND P0, PT, R7, 0x1, PT ;  /* 0x000000010700780c */ /* 0x001fda0003f02070 */
[----:B------:R-:W-:Y:S05]  /*2a90*/  @!P0 BRA `(.L_x_1188) ;  /* 0xffffffb000008947 */ /* 0x000fea000383ffff */
[----:B------:R-:W-:Y:S05]  /*2aa0*/  BRA `(.L_x_1186) ;  /* 0x0000003000007947 */ /* 0x000fea0003800000 */
.L_x_1187:
[----:B------:R-:W2:Y:S02]  /*2ab0*/  LD.E R4, [R2.64] ;  /* 0x0000000602047980 */ /* 0x000ea4000c101900 */
[----:B--2---:R-:W-:-:S05]  /*2ac0*/  IMAD.IADD R5, R50, 0x1, R4 ;  /* 0x0000000132057824 */ /* 0x004fca00078e0204 */
[----:B------:R0:W-:Y:S02]  /*2ad0*/  ST.E [R2.64], R5 ;  /* 0x0000000502007985 */ /* 0x0001e4000c101906 */
.L_x_1186:
[----:B------:R-:W-:Y:S05]  /*2ae0*/  BSYNC B0 ;  /* 0x0000000000007941 */ /* 0x000fea0003800000 */
.L_x_1185:
[----:B------:R-:W2:Y:S01]  /*2af0*/  ATOM.E.ADD.F16x2.RN.STRONG.GPU P0, RZ, [R2.64+0x4], R49 ;  /* 0x0000043102ff798a */ /* 0x000ea2000810e9c6 */
[----:B------:R-:W-:Y:S01]  /*2b00*/  BSSY B0, `(.L_x_1189) ;  /* 0x000000f000007945 */ /* 0x000fe20003800000 */
[----:B--2---:R-:W-:Y:S05]  /*2b10*/  @P0 BRA `(.L_x_1190) ;  /* 0x000000d000000947 */ /* 0x004fea0003800000 */
[----:B------:R-:W1:Y:S02]  /*2b20*/  QSPC.E.S P0, RZ, [R2+0x4] ;  /* 0x0000040002ff73aa */ /* 0x000e640000000500 */
[----:B-1----:R-:W-:Y:S05]  /*2b30*/  @!P0 BRA `(.L_x_1191) ;  /* 0x0000008000008947 */ /* 0x002fea0003800000 */
[----:B------:R-:W-:-:S04]  /*2b40*/  IADD3 R4, R2, 0x4, RZ ;  /* 0x0000000402047810 */ /* 0x000fc80007ffe0ff */
[----:B------:R-:W-:-:S05]  /*2b50*/  LOP3.LUT R4, R4, 0xffffff, RZ, 0xc0, !PT ;  /* 0x00ffffff04047812 */ /* 0x000fca00078ec0ff */
.L_x_1192:
[----:B------:R-:W1:Y:S02]  /*2b60*/  LDS R6, [R4] ;  /* 0x0000000004067984 */ /* 0x000e640000000800 */
[----:B-1----:R-:W-:-:S10]  /*2b70*/  HFMA2.MMA R7, R6, 1, 1, R49 ;  /* 0x3c003c0006077835 */ /* 0x002fd40000000031 */
[----:B------:R-:W1:Y:S02]  /*2b80*/  ATOMS.CAST.SPIN R7, [R4], R6, R7 ;  /* 0x000000060407738d */ /* 0x000e640001800007 */
[----:B-1----:R-:W-:-:S13]  /*2b90*/  ISETP.EQ.U32.AND P0, PT, R7, 0x1, PT ;  /* 0x000000010700780c */ /* 0x002fda0003f02070 */
[----:B------:R-:W-:Y:S05]  /*2ba0*/  @!P0 BRA `(.L_x_1192) ;  /* 0xffffffb000008947 */ /* 0x000fea000383ffff */
[----:B------:R-:W-:Y:S05]  /*2bb0*/  BRA `(.L_x_1190) ;  /* 0x0000003000007947 */ /* 0x000fea0003800000 */
.L_x_1191:
[----:B------:R-:W2:Y:S02]  /*2bc0*/  LD.E R4, [R2.64+0x4] ;  /* 0x0000040602047980 */ /* 0x000ea4000c101900 */
[----:B0-2---:R-:W-:-:S05]  /*2bd0*/  IMAD.IADD R5, R49, 0x1, R4 ;  /* 0x0000000131057824 */ /* 0x005fca00078e0204 */
[----:B------:R0:W-:Y:S02]  /*2be0*/  ST.E [R2.64+0x4], R5 ;  /* 0x0000040502007985 */ /* 0x0001e4000c101906 */
.L_x_1190:
[----:B------:R-:W-:Y:S05]  /*2bf0*/  BSYNC B0 ;  /* 0x0000000000007941 */ /* 0x000fea0003800000 */
.L_x_1189:
        /* <DEDUP_REMOVED lines=9> */
.L_x_1196:
[----:B------:R-:W0:Y:S02]  /*2c90*/  LDS R6, [R4] ;  /* 0x0000000004067984 */ /* 0x000e240000000800 */
[----:B0-----:R-:W-:-:S06]  /*2ca0*/  HADD2 R7, R6, R48 ;  /* 0x0000003006077230 */ /* 0x001fcc0000000000 */
[----:B------:R-:W0:Y:S02]  /*2cb0*/  ATOMS.CAST.SPIN R7, [R4], R6, R7 ;  /* 0x000000060407738d */ /* 0x000e240001800007 */
[----:B0-----:R-:W-:-:S13]  /*2cc0*/  ISETP.EQ.U32.AND P0, PT, R7, 0x1, PT ;  /* 0x000000010700780c */ /* 0x001fda0003f02070 */
[----:B------:R-:W-:Y:S05]  /*2cd0*/  @!P0 BRA `(.L_x_1196) ;  /* 0xffffffb000008947 */ /* 0x000fea000383ffff */
[----:B------:R-:W-:Y:S05]  /*2ce0*/  BRA `(.L_x_1194) ;  /* 0x0000003000007947 */ /* 0x000fea0003800000 */
.L_x_1195:
[----:B------:R-:W2:Y:S02]  /*2cf0*/  LD.E R4, [R2.64] ;  /* 0x0000000602047980 */ /* 0x000ea4000c101900 */
[----:B--2---:R-:W-:-:S05]  /*2d00*/  IMAD.IADD R5, R48, 0x1, R4 ;  /* 0x0000000130057824 */ /* 0x004fca00078e0204 */
[----:B------:R0:W-:Y:S02]  /*2d10*/  ST.E [R2.64], R5 ;  /* 0x0000000502007985 */ /* 0x0001e4000c101906 */
.L_x_1194:
[----:B------:R-:W-:Y:S05]  /*2d20*/  BSYNC B0 ;  /* 0x0000000000007941 */ /* 0x000fea0003800000 */
.L_x_1193:
[----:B------:R-:W2:Y:S01]  /*2d30*/  ATOM.E.ADD.F16x2.RN.STRONG.GPU P0, RZ, [R2.64+0x4], R47 ;  /* 0x0000042f02ff798a */ /* 0x000ea2000810e9c6 */
[----:B------:R-:W-:Y:S01]  /*2d40*/  BSSY B0, `(.L_x_1197) ;  /* 0x000000f000007945 */ /* 0x000fe20003800000 */
[----:B--2---:R-:W-:Y:S05]  /*2d50*/  @P0 BRA `(.L_x_1198) ;  /* 0x000000d000000947 */ /* 0x004fea0003800000 */
[----:B------:R-:W1:Y:S02]  /*2d60*/  QSPC.E.S P0, RZ, [R2+0x4] ;  /* 0x0000040002ff73aa */ /* 0x000e640000000500 */
[----:B-1----:R-:W-:Y:S05]  /*2d70*/  @!P0 BRA `(.L_x_1199) ;  /* 0x0000008000008947 */ /* 0x002fea0003800000 */
[----:B------:R-:W-:-:S04]  /*2d80*/  IADD3 R4, R2, 0x4, RZ ;  /* 0x0000000402047810 */ /* 0x000fc80007ffe0ff */
[----:B------:R-:W-:-:S05]  /*2d90*/  LOP3.LUT R4, R4, 0xffffff, RZ, 0xc0, !PT ;  /* 0x00ffffff04047812 */ /* 0x000fca00078ec0ff */
.L_x_1200:
[----:B------:R-:W1:Y:S02]  /*2da0*/  LDS R6, [R4] ;  /* 0x0000000004067984 */ /* 0x000e640000000800 */
[----:B-1----:R-:W-:-:S10]  /*2db0*/  HFMA2.MMA R7, R6, 1, 1, R47 ;  /* 0x3c003c0006077835 */ /* 0x002fd4000000002f */
[----:B------:R-:W1:Y:S02]  /*2dc0*/  ATOMS.CAST.SPIN R7, [R4], R6, R7 ;  /* 0x000000060407738d */ /* 0x000e640001800007 */
[----:B-1----:R-:W-:-:S13]  /*2dd0*/  ISETP.EQ.U32.AND P0, PT, R7, 0x1, PT ;  /* 0x000000010700780c */ /* 0x002fda0003f02070 */
[----:B------:R-:W-:Y:S05]  /*2de0*/  @!P0 BRA `(.L_x_1200) ;  /* 0xffffffb000008947 */ /* 0x000fea000383ffff */
[----:B------:R-:W-:Y:S05]  /*2df0*/  BRA `(.L_x_1198) ;  /* 0x0000003000007947 */ /* 0x000fea0003800000 */
.L_x_1199:
[----:B------:R-:W2:Y:S02]  /*2e00*/  LD.E R4, [R2.64+0x4] ;  /* 0x0000040602047980 */ /* 0x000ea4000c101900 */
[----:B0-2---:R-:W-:-:S05]  /*2e10*/  IMAD.IADD R5, R47, 0x1, R4 ;  /* 0x000000012f057824 */ /* 0x005fca00078e0204 */
[----:B------:R0:W-:Y:S02]  /*2e20*/  ST.E [R2.64+0x4], R5 ;  /* 0x0000040502007985 */ /* 0x0001e4000c101906 */
.L_x_1198:
[----:B------:R-:W-:Y:S05]  /*2e30*/  BSYNC B0 ;  /* 0x0000000000007941 */ /* 0x000fea0003800000 */
.L_x_1197:
        /* <DEDUP_REMOVED lines=9> */
.L_x_1204:
[----:B------:R-:W0:Y:S02]  /*2ed0*/  LDS R4, [R0] ;  /* 0x0000000000047984 */ /* 0x000e240000000800 */
[----:B0-----:R-:W-:-:S06]  /*2ee0*/  HADD2 R5, R4, R46 ;  /* 0x0000002e04057230 */ /* 0x001fcc0000000000 */
[----:B------:R-:W0:Y:S02]  /*2ef0*/  ATOMS.CAST.SPIN R5, [R0], R4, R5 ;  /* 0x000000040005738d */ /* 0x000e240001800005 */
[----:B0-----:R-:W-:-:S13]  /*2f00*/  ISETP.EQ.U32.AND P0, PT, R5, 0x1, PT ;  /* 0x000000010500780c */ /* 0x001fda0003f02070 */
[----:B------:R-:W-:Y:S05]  /*2f10*/  @!P0 BRA `(.L_x_1204) ;  /* 0xffffffb000008947 */ /* 0x000fea000383ffff */
[----:B------:R-:W-:Y:S05]  /*2f20*/  BRA `(.L_x_1202) ;  /* 0x0000003000007947 */ /* 0x000fea0003800000 */
.L_x_1203:
[----:B------:R-:W2:Y:S02]  /*2f30*/  LD.E R0, [R2.64] ;  /* 0x0000000602007980 */ /* 0x000ea4000c101900 */
[----:B--2---:R-:W-:-:S05]  /*2f40*/  IMAD.IADD R5, R46, 0x1, R0 ;  /* 0x000000012e057824 */ /* 0x004fca00078e0200 */
[----:B------:R0:W-:Y:S02]  /*2f50*/  ST.E [R2.64], R5 ;  /* 0x0000000502007985 */ /* 0x0001e4000c101906 */
.L_x_1202:
[----:B------:R-:W-:Y:S05]  /*2f60*/  BSYNC B0 ;  /* 0x0000000000007941 */ /* 0x000fea0003800000 */
.L_x_1201:
[----:B------:R-:W2:Y:S02]  /*2f70*/  ATOM.E.ADD.F16x2.RN.STRONG.GPU P0, RZ, [R2.64+0x4], R45 ;  /* 0x0000042d02ff798a */ /* 0x000ea4000810e9c6 */
[----:B--2---:R-:W-:Y:S05]  /*2f80*/  @P0 EXIT ;  /* 0x000000000000094d */ /* 0x004fea0003800000 */
[----:B------:R-:W1:Y:S02]  /*2f90*/  QSPC.E.S P0, RZ, [R2+0x4] ;  /* 0x0000040002ff73aa */ /* 0x000e640000000500 */
[----:B-1----:R-:W-:Y:S05]  /*2fa0*/  @!P0 BRA `(.L_x_1205) ;  /* 0x0000008000008947 */ /* 0x002fea0003800000 */
[----:B0-----:R-:W-:-:S04]  /*2fb0*/  IADD3 R2, R2, 0x4, RZ ;  /* 0x0000000402027810 */ /* 0x001fc80007ffe0ff */
[----:B------:R-:W-:-:S05]  /*2fc0*/  LOP3.LUT R2, R2, 0xffffff, RZ, 0xc0, !PT ;  /* 0x00ffffff02027812 */ /* 0x000fca00078ec0ff */
.L_x_1206:
[----:B------:R-:W0:Y:S02]  /*2fd0*/  LDS R4, [R2] ;  /* 0x0000000002047984 */ /* 0x000e240000000800 */
[----:B0-----:R-:W-:-:S10]  /*2fe0*/  HFMA2.MMA R5, R4, 1, 1, R45 ;  /* 0x3c003c0004057835 */ /* 0x001fd4000000002d */
[----:B------:R-:W0:Y:S02]  /*2ff0*/  ATOMS.CAST.SPIN R5, [R2], R4, R5 ;  /* 0x000000040205738d */ /* 0x000e240001800005 */
[----:B0-----:R-:W-:-:S13]  /*3000*/  ISETP.EQ.U32.AND P0, PT, R5, 0x1, PT ;  /* 0x000000010500780c */ /* 0x001fda0003f02070 */
[----:B------:R-:W-:Y:S05]  /*3010*/  @!P0 BRA `(.L_x_1206) ;  /* 0xffffffb000008947 */ /* 0x000fea000383ffff */
[----:B------:R-:W-:Y:S05]  /*3020*/  EXIT ;  /* 0x000000000000794d */ /* 0x000fea0003800000 */
.L_x_1205:
[----:B------:R-:W2:Y:S02]  /*3030*/  LD.E R0, [R2.64+0x4] ;  /* 0x0000040602007980 */ /* 0x000ea4000c101900 */
[----:B0-2---:R-:W-:-:S05]  /*3040*/  IMAD.IADD R5, R45, 0x1, R0 ;  /* 0x000000012d057824 */ /* 0x005fca00078e0200 */
[----:B------:R-:W-:Y:S01]  /*3050*/  ST.E [R2.64+0x4], R5 ;  /* 0x0000040502007985 */ /* 0x000fe2000c101906 */
[----:B------:R-:W-:Y:S05]  /*3060*/  EXIT ;  /* 0x000000000000794d */ /* 0x000fea0003800000 */
.L_x_1207:
        /* <DEDUP_REMOVED lines=9> */
.L_x_3279:


//--------------------- .text._Z23gemm_half_q_half_kernelILi3ELi32ELb1ELb0ELi64EEvPK6__halfPKjS4_S2_PS0_iiiiPKtS7_iiiiiibS2_i --------------------------
	.section	.text._Z23gemm_half_q_half_kernelILi3ELi32ELb1ELb0ELi64EEvPK6__halfPKjS4_S2_PS0_iiiiPKtS7_iiiiiibS2_i,"ax",@progbits
	.sectioninfo	@"SHI_REGISTERS=65"
	.align	128
        .global         _Z23gemm_half_q_half_kernelILi3ELi32ELb1ELb0ELi64EEvPK6__halfPKjS4_S2_PS0_iiiiPKtS7_iiiiiibS2_i
        .type           _Z23gemm_half_q_half_kernelILi3ELi32ELb1ELb0ELi64EEvPK6__halfPKjS4_S2_PS0_iiiiPKtS7_iiiiiibS2_i,@function
        .size           _Z23gemm_half_q_half_kernelILi3ELi32ELb1ELb0ELi64EEvPK6__halfPKjS4_S2_PS0_iiiiPKtS7_iiiiiibS2_i,(.L_x_3280 - _Z23gemm_half_q_half_kernelILi3ELi32ELb1ELb0ELi64EEvPK6__halfPKjS4_S2_PS0_iiiiPKtS7_iiiiiibS2_i)
        .other          _Z23gemm_half_q_half_kernelILi3ELi32ELb1ELb0ELi64EEvPK6__halfPKjS4_S2_PS0_iiiiPKtS7_iiiiiibS2_i,@"STO_CUDA_ENTRY STV_DEFAULT"
_Z23gemm_half_q_half_kernelILi3ELi32ELb1ELb0ELi64EEvPK6__halfPKjS4_S2_PS0_iiiiPKtS7_iiiiiibS2_i:
.text._Z23gemm_half_q_half_kernelILi3ELi32ELb1ELb0ELi64EEvPK6__halfPKjS4_S2_PS0_iiiiPKtS7_iiiiiibS2_i:
[----:B------:R-:W-:Y:S02]  /*0000*/  IMAD.MOV.U32 R1, RZ, RZ, c[0x0][0x28] ;  /* 0x00000a00ff017624 */ /* 0x000fe400078e00ff */
[----:B------:R-:W0:Y:S01]  /*0010*/  S2R R3, SR_CTAID.Y ;  /* 0x0000000000037919 */ /* 0x000e220000002600 */
[----:B------:R-:W-:Y:S01]  /*0020*/  IMAD.MOV.U32 R0, RZ, RZ, -0x3 ;  /* 0xfffffffdff007424 */ /* 0x000fe200078e00ff */
[----:B------:R-:W-:Y:S01]  /*0030*/  ULDC.64 UR6, c[0x0][0x118] ;  /* 0x0000460000067ab9 */ /* 0x000fe20000000a00 */
[----:B------:R-:W-:Y:S01]  /*0040*/  IADD3 R1, R1, -0x10, RZ ;  /* 0xfffffff001017810 */ /* 0x000fe20007ffe0ff */
[----:B------:R-:W1:Y:S01]  /*0050*/  S2R R4, SR_TID.X ;  /* 0x0000000000047919 */ /* 0x000e620000002100 */
[----:B------:R-:W-:Y:S02]  /*0060*/  PRMT R2, RZ, 0x7610, R2 ;  /* 0x00007610ff027816 */ /* 0x000fe40000000002 */
[----:B------:R-:W-:Y:S02]  /*0070*/  PRMT R53, RZ, 0x7610, R53 ;  /* 0x00007610ff357816 */ /* 0x000fe40000000035 */
[----:B------:R-:W-:Y:S02]  /*0080*/  PRMT R52, RZ, 0x7610, R52 ;  /* 0x00007610ff347816 */ /* 0x000fe40000000034 */
[----:B------:R-:W-:Y:S01]  /*0090*/  PRMT R11, RZ, 0x7610, R11 ;  /* 0x00007610ff0b7816 */ /* 0x000fe2000000000b */
[----:B0-----:R-:W-:-:S02]  /*00a0*/  IMAD R5, R3, R0, c[0x0][0x188] ;  /* 0x0000620003057624 */ /* 0x001fc400078e0200 */
[----:B------:R-:W0:Y:S03]  /*00b0*/  S2R R0, SR_CTAID.Z ;  /* 0x0000000000007919 */ /* 0x000e260000002700 */
[C---:B------:R-:W-:Y:S02]  /*00c0*/  ISETP.GE.AND P1, PT, R5.reuse, 0x1, PT ;  /* 0x000000010500780c */ /* 0x040fe40003f26270 */
[----:B------:R-:W-:-:S11]  /*00d0*/  IMNMX R56, R5, 0x3, PT ;  /* 0x0000000305387817 */ /* 0x000fd60003800200 */
[----:B------:R-:W-:Y:S05]  /*00e0*/  @!P1 BRA `(.L_x_1208) ;  /* 0x0000014000009947 */ /* 0x000fea0003800000 */
[----:B-1----:R-:W-:Y:S02]  /*00f0*/  IMAD.MOV.U32 R6, RZ, RZ, c[0x0][0x1c8] ;  /* 0x00007200ff067624 */ /* 0x002fe400078e00ff */
[----:B------:R-:W-:-:S05]  /*0100*/  IMAD.MOV.U32 R7, RZ, RZ, c[0x0][0x1cc] ;  /* 0x00007300ff077624 */ /* 0x000fca00078e00ff */
[----:B------:R-:W2:Y:S01]  /*0110*/  LDG.E.U16 R52, [R6.64] ;  /* 0x0000000606347981 */ /* 0x000ea2000c1e1500 */
[----:B------:R-:W-:Y:S02]  /*0120*/  ISETP.GE.AND P0, PT, R56, 0x2, PT ;  /* 0x000000023800780c */ /* 0x000fe40003f06270 */
[----:B--2---:R-:W-:-:S11]  /*0130*/  PRMT R11, R52, 0x7610, R11 ;  /* 0x00007610340b7816 */ /* 0x004fd6000000000b */
[----:B------:R-:W-:Y:S05]  /*0140*/  @!P0 BRA `(.L_x_1208) ;  /* 0x000000e000008947 */ /* 0x000fea0003800000 */
[----:B------:R-:W-:Y:S01]  /*0150*/  IMAD.MOV.U32 R11, RZ, RZ, c[0x0][0x1d0] ;  /* 0x00007400ff0b7624 */ /* 0x000fe200078e00ff */
[----:B------:R-:W-:-:S03]  /*0160*/  ISETP.NE.AND P0, PT, R56, 0x2, PT ;  /* 0x000000023800780c */ /* 0x000fc60003f05270 */
[----:B------:R-:W-:Y:S01]  /*0170*/  IMAD.SHL.U32 R9, R11, 0x2, RZ ;  /* 0x000000020b097824 */ /* 0x000fe200078e00ff */
[----:B------:R-:W-:-:S04]  /*0180*/  SHF.R.S32.HI R6, RZ, 0x1f, R11 ;  /* 0x0000001fff067819 */ /* 0x000fc8000001140b */
[----:B------:R-:W-:Y:S02]  /*0190*/  SHF.L.U64.HI R11, R11, 0x1, R6 ;  /* 0x000000010b0b7819 */ /* 0x000fe40000010206 */
[----:B------:R-:W-:-:S04]  /*01a0*/  IADD3 R6, P2, R9, c[0x0][0x1c8], RZ ;  /* 0x0000720009067a10 */ /* 0x000fc80007f5e0ff */
[----:B------:R-:W-:Y:S02]  /*01b0*/  IADD3.X R7, R11, c[0x0][0x1cc], RZ, P2, !PT ;  /* 0x000073000b077a10 */ /* 0x000fe400017fe4ff */
[----:B------:R-:W-:-:S03]  /*01c0*/  @P0 IADD3 R8, P2, R6, R9, RZ ;  /* 0x0000000906080210 */ /* 0x000fc60007f5e0ff */
[----:B------:R-:W2:Y:S02]  /*01d0*/  LDG.E.U16 R53, [R6.64] ;  /* 0x0000000606357981 */ /* 0x000ea4000c1e1500 */
[----:B------:R-:W-:-:S05]  /*01e0*/  @P0 IMAD.X R9, R7, 0x1, R11, P2 ;  /* 0x0000000107090824 */ /* 0x000fca00010e060b */
[----:B------:R-:W3:Y:S01]  /*01f0*/  @P0 LDG.E.U16 R2, [R8.64] ;  /* 0x0000000608020981 */ /* 0x000ee2000c1e1500 */
[----:B--2---:R-:W-:-:S04]  /*0200*/  LOP3.LUT R11, R53, R52, RZ, 0xfc, !PT ;  /* 0x00000034350b7212 */ /* 0x004fc800078efcff */
[----:B---3--:R-:W-:-:S04]  /*0210*/  @P0 LOP3.LUT R10, R2, R11, RZ, 0xfc, !PT ;  /* 0x0000000b020a0212 */ /* 0x008fc800078efcff */
[----:B------:R-:W-:-:S03]  /*0220*/  @P0 PRMT R11, R10, 0x7610, R11 ;  /* 0x000076100a0b0816 */ /* 0x000fc6000000000b */
.L_x_1208:
[----:B-1----:R-:W1:Y:S01]  /*0230*/  S2R R7, SR_CTAID.X ;  /* 0x0000000000077919 */ /* 0x002e620000002500 */
[----:B------:R-:W-:Y:S01]  /*0240*/  PRMT R6, R11, 0x9910, RZ ;  /* 0x000099100b067816 */ /* 0x000fe200000000ff */
[----:B0-----:R-:W-:-:S03]  /*0250*/  IMAD.SHL.U32 R55, R0, 0x40, RZ ;  /* 0x0000004000377824 */ /* 0x001fc600078e00ff */
[----:B------:R-:W-:Y:S02]  /*0260*/  ISETP.NE.AND P0, PT, R6, RZ, PT ;  /* 0x000000ff0600720c */ /* 0x000fe40003f05270 */
[----:B------:R-:W-:-:S04]  /*0270*/  IADD3 R54, R55, 0x40, RZ ;  /* 0x0000004037367810 */ /* 0x000fc80007ffe0ff */
[----:B------:R-:W-:-:S07]  /*0280*/  IMNMX R54, R54, c[0x0][0x190], PT ;  /* 0x0000640036367a17 */ /* 0x000fce0003800200 */
[----:B------:R-:W-:Y:S05]  /*0290*/  @!P0 EXIT ;  /* 0x000000000000894d */ /* 0x000fea0003800000 */
[----:B------:R-:W-:Y:S01]  /*02a0*/  IMAD.IADD R9, R55, 0x1, R4 ;  /* 0x0000000137097824 */ /* 0x000fe200078e0204 */
[----:B------:R-:W-:Y:S01]  /*02b0*/  BSSY B0, `(.L_x_1209) ;  /* 0x0000068000007945 */ /* 0x000fe20003800000 */
[----:B-1----:R-:W-:-:S03]  /*02c0*/  IMAD.SHL.U32 R7, R7, 0x100, RZ ;  /* 0x0000010007077824 */ /* 0x002fc600078e00ff */
[----:B------:R-:W-:Y:S01]  /*02d0*/  ISETP.GE.OR P0, PT, R9, R54, !P1 ;  /* 0x000000360900720c */ /* 0x000fe20004f06670 */
[----:B------:R-:W-:-:S12]  /*02e0*/  IMAD R12, R4, 0x4, R7 ;  /* 0x00000004040c7824 */ /* 0x000fd800078e0207 */
        /* <DEDUP_REMOVED lines=11> */
[----:B------:R-:W-:-:S05]  /*03a0*/  IMAD R9, R6, 0x3, RZ ;  /* 0x0000000306097824 */ /* 0x000fca00078e02ff */
        /* <DEDUP_REMOVED lines=9> */
.L_x_1213:
        /* <DEDUP_REMOVED lines=17> */
.L_x_1212:
        /* <DEDUP_REMOVED lines=17> */
.L_x_1211:
[----:B------:R-:W-:Y:S01]  /*0660*/  IMAD R6, R3, c[0x0][0x190], RZ ;  /* 0x0000640003067a24 */ /* 0x000fe200078e02ff */
[----:B------:R-:W-:Y:S01]  /*0670*/  ISETP.GT.AND P2, PT, R56, 0x3, PT ;  /* 0x000000033800780c */ /* 0x000fe20003f44270 */
[----:B------:R-:W-:Y:S02]  /*0680*/  IMAD.MOV.U32 R13, RZ, RZ, RZ ;  /* 0x000000ffff0d7224 */ /* 0x000fe400078e00ff */
[----:B------:R-:W-:-:S05]  /*0690*/  IMAD R10, R6, 0x3, RZ ;  /* 0x00000003060a7824 */ /* 0x000fca00078e02ff */
        /* <DEDUP_REMOVED lines=9> */
.L_x_1215:
        /* <DEDUP_REMOVED lines=17> */
.L_x_1214:
        /* <DEDUP_REMOVED lines=15> */
.L_x_1210:
[----:B------:R-:W-:Y:S05]  /*0930*/  BSYNC B0 ;  /* 0x0000000000007941 */ /* 0x000fea0003800000 */
.L_x_1209:
        /* <DEDUP_REMOVED lines=18> */
.L_x_1218:
        /* <DEDUP_REMOVED lines=11> */
.L_x_1217:
[----:B------:R-:W-:-:S05]  /*0b10*/  IMAD.IADD R4, R56, 0x1, -R3 ;  /* 0x0000000138047824 */ /* 0x000fca00078e0a03 */
[----:B------:R-:W-:-:S13]  /*0b20*/  ISETP.GT.AND P2, PT, R4, 0x1, PT ;  /* 0x000000010400780c */ /* 0x000fda0003f44270 */
[----:B------:R-:W-:Y:S01]  /*0b30*/  @P2 PLOP3.LUT P0, PT, PT, PT, PT, 0x8, 0x0 ;  /* 0x000000000000281c */ /* 0x000fe20003f0e170 */
[----:B-1----:R-:W-:Y:S01]  /*0b40*/  @P2 IMAD.WIDE R8, R13, c[0x0][0x18c], R6 ;  /* 0x000063000d082a25 */ /* 0x002fe200078e0206 */
[----:B------:R-:W-:Y:S01]  /*0b50*/  @P2 IADD3 R3, R3, 0x2, RZ ;  /* 0x0000000203032810 */ /* 0x000fe20007ffe0ff */
[----:B------:R0:W-:Y:S04]  /*0b60*/  @P2 STG.E.64 [R6.64], RZ ;  /* 0x000000ff06002986 */ /* 0x0001e8000c101b06 */
[----:B------:R1:W-:Y:S06]  /*0b70*/  @P2 STG.E.64 [R8.64], RZ ;  /* 0x000000ff08002986 */ /* 0x0003ec000c101b06 */
[----:B------:R-:W-:Y:S01]  /*0b80*/  ISETP.LT.OR P0, PT, R3, R56, P0 ;  /* 0x000000380300720c */ /* 0x000fe20000701670 */
[----:B0-----:R-:W-:-:S12]  /*0b90*/  @P2 IMAD.WIDE R6, R13, c[0x0][0x18c], R8 ;  /* 0x000063000d062a25 */ /* 0x001fd800078e0208 */
[----:B------:R1:W-:Y:S02]  /*0ba0*/  @P0 STG.E.64 [R6.64], RZ ;  /* 0x000000ff06000986 */ /* 0x0003e4000c101b06 */
.L_x_1216:
[----:B------:R-:W-:Y:S01]  /*0bb0*/  BAR.SYNC.DEFER_BLOCKING 0x0 ;  /* 0x0000000000007b1d */ /* 0x000fe20000010000 */
[C---:B------:R-:W-:Y:S01]  /*0bc0*/  ISETP.GT.AND P0, PT, R55.reuse, c[0x0][0x1a8], PT ;  /* 0x00006a0037007a0c */ /* 0x040fe20003f04270 */
[----:B------:R-:W-:Y:S01]  /*0bd0*/  IMAD.MOV.U32 R23, RZ, RZ, 0x2 ;  /* 0x00000002ff177424 */ /* 0x000fe200078e00ff */
[C---:B------:R-:W-:Y:S02]  /*0be0*/  ISETP.GT.AND P3, PT, R55.reuse, c[0x0][0x1ac], PT ;  /* 0x00006b0037007a0c */ /* 0x040fe40003f64270 */
[C---:B------:R-:W-:Y:S02]  /*0bf0*/  ISETP.GT.AND P5, PT, R55.reuse, c[0x0][0x1b4], PT ;  /* 0x00006d0037007a0c */ /* 0x040fe40003fa4270 */
[C---:B------:R-:W-:Y:S02]  /*0c00*/  IMNMX R4, R55.reuse, c[0x0][0x1a8], PT ;  /* 0x00006a0037047a17 */ /* 0x040fe40003800200 */
[----:B------:R-:W-:Y:S02]  /*0c10*/  ISETP.GT.AND P4, PT, R55, c[0x0][0x1b0], PT ;  /* 0x00006c0037007a0c */ /* 0x000fe40003f84270 */
[----:B-1----:R-:W-:-:S02]  /*0c20*/  SHF.R.S32.HI R7, RZ, 0x1f, R4 ;  /* 0x0000001fff077819 */ /* 0x002fc40000011404 */
[C---:B------:R-:W-:Y:S02]  /*0c30*/  ISETP.GT.AND P2, PT, R55.reuse, c[0x0][0x1b8], PT ;  /* 0x00006e0037007a0c */ /* 0x040fe40003f44270 */
[----:B------:R-:W-:Y:S02]  /*0c40*/  @P0 IMNMX R3, R55, c[0x0][0x1ac], PT ;  /* 0x00006b0037030a17 */ /* 0x000fe40003800200 */
[----:B------:R-:W-:Y:S02]  /*0c50*/  LEA.HI R13, R7, R4, RZ, 0x5 ;  /* 0x00000004070d7211 */ /* 0x000fe400078f28ff */
[----:B------:R-:W-:Y:S02]  /*0c60*/  @P3 IMNMX R4, R55, c[0x0][0x1b0], PT ;  /* 0x00006c0037043a17 */ /* 0x000fe40003800200 */
[----:B------:R-:W-:Y:S02]  /*0c70*/  @P0 IADD3 R3, R3, -c[0x0][0x1a8], RZ ;  /* 0x80006a0003030a10 */ /* 0x000fe40007ffe0ff */
[----:B------:R-:W-:-:S02]  /*0c80*/  @P5 IMNMX R8, R55, c[0x0][0x1b8], PT ;  /* 0x00006e0037085a17 */ /* 0x000fc40003800200 */
[----:B------:R-:W-:Y:S02]  /*0c90*/  @P3 IADD3 R6, R4, -c[0x0][0x1ac], RZ ;  /* 0x80006b0004063a10 */ /* 0x000fe40007ffe0ff */
[----:B------:R-:W-:Y:S02]  /*0ca0*/  @P4 IMNMX R7, R55, c[0x0][0x1b4], PT ;  /* 0x00006d0037074a17 */ /* 0x000fe40003800200 */
[----:B------:R-:W-:Y:S02]  /*0cb0*/  @P0 SHF.R.S32.HI R4, RZ, 0x1f, R3 ;  /* 0x0000001fff040819 */ /* 0x000fe40000011403 */
[----:B------:R-:W-:Y:S02]  /*0cc0*/  @P5 IADD3 R11, R8, -c[0x0][0x1b4], RZ ;  /* 0x80006d00080b5a10 */ /* 0x000fe40007ffe0ff */
[----:B------:R-:W-:Y:S02]  /*0cd0*/  @P4 IADD3 R9, R7, -c[0x0][0x1b0], RZ ;  /* 0x80006c0007094a10 */ /* 0x000fe40007ffe0ff */
[----:B------:R-:W-:-:S02]  /*0ce0*/  @P0 LEA.HI R4, R4, R3, RZ, 0x5 ;  /* 0x0000000304040211 */ /* 0x000fc400078f28ff */
        /* <DEDUP_REMOVED lines=11> */
[----:B------:R-:W-:Y:S01]  /*0da0*/  @P3 SHF.R.S32.HI R8, RZ, 0x5, R8 ;  /* 0x00000005ff083819 */ /* 0x000fe20000011408 */
[----:B------:R-:W-:Y:S01]  /*0db0*/  IMAD.MOV.U32 R4, RZ, RZ, RZ ;  /* 0x000000ffff047224 */ /* 0x000fe200078e00ff */
[----:B------:R-:W-:-:S02]  /*0dc0*/  ISETP.GE.AND P0, PT, R55, R54, PT ;  /* 0x000000363700720c */ /* 0x000fc40003f06270 */
[----:B------:R-:W-:Y:S01]  /*0dd0*/  @P4 LEA.HI R10, R10, R9, RZ, 0x5 ;  /* 0x000000090a0a4211 */ /* 0x000fe200078f28ff */
[----:B------:R-:W-:Y:S01]  /*0de0*/  @P3 IMAD R6, R8, 0x5, RZ ;  /* 0x0000000508063824 */ /* 0x000fe200078e02ff */
[----:B------:R-:W-:Y:S01]  /*0df0*/  @P2 SHF.R.S32.HI R16, RZ, 0x1f, R11 ;  /* 0x0000001fff102819 */ /* 0x000fe2000001140b */
[----:B------:R-:W-:Y:S01]  /*0e00*/  IMAD.MOV.U32 R9, RZ, RZ, RZ ;  /* 0x000000ffff097224 */ /* 0x000fe200078e00ff */
[----:B------:R-:W-:Y:S02]  /*0e10*/  @P4 SHF.R.S32.HI R10, RZ, 0x5, R10 ;  /* 0x00000005ff0a4819 */ /* 0x000fe4000001140a */
[----:B------:R-:W-:Y:S02]  /*0e20*/  @P5 SHF.R.S32.HI R14, RZ, 0x5, R14 ;  /* 0x00000005ff0e5819 */ /* 0x000fe4000001140e */
[----:B------:R-:W-:Y:S01]  /*0e30*/  SHF.R.S32.HI R8, RZ, 0x5, R13 ;  /* 0x00000005ff087819 */ /* 0x000fe2000001140d */
[----:B------:R-:W-:Y:S01]  /*0e40*/  @P4 IMAD.SHL.U32 R9, R10, 0x4, RZ ;  /* 0x000000040a094824 */ /* 0x000fe200078e00ff */
[----:B------:R-:W-:Y:S01]  /*0e50*/  @P2 LEA.HI R16, R16, R11, RZ, 0x5 ;  /* 0x0000000b10102211 */ /* 0x000fe200078f28ff */
[----:B------:R-:W-:-:S02]  /*0e60*/  @P5 IMAD R3, R14, 0x3, RZ ;  /* 0x000000030e035824 */ /* 0x000fc400078e02ff */
[----:B------:R-:W-:Y:S01]  /*0e70*/  IMAD R7, R8, 0x8, R7 ;  /* 0x0000000808077824 */ /* 0x000fe200078e0207 */
[----:B------:R-:W-:Y:S01]  /*0e80*/  @P2 SHF.R.S32.HI R16, RZ, 0x5, R16 ;  /* 0x00000005ff102819 */ /* 0x000fe20000011410 */
[----:B------:R-:W-:-:S03]  /*0e90*/  IMAD.SHL.U32 R14, R0, 0x80, RZ ;  /* 0x00000080000e7824 */ /* 0x000fc600078e00ff */
        /* <DEDUP_REMOVED lines=12> */
.L_x_1220:
        /* <DEDUP_REMOVED lines=43> */
.L_x_1219:
[----:B------:R-:W-:Y:S02]  /*1210*/  ISETP.GE.OR P0, PT, R55, c[0x0][0x1ac], P0 ;  /* 0x00006b0037007a0c */ /* 0x000fe40000706670 */
[----:B------:R-:W-:Y:S02]  /*1220*/  PRMT R11, RZ, 0x5410, RZ ;  /* 0x00005410ff0b7816 */ /* 0x000fe400000000ff */
[----:B------:R-:W-:Y:S02]  /*1230*/  IADD3 R0, R4, R22, R3 ;  /* 0x0000001604007210 */ /* 0x000fe40007ffe003 */
[----:B------:R-:W-:Y:S02]  /*1240*/  PRMT R10, RZ, 0x5410, RZ ;  /* 0x00005410ff0a7816 */ /* 0x000fe400000000ff */
[----:B------:R-:W-:Y:S02]  /*1250*/  PRMT R9, RZ, 0x5410, RZ ;  /* 0x00005410ff097816 */ /* 0x000fe400000000ff */
[----:B-1----:R-:W-:-:S02]  /*1260*/  PRMT R8, RZ, 0x5410, RZ ;  /* 0x00005410ff087816 */ /* 0x002fc400000000ff */
[----:B------:R-:W-:Y:S02]  /*1270*/  PRMT R7, RZ, 0x5410, RZ ;  /* 0x00005410ff077816 */ /* 0x000fe400000000ff */
[----:B------:R-:W-:Y:S01]  /*1280*/  PRMT R6, RZ, 0x5410, RZ ;  /* 0x00005410ff067816 */ /* 0x000fe200000000ff */
[----:B------:R-:W-:Y:S05]  /*1290*/  @P0 BRA `(.L_x_1221) ;  /* 0x000024e000000947 */ /* 0x000fea0003800000 */
[----:B------:R-:W2:Y:S04]  /*12a0*/  LDL.64 R16, [R1] ;  /* 0x0000000001107983 */ /* 0x000ea80000100a00 */
[----:B------:R-:W3:Y:S01]  /*12b0*/  LDG.E.U16.CONSTANT R4, [R14.64+0x2] ;  /* 0x000002060e047981 */ /* 0x000ee2000c1e9500 */
        /* <DEDUP_REMOVED lines=10> */
[C---:B------:R-:W-:Y:S02]  /*1360*/  LEA R58, P2, R0.reuse, c[0x0][0x168], 0x2 ;  /* 0x00005a00003a7a11 */ /* 0x040fe400078410ff */
[----:B------:R-:W-:Y:S01]  /*1370*/  ISETP.LT.OR P0, PT, R5, 0x3, !P0 ;  /* 0x000000030500780c */ /* 0x000fe20004701670 */
[----:B------:R-:W-:Y:S01]  /*1380*/  IMAD.MOV.U32 R5, RZ, RZ, RZ ;  /* 0x000000ffff057224 */ /* 0x000fe200078e00ff */
[----:B------:R-:W-:Y:S02]  /*1390*/  LEA.HI.X R59, R0, c[0x0][0x16c], R3, 0x2, P2 ;  /* 0x00005b00003b7a11 */ /* 0x000fe400010f1403 */
[----:B--2---:R-:W-:-:S02]  /*13a0*/  PRMT R2, R16, 0x7610, R16 ;  /* 0x0000761010027816 */ /* 0x004fc40000000010 */
[----:B------:R-:W-:Y:S01]  /*13b0*/  PRMT R0, R17, 0x7610, R17 ;  /* 0x0000761011007816 */ /* 0x000fe20000000011 */
[----:B---3--:R-:W-:-:S05]  /*13c0*/  IMAD.IADD R4, R55, 0x1, R4 ;  /* 0x0000000137047824 */ /* 0x008fca00078e0204 */
.L_x_1228:
[----:B------:R-:W-:Y:S01]  /*13d0*/  ISETP.NE.AND P2, PT, R55, R4, PT ;  /* 0x000000043700720c */ /* 0x000fe20003f45270 */
[----:B0----5:R0:W5:-:S12]  /*13e0*/  LDG.E.128.CONSTANT R12, [R58.64] ;  /* 0x000000063a0c7981 */ /* 0x021158000c1e9d00 */
        /* <DEDUP_REMOVED lines=18> */
[----:B------:R-:W-:Y:S02]  /*1510*/  PRMT R28, R52, 0x9910, RZ ;  /* 0x00009910341c7816 */ /* 0x000fe400000000ff */
[----:B-----5:R-:W-:Y:S02]  /*1520*/  SHF.R.U32.HI R37, RZ, 0xc, R13 ;  /* 0x0000000cff257819 */ /* 0x020fe4000001160d */
[----:B------:R-:W-:-:S02]  /*1530*/  SHF.R.U32.HI R40, RZ, 0xc, R15 ;  /* 0x0000000cff287819 */ /* 0x000fc4000001160f */
[----:B------:R-:W-:Y:S02]  /*1540*/  SHF.R.U32.HI R38, RZ, 0xc, R14 ;  /* 0x0000000cff267819 */ /* 0x000fe4000001160e */
[----:B------:R-:W-:Y:S02]  /*1550*/  ISETP.NE.AND P2, PT, R28, RZ, PT ;  /* 0x000000ff1c00720c */ /* 0x000fe40003f45270 */
[----:B------:R-:W-:Y:S02]  /*1560*/  LOP3.LUT R40, R40, 0xf000f, RZ, 0xc0, !PT ;  /* 0x000f000f28287812 */ /* 0x000fe400078ec0ff */
        /* <DEDUP_REMOVED lines=18> */
[----:B------:R-:W-:Y:S02]  /*1690*/  ISETP.GE.AND P3, PT, R56, 0x2, PT ;  /* 0x000000023800780c */ /* 0x000fe40003f66270 */
[--C-:B---3--:R-:W-:Y:S02]  /*16a0*/  SHF.R.U32.HI R36, RZ, 0x8, R16.reuse ;  /* 0x00000008ff247819 */ /* 0x108fe40000011610 */
[----:B------:R-:W-:-:S02]  /*16b0*/  SHF.R.U32.HI R48, RZ, 0xa, R16 ;  /* 0x0000000aff307819 */ /* 0x000fc40000011610 */
[----:B------:R-:W-:Y:S02]  /*16c0*/  LOP3.LUT R28, R16, 0x3f003f, RZ, 0xc0, !PT ;  /* 0x003f003f101c7812 */ /* 0x000fe400078ec0ff */
[----:B------:R-:W-:Y:S02]  /*16d0*/  SHF.R.U32.HI R34, RZ, 0x6, R16 ;  /* 0x00000006ff227819 */ /* 0x000fe40000011610 */
[--C-:B------:R-:W-:Y:S02]  /*16e0*/  SHF.R.U32.HI R16, RZ, 0x8, R17.reuse ;  /* 0x00000008ff107819 */ /* 0x100fe40000011611 */
[--C-:B------:R-:W-:Y:S02]  /*16f0*/  SHF.R.U32.HI R49, RZ, 0xa, R17.reuse ;  /* 0x0000000aff317819 */ /* 0x100fe40000011611 */
[----:B------:R-:W-:Y:S02]  /*1700*/  LOP3.LUT R30, R17, 0x3f003f, RZ, 0xc0, !PT ;  /* 0x003f003f111e7812 */ /* 0x000fe400078ec0ff */
[----:B------:R-:W-:-:S02]  /*1710*/  SHF.R.U32.HI R31, RZ, 0x6, R17 ;  /* 0x00000006ff1f7819 */ /* 0x000fc40000011611 */
[----:B------:R-:W-:Y:S02]  /*1720*/  SHF.R.U32.HI R47, RZ, 0x8, R19 ;  /* 0x00000008ff2f7819 */ /* 0x000fe40000011613 */
[----:B------:R-:W-:Y:S02]  /*1730*/  LOP3.LUT R17, R37, 0xf000f, RZ, 0xc0, !PT ;  /* 0x000f000f25117812 */ /* 0x000fe400078ec0ff */
[----:B------:R-:W-:Y:S02]  /*1740*/  SHF.R.U32.HI R39, RZ, 0x8, R18 ;  /* 0x00000008ff277819 */ /* 0x000fe40000011612 */
[----:B------:R-:W-:Y:S02]  /*1750*/  LOP3.LUT R17, R17, 0x300030, R16, 0xf8, !PT ;  /* 0x0030003011117812 */ /* 0x000fe400078ef810 */
[----:B------:R-:W-:Y:S02]  /*1760*/  LOP3.LUT R47, R40, 0x300030, R47, 0xf8, !PT ;  /* 0x00300030282f7812 */ /* 0x000fe400078ef82f */
[----:B------:R-:W-:-:S02]  /*1770*/  LOP3.LUT R16, R38, 0x300030, R39, 0xf8, !PT ;  /* 0x0030003026107812 */ /* 0x000fc400078ef827 */
[----:B--2---:R-:W-:Y:S02]  /*1780*/  SHF.R.U32.HI R40, RZ, 0xc, R21 ;  /* 0x0000000cff287819 */ /* 0x004fe40000011615 */
[----:B------:R-:W-:Y:S02]  /*1790*/  SHF.R.U32.HI R39, RZ, 0xc, R20 ;  /* 0x0000000cff277819 */ /* 0x000fe40000011614 */
[----:B------:R-:W-:Y:S02]  /*17a0*/  SHF.R.U32.HI R41, RZ, 0xc, R22 ;  /* 0x0000000cff297819 */ /* 0x000fe40000011616 */
[----:B------:R-:W-:Y:S02]  /*17b0*/  LOP3.LUT R40, R40, 0xf000f, RZ, 0xc0, !PT ;  /* 0x000f000f28287812 */ /* 0x000fe400078ec0ff */
[----:B------:R-:W-:Y:S02]  /*17c0*/  SHF.R.U32.HI R50, RZ, 0xa, R18 ;  /* 0x0000000aff327819 */ /* 0x000fe40000011612 */
[----:B------:R-:W-:-:S02]  /*17d0*/  LOP3.LUT R39, R39, 0xf000f, RZ, 0xc0, !PT ;  /* 0x000f000f27277812 */ /* 0x000fc400078ec0ff */
[----:B------:R-:W-:Y:S02]  /*17e0*/  LOP3.LUT R41, R41, 0xf000f, RZ, 0xc0, !PT ;  /* 0x000f000f29297812 */ /* 0x000fe400078ec0ff */
[----:B------:R-:W-:Y:S02]  /*17f0*/  SHF.R.U32.HI R42, RZ, 0xc, R23 ;  /* 0x0000000cff2a7819 */ /* 0x000fe40000011617 */
[----:B------:R-:W-:Y:S02]  /*1800*/  LOP3.LUT R29, R18, 0x3f003f, RZ, 0xc0, !PT ;  /* 0x003f003f121d7812 */ /* 0x000fe400078ec0ff */
[----:B------:R-:W-:Y:S02]  /*1810*/  SHF.R.U32.HI R32, RZ, 0x6, R18 ;  /* 0x00000006ff207819 */ /* 0x000fe40000011612 */
[----:B------:R-:W-:Y:S02]  /*1820*/  LOP3.LUT R49, R40, 0x300030, R49, 0xf8, !PT ;  /* 0x0030003028317812 */ /* 0x000fe400078ef831 */
[----:B------:R-:W-:-:S02]  /*1830*/  LOP3.LUT R18, R35, 0x300030, R36, 0xf8, !PT ;  /* 0x0030003023127812 */ /* 0x000fc400078ef824 */
[----:B------:R-:W-:Y:S02]  /*1840*/  LOP3.LUT R48, R39, 0x300030, R48, 0xf8, !PT ;  /* 0x0030003027307812 */ /* 0x000fe400078ef830 */
[----:B------:R-:W-:Y:S02]  /*1850*/  LOP3.LUT R50, R41, 0x300030, R50, 0xf8, !PT ;  /* 0x0030003029327812 */ /* 0x000fe400078ef832 */
        /* <DEDUP_REMOVED lines=8> */
[----:B------:R-:W-:Y:S02]  /*18e0*/  SHF.R.U32.HI R38, RZ, 0x6, R20 ;  /* 0x00000006ff267819 */ /* 0x000fe40000011614 */
[----:B------:R-:W-:-:S02]  /*18f0*/  LOP3.LUT R21, R22, 0x3f003f, RZ, 0xc0, !PT ;  /* 0x003f003f16157812 */ /* 0x000fc400078ec0ff */
[----:B------:R-:W-:Y:S02]  /*1900*/  LOP3.LUT R42, R42, 0xf000f, RZ, 0xc0, !PT ;  /* 0x000f000f2a2a7812 */ /* 0x000fe400078ec0ff */
[----:B------:R-:W-:Y:S01]  /*1910*/  LOP3.LUT R27, R14, 0x64006400, RZ, 0xfc, !PT ;  /* 0x640064000e1b7812 */ /* 0x000fe200078efcff */
[----:B------:R-:W-:Y:S01]  /*1920*/  HADD2 R12, R24, -1056, -1056 ;  /* 0xe420e420180c7430 */ /* 0x000fe20000000000 */
[----:B------:R-:W-:Y:S02]  /*1930*/  SHF.R.U32.HI R22, RZ, 0x6, R22 ;  /* 0x00000006ff167819 */ /* 0x000fe40000011616 */
[----:B------:R-:W-:Y:S01]  /*1940*/  LOP3.LUT R20, R23, 0x3f003f, RZ, 0xc0, !PT ;  /* 0x003f003f17147812 */ /* 0x000fe200078ec0ff */
[----:B------:R-:W-:Y:S01]  /*1950*/  HADD2 R24, R25, -1056, -1056 ;  /* 0xe420e42019187430 */ /* 0x000fe20000000000 */
[----:B------:R-:W-:Y:S02]  /*1960*/  LOP3.LUT R33, R19, 0x3f003f, RZ, 0xc0, !PT ;  /* 0x003f003f13217812 */ /* 0x000fe400078ec0ff */
[----:B------:R-:W-:Y:S01]  /*1970*/  SHF.R.U32.HI R23, RZ, 0x6, R23 ;  /* 0x00000006ff177819 */ /* 0x000fe20000011617 */
[----:B------:R-:W-:Y:S01]  /*1980*/  HADD2 R13, R39, -1056, -1056 ;  /* 0xe420e420270d7430 */ /* 0x000fe20000000000 */
[----:B------:R-:W-:Y:S01]  /*1990*/  SHF.R.U32.HI R19, RZ, 0x6, R19 ;  /* 0x00000006ff137819 */ /* 0x000fe20000011613 */
[----:B------:R-:W-:Y:S01]  /*19a0*/  HADD2 R14, R40, -1056, -1056 ;  /* 0xe420e420280e7430 */ /* 0x000fe20000000000 */
[----:B------:R-:W-:Y:S01]  /*19b0*/  LOP3.LUT R51, R42, 0x300030, R51, 0xf8, !PT ;  /* 0x003000302a337812 */ /* 0x000fe200078ef833 */
        /* <DEDUP_REMOVED lines=103> */
.L_x_1223:
        /* <DEDUP_REMOVED lines=46> */
.L_x_1224:
        /* <DEDUP_REMOVED lines=43> */
.L_x_1222:
        /* <DEDUP_REMOVED lines=17> */
[----:B------:R-:W-:Y:S02]  /*26d0*/  LOP3.LUT R40, R39, 0xf000f, RZ, 0xc0, !PT ;  /* 0x000f000f27287812 */ /* 0x000fe400078ec0ff */
[----:B----4-:R-:W-:Y:S02]  /*26e0*/  SHF.R.U32.HI R43, RZ, 0x8, R17 ;  /* 0x00000008ff2b7819 */ /* 0x010fe40000011611 */
[----:B------:R-:W-:Y:S02]  /*26f0*/  SHF.R.U32.HI R45, RZ, 0x8, R18 ;  /* 0x00000008ff2d7819 */ /* 0x000fe40000011612 */
[----:B------:R-:W-:Y:S02]  /*2700*/  SHF.R.U32.HI R47, RZ, 0x8, R19 ;  /* 0x00000008ff2f7819 */ /* 0x000fe40000011613 */
[----:B------:R-:W-:-:S02]  /*2710*/  SHF.R.U32.HI R29, RZ, 0xc, R12 ;  /* 0x0000000cff1d7819 */ /* 0x000fc4000001160c */
[----:B------:R-:W-:Y:S02]  /*2720*/  LOP3.LUT R43, R36, 0x300030, R43, 0xf8, !PT ;  /* 0x00300030242b7812 */ /* 0x000fe400078ef82b */
[----:B------:R-:W-:Y:S02]  /*2730*/  LOP3.LUT R45, R38, 0x300030, R45, 0xf8, !PT ;  /* 0x00300030262d7812 */ /* 0x000fe400078ef82d */
[----:B------:R-:W-:Y:S02]  /*2740*/  LOP3.LUT R47, R40, 0x300030, R47, 0xf8, !PT ;  /* 0x00300030282f7812 */ /* 0x000fe400078ef82f */
[--C-:B---3--:R-:W-:Y:S02]  /*2750*/  SHF.R.U32.HI R38, RZ, 0xc, R20.reuse ;  /* 0x0000000cff267819 */ /* 0x108fe40000011614 */
[----:B------:R-:W-:Y:S02]  /*2760*/  LOP3.LUT R36, R20, 0x3f003f, RZ, 0xc0, !PT ;  /* 0x003f003f14247812 */ /* 0x000fe400078ec0ff */
[----:B------:R-:W-:-:S02]  /*2770*/  SHF.R.U32.HI R37, RZ, 0x6, R20 ;  /* 0x00000006ff257819 */ /* 0x000fc40000011614 */
[----:B------:R-:W-:Y:S02]  /*2780*/  LOP3.LUT R25, R14, 0x3f003f, RZ, 0xc0, !PT ;  /* 0x003f003f0e197812 */ /* 0x000fe400078ec0ff */
[----:B------:R-:W-:Y:S02]  /*2790*/  SHF.R.U32.HI R20, RZ, 0xc, R21 ;  /* 0x0000000cff147819 */ /* 0x000fe40000011615 */
[----:B------:R-:W-:Y:S02]  /*27a0*/  SHF.R.U32.HI R40, RZ, 0xc, R22 ;  /* 0x0000000cff287819 */ /* 0x000fe40000011616 */
[----:B------:R-:W-:Y:S02]  /*27b0*/  SHF.R.U32.HI R14, RZ, 0x6, R14 ;  /* 0x00000006ff0e7819 */ /* 0x000fe4000001160e */
[----:B------:R-:W-:Y:S02]  /*27c0*/  SHF.R.U32.HI R30, RZ, 0x8, R16 ;  /* 0x00000008ff1e7819 */ /* 0x000fe40000011610 */
[----:B------:R-:W-:-:S02]  /*27d0*/  LOP3.LUT R29, R29, 0xf000f, RZ, 0xc0, !PT ;  /* 0x000f000f1d1d7812 */ /* 0x000fc400078ec0ff */
[--C-:B------:R-:W-:Y:S02]  /*27e0*/  SHF.R.U32.HI R48, RZ, 0xa, R16.reuse ;  /* 0x0000000aff307819 */ /* 0x100fe40000011610 */
[----:B------:R-:W-:Y:S02]  /*27f0*/  SHF.R.U32.HI R42, RZ, 0xc, R23 ;  /* 0x0000000cff2a7819 */ /* 0x000fe40000011617 */
[----:B------:R-:W-:Y:S02]  /*2800*/  LOP3.LUT R39, R38, 0xf000f, RZ, 0xc0, !PT ;  /* 0x000f000f26277812 */ /* 0x000fe400078ec0ff */
[----:B------:R-:W-:Y:S02]  /*2810*/  LOP3.LUT R26, R13, 0x3f003f, RZ, 0xc0, !PT ;  /* 0x003f003f0d1a7812 */ /* 0x000fe400078ec0ff */
[----:B------:R-:W-:Y:S02]  /*2820*/  LOP3.LUT R32, R16, 0x3f003f, RZ, 0xc0, !PT ;  /* 0x003f003f10207812 */ /* 0x000fe400078ec0ff */
[----:B------:R-:W-:-:S02]  /*2830*/  SHF.R.U32.HI R24, RZ, 0x6, R16 ;  /* 0x00000006ff187819 */ /* 0x000fc40000011610 */
[----:B------:R-:W-:Y:S02]  /*2840*/  SHF.R.U32.HI R49, RZ, 0xa, R17 ;  /* 0x0000000aff317819 */ /* 0x000fe40000011611 */
[----:B------:R-:W-:Y:S02]  /*2850*/  LOP3.LUT R20, R20, 0xf000f, RZ, 0xc0, !PT ;  /* 0x000f000f14147812 */ /* 0x000fe400078ec0ff */
[----:B------:R-:W-:Y:S02]  /*2860*/  LOP3.LUT R41, R40, 0xf000f, RZ, 0xc0, !PT ;  /* 0x000f000f28297812 */ /* 0x000fe400078ec0ff */
[----:B------:R-:W-:Y:S02]  /*2870*/  LOP3.LUT R27, R12, 0x3f003f, RZ, 0xc0, !PT ;  /* 0x003f003f0c1b7812 */ /* 0x000fe400078ec0ff */
[----:B------:R-:W-:Y:S02]  /*2880*/  SHF.R.U32.HI R28, RZ, 0x6, R12 ;  /* 0x00000006ff1c7819 */ /* 0x000fe4000001160c */
[----:B------:R-:W-:-:S02]  /*2890*/  SHF.R.U32.HI R13, RZ, 0x6, R13 ;  /* 0x00000006ff0d7819 */ /* 0x000fc4000001160d */
[----:B------:R-:W-:Y:S02]  /*28a0*/  LOP3.LUT R16, R29, 0x300030, R30, 0xf8, !PT ;  /* 0x003000301d107812 */ /* 0x000fe400078ef81e */
        /* <DEDUP_REMOVED lines=9> */
[----:B------:R-:W-:Y:S02]  /*2940*/  LOP3.LUT R30, R22, 0x3f003f, RZ, 0xc0, !PT ;  /* 0x003f003f161e7812 */ /* 0x000fe400078ec0ff */
[----:B------:R-:W-:-:S02]  /*2950*/  LOP3.LUT R31, R23, 0x3f003f, RZ, 0xc0, !PT ;  /* 0x003f003f171f7812 */ /* 0x000fc400078ec0ff */
[----:B------:R-:W-:Y:S02]  /*2960*/  SHF.R.U32.HI R15, RZ, 0x6, R15 ;  /* 0x00000006ff0f7819 */ /* 0x000fe4000001160f */
[----:B------:R-:W-:Y:S02]  /*2970*/  SHF.R.U32.HI R17, RZ, 0x6, R17 ;  /* 0x00000006ff117819 */ /* 0x000fe40000011611 */
[----:B------:R-:W-:Y:S02]  /*2980*/  SHF.R.U32.HI R18, RZ, 0x6, R18 ;  /* 0x00000006ff127819 */ /* 0x000fe40000011612 */
[----:B------:R-:W-:Y:S02]  /*2990*/  SHF.R.U32.HI R19, RZ, 0x6, R19 ;  /* 0x00000006ff137819 */ /* 0x000fe40000011613 */
[----:B------:R-:W-:Y:S02]  /*29a0*/  SHF.R.U32.HI R21, RZ, 0x6, R21 ;  /* 0x00000006ff157819 */ /* 0x000fe40000011615 */
[----:B------:R-:W-:-:S02]  /*29b0*/  SHF.R.U32.HI R22, RZ, 0x6, R22 ;  /* 0x00000006ff167819 */ /* 0x000fc40000011616 */
[----:B------:R-:W-:Y:S02]  /*29c0*/  SHF.R.U32.HI R23, RZ, 0x6, R23 ;  /* 0x00000006ff177819 */ /* 0x000fe40000011617 */
[----:B------:R-:W-:Y:S02]  /*29d0*/  LOP3.LUT R42, R42, 0xf000f, RZ, 0xc0, !PT ;  /* 0x000f000f2a2a7812 */ /* 0x000fe400078ec0ff */
[----:B------:R-:W-:Y:S02]  /*29e0*/  LOP3.LUT R48, R39, 0x300030, R48, 0xf8, !PT ;  /* 0x0030003027307812 */ /* 0x000fe400078ef830 */
[----:B------:R-:W-:Y:S02]  /*29f0*/  LOP3.LUT R49, R20, 0x300030, R49, 0xf8, !PT ;  /* 0x0030003014317812 */ /* 0x000fe400078ef831 */
[----:B------:R-:W-:Y:S02]  /*2a00*/  LOP3.LUT R39, R26, 0x64006400, RZ, 0xfc, !PT ;  /* 0x640064001a277812 */ /* 0x000fe400078efcff */
[----:B------:R-:W-:-:S02]  /*2a10*/  LOP3.LUT R38, R27, 0x64006400, RZ, 0xfc, !PT ;  /* 0x640064001b267812 */ /* 0x000fc400078efcff */
[----:B------:R-:W-:Y:S02]  /*2a20*/  LOP3.LUT R20, R28, 0x3f003f, RZ, 0xc0, !PT ;  /* 0x003f003f1c147812 */ /* 0x000fe400078ec0ff */
[----:B------:R-:W-:Y:S02]  /*2a30*/  LOP3.LUT R13, R13, 0x3f003f, RZ, 0xc0, !PT ;  /* 0x003f003f0d0d7812 */ /* 0x000fe400078ec0ff */
[----:B------:R-:W-:Y:S01]  /*2a40*/  LOP3.LUT R26, R14, 0x64006400, RZ, 0xfc, !PT ;  /* 0x640064000e1a7812 */ /* 0x000fe200078efcff */
[----:B------:R-:W-:Y:S01]  /*2a50*/  HADD2 R14, R40, -1056, -1056 ;  /* 0xe420e420280e7430 */ /* 0x000fe20000000000 */
[----:B------:R-:W-:Y:S02]  /*2a60*/  LOP3.LUT R28, R36, 0x64006400, RZ, 0xfc, !PT ;  /* 0x64006400241c7812 */ /* 0x000fe400078efcff */
        /* <DEDUP_REMOVED lines=112> */
.L_x_1226:
        /* <DEDUP_REMOVED lines=46> */
.L_x_1227:
        /* <DEDUP_REMOVED lines=43> */
.L_x_1225:
        /* <DEDUP_REMOVED lines=8> */
.L_x_1221:
[----:B------:R-:W-:Y:S05]  /*3780*/  @!P1 EXIT ;  /* 0x000000000000994d */ /* 0x000fea0003800000 */
[----:B------:R-:W1:Y:S01]  /*3790*/  S2R R3, SR_CTAID.X ;  /* 0x0000000000037919 */ /* 0x000e620000002500 */
[----:B0----5:R-:W-:-:S03]  /*37a0*/  IMAD.MOV.U32 R15, RZ, RZ, 0x2 ;  /* 0x00000002ff0f7424 */ /* 0x021fc600078e00ff */
[----:B------:R-:W1:Y:S04]  /*37b0*/  S2R R2, SR_TID.X ;  /* 0x0000000000027919 */ /* 0x000e680000002100 */
[----:B------:R-:W0:Y:S01]  /*37c0*/  S2R R0, SR_CTAID.Y ;  /* 0x0000000000007919 */ /* 0x000e220000002600 */
[----:B-1----:R-:W-:-:S04]  /*37d0*/  IMAD R3, R3, 0x40, R2 ;  /* 0x0000004003037824 */ /* 0x002fc800078e0202 */
[----:B------:R-:W-:Y:S02]  /*37e0*/  IMAD.SHL.U32 R3, R3, 0x4, RZ ;  /* 0x0000000403037824 */ /* 0x000fe400078e00ff */
[----:B0-----:R-:W-:-:S04]  /*37f0*/  IMAD R0, R0, 0x3, RZ ;  /* 0x0000000300007824 */ /* 0x001fc800078e02ff */
        /* <DEDUP_REMOVED lines=8> */
.L_x_1232:
[----:B------:R-:W0:Y:S02]  /*3880*/  LDS R12, [R4] ;  /* 0x00000000040c7984 */ /* 0x000e240000000800 */
[----:B0-----:R-:W-:-:S06]  /*3890*/  HADD2 R13, R12, R6 ;  /* 0x000000060c0d7230 */ /* 0x001fcc0000000000 */
[----:B------:R-:W0:Y:S02]  /*38a0*/  ATOMS.CAST.SPIN R13, [R4], R12, R13 ;  /* 0x0000000c040d738d */ /* 0x000e24000180000d */
[----:B0-----:R-:W-:-:S13]  /*38b0*/  ISETP.EQ.U32.AND P0, PT, R13, 0x1, PT ;  /* 0x000000010d00780c */ /* 0x001fda0003f02070 */
[----:B------:R-:W-:Y:S05]  /*38c0*/  @!P0 BRA `(.L_x_1232) ;  /* 0xffffffb000008947 */ /* 0x000fea000383ffff */
[----:B------:R-:W-:Y:S05]  /*38d0*/  BRA `(.L_x_1230) ;  /* 0x0000003000007947 */ /* 0x000fea0003800000 */
.L_x_1231:
[----:B------:R-:W2:Y:S02]  /*38e0*/  LD.E R4, [R2.64] ;  /* 0x0000000602047980 */ /* 0x000ea4000c101900 */
[----:B--2---:R-:W-:-:S05]  /*38f0*/  IMAD.IADD R5, R6, 0x1, R4 ;  /* 0x0000000106057824 */ /* 0x004fca00078e0204 */
[----:B------:R0:W-:Y:S02]  /*3900*/  ST.E [R2.64], R5 ;  /* 0x0000000502007985 */ /* 0x0001e4000c101906 */
.L_x_1230:
[----:B------:R-:W-:Y:S05]  /*3910*/  BSYNC B0 ;  /* 0x0000000000007941 */ /* 0x000fea0003800000 */
.L_x_1229:
[----:B------:R-:W2:Y:S01]  /*3920*/  ATOM.E.ADD.F16x2.RN.STRONG.GPU P0, RZ, [R2.64+0x4], R7 ;  /* 0x0000040702ff798a */ /* 0x000ea2000810e9c6 */
[----:B------:R-:W-:Y:S01]  /*3930*/  BSSY B0, `(.L_x_1233) ;  /* 0x000000f000007945 */ /* 0x000fe20003800000 */
[----:B--2---:R-:W-:Y:S05]  /*3940*/  @P0 BRA `(.L_x_1234) ;  /* 0x000000d000000947 */ /* 0x004fea0003800000 */
[----:B------:R-:W1:Y:S02]  /*3950*/  QSPC.E.S P0, RZ, [R2+0x4] ;  /* 0x0000040002ff73aa */ /* 0x000e640000000500 */
[----:B-1----:R-:W-:Y:S05]  /*3960*/  @!P0 BRA `(.L_x_1235) ;  /* 0x0000008000008947 */ /* 0x002fea0003800000 */
[----:B0-----:R-:W-:-:S04]  /*3970*/  IADD3 R2, R2, 0x4, RZ ;  /* 0x0000000402027810 */ /* 0x001fc80007ffe0ff */
[----:B------:R-:W-:-:S05]  /*3980*/  LOP3.LUT R2, R2, 0xffffff, RZ, 0xc0, !PT ;  /* 0x00ffffff02027812 */ /* 0x000fca00078ec0ff */
.L_x_1236:
[----:B------:R-:W0:Y:S02]  /*3990*/  LDS R4, [R2] ;  /* 0x0000000002047984 */ /* 0x000e240000000800 */
[----:B0-----:R-:W-:-:S10]  /*39a0*/  HFMA2.MMA R5, R4, 1, 1, R7 ;  /* 0x3c003c0004057835 */ /* 0x001fd40000000007 */
[----:B------:R-:W0:Y:S02]  /*39b0*/  ATOMS.CAST.SPIN R5, [R2], R4, R5 ;  /* 0x000000040205738d */ /* 0x000e240001800005 */
[----:B0-----:R-:W-:-:S13]  /*39c0*/  ISETP.EQ.U32.AND P0, PT, R5, 0x1, PT ;  /* 0x000000010500780c */ /* 0x001fda0003f02070 */
[----:B------:R-:W-:Y:S05]  /*39d0*/  @!P0 BRA `(.L_x_1236) ;  /* 0xffffffb000008947 */ /* 0x000fea000383ffff */
[----:B------:R-:W-:Y:S05]  /*39e0*/  BRA `(.L_x_1234) ;  /* 0x0000003000007947 */ /* 0x000fea0003800000 */
.L_x_1235:
[----:B------:R-:W2:Y:S02]  /*39f0*/  LD.E R4, [R2.64+0x4] ;  /* 0x0000040602047980 */ /* 0x000ea4000c101900 */
[----:B0-2---:R-:W-:-:S05]  /*3a00*/  IMAD.IADD R5, R7, 0x1, R4 ;  /* 0x0000000107057824 */ /* 0x005fca00078e0204 */
[----:B------:R0:W-:Y:S02]  /*3a10*/  ST.E [R2.64+0x4], R5 ;  /* 0x0000040502007985 */ /* 0x0001e4000c101906 */
.L_x_1234:
[----:B------:R-:W-:Y:S05]  /*3a20*/  BSYNC B0 ;  /* 0x0000000000007941 */ /* 0x000fea0003800000 */
.L_x_1233:
[----:B------:R-:W-:-:S13]  /*3a30*/  ISETP.GE.AND P0, PT, R56, 0x2, PT ;  /* 0x000000023800780c */ /* 0x000fda0003f06270 */
[----:B------:R-:W-:Y:S05]  /*3a40*/  @!P0 EXIT ;  /* 0x000000000000894d */ /* 0x000fea0003800000 */
[----:B------:R-:W-:-:S05]  /*3a50*/  IADD3 R0, R0, c[0x0][0x18c], RZ ;  /* 0x0000630000007a10 */ /* 0x000fca0007ffe0ff */
[----:B0-----:R-:W-:-:S05]  /*3a60*/  IMAD.WIDE R2, R0, R15, c[0x0][0x180] ;  /* 0x0000600000027625 */ /* 0x001fca00078e020f */
[----:B------:R-:W2:Y:S01]  /*3a70*/  ATOM.E.ADD.F16x2.RN.STRONG.GPU P0, RZ, [R2.64], R8 ;  /* 0x0000000802ff798a */ /* 0x000ea2000810e9c6 */
[----:B------:R-:W-:Y:S01]  /*3a80*/  BSSY B0, `(.L_x_1237) ;  /* 0x000000e000007945 */ /* 0x000fe20003800000 */
[----:B--2---:R-:W-:Y:S05]  /*3a90*/  @P0 BRA `(.L_x_1238) ;  /* 0x000000c000000947 */ /* 0x004fea0003800000 */
[----:B------:R-:W0:Y:S02]  /*3aa0*/  QSPC.E.S P0, RZ, [R2] ;  /* 0x0000000002ff73aa */ /* 0x000e240000000500 */
[----:B0-----:R-:W-:Y:S05]  /*3ab0*/  @!P0 BRA `(.L_x_1239) ;  /* 0x0000007000008947 */ /* 0x001fea0003800000 */
[----:B------:R-:W-:-:S05]  /*3ac0*/  LOP3.LUT R4, R2, 0xffffff, RZ, 0xc0, !PT ;  /* 0x00ffffff02047812 */ /* 0x000fca00078ec0ff */
.L_x_1240:
[----:B------:R-:W0:Y:S02]  /*3ad0*/  LDS R6, [R4] ;  /* 0x0000000004067984 */ /* 0x000e240000000800 */
[----:B0-----:R-:W-:-:S06]  /*3ae0*/  HADD2 R7, R6, R8 ;  /* 0x0000000806077230 */ /* 0x001fcc0000000000 */
[----:B------:R-:W0:Y:S02]  /*3af0*/  ATOMS.CAST.SPIN R7, [R4], R6, R7 ;  /* 0x000000060407738d */ /* 0x000e240001800007 */
[----:B0-----:R-:W-:-:S13]  /*3b00*/  ISETP.EQ.U32.AND P0, PT, R7, 0x1, PT ;  /* 0x000000010700780c */ /* 0x001fda0003f02070 */
[----:B------:R-:W-:Y:S05]  /*3b10*/  @!P0 BRA `(.L_x_1240) ;  /* 0xffffffb000008947 */ /* 0x000fea000383ffff */
[----:B------:R-:W-:Y:S05]  /*3b20*/  BRA `(.L_x_1238) ;  /* 0x0000003000007947 */ /* 0x000fea0003800000 */
.L_x_1239:
[----:B------:R-:W2:Y:S02]  /*3b30*/  LD.E R4, [R2.64] ;  /* 0x0000000602047980 */ /* 0x000ea4000c101900 */
[----:B--2---:R-:W-:-:S05]  /*3b40*/  IMAD.IADD R5, R8, 0x1, R4 ;  /* 0x0000000108057824 */ /* 0x004fca00078e0204 */
[----:B------:R0:W-:Y:S02]  /*3b50*/  ST.E [R2.64], R5 ;  /* 0x0000000502007985 */ /* 0x0001e4000c101906 */
.L_x_1238:
[----:B------:R-:W-:Y:S05]  /*3b60*/  BSYNC B0 ;  /* 0x0000000000007941 */ /* 0x000fea0003800000 */
.L_x_1237:
[----:B------:R-:W2:Y:S01]  /*3b70*/  ATOM.E.ADD.F16x2.RN.STRONG.GPU P0, RZ, [R2.64+0x4], R9 ;  /* 0x0000040902ff798a */ /* 0x000ea2000810e9c6 */
[----:B------:R-:W-:Y:S01]  /*3b80*/  BSSY B0, `(.L_x_1241) ;  /* 0x000000f000007945 */ /* 0x000fe20003800000 */
[----:B--2---:R-:W-:Y:S05]  /*3b90*/  @P0 BRA `(.L_x_1242) ;  /* 0x000000d000000947 */ /* 0x004fea0003800000 */
[----:B------:R-:W1:Y:S02]  /*3ba0*/  QSPC.E.S P0, RZ, [R2+0x4] ;  /* 0x0000040002ff73aa */ /* 0x000e640000000500 */
[----:B-1----:R-:W-:Y:S05]  /*3bb0*/  @!P0 BRA `(.L_x_1243) ;  /* 0x0000008000008947 */ /* 0x002fea0003800000 */
[----:B0-----:R-:W-:-:S04]  /*3bc0*/  IADD3 R2, R2, 0x4, RZ ;  /* 0x0000000402027810 */ /* 0x001fc80007ffe0ff */
[----:B------:R-:W-:-:S05]  /*3bd0*/  LOP3.LUT R2, R2, 0xffffff, RZ, 0xc0, !PT ;  /* 0x00ffffff02027812 */ /* 0x000fca00078ec0ff */
.L_x_1244:
[----:B------:R-:W0:Y:S02]  /*3be0*/  LDS R4, [R2] ;  /* 0x0000000002047984 */ /* 0x000e240000000800 */
[----:B0-----:R-:W-:-:S10]  /*3bf0*/  HFMA2.MMA R5, R4, 1, 1, R9 ;  /* 0x3c003c0004057835 */ /* 0x001fd40000000009 */
[----:B------:R-:W0:Y:S02]  /*3c00*/  ATOMS.CAST.SPIN R5, [R2], R4, R5 ;  /* 0x000000040205738d */ /* 0x000e240001800005 */
[----:B0-----:R-:W-:-:S13]  /*3c10*/  ISETP.EQ.U32.AND P0, PT, R5, 0x1, PT ;  /* 0x000000010500780c */ /* 0x001fda0003f02070 */
[----:B------:R-:W-:Y:S05]  /*3c20*/  @!P0 BRA `(.L_x_1244) ;  /* 0xffffffb000008947 */ /* 0x000fea000383ffff */
[----:B------:R-:W-:Y:S05]  /*3c30*/  BRA `(.L_x_1242) ;  /* 0x0000003000007947 */ /* 0x000fea0003800000 */
.L_x_1243:
[----:B------:R-:W2:Y:S02]  /*3c40*/  LD.E R4, [R2.64+0x4] ;  /* 0x0000040602047980 */ /* 0x000ea4000c101900 */
[----:B0-2---:R-:W-:-:S05]  /*3c50*/  IMAD.IADD R5, R9, 0x1, R4 ;  /* 0x0000000109057824 */ /* 0x005fca00078e0204 */
[----:B------:R0:W-:Y:S02]  /*3c60*/  ST.E [R2.64+0x4], R5 ;  /* 0x0000040502007985 */ /* 0x0001e4000c101906 */
.L_x_1242:
[----:B------:R-:W-:Y:S05]  /*3c70*/  BSYNC B0 ;  /* 0x0000000000007941 */ /* 0x000fea0003800000 */
.L_x_1241:
[----:B------:R-:W-:-:S13]  /*3c80*/  ISETP.NE.AND P0, PT, R56, 0x2, PT ;  /* 0x000000023800780c */ /* 0x000fda0003f05270 */
[----:B------:R-:W-:Y:S05]  /*3c90*/  @!P0 EXIT ;  /* 0x000000000000894d */ /* 0x000fea0003800000 */
[----:B0-----:R-:W-:-:S05]  /*3ca0*/  IADD3 R2, R0, c[0x0][0x18c], RZ ;  /* 0x0000630000027a10 */ /* 0x001fca0007ffe0ff */
[----:B------:R-:W-:-:S05]  /*3cb0*/  IMAD.WIDE R2, R2, R15, c[0x0][0x180] ;  /* 0x0000600002027625 */ /* 0x000fca00078e020f */
[----:B------:R-:W2:Y:S01]  /*3cc0*/  ATOM.E.ADD.F16x2.RN.STRONG.GPU P0, RZ, [R2.64], R10 ;  /* 0x0000000a02ff798a */ /* 0x000ea2000810e9c6 */
[----:B------:R-:W-:Y:S01]  /*3cd0*/  BSSY B0, `(.L_x_1245) ;  /* 0x000000e000007945 */ /* 0x000fe20003800000 */
[----:B--2---:R-:W-:Y:S05]  /*3ce0*/  @P0 BRA `(.L_x_1246) ;  /* 0x000000c000000947 */ /* 0x004fea0003800000 */
[----:B------:R-:W0:Y:S02]  /*3cf0*/  QSPC.E.S P0, RZ, [R2] ;  /* 0x0000000002ff73aa */ /* 0x000e240000000500 */
[----:B0-----:R-:W-:Y:S05]  /*3d00*/  @!P0 BRA `(.L_x_1247) ;  /* 0x0000007000008947 */ /* 0x001fea0003800000 */
[----:B------:R-:W-:-:S05]  /*3d10*/  LOP3.LUT R0, R2, 0xffffff, RZ, 0xc0, !PT ;  /* 0x00ffffff02007812 */ /* 0x000fca00078ec0ff */
.L_x_1248:
[----:B------:R-:W0:Y:S02]  /*3d20*/  LDS R4, [R0] ;  /* 0x0000000000047984 */ /* 0x000e240000000800 */
[----:B0-----:R-:W-:-:S06]  /*3d30*/  HADD2 R5, R4, R10 ;  /* 0x0000000a04057230 */ /* 0x001fcc0000000000 */
[----:B------:R-:W0:Y:S02]  /*3d40*/  ATOMS.CAST.SPIN R5, [R0], R4, R5 ;  /* 0x000000040005738d */ /* 0x000e240001800005 */
[----:B0-----:R-:W-:-:S13]  /*3d50*/  ISETP.EQ.U32.AND P0, PT, R5, 0x1, PT ;  /* 0x000000010500780c */ /* 0x001fda0003f02070 */
[----:B------:R-:W-:Y:S05]  /*3d60*/  @!P0 BRA `(.L_x_1248) ;  /* 0xffffffb000008947 */ /* 0x000fea000383ffff */
[----:B------:R-:W-:Y:S05]  /*3d70*/  BRA `(.L_x_1246) ;  /* 0x0000003000007947 */ /* 0x000fea0003800000 */
.L_x_1247:
[----:B------:R-:W2:Y:S02]  /*3d80*/  LD.E R0, [R2.64] ;  /* 0x0000000602007980 */ /* 0x000ea4000c101900 */
[----:B--2---:R-:W-:-:S05]  /*3d90*/  IMAD.IADD R5, R10, 0x1, R0 ;  /* 0x000000010a057824 */ /* 0x004fca00078e0200 */
[----:B------:R0:W-:Y:S02]  /*3da0*/  ST.E [R2.64], R5 ;  /* 0x0000000502007985 */ /* 0x0001e4000c101906 */
.L_x_1246:
[----:B------:R-:W-:Y:S05]  /*3db0*/  BSYNC B0 ;  /* 0x0000000000007941 */ /* 0x000fea0003800000 */
.L_x_1245:
[----:B------:R-:W2:Y:S02]  /*3dc0*/  ATOM.E.ADD.F16x2.RN.STRONG.GPU P0, RZ, [R2.64+0x4], R11 ;  /* 0x0000040b02ff798a */ /* 0x000ea4000810e9c6 */
[----:B--2---:R-:W-:Y:S05]  /*3dd0*/  @P0 EXIT ;  /* 0x000000000000094d */ /* 0x004fea0003800000 */
[----:B------:R-:W1:Y:S02]  /*3de0*/  QSPC.E.S P0, RZ, [R2+0x4] ;  /* 0x0000040002ff73aa */ /* 0x000e640000000500 */
[----:B-1----:R-:W-:Y:S05]  /*3df0*/  @!P0 BRA `(.L_x_1249) ;  /* 0x0000008000008947 */ /* 0x002fea0003800000 */
[----:B0-----:R-:W-:-:S04]  /*3e00*/  IADD3 R2, R2, 0x4, RZ ;  /* 0x0000000402027810 */ /* 0x001fc80007ffe0ff */
[----:B------:R-:W-:-:S05]  /*3e10*/  LOP3.LUT R2, R2, 0xffffff, RZ, 0xc0, !PT ;  /* 0x00ffffff02027812 */ /* 0x000fca00078ec0ff */
.L_x_1250:
[----:B------:R-:W0:Y:S02]  /*3e20*/  LDS R4, [R2] ;  /* 0x0000000002047984 */ /* 0x000e240000000800 */
[----:B0-----:R-:W-:-:S10]  /*3e30*/  HFMA2.MMA R5, R4, 1, 1, R11 ;  /* 0x3c003c0004057835 */ /* 0x001fd4000000000b */
[----:B------:R-:W0:Y:S02]  /*3e40*/  ATOMS.CAST.SPIN R5, [R2], R4, R5 ;  /* 0x000000040205738d */ /* 0x000e240001800005 */
[----:B0-----:R-:W-:-:S13]  /*3e50*/  ISETP.EQ.U32.AND P0, PT, R5, 0x1, PT ;  /* 0x000000010500780c */ /* 0x001fda0003f02070 */
[----:B------:R-:W-:Y:S05]  /*3e60*/  @!P0 BRA `(.L_x_1250) ;  /* 0xffffffb000008947 */ /* 0x000fea000383ffff */
[----:B------:R-:W-:Y:S05]  /*3e70*/  EXIT ;  /* 0x000000000000794d */ /* 0x000fea0003800000 */
.L_x_1249:
[----:B------:R-:W2:Y:S02]  /*3e80*/  LD.E R0, [R2.64+0x4] ;  /* 0x0000040602007980 */ /* 0x000ea4000c101900 */
[----:B0-2---:R-:W-:-:S05]  /*3e90*/  IMAD.IADD R5, R11, 0x1, R0 ;  /* 0x000000010b057824 */ /* 0x005fca00078e0200 */
[----:B------:R-:W-:Y:S01]  /*3ea0*/  ST.E [R2.64+0x4], R5 ;  /* 0x0000040502007985 */ /* 0x000fe2000c101906 */
[----:B------:R-:W-:Y:S05]  /*3eb0*/  EXIT ;  /* 0x000000000000794d */ /* 0x000fea0003800000 */
.L_x_1251:
        /* <DEDUP_REMOVED lines=12> */
.L_x_3280:


//--------------------- .text._Z23gemm_half_q_half_kernelILi3ELi48ELb1ELb0ELi64EEvPK6__halfPKjS4_S2_PS0_iiiiPKtS7_iiiiiibS2_i --------------------------
	.section	.text._Z23gemm_half_q_half_kernelILi3ELi48ELb1ELb0ELi64EEvPK6__halfPKjS4_S2_PS0_iiiiPKtS7_iiiiiibS2_i,"ax",@progbits
	.sectioninfo	@"SHI_REGISTERS=112"
	.align	128
        .global         _Z23gemm_half_q_half_kernelILi3ELi48ELb1ELb0ELi64EEvPK6__halfPKjS4_S2_PS0_iiiiPKtS7_iiiiiibS2_i
        .type           _Z23gemm_half_q_half_kernelILi3ELi48ELb1ELb0ELi64EEvPK6__halfPKjS4_S2_PS0_iiiiPKtS7_iiiiiibS2_i,@function
        .size           _Z23gemm_half_q_half_kernelILi3ELi48ELb1ELb0ELi64EEvPK6__halfPKjS4_S2_PS0_iiiiPKtS7_iiiiiibS2_i,(.L_x_3281 - _Z23gemm_half_q_half_kernelILi3ELi48ELb1ELb0ELi64EEvPK6__halfPKjS4_S2_PS0_iiiiPKtS7_iiiiiibS2_i)
        .other          _Z23gemm_half_q_half_kernelILi3ELi48ELb1ELb0ELi64EEvPK6__halfPKjS4_S2_PS0_iiiiPKtS7_iiiiiibS2_i,@"STO_CUDA_ENTRY STV_DEFAULT"
_Z23gemm_half_q_half_kernelILi3ELi48ELb1ELb0ELi64EEvPK6__halfPKjS4_S2_PS0_iiiiPKtS7_iiiiiibS2_i:
.text._Z23gemm_half_q_half_kernelILi3ELi48ELb1ELb0ELi64EEvPK6__halfPKjS4_S2_PS0_iiiiPKtS7_iiiiiibS2_i:
[----:B------:R-:W-:Y:S02]  /*0000*/  IMAD.MOV.U32 R1, RZ, RZ, c[0x0][0x28] ;  /* 0x00000a00ff017624 */ /* 0x000fe400078e00ff */
[----:B------:R-:W0:Y:S01]  /*0010*/  S2R R13, SR_CTAID.Y ;  /* 0x00000000000d7919 */ /* 0x000e220000002600 */
[----:B------:R-:W-:Y:S01]  /*0020*/  IMAD.MOV.U32 R0, RZ, RZ, -0x3 ;  /* 0xfffffffdff007424 */ /* 0x000fe200078e00ff */
[----:B------:R-:W-:Y:S01]  /*0030*/  ULDC.64 UR6, c[0x0][0x118] ;  /* 0x0000460000067ab9 */ /* 0x000fe20000000a00 */
[----:B------:R-:W-:Y:S01]  /*0040*/  IADD3 R1, R1, -0x10, RZ ;  /* 0xfffffff001017810 */ /* 0x000fe20007ffe0ff */
[----:B------:R-:W1:Y:S01]  /*0050*/  S2R R23, SR_TID.X ;  /* 0x0000000000177919 */ /* 0x000e620000002100 */
[----:B------:R-:W-:Y:S02]  /*0060*/  PRMT R12, RZ, 0x7610, R12 ;  /* 0x00007610ff0c7816 */ /* 0x000fe4000000000c */
[----:B------:R-:W-:Y:S01]  /*0070*/  PRMT R21, RZ, 0x7610, R21 ;  /* 0x00007610ff157816 */ /* 0x000fe20000000015 */
[----:B------:R-:W2:Y:S01]  /*0080*/  S2R R22, SR_CTAID.Z ;  /* 0x0000000000167919 */ /* 0x000ea20000002700 */
[----:B------:R-:W-:Y:S02]  /*0090*/  PRMT R20, RZ, 0x7610, R20 ;  /* 0x00007610ff147816 */ /* 0x000fe40000000014 */
[----:B------:R-:W-:Y:S01]  /*00a0*/  PRMT R9, RZ, 0x7610, R9 ;  /* 0x00007610ff097816 */ /* 0x000fe20000000009 */
[----:B0-----:R-:W-:-:S05]  /*00b0*/  IMAD R5, R13, R0, c[0x0][0x188] ;  /* 0x000062000d057624 */ /* 0x001fca00078e0200 */
[C---:B------:R-:W-:Y:S02]  /*00c0*/  ISETP.GE.AND P1, PT, R5.reuse, 0x1, PT ;  /* 0x000000010500780c */ /* 0x040fe40003f26270 */
[----:B------:R-:W-:-:S11]  /*00d0*/  IMNMX R19, R5, 0x3, PT ;  /* 0x0000000305137817 */ /* 0x000fd60003800200 */
[----:B------:R-:W-:Y:S05]  /*00e0*/  @!P1 BRA `(.L_x_1252) ;  /* 0x0000014000009947 */ /* 0x000fea0003800000 */
[----:B-12---:R-:W-:Y:S02]  /*00f0*/  IMAD.MOV.U32 R2, RZ, RZ, c[0x0][0x1c8] ;  /* 0x00007200ff027624 */ /* 0x006fe400078e00ff */
        /* <DEDUP_REMOVED lines=19> */
.L_x_1252:
[----:B-12---:R-:W0:Y:S01]  /*0230*/  S2R R2, SR_CTAID.X ;  /* 0x0000000000027919 */ /* 0x006e220000002500 */
[----:B------:R-:W-:Y:S01]  /*0240*/  PRMT R0, R9, 0x9910, RZ ;  /* 0x0000991009007816 */ /* 0x000fe200000000ff */
[----:B------:R-:W-:-:S03]  /*0250*/  IMAD.SHL.U32 R18, R22, 0x40, RZ ;  /* 0x0000004016127824 */ /* 0x000fc600078e00ff */
[----:B------:R-:W-:Y:S02]  /*0260*/  ISETP.NE.AND P0, PT, R0, RZ, PT ;  /* 0x000000ff0000720c */ /* 0x000fe40003f05270 */
[----:B------:R-:W-:-:S04]  /*0270*/  IADD3 R17, R18, 0x40, RZ ;  /* 0x0000004012117810 */ /* 0x000fc80007ffe0ff */
[----:B------:R-:W-:-:S07]  /*0280*/  IMNMX R17, R17, c[0x0][0x190], PT ;  /* 0x0000640011117a17 */ /* 0x000fce0003800200 */
[----:B------:R-:W-:Y:S05]  /*0290*/  @!P0 EXIT ;  /* 0x000000000000894d */ /* 0x000fea0003800000 */
[----:B------:R-:W-:Y:S01]  /*02a0*/  IMAD.IADD R4, R18, 0x1, R23 ;  /* 0x0000000112047824 */ /* 0x000fe200078e0217 */
[----:B------:R-:W-:Y:S01]  /*02b0*/  BSSY B0, `(.L_x_1253) ;  /* 0x0000068000007945 */ /* 0x000fe20003800000 */
[----:B0-----:R-:W-:-:S03]  /*02c0*/  IMAD.SHL.U32 R0, R2, 0x100, RZ ;  /* 0x0000010002007824 */ /* 0x001fc600078e00ff */
        /* <DEDUP_REMOVED lines=23> */
.L_x_1257:
        /* <DEDUP_REMOVED lines=17> */
.L_x_1256:
        /* <DEDUP_REMOVED lines=17> */
.L_x_1255:
        /* <DEDUP_REMOVED lines=13> */
.L_x_1259:
        /* <DEDUP_REMOVED lines=17> */
.L_x_1258:
        /* <DEDUP_REMOVED lines=15> */
.L_x_1254:
[----:B------:R-:W-:Y:S05]  /*0930*/  BSYNC B0 ;  /* 0x0000000000007941 */ /* 0x000fea0003800000 */
.L_x_1253:
[----:B------:R-:W-:-:S13]  /*0940*/  ISETP.GE.AND P0, PT, R6, c[0x0][0x18c], PT ;  /* 0x0000630006007a0c */ /* 0x000fda0003f06270 */
[----:B------:R-:W-:Y:S05]  /*0950*/  @P0 EXIT ;  /* 0x000000000000094d */ /* 0x000fea0003800000 */
[----:B------:R-:W1:Y:S02]  /*0960*/  LDC.S8 R2, c[0x0][0x1c0] ;  /* 0x00007000ff027b82 */ /* 0x000e640000000200 */
[----:B-1----:R-:W-:-:S04]  /*0970*/  ISETP.NE.AND P0, PT, R2, RZ, PT ;  /* 0x000000ff0200720c */ /* 0x002fc80003f05270 */
[----:B------:R-:W-:-:S04]  /*0980*/  ISETP.NE.OR P0, PT, R22, RZ, !P0 ;  /* 0x000000ff1600720c */ /* 0x000fc80004705670 */
[----:B------:R-:W-:-:S13]  /*0990*/  ISETP.LT.OR P0, PT, R5, 0x1, P0 ;  /* 0x000000010500780c */ /* 0x000fda0000701670 */
[----:B------:R-:W-:Y:S05]  /*09a0*/  @P0 BRA `(.L_x_1260) ;  /* 0x0000020000000947 */ /* 0x000fea0003800000 */
[----:B------:R-:W-:Y:S01]  /*09b0*/  ISETP.GT.AND P2, PT, R19, 0x3, PT ;  /* 0x000000031300780c */ /* 0x000fe20003f44270 */
[----:B0-----:R-:W-:Y:S01]  /*09c0*/  IMAD R3, R13, c[0x0][0x18c], RZ ;  /* 0x000063000d037a24 */ /* 0x001fe200078e02ff */
        /* <DEDUP_REMOVED lines=9> */
.L_x_1262:
        /* <DEDUP_REMOVED lines=11> */
.L_x_1261:
        /* <DEDUP_REMOVED lines=10> */
.L_x_1260:
[----:B------:R-:W-:Y:S01]  /*0bb0*/  BAR.SYNC.DEFER_BLOCKING 0x0 ;  /* 0x0000000000007b1d */ /* 0x000fe20000010000 */
[----:B------:R-:W-:Y:S01]  /*0bc0*/  ISETP.GE.AND P0, PT, R18, R17, PT ;  /* 0x000000111200720c */ /* 0x000fe20003f06270 */
[----:B-1----:R-:W-:Y:S02]  /*0bd0*/  IMAD.SHL.U32 R8, R22, 0x80, RZ ;  /* 0x0000008016087824 */ /* 0x002fe400078e00ff */
        /* <DEDUP_REMOVED lines=11> */
.L_x_1264:
        /* <DEDUP_REMOVED lines=34> */
[----:B------:R-:W2:Y:S01]  /*0eb0*/  I2F.F16 R22, R22 ;  /* 0x0000001600167306 */ /* 0x000ea20000200c00 */
[----:B0-----:R-:W-:-:S05]  /*0ec0*/  PRMT R23, R23, 0x5410, R24 ;  /* 0x0000541017177816 */ /* 0x001fca0000000018 */
[----:B---3--:R-:W-:Y:S01]  /*0ed0*/  HMUL2 R2, R23, R10.H0_H0 ;  /* 0x2000000a17027232 */ /* 0x008fe20000000000 */
[----:B--2---:R-:W-:-:S05]  /*0ee0*/  PRMT R3, R22, 0x5410, R11 ;  /* 0x0000541016037816 */ /* 0x004fca000000000b */
[----:B------:R-:W-:Y:S01]  /*0ef0*/  HMUL2 R3, R3, R10.H0_H0 ;  /* 0x2000000a03037232 */ /* 0x000fe20000000000 */
[C---:B------:R-:W-:Y:S01]  /*0f00*/  IMAD R10, R13.reuse, 0x8, R1 ;  /* 0x000000080d0a7824 */ /* 0x040fe200078e0201 */
[----:B------:R-:W-:-:S04]  /*0f10*/  IADD3 R13, R13, 0x1, RZ ;  /* 0x000000010d0d7810 */ /* 0x000fc80007ffe0ff */
[----:B------:R0:W-:Y:S01]  /*0f20*/  STL.64 [R10], R2 ;  /* 0x000000020a007387 */ /* 0x0001e20000100a00 */
[----:B------:R-:W-:Y:S05]  /*0f30*/  @!P2 BRA `(.L_x_1264) ;  /* 0xfffffd500000a947 */ /* 0x000fea000383ffff */
.L_x_1263:
[----:B------:R-:W2:Y:S04]  /*0f40*/  LDL.64 R22, [R1] ;  /* 0x0000000001167983 */ /* 0x000ea80000100a00 */
[----:B0-----:R0:W3:Y:S01]  /*0f50*/  LDG.E.U16.CONSTANT R4, [R8.64+0x2] ;  /* 0x0000020608047981 */ /* 0x0010e2000c1e9500 */
[C---:B------:R-:W-:Y:S01]  /*0f60*/  ISETP.GT.AND P2, PT, R18.reuse, c[0x0][0x1a8], PT ;  /* 0x00006a0012007a0c */ /* 0x040fe20003f44270 */
[----:B------:R-:W-:Y:S01]  /*0f70*/  UMOV UR4, URZ ;  /* 0x0000003f00047c82 */ /* 0x000fe20008000000 */
[C---:B------:R-:W-:Y:S01]  /*0f80*/  ISETP.GT.AND P3, PT, R18.reuse, c[0x0][0x1ac], PT ;  /* 0x00006b0012007a0c */ /* 0x040fe20003f64270 */
[----:B------:R-:W-:Y:S01]  /*0f90*/  IMAD.MOV.U32 R28, RZ, RZ, RZ ;  /* 0x000000ffff1c7224 */ /* 0x000fe200078e00ff */
[----:B------:R-:W-:-:S02]  /*0fa0*/  ISETP.GT.AND P4, PT, R18, c[0x0][0x1b0], PT ;  /* 0x00006c0012007a0c */ /* 0x000fc40003f84270 */
[C---:B------:R-:W-:Y:S02]  /*0fb0*/  IMNMX R2, R18.reuse, c[0x0][0x1a8], PT ;  /* 0x00006a0012027a17 */ /* 0x040fe40003800200 */
        /* <DEDUP_REMOVED lines=10> */
[----:B01----:R-:W-:-:S02]  /*1060*/  @P5 IMNMX R9, R18, c[0x0][0x1b8], PT ;  /* 0x00006e0012095a17 */ /* 0x003fc40003800200 */
        /* <DEDUP_REMOVED lines=36> */
[----:B------:R-:W-:-:S03]  /*12b0*/  PRMT R24, RZ, 0x5410, RZ ;  /* 0x00005410ff187816 */ /* 0x000fc600000000ff */
[----:B------:R-:W-:Y:S01]  /*12c0*/  IMAD R3, R0, c[0x0][0x18c], RZ ;  /* 0x0000630000037a24 */ /* 0x000fe200078e02ff */
[----:B------:R-:W-:-:S04]  /*12d0*/  SHF.R.S32.HI R0, RZ, 0x1f, R6 ;  /* 0x0000001fff007819 */ /* 0x000fc80000011406 */
[----:B------:R-:W-:-:S04]  /*12e0*/  IADD3 R6, P2, R6, R3, RZ ;  /* 0x0000000306067210 */ /* 0x000fc80007f5e0ff */
[----:B------:R-:W-:Y:S02]  /*12f0*/  LEA.HI.X.SX32 R3, R3, R0, 0x1, P2 ;  /* 0x0000000003037211 */ /* 0x000fe400010f0eff */
[----:B------:R-:W-:-:S04]  /*1300*/  LEA R36, P2, R6, c[0x0][0x168], 0x2 ;  /* 0x00005a0006247a11 */ /* 0x000fc800078410ff */
[----:B------:R-:W-:Y:S02]  /*1310*/  LEA.HI.X R37, R6, c[0x0][0x16c], R3, 0x2, P2 ;  /* 0x00005b0006257a11 */ /* 0x000fe400010f1403 */
[----:B--2---:R-:W-:Y:S02]  /*1320*/  PRMT R16, R22, 0x7610, R22 ;  /* 0x0000761016107816 */ /* 0x004fe40000000016 */
[----:B------:R-:W-:Y:S02]  /*1330*/  PRMT R0, R23, 0x7610, R23 ;  /* 0x0000761017007816 */ /* 0x000fe40000000017 */
[----:B------:R-:W-:Y:S01]  /*1340*/  PRMT R23, RZ, 0x5410, RZ ;  /* 0x00005410ff177816 */ /* 0x000fe200000000ff */
[----:B---3--:R-:W-:Y:S01]  /*1350*/  IMAD.IADD R43, R18, 0x1, R4 ;  /* 0x00000001122b7824 */ /* 0x008fe200078e0204 */
[----:B------:R-:W-:Y:S01]  /*1360*/  PRMT R22, RZ, 0x5410, RZ ;  /* 0x00005410ff167816 */ /* 0x000fe200000000ff */
[----:B------:R-:W-:Y:S05]  /*1370*/  @P0 BRA `(.L_x_1265) ;  /* 0x0000246000000947 */ /* 0x000fea0003800000 */
[----:B------:R-:W-:Y:S01]  /*1380*/  PRMT R2, R12, 0x9910, RZ ;  /* 0x000099100c027816 */ /* 0x000fe200000000ff */
[----:B------:R-:W-:Y:S01]  /*1390*/  IMAD.MOV.U32 R28, RZ, RZ, RZ ;  /* 0x000000ffff1c7224 */ /* 0x000fe200078e00ff */
[----:B------:R-:W-:Y:S01]  /*13a0*/  PRMT R27, RZ, 0x7610, R27 ;  /* 0x00007610ff1b7816 */ /* 0x000fe2000000001b */
[----:B------:R-:W-:Y:S01]  /*13b0*/  ULDC UR5, c[0x0][0x18c] ;  /* 0x0000630000057ab9 */ /* 0x000fe20000000800 */
[----:B------:R-:W-:Y:S01]  /*13c0*/  ISETP.NE.AND P0, PT, R2, RZ, PT ;  /* 0x000000ff0200720c */ /* 0x000fe20003f05270 */
[----:B------:R-:W-:-:S02]  /*13d0*/  USHF.R.S32.HI UR5, URZ, 0x1f, UR5 ;  /* 0x0000001f3f057899 */ /* 0x000fc40008011405 */
[----:B------:R-:W-:Y:S01]  /*13e0*/  UMOV UR4, URZ ;  /* 0x0000003f00047c82 */ /* 0x000fe20008000000 */
[----:B------:R-:W-:Y:S02]  /*13f0*/  ISETP.LT.OR P0, PT, R5, 0x3, !P0 ;  /* 0x000000030500780c */ /* 0x000fe40004701670 */
.L_x_1272:
[----:B------:R-:W-:-:S13]  /*1400*/  ISETP.NE.AND P2, PT, R18, R43, PT ;  /* 0x0000002b1200720c */ /* 0x000fda0003f45270 */
[----:B------:R-:W-:Y:S01]  /*1410*/  @!P2 IADD3 R28, R28, 0x1, RZ ;  /* 0x000000011c1ca810 */ /* 0x000fe20007ffe0ff */
[----:B------:R-:W-:Y:S02]  /*1420*/  @!P2 IMAD.SHL.U32 R2, R18, 0x2, RZ ;  /* 0x000000021202a824 */ /* 0x000fe400078e00ff */
[----:B------:R-:W-:Y:S02]  /*1430*/  @!P2 IMAD.MOV.U32 R3, RZ, RZ, 0x2 ;  /* 0x00000002ff03a424 */ /* 0x000fe400078e00ff */
[----:B------:R-:W-:Y:S02]  /*1440*/  @!P2 IMAD R4, R28, 0x8, R1 ;  /* 0x000000081c04a824 */ /* 0x000fe400078e0201 */
[----:B------:R-:W-:-:S03]  /*1450*/  @!P2 IMAD.WIDE R2, R2, R3, c[0x0][0x198] ;  /* 0x000066000202a625 */ /* 0x000fc600078e0203 */
[----:B------:R-:W2:Y:S04]  /*1460*/  @!P2 LDL.64 R6, [R4] ;  /* 0x000000000406a983 */ /* 0x000ea80000100a00 */
[----:B------:R0:W3:Y:S02]  /*1470*/  @!P2 LDG.E.U16.CONSTANT R5, [R2.64+0x2] ;  /* 0x000002060205a981 */ /* 0x0000e4000c1e9500 */
[----:B0-----:R-:W-:Y:S02]  /*1480*/  IMAD.MOV.U32 R2, RZ, RZ, R36 ;  /* 0x000000ffff027224 */ /* 0x001fe400078e0024 */
[----:B------:R-:W-:-:S05]  /*1490*/  IMAD.MOV.U32 R3, RZ, RZ, R37 ;  /* 0x000000ffff037224 */ /* 0x000fca00078e0025 */
[----:B-----5:R0:W5:Y:S01]  /*14a0*/  LDG.E.128.CONSTANT R32, [R2.64] ;  /* 0x0000000602207981 */ /* 0x020162000c1e9d00 */
[----:B------:R-:W-:Y:S01]  /*14b0*/  IMAD.MOV.U32 R13, RZ, RZ, c[0x0][0x18c] ;  /* 0x00006300ff0d7624 */ /* 0x000fe200078e00ff */
[----:B--2---:R-:W-:Y:S02]  /*14c0*/  @!P2 PRMT R16, R6, 0x7610, R16 ;  /* 0x000076100610a816 */ /* 0x004fe40000000010 */
[----:B------:R-:W-:Y:S01]  /*14d0*/  @!P2 PRMT R0, R7, 0x7610, R0 ;  /* 0x000076100700a816 */ /* 0x000fe20000000000 */
[----:B---3--:R-:W-:Y:S01]  /*14e0*/  @!P2 IMAD.IADD R43, R5, 0x1, R18 ;  /* 0x00000001052ba824 */ /* 0x008fe200078e0212 */
[----:B------:R-:W-:Y:S02]  /*14f0*/  @!P2 PRMT R16, R16, 0x7610, R6 ;  /* 0x000076101010a816 */ /* 0x000fe40000000006 */
        /* <DEDUP_REMOVED lines=9> */
[--C-:B------:R-:W-:Y:S02]  /*1590*/  SHF.R.U32.HI R42, RZ, 0xc, R34.reuse ;  /* 0x0000000cff2a7819 */ /* 0x100fe40000011622 */
[--C-:B------:R-:W-:Y:S02]  /*15a0*/  SHF.R.U32.HI R45, RZ, 0xc, R35.reuse ;  /* 0x0000000cff2d7819 */ /* 0x100fe40000011623 */
[----:B------:R-:W-:Y:S02]  /*15b0*/  LOP3.LUT R40, R34, 0x3f003f, RZ, 0xc0, !PT ;  /* 0x003f003f22287812 */ /* 0x000fe400078ec0ff */
[----:B------:R-:W-:Y:S02]  /*15c0*/  SHF.R.U32.HI R44, RZ, 0x6, R34 ;  /* 0x00000006ff2c7819 */ /* 0x000fe40000011622 */
[----:B------:R-:W-:Y:S02]  /*15d0*/  LOP3.LUT R51, R35, 0x3f003f, RZ, 0xc0, !PT ;  /* 0x003f003f23337812 */ /* 0x000fe400078ec0ff */
[----:B------:R-:W-:-:S02]  /*15e0*/  SHF.R.U32.HI R52, RZ, 0x6, R35 ;  /* 0x00000006ff347819 */ /* 0x000fc40000011623 */
[----:B------:R-:W-:Y:S02]  /*15f0*/  ISETP.NE.AND P2, PT, R29, RZ, PT ;  /* 0x000000ff1d00720c */ /* 0x000fe40003f45270 */
        /* <DEDUP_REMOVED lines=13> */
[----:B------:R-:W-:-:S03]  /*16d0*/  ISETP.GE.AND P3, PT, R19, 0x2, PT ;  /* 0x000000021300780c */ /* 0x000fc60003f66270 */
[----:B------:R-:W-:Y:S01]  /*16e0*/  HADD2 R14, R14, -1056, -1056 ;  /* 0xe420e4200e0e7430 */ /* 0x000fe20000000000 */
[--C-:B---3--:R-:W-:Y:S02]  /*16f0*/  SHF.R.U32.HI R29, RZ, 0x8, R8.reuse ;  /* 0x00000008ff1d7819 */ /* 0x108fe40000011608 */
[--C-:B------:R-:W-:Y:S02]  /*1700*/  SHF.R.U32.HI R30, RZ, 0xa, R8.reuse ;  /* 0x0000000aff1e7819 */ /* 0x100fe40000011608 */
[----:B------:R-:W-:Y:S02]  /*1710*/  LOP3.LUT R35, R8, 0x3f003f, RZ, 0xc0, !PT ;  /* 0x003f003f08237812 */ /* 0x000fe400078ec0ff */
[----:B------:R-:W-:Y:S02]  /*1720*/  SHF.R.U32.HI R36, RZ, 0x6, R8 ;  /* 0x00000006ff247819 */ /* 0x000fe40000011608 */
[--C-:B------:R-:W-:Y:S02]  /*1730*/  SHF.R.U32.HI R34, RZ, 0x8, R9.reuse ;  /* 0x00000008ff227819 */ /* 0x100fe40000011609 */
[----:B------:R-:W-:-:S02]  /*1740*/  SHF.R.U32.HI R39, RZ, 0xa, R9 ;  /* 0x0000000aff277819 */ /* 0x000fc40000011609 */
[----:B------:R-:W-:Y:S02]  /*1750*/  LOP3.LUT R38, R9, 0x3f003f, RZ, 0xc0, !PT ;  /* 0x003f003f09267812 */ /* 0x000fe400078ec0ff */
[----:B------:R-:W-:Y:S02]  /*1760*/  SHF.R.U32.HI R41, RZ, 0x6, R9 ;  /* 0x00000006ff297819 */ /* 0x000fe40000011609 */
[--C-:B------:R-:W-:Y:S02]  /*1770*/  SHF.R.U32.HI R9, RZ, 0x8, R10.reuse ;  /* 0x00000008ff097819 */ /* 0x100fe4000001160a */
[----:B------:R-:W-:Y:S02]  /*1780*/  LOP3.LUT R8, R15, 0xf000f, RZ, 0xc0, !PT ;  /* 0x000f000f0f087812 */ /* 0x000fe400078ec0ff */
[----:B------:R-:W-:Y:S02]  /*1790*/  SHF.R.U32.HI R50, RZ, 0x8, R11 ;  /* 0x00000008ff327819 */ /* 0x000fe4000001160b */
[----:B------:R-:W-:-:S02]  /*17a0*/  SHF.R.U32.HI R49, RZ, 0xa, R10 ;  /* 0x0000000aff317819 */ /* 0x000fc4000001160a */
[----:B------:R-:W-:Y:S02]  /*17b0*/  LOP3.LUT R46, R10, 0x3f003f, RZ, 0xc0, !PT ;  /* 0x003f003f0a2e7812 */ /* 0x000fe400078ec0ff */
[----:B------:R-:W-:Y:S02]  /*17c0*/  SHF.R.U32.HI R47, RZ, 0x6, R10 ;  /* 0x00000006ff2f7819 */ /* 0x000fe4000001160a */
[----:B--2---:R-:W-:Y:S02]  /*17d0*/  SHF.R.U32.HI R15, RZ, 0xc, R5 ;  /* 0x0000000cff0f7819 */ /* 0x004fe40000011605 */
[----:B------:R-:W-:Y:S02]  /*17e0*/  LOP3.LUT R10, R8, 0x300030, R29, 0xf8, !PT ;  /* 0x00300030080a7812 */ /* 0x000fe400078ef81d */
[----:B------:R-:W-:Y:S02]  /*17f0*/  LOP3.LUT R42, R37, 0x300030, R34, 0xf8, !PT ;  /* 0x00300030252a7812 */ /* 0x000fe400078ef822 */
[----:B------:R-:W-:-:S02]  /*1800*/  LOP3.LUT R48, R48, 0x300030, R9, 0xf8, !PT ;  /* 0x0030003030307812 */ /* 0x000fc400078ef809 */
[----:B------:R-:W-:Y:S02]  /*1810*/  LOP3.LUT R57, R45, 0x300030, R50, 0xf8, !PT ;  /* 0x003000302d397812 */ /* 0x000fe400078ef832 */
[----:B------:R-:W-:Y:S02]  /*1820*/  SHF.R.U32.HI R9, RZ, 0xc, R4 ;  /* 0x0000000cff097819 */ /* 0x000fe40000011604 */
[----:B------:R-:W-:Y:S02]  /*1830*/  SHF.R.U32.HI R29, RZ, 0xc, R6 ;  /* 0x0000000cff1d7819 */ /* 0x000fe40000011606 */
[----:B------:R-:W-:Y:S02]  /*1840*/  SHF.R.U32.HI R37, RZ, 0xc, R7 ;  /* 0x0000000cff257819 */ /* 0x000fe40000011607 */
[----:B------:R-:W-:Y:S02]  /*1850*/  SHF.R.U32.HI R58, RZ, 0xa, R11 ;  /* 0x0000000aff3a7819 */ /* 0x000fe4000001160b */
[----:B------:R-:W-:-:S02]  /*1860*/  LOP3.LUT R55, R11, 0x3f003f, RZ, 0xc0, !PT ;  /* 0x003f003f0b377812 */ /* 0x000fc400078ec0ff */
[----:B------:R-:W-:Y:S02]  /*1870*/  SHF.R.U32.HI R56, RZ, 0x6, R11 ;  /* 0x00000006ff387819 */ /* 0x000fe4000001160b */
[----:B------:R-:W-:Y:S02]  /*1880*/  LOP3.LUT R34, R6, 0x3f003f, RZ, 0xc0, !PT ;  /* 0x003f003f06227812 */ /* 0x000fe400078ec0ff */
[----:B------:R-:W-:Y:S02]  /*1890*/  SHF.R.U32.HI R45, RZ, 0x6, R6 ;  /* 0x00000006ff2d7819 */ /* 0x000fe40000011606 */
[----:B------:R-:W-:Y:S02]  /*18a0*/  LOP3.LUT R11, R5, 0x3f003f, RZ, 0xc0, !PT ;  /* 0x003f003f050b7812 */ /* 0x000fe400078ec0ff */
        /* <DEDUP_REMOVED lines=125> */
.L_x_1267:
        /* <DEDUP_REMOVED lines=46> */
.L_x_1268:
        /* <DEDUP_REMOVED lines=43> */
.L_x_1266:
        /* <DEDUP_REMOVED lines=17> */
[----:B------:R-:W-:Y:S02]  /*2720*/  LOP3.LUT R40, R34, 0x3f003f, RZ, 0xc0, !PT ;  /* 0x003f003f22287812 */ /* 0x000fe400078ec0ff */
[----:B------:R-:W-:Y:S02]  /*2730*/  SHF.R.U32.HI R44, RZ, 0x6, R34 ;  /* 0x00000006ff2c7819 */ /* 0x000fe40000011622 */
[--C-:B------:R-:W-:Y:S02]  /*2740*/  SHF.R.U32.HI R45, RZ, 0xc, R35.reuse ;  /* 0x0000000cff2d7819 */ /* 0x100fe40000011623 */
[----:B------:R-:W-:Y:S02]  /*2750*/  LOP3.LUT R51, R35, 0x3f003f, RZ, 0xc0, !PT ;  /* 0x003f003f23337812 */ /* 0x000fe400078ec0ff */
[----:B------:R-:W-:-:S02]  /*2760*/  SHF.R.U32.HI R52, RZ, 0x6, R35 ;  /* 0x00000006ff347819 */ /* 0x000fc40000011623 */
[--C-:B----4-:R-:W-:Y:S02]  /*2770*/  SHF.R.U32.HI R14, RZ, 0x8, R8.reuse ;  /* 0x00000008ff0e7819 */ /* 0x110fe40000011608 */
        /* <DEDUP_REMOVED lines=8> */
[--C-:B------:R-:W-:Y:S02]  /*2800*/  SHF.R.U32.HI R58, RZ, 0xa, R11.reuse ;  /* 0x0000000aff3a7819 */ /* 0x100fe4000001160b */
[----:B------:R-:W-:Y:S02]  /*2810*/  LOP3.LUT R55, R11, 0x3f003f, RZ, 0xc0, !PT ;  /* 0x003f003f0b377812 */ /* 0x000fe400078ec0ff */
[----:B------:R-:W-:-:S02]  /*2820*/  SHF.R.U32.HI R56, RZ, 0x6, R11 ;  /* 0x00000006ff387819 */ /* 0x000fc4000001160b */
[--C-:B------:R-:W-:Y:S02]  /*2830*/  SHF.R.U32.HI R42, RZ, 0x8, R10.reuse ;  /* 0x00000008ff2a7819 */ /* 0x100fe4000001160a */
[----:B------:R-:W-:Y:S02]  /*2840*/  LOP3.LUT R9, R30, 0xf000f, RZ, 0xc0, !PT ;  /* 0x000f000f1e097812 */ /* 0x000fe400078ec0ff */
[----:B------:R-:W-:Y:S02]  /*2850*/  LOP3.LUT R11, R41, 0xf000f, RZ, 0xc0, !PT ;  /* 0x000f000f290b7812 */ /* 0x000fe400078ec0ff */
[----:B------:R-:W-:Y:S02]  /*2860*/  LOP3.LUT R37, R37, 0xf000f, RZ, 0xc0, !PT ;  /* 0x000f000f25257812 */ /* 0x000fe400078ec0ff */
[----:B------:R-:W-:Y:S02]  /*2870*/  SHF.R.U32.HI R47, RZ, 0xa, R10 ;  /* 0x0000000aff2f7819 */ /* 0x000fe4000001160a */
[----:B------:R-:W-:-:S02]  /*2880*/  LOP3.LUT R46, R10, 0x3f003f, RZ, 0xc0, !PT ;  /* 0x003f003f0a2e7812 */ /* 0x000fc400078ec0ff */
[----:B------:R-:W-:Y:S02]  /*2890*/  SHF.R.U32.HI R48, RZ, 0x6, R10 ;  /* 0x00000006ff307819 */ /* 0x000fe4000001160a */
[----:B------:R-:W-:Y:S02]  /*28a0*/  LOP3.LUT R10, R9, 0x300030, R14, 0xf8, !PT ;  /* 0x00300030090a7812 */ /* 0x000fe400078ef80e */
[----:B------:R-:W-:Y:S02]  /*28b0*/  LOP3.LUT R49, R11, 0x300030, R42, 0xf8, !PT ;  /* 0x003000300b317812 */ /* 0x000fe400078ef82a */
[----:B------:R-:W-:Y:S02]  /*28c0*/  LOP3.LUT R45, R45, 0xf000f, RZ, 0xc0, !PT ;  /* 0x000f000f2d2d7812 */ /* 0x000fe400078ec0ff */
[----:B---3--:R-:W-:Y:S02]  /*28d0*/  SHF.R.U32.HI R14, RZ, 0xc, R5 ;  /* 0x0000000cff0e7819 */ /* 0x008fe40000011605 */
[----:B------:R-:W-:-:S02]  /*28e0*/  SHF.R.U32.HI R42, RZ, 0xc, R7 ;  /* 0x0000000cff2a7819 */ /* 0x000fc40000011607 */
[----:B------:R-:W-:Y:S02]  /*28f0*/  LOP3.LUT R41, R37, 0x300030, R8, 0xf8, !PT ;  /* 0x0030003025297812 */ /* 0x000fe400078ef808 */
[----:B------:R-:W-:Y:S02]  /*2900*/  SHF.R.U32.HI R9, RZ, 0xc, R4 ;  /* 0x0000000cff097819 */ /* 0x000fe40000011604 */
[----:B------:R-:W-:Y:S02]  /*2910*/  SHF.R.U32.HI R37, RZ, 0xc, R6 ;  /* 0x0000000cff257819 */ /* 0x000fe40000011606 */
[----:B------:R-:W-:Y:S02]  /*2920*/  LOP3.LUT R8, R4, 0x3f003f, RZ, 0xc0, !PT ;  /* 0x003f003f04087812 */ /* 0x000fe400078ec0ff */
[----:B------:R-:W-:Y:S02]  /*2930*/  LOP3.LUT R53, R7, 0x3f003f, RZ, 0xc0, !PT ;  /* 0x003f003f07357812 */ /* 0x000fe400078ec0ff */
[----:B------:R-:W-:-:S02]  /*2940*/  SHF.R.U32.HI R54, RZ, 0x6, R7 ;  /* 0x00000006ff367819 */ /* 0x000fc40000011607 */
[----:B------:R-:W-:Y:S02]  /*2950*/  LOP3.LUT R29, R32, 0x3f003f, RZ, 0xc0, !PT ;  /* 0x003f003f201d7812 */ /* 0x000fe400078ec0ff */
[----:B------:R-:W-:Y:S02]  /*2960*/  LOP3.LUT R57, R45, 0x300030, R50, 0xf8, !PT ;  /* 0x003000302d397812 */ /* 0x000fe400078ef832 */
[----:B------:R-:W-:Y:S02]  /*2970*/  LOP3.LUT R11, R5, 0x3f003f, RZ, 0xc0, !PT ;  /* 0x003f003f050b7812 */ /* 0x000fe400078ec0ff */
[----:B------:R-:W-:Y:S02]  /*2980*/  LOP3.LUT R14, R14, 0xf000f, RZ, 0xc0, !PT ;  /* 0x000f000f0e0e7812 */ /* 0x000fe400078ec0ff */
[----:B------:R-:W-:Y:S02]  /*2990*/  LOP3.LUT R7, R42, 0xf000f, RZ, 0xc0, !PT ;  /* 0x000f000f2a077812 */ /* 0x000fe400078ec0ff */
[----:B------:R-:W-:-:S02]  /*29a0*/  LOP3.LUT R52, R52, 0x3f003f, RZ, 0xc0, !PT ;  /* 0x003f003f34347812 */ /* 0x000fc400078ec0ff */
[----:B------:R-:W-:Y:S02]  /*29b0*/  SHF.R.U32.HI R32, RZ, 0x6, R32 ;  /* 0x00000006ff207819 */ /* 0x000fe40000011620 */
[----:B------:R-:W-:Y:S02]  /*29c0*/  SHF.R.U32.HI R5, RZ, 0x6, R5 ;  /* 0x00000006ff057819 */ /* 0x000fe40000011605 */
[----:B------:R-:W-:Y:S02]  /*29d0*/  LOP3.LUT R30, R6, 0x3f003f, RZ, 0xc0, !PT ;  /* 0x003f003f061e7812 */ /* 0x000fe400078ec0ff */
[----:B------:R-:W-:Y:S02]  /*29e0*/  SHF.R.U32.HI R45, RZ, 0x6, R6 ;  /* 0x00000006ff2d7819 */ /* 0x000fe40000011606 */
[----:B------:R-:W-:Y:S02]  /*29f0*/  SHF.R.U32.HI R4, RZ, 0x6, R4 ;  /* 0x00000006ff047819 */ /* 0x000fe40000011604 */
[----:B------:R-:W-:-:S02]  /*2a00*/  LOP3.LUT R6, R9, 0xf000f, RZ, 0xc0, !PT ;  /* 0x000f000f09067812 */ /* 0x000fc400078ec0ff */
[----:B------:R-:W-:Y:S02]  /*2a10*/  LOP3.LUT R50, R37, 0xf000f, RZ, 0xc0, !PT ;  /* 0x000f000f25327812 */ /* 0x000fe400078ec0ff */
[----:B------:R-:W-:Y:S02]  /*2a20*/  LOP3.LUT R8, R8, 0x64006400, RZ, 0xfc, !PT ;  /* 0x6400640008087812 */ /* 0x000fe400078efcff */
        /* <DEDUP_REMOVED lines=11> */
[----:B------:R-:W-:Y:S02]  /*2ae0*/  LOP3.LUT R6, R6, 0x300030, R15, 0xf8, !PT ;  /* 0x0030003006067812 */ /* 0x000fe400078ef80f */
[----:B------:R-:W-:Y:S02]  /*2af0*/  LOP3.LUT R50, R50, 0x300030, R47, 0xf8, !PT ;  /* 0x0030003032327812 */ /* 0x000fe400078ef82f */
        /* <DEDUP_REMOVED lines=108> */
.L_x_1270:
        /* <DEDUP_REMOVED lines=46> */
.L_x_1271:
        /* <DEDUP_REMOVED lines=43> */
.L_x_1269:
[----:B------:R-:W-:Y:S01]  /*3750*/  IADD3 R18, R18, 0x20, RZ ;  /* 0x0000002012127810 */ /* 0x000fe20007ffe0ff */
[----:B------:R-:W-:Y:S01]  /*3760*/  UIMAD UR8, UR5, 0x18, URZ ;  /* 0x00000018050878a4 */ /* 0x000fe2000f8e023f */
[----:B------:R-:W-:Y:S01]  /*3770*/  IMAD.WIDE.U32 R2, R13, 0x18, R2 ;  /* 0x000000180d027825 */ /* 0x000fe200078e0002 */
[----:B------:R-:W-:Y:S01]  /*3780*/  UIADD3 UR4, UR4, 0x40, URZ ;  /* 0x0000004004047890 */ /* 0x000fe2000fffe03f */
[C---:B------:R-:W-:Y:S02]  /*3790*/  ISETP.GE.AND P2, PT, R18.reuse, c[0x0][0x1ac], PT ;  /* 0x00006b0012007a0c */ /* 0x040fe40003f46270 */
[----:B------:R-:W-:Y:S01]  /*37a0*/  ISETP.LT.AND P3, PT, R18, R17, PT ;  /* 0x000000111200720c */ /* 0x000fe20003f61270 */
[----:B------:R-:W-:Y:S01]  /*37b0*/  IMAD.MOV.U32 R36, RZ, RZ, R2 ;  /* 0x000000ffff247224 */ /* 0x000fe200078e0002 */
[----:B------:R-:W-:-:S11]  /*37c0*/  IADD3 R37, R3, UR8, RZ ;  /* 0x0000000803257c10 */ /* 0x000fd6000fffe0ff */
[----:B------:R-:W-:Y:S05]  /*37d0*/  @!P2 BRA P3, `(.L_x_1272) ;  /* 0xffffdc200000a947 */ /* 0x000fea000183ffff */
.L_x_1265:
[----:B------:R-:W-:-:S04]  /*37e0*/  ISETP.GE.AND P0, PT, R18, R17, PT ;  /* 0x000000111200720c */ /* 0x000fc80003f06270 */
[----:B------:R-:W-:-:S13]  /*37f0*/  ISETP.GE.OR P0, PT, R18, c[0x0][0x1b0], P0 ;  /* 0x00006c0012007a0c */ /* 0x000fda0000706670 */
[----:B------:R-:W-:Y:S05]  /*3800*/  @P0 BRA `(.L_x_1273) ;  /* 0x000020d000000947 */ /* 0x000fea0003800000 */
[----:B------:R-:W0:Y:S01]  /*3810*/  S2R R2, SR_CTAID.Y ;  /* 0x0000000000027919 */ /* 0x000e220000002600 */
[----:B------:R-:W-:Y:S01]  /*3820*/  IMAD.MOV.U32 R3, RZ, RZ, -0x3 ;  /* 0xfffffffdff037424 */ /* 0x000fe200078e00ff */
[----:B------:R-:W-:-:S04]  /*3830*/  PRMT R4, R12, 0x9910, RZ ;  /* 0x000099100c047816 */ /* 0x000fc800000000ff */
[----:B------:R-:W-:Y:S01]  /*3840*/  ISETP.NE.AND P0, PT, R4, RZ, PT ;  /* 0x000000ff0400720c */ /* 0x000fe20003f05270 */
[----:B0-----:R-:W-:-:S05]  /*3850*/  IMAD R2, R2, R3, c[0x0][0x188] ;  /* 0x0000620002027624 */ /* 0x001fca00078e0203 */
[----:B------:R-:W-:Y:S02]  /*3860*/  ISETP.LT.OR P0, PT, R2, 0x3, !P0 ;  /* 0x000000030200780c */ /* 0x000fe40004701670 */
.L_x_1277:
[----:B------:R-:W-:Y:S01]  /*3870*/  ISETP.NE.AND P2, PT, R18, R43, PT ;  /* 0x0000002b1200720c */ /* 0x000fe20003f45270 */
[----:B------:R-:W-:-:S04]  /*3880*/  IMAD.MOV.U32 R41, RZ, RZ, c[0x0][0x18c] ;  /* 0x00006300ff297624 */ /* 0x000fc800078e00ff */
[C---:B-----5:R-:W-:Y:S02]  /*3890*/  IMAD.WIDE R32, R41.reuse, 0x4, R36 ;  /* 0x0000000429207825 */ /* 0x060fe400078e0224 */
[----:B------:R-:W5:Y:S04]  /*38a0*/  LDG.E.128.CONSTANT R36, [R36.64] ;  /* 0x0000000624247981 */ /* 0x000f68000c1e9d00 */
        /* <DEDUP_REMOVED lines=12> */
[----:B--2---:R-:W-:Y:S02]  /*3970*/  @!P2 PRMT R16, R6, 0x7610, R16 ;  /* 0x000076100610a816 */ /* 0x004fe40000000010 */
[----:B------:R-:W-:Y:S01]  /*3980*/  @!P2 PRMT R0, R7, 0x7610, R0 ;  /* 0x000076100700a816 */ /* 0x000fe20000000000 */
[----:B---3--:R-:W-:Y:S01]  /*3990*/  @!P2 IMAD.IADD R43, R3, 0x1, R18 ;  /* 0x00000001032ba824 */ /* 0x008fe200078e0212 */
[----:B------:R-:W-:Y:S01]  /*39a0*/  @!P2 PRMT R16, R16, 0x7610, R6 ;  /* 0x000076101010a816 */ /* 0x000fe20000000006 */
[----:B------:R-:W-:Y:S01]  /*39b0*/  IMAD.WIDE R2, R41, 0x4, R4 ;  /* 0x0000000429027825 */ /* 0x000fe200078e0204 */
[----:B------:R-:W-:Y:S01]  /*39c0*/  @!P2 PRMT R0, R0, 0x7610, R7 ;  /* 0x000076100000a816 */ /* 0x000fe20000000007 */
[----:B------:R-:W-:Y:S05]  /*39d0*/  @!P1 BRA `(.L_x_1274) ;  /* 0x00001e8000009947 */ /* 0x000fea0003800000 */
[----:B0-----:R-:W2:Y:S01]  /*39e0*/  LDG.E.128.CONSTANT R4, [R2.64] ;  /* 0x0000000602047981 */ /* 0x001ea2000c1e9d00 */
[----:B-----5:R-:W-:-:S02]  /*39f0*/  SHF.R.U32.HI R30, RZ, 0xf, R36 ;  /* 0x0000000fff1e7819 */ /* 0x020fc40000011624 */
        /* <DEDUP_REMOVED lines=11> */
[----:B------:R-:W-:-:S02]  /*3ab0*/  SHF.R.U32.HI R81, RZ, 0xe, R32 ;  /* 0x0000000eff517819 */ /* 0x000fc40000011620 */
[----:B------:R-:W-:Y:S02]  /*3ac0*/  SHF.R.U32.HI R89, RZ, 0xe, R35 ;  /* 0x0000000eff597819 */ /* 0x000fe40000011623 */
[----:B------:R-:W-:Y:S02]  /*3ad0*/  LOP3.LUT R8, R30, 0x10001, RZ, 0xc0, !PT ;  /* 0x000100011e087812 */ /* 0x000fe400078ec0ff */
[----:B------:R-:W-:Y:S02]  /*3ae0*/  LOP3.LUT R88, R88, 0x10001, RZ, 0xc0, !PT ;  /* 0x0001000158587812 */ /* 0x000fe400078ec0ff */
[C---:B------:R-:W-:Y:S02]  /*3af0*/  LOP3.LUT R68, R32.reuse, 0x3e003e0, RZ, 0xc0, !PT ;  /* 0x03e003e020447812 */ /* 0x040fe400078ec0ff */
[----:B------:R-:W-:Y:S02]  /*3b00*/  LOP3.LUT R71, R32, 0x1f001f, RZ, 0xc0, !PT ;  /* 0x001f001f20477812 */ /* 0x000fe400078ec0ff */
[----:B------:R-:W-:-:S02]  /*3b10*/  SHF.R.U32.HI R72, RZ, 0xa, R32 ;  /* 0x0000000aff487819 */ /* 0x000fc40000011620 */
[----:B------:R-:W-:Y:S02]  /*3b20*/  SHF.R.U32.HI R83, RZ, 0xe, R33 ;  /* 0x0000000eff537819 */ /* 0x000fe40000011621 */
[--C-:B------:R-:W-:Y:S02]  /*3b30*/  SHF.R.U32.HI R86, RZ, 0xe, R34.reuse ;  /* 0x0000000eff567819 */ /* 0x100fe40000011622 */
[C---:B------:R-:W-:Y:S02]  /*3b40*/  LOP3.LUT R32, R34.reuse, 0x3e003e0, RZ, 0xc0, !PT ;  /* 0x03e003e022207812 */ /* 0x040fe400078ec0ff */
[----:B------:R-:W-:Y:S02]  /*3b50*/  LOP3.LUT R50, R34, 0x1f001f, RZ, 0xc0, !PT ;  /* 0x001f001f22327812 */ /* 0x000fe400078ec0ff */
[----:B------:R-:W-:Y:S02]  /*3b60*/  SHF.R.U32.HI R52, RZ, 0xa, R34 ;  /* 0x0000000aff347819 */ /* 0x000fe40000011622 */
[----:B------:R-:W-:-:S02]  /*3b70*/  LOP3.LUT R82, R82, 0x10001, RZ, 0xc0, !PT ;  /* 0x0001000152527812 */ /* 0x000fc400078ec0ff */
[--C-:B------:R-:W-:Y:S02]  /*3b80*/  SHF.R.U32.HI R87, RZ, 0xd, R14.reuse ;  /* 0x0000000dff577819 */ /* 0x100fe4000001160e */
[C---:B------:R-:W-:Y:S02]  /*3b90*/  LOP3.LUT R34, R14.reuse, 0x3e003e0, RZ, 0xc0, !PT ;  /* 0x03e003e00e227812 */ /* 0x040fe400078ec0ff */
[----:B------:R-:W-:Y:S02]  /*3ba0*/  LOP3.LUT R56, R14, 0x1f001f, RZ, 0xc0, !PT ;  /* 0x001f001f0e387812 */ /* 0x000fe400078ec0ff */
        /* <DEDUP_REMOVED lines=8> */
[----:B------:R-:W-:-:S02]  /*3c30*/  LOP3.LUT R66, R36, 0x3e003e0, RZ, 0xc0, !PT ;  /* 0x03e003e024427812 */ /* 0x000fc400078ec0ff */
[----:B------:R-:W-:Y:S02]  /*3c40*/  LOP3.LUT R60, R36, 0x1f001f, RZ, 0xc0, !PT ;  /* 0x001f001f243c7812 */ /* 0x000fe400078ec0ff */
[----:B------:R-:W-:Y:S02]  /*3c50*/  SHF.R.U32.HI R59, RZ, 0xa, R36 ;  /* 0x0000000aff3b7819 */ /* 0x000fe40000011624 */
[--C-:B------:R-:W-:Y:S02]  /*3c60*/  SHF.R.U32.HI R84, RZ, 0xd, R13.reuse ;  /* 0x0000000dff547819 */ /* 0x100fe4000001160d */
[C---:B------:R-:W-:Y:S02]  /*3c70*/  LOP3.LUT R38, R13.reuse, 0x3e003e0, RZ, 0xc0, !PT ;  /* 0x03e003e00d267812 */ /* 0x040fe400078ec0ff */
[----:B------:R-:W-:Y:S02]  /*3c80*/  LOP3.LUT R62, R13, 0x1f001f, RZ, 0xc0, !PT ;  /* 0x001f001f0d3e7812 */ /* 0x000fe400078ec0ff */
        /* <DEDUP_REMOVED lines=8> */
[----:B------:R-:W-:Y:S02]  /*3d10*/  LOP3.LUT R83, R82, 0x20002, R83, 0xf8, !PT ;  /* 0x0002000252537812 */ /* 0x000fe400078ef853 */
[--C-:B------:R-:W-:Y:S02]  /*3d20*/  SHF.R.U32.HI R9, RZ, 0xc, R10.reuse ;  /* 0x0000000cff097819 */ /* 0x100fe4000001160a */
[C---:B------:R-:W-:Y:S02]  /*3d30*/  LOP3.LUT R39, R10.reuse, 0x3e003e0, RZ, 0xc0, !PT ;  /* 0x03e003e00a277812 */ /* 0x040fe400078ec0ff */
[----:B------:R-:W-:Y:S02]  /*3d40*/  LOP3.LUT R64, R10, 0x1f001f, RZ, 0xc0, !PT ;  /* 0x001f001f0a407812 */ /* 0x000fe400078ec0ff */
[----:B------:R-:W-:-:S02]  /*3d50*/  SHF.R.U32.HI R65, RZ, 0xa, R10 ;  /* 0x0000000aff417819 */ /* 0x000fc4000001160a */
[----:B------:R-:W-:Y:S02]  /*3d60*/  SHF.R.U32.HI R10, RZ, 0xc, R11 ;  /* 0x0000000cff0a7819 */ /* 0x000fe4000001160b */
[----:B------:R-:W-:Y:S02]  /*3d70*/  PRMT R8, R21, 0x9910, RZ ;  /* 0x0000991015087816 */ /* 0x000fe400000000ff */
        /* <DEDUP_REMOVED lines=10> */
[C---:B------:R-:W-:Y:S02]  /*3e20*/  LOP3.LUT R33, R35.reuse, 0x3e003e0, RZ, 0xc0, !PT ;  /* 0x03e003e023217812 */ /* 0x040fe400078ec0ff */
[----:B------:R-:W-:Y:S02]  /*3e30*/  LOP3.LUT R46, R35, 0x1f001f, RZ, 0xc0, !PT ;  /* 0x001f001f232e7812 */ /* 0x000fe400078ec0ff */
[----:B------:R-:W-:Y:S02]  /*3e40*/  SHF.R.U32.HI R47, RZ, 0xa, R35 ;  /* 0x0000000aff2f7819 */ /* 0x000fe40000011623 */
[----:B------:R-:W-:Y:S02]  /*3e50*/  ISETP.NE.AND P2, PT, R8, RZ, PT ;  /* 0x000000ff0800720c */ /* 0x000fe40003f45270 */
[----:B------:R-:W-:Y:S02]  /*3e60*/  LOP3.LUT R86, R86, 0x40004, R87, 0xf8, !PT ;  /* 0x0004000456567812 */ /* 0x000fe400078ef857 */
[----:B------:R-:W-:-:S02]  /*3e70*/  LOP3.LUT R82, R81, 0x80008, R12, 0xf8, !PT ;  /* 0x0008000851527812 */ /* 0x000fc400078ef80c */
[----:B------:R-:W-:Y:S02]  /*3e80*/  LOP3.LUT R92, R89, 0x80008, R10, 0xf8, !PT ;  /* 0x00080008595c7812 */ /* 0x000fe400078ef80a */
[C---:B------:R-:W-:Y:S02]  /*3e90*/  LOP3.LUT R35, R15.reuse, 0x3e003e0, RZ, 0xc0, !PT ;  /* 0x03e003e00f237812 */ /* 0x040fe400078ec0ff */
[----:B------:R-:W-:Y:S02]  /*3ea0*/  LOP3.LUT R53, R15, 0x1f001f, RZ, 0xc0, !PT ;  /* 0x001f001f0f357812 */ /* 0x000fe400078ec0ff */
[----:B------:R-:W-:Y:S01]  /*3eb0*/  SHF.R.U32.HI R48, RZ, 0xa, R15 ;  /* 0x0000000aff307819 */ /* 0x000fe2000001160f */
[----:B------:R-:W-:Y:S01]  /*3ec0*/  IMAD.MOV.U32 R15, RZ, RZ, 0x2800 ;  /* 0x00002800ff0f7424 */ /* 0x000fe200078e00ff */
[----:B------:R-:W-:Y:S02]  /*3ed0*/  LOP3.LUT R83, R84, 0x80008, R13, 0xf8, !PT ;  /* 0x0008000854537812 */ /* 0x000fe400078ef80d */
[----:B------:R-:W-:-:S02]  /*3ee0*/  LOP3.LUT R67, R11, 0x3e003e0, RZ, 0xc0, !PT ;  /* 0x03e003e00b437812 */ /* 0x000fc400078ec0ff */
[----:B------:R-:W-:Y:S02]  /*3ef0*/  LOP3.LUT R58, R11, 0x1f001f, RZ, 0xc0, !PT ;  /* 0x001f001f0b3a7812 */ /* 0x000fe400078ec0ff */
[----:B------:R-:W-:Y:S02]  /*3f00*/  SHF.R.U32.HI R61, RZ, 0xa, R11 ;  /* 0x0000000aff3d7819 */ /* 0x000fe4000001160b */
[----:B------:R-:W-:Y:S02]  /*3f10*/  LOP3.LUT R88, R86, 0x80008, R9, 0xf8, !PT ;  /* 0x0008000856587812 */ /* 0x000fe400078ef809 */
[----:B------:R-:W-:Y:S02]  /*3f20*/  PRMT R30, R15, 0x7610, R30 ;  /* 0x000076100f1e7816 */ /* 0x000fe4000000001e */
        /* <DEDUP_REMOVED lines=48> */
[----:B------:R-:W-:Y:S02]  /*4230*/  ISETP.GE.AND P3, PT, R19, 0x2, PT ;  /* 0x000000021300780c */ /* 0x000fe40003f66270 */
[--C-:B--2---:R-:W-:Y:S02]  /*4240*/  SHF.R.U32.HI R81, RZ, 0xb, R4.reuse ;  /* 0x0000000bff517819 */ /* 0x104fe40000011604 */
        /* <DEDUP_REMOVED lines=12> */
[----:B------:R-:W-:Y:S02]  /*4310*/  LOP3.LUT R6, R83, 0x100010, R4, 0xf8, !PT ;  /* 0x0010001053067812 */ /* 0x000fe400078ef804 */
[----:B------:R-:W-:Y:S01]  /*4320*/  LOP3.LUT R81, R66, 0x64006400, RZ, 0xfc, !PT ;  /* 0x6400640042517812 */ /* 0x000fe200078efcff */
[----:B------:R-:W-:Y:S01]  /*4330*/  HFMA2 R66, R95, R30.H0_H0, -48, -48 ;  /* 0xd200d2005f427431 */ /* 0x000fe2000004001e */
[----:B------:R-:W-:-:S02]  /*4340*/  LOP3.LUT R83, R68, 0x64006400, RZ, 0xfc, !PT ;  /* 0x6400640044537812 */ /* 0x000fc400078efcff */
[--C-:B------:R-:W-:Y:S01]  /*4350*/  SHF.R.U32.HI R87, RZ, 0xb, R7.reuse ;  /* 0x0000000bff577819 */ /* 0x100fe20000011607 */
[-C--:B------:R-:W-:Y:S01]  /*4360*/  HFMA2 R94, R81, R30.reuse.H0_H0, -48, -48 ;  /* 0xd200d200515e7431 */ /* 0x080fe2000004001e */
[----:B------:R-:W-:Y:S02]  /*4370*/  SHF.R.U32.HI R15, RZ, 0xa, R7 ;  /* 0x0000000aff0f7819 */ /* 0x000fe40000011607 */
[----:B------:R-:W-:Y:S01]  /*4380*/  LOP3.LUT R4, R88, 0x100010, R85, 0xf8, !PT ;  /* 0x0010001058047812 */ /* 0x000fe200078ef855 */
[----:B------:R-:W-:Y:S01]  /*4390*/  HADD2 R88, R49, -1040, -1040 ;  /* 0xe410e41031587430 */ /* 0x000fe20000000000 */
[----:B------:R-:W-:Y:S02]  /*43a0*/  LOP3.LUT R101, R86, 0x64006400, RZ, 0xfc, !PT ;  /* 0x6400640056657812 */ /* 0x000fe400078efcff */
[----:B------:R-:W-:Y:S01]  /*43b0*/  LOP3.LUT R85, R69, 0x64006400, RZ, 0xfc, !PT ;  /* 0x6400640045557812 */ /* 0x000fe200078efcff */
[----:B------:R-:W-:Y:S01]  /*43c0*/  HFMA2 R69, R83, R30.H0_H0, -48, -48 ;  /* 0xd200d20053457431 */ /* 0x000fe2000004001e */
[----:B------:R-:W-:-:S02]  /*43d0*/  LOP3.LUT R86, R29, 0x64006400, RZ, 0xfc, !PT ;  /* 0x640064001d567812 */ /* 0x000fc400078efcff */
[C---:B------:R-:W-:Y:S01]  /*43e0*/  LOP3.LUT R90, R7.reuse, 0x3e003e0, RZ, 0xc0, !PT ;  /* 0x03e003e0075a7812 */ /* 0x040fe200078ec0ff */
[-C--:B------:R-:W-:Y:S01]  /*43f0*/  HFMA2 R68, R85, R30.reuse.H0_H0, -48, -48 ;  /* 0xd200d20055447431 */ /* 0x080fe2000004001e */
[----:B------:R-:W-:Y:S01]  /*4400*/  LOP3.LUT R14, R7, 0x1f001f, RZ, 0xc0, !PT ;  /* 0x001f001f070e7812 */ /* 0x000fe200078ec0ff */
[----:B------:R-:W-:Y:S01]  /*4410*/  HADD2 R86, R86, -1040, -1040 ;  /* 0xe410e41056567430 */ /* 0x000fe20000000000 */
[----:B------:R-:W-:Y:S02]  /*4420*/  LOP3.LUT R33, R80, 0x64006400, RZ, 0xfc, !PT ;  /* 0x6400640050217812 */ /* 0x000fe400078efcff */
[----:B------:R-:W-:Y:S02]  /*4430*/  LOP3.LUT R29, R48, 0x1f001f, RZ, 0xc0, !PT ;  /* 0x001f001f301d7812 */ /* 0x000fe400078ec0ff */
        /* <DEDUP_REMOVED lines=121> */
[-C--:B------:R-:W-:Y:S02]  /*4bd0*/  HFMA2.MMA R4, R68, R7.reuse, R12 ;  /* 0x0000000744047235 */ /* 0x080fe4000000000c */
[----:B------:R-:W-:Y:S01]  /*4be0*/  HFMA2.MMA R95, R37, R7, R95 ;  /* 0x00000007255f7235 */ /* 0x000fe2000000005f */
[----:B------:R-:W-:Y:S01]  /*4bf0*/  HFMA2 R7, R35, R7, R6 ;  /* 0x0000000723077231 */ /* 0x000fe20000000006 */
        /* <DEDUP_REMOVED lines=41> */
.L_x_1275:
        /* <DEDUP_REMOVED lines=80> */
.L_x_1276:
        /* <DEDUP_REMOVED lines=77> */
.L_x_1274:
[----:B0-----:R-:W-:Y:S01]  /*5860*/  IADD3 R18, R18, 0x20, RZ ;  /* 0x0000002012127810 */ /* 0x001fe20007ffe0ff */
[----:B------:R-:W-:Y:S01]  /*5870*/  IMAD.WIDE R2, R41, 0x4, R2 ;  /* 0x0000000429027825 */ /* 0x000fe200078e0202 */
[----:B------:R-:W-:Y:S02]  /*5880*/  UIADD3 UR4, UR4, 0x40, URZ ;  /* 0x0000004004047890 */ /* 0x000fe4000fffe03f */
[C---:B------:R-:W-:Y:S01]  /*5890*/  ISETP.GE.AND P2, PT, R18.reuse, c[0x0][0x1b0], PT ;  /* 0x00006c0012007a0c */ /* 0x040fe20003f46270 */
[----:B-----5:R-:W-:Y:S01]  /*58a0*/  IMAD.MOV.U32 R36, RZ, RZ, R2 ;  /* 0x000000ffff247224 */ /* 0x020fe200078e0002 */
[----:B------:R-:W-:Y:S01]  /*58b0*/  ISETP.LT.AND P3, PT, R18, R17, PT ;  /* 0x000000111200720c */ /* 0x000fe20003f61270 */
[----:B------:R-:W-:-:S12]  /*58c0*/  IMAD.MOV.U32 R37, RZ, RZ, R3 ;  /* 0x000000ffff257224 */ /* 0x000fd800078e0003 */
[----:B------:R-:W-:Y:S05]  /*58d0*/  @!P2 BRA P3, `(.L_x_1277) ;  /* 0xffffdf900000a947 */ /* 0x000fea000183ffff */
.L_x_1273:
[----:B------:R-:W-:Y:S05]  /*58e0*/  @!P1 EXIT ;  /* 0x000000000000994d */ /* 0x000fea0003800000 */
[----:B------:R-:W0:Y:S01]  /*58f0*/  S2R R3, SR_CTAID.X ;  /* 0x0000000000037919 */ /* 0x000e220000002500 */
[----:B------:R-:W-:-:S03]  /*5900*/  IMAD.MOV.U32 R9, RZ, RZ, 0x2 ;  /* 0x00000002ff097424 */ /* 0x000fc600078e00ff */
[----:B------:R-:W0:Y:S04]  /*5910*/  S2R R2, SR_TID.X ;  /* 0x0000000000027919 */ /* 0x000e280000002100 */
[----:B------:R-:W1:Y:S01]  /*5920*/  S2R R0, SR_CTAID.Y ;  /* 0x0000000000007919 */ /* 0x000e620000002600 */
[----:B0-----:R-:W-:-:S04]  /*5930*/  IMAD R3, R3, 0x40, R2 ;  /* 0x0000004003037824 */ /* 0x001fc800078e0202 */
[----:B------:R-:W-:Y:S02]  /*5940*/  IMAD.SHL.U32 R3, R3, 0x4, RZ ;  /* 0x0000000403037824 */ /* 0x000fe400078e00ff */
[----:B-1----:R-:W-:-:S04]  /*5950*/  IMAD R0, R0, 0x3, RZ ;  /* 0x0000000300007824 */ /* 0x002fc800078e02ff */
        /* <DEDUP_REMOVED lines=8> */
.L_x_1281:
[----:B------:R-:W0:Y:S02]  /*59e0*/  LDS R6, [R4] ;  /* 0x0000000004067984 */ /* 0x000e240000000800 */
[----:B0-----:R-:W-:-:S06]  /*59f0*/  HADD2 R7, R6, R27 ;  /* 0x0000001b06077230 */ /* 0x001fcc0000000000 */
[----:B------:R-:W0:Y:S02]  /*5a00*/  ATOMS.CAST.SPIN R7, [R4], R6, R7 ;  /* 0x000000060407738d */ /* 0x000e240001800007 */
[----:B0-----:R-:W-:-:S13]  /*5a10*/  ISETP.EQ.U32.AND P0, PT, R7, 0x1, PT ;  /* 0x000000010700780c */ /* 0x001fda0003f02070 */
[----:B------:R-:W-:Y:S05]  /*5a20*/  @!P0 BRA `(.L_x_1281) ;  /* 0xffffffb000008947 */ /* 0x000fea000383ffff */
[----:B------:R-:W-:Y:S05]  /*5a30*/  BRA `(.L_x_1279) ;  /* 0x0000003000007947 */ /* 0x000fea0003800000 */
.L_x_1280:
[----:B------:R-:W2:Y:S02]  /*5a40*/  LD.E R4, [R2.64] ;  /* 0x0000000602047980 */ /* 0x000ea4000c101900 */
[----:B--2---:R-:W-:-:S05]  /*5a50*/  IMAD.IADD R5, R27, 0x1, R4 ;  /* 0x000000011b057824 */ /* 0x004fca00078e0204 */
[----:B------:R0:W-:Y:S02]  /*5a60*/  ST.E [R2.64], R5 ;  /* 0x0000000502007985 */ /* 0x0001e4000c101906 */
.L_x_1279:
[----:B------:R-:W-:Y:S05]  /*5a70*/  BSYNC B0 ;  /* 0x0000000000007941 */ /* 0x000fea0003800000 */
.L_x_1278:
[----:B------:R-:W2:Y:S01]  /*5a80*/  ATOM.E.ADD.F16x2.RN.STRONG.GPU P0, RZ, [R2.64+0x4], R26 ;  /* 0x0000041a02ff798a */ /* 0x000ea2000810e9c6 */
[----:B------:R-:W-:Y:S01]  /*5a90*/  BSSY B0, `(.L_x_1282) ;  /* 0x000000f000007945 */ /* 0x000fe20003800000 */
[----:B--2---:R-:W-:Y:S05]  /*5aa0*/  @P0 BRA `(.L_x_1283) ;  /* 0x000000d000000947 */ /* 0x004fea0003800000 */
[----:B------:R-:W1:Y:S02]  /*5ab0*/  QSPC.E.S P0, RZ, [R2+0x4] ;  /* 0x0000040002ff73aa */ /* 0x000e640000000500 */
[----:B-1----:R-:W-:Y:S05]  /*5ac0*/  @!P0 BRA `(.L_x_1284) ;  /* 0x0000008000008947 */ /* 0x002fea0003800000 */
[----:B0-----:R-:W-:-:S04]  /*5ad0*/  IADD3 R2, R2, 0x4, RZ ;  /* 0x0000000402027810 */ /* 0x001fc80007ffe0ff */
[----:B------:R-:W-:-:S05]  /*5ae0*/  LOP3.LUT R2, R2, 0xffffff, RZ, 0xc0, !PT ;  /* 0x00ffffff02027812 */ /* 0x000fca00078ec0ff */
.L_x_1285:
[----:B------:R-:W0:Y:S02]  /*5af0*/  LDS R4, [R2] ;  /* 0x0000000002047984 */ /* 0x000e240000000800 */
[----:B0-----:R-:W-:-:S10]  /*5b00*/  HFMA2.MMA R5, R4, 1, 1, R26 ;  /* 0x3c003c0004057835 */ /* 0x001fd4000000001a */
[----:B------:R-:W0:Y:S02]  /*5b10*/  ATOMS.CAST.SPIN R5, [R2], R4, R5 ;  /* 0x000000040205738d */ /* 0x000e240001800005 */
[----:B0-----:R-:W-:-:S13]  /*5b20*/  ISETP.EQ.U32.AND P0, PT, R5, 0x1, PT ;  /* 0x000000010500780c */ /* 0x001fda0003f02070 */
[----:B------:R-:W-:Y:S05]  /*5b30*/  @!P0 BRA `(.L_x_1285) ;  /* 0xffffffb000008947 */ /* 0x000fea000383ffff */
[----:B------:R-:W-:Y:S05]  /*5b40*/  BRA `(.L_x_1283) ;  /* 0x0000003000007947 */ /* 0x000fea0003800000 */
.L_x_1284:
[----:B------:R-:W2:Y:S02]  /*5b50*/  LD.E R4, [R2.64+0x4] ;  /* 0x0000040602047980 */ /* 0x000ea4000c101900 */
[----:B0-2---:R-:W-:-:S05]  /*5b60*/  IMAD.IADD R5, R26, 0x1, R4 ;  /* 0x000000011a057824 */ /* 0x005fca00078e0204 */
[----:B------:R0:W-:Y:S02]  /*5b70*/  ST.E [R2.64+0x4], R5 ;  /* 0x0000040502007985 */ /* 0x0001e4000c101906 */
.L_x_1283:
[----:B------:R-:W-:Y:S05]  /*5b80*/  BSYNC B0 ;  /* 0x0000000000007941 */ /* 0x000fea0003800000 */
.L_x_1282:
        /* <DEDUP_REMOVED lines=10> */
.L_x_1289:
[----:B------:R-:W0:Y:S02]  /*5c30*/  LDS R6, [R4] ;  /* 0x0000000004067984 */ /* 0x000e240000000800 */
[----:B0-----:R-:W-:-:S06]  /*5c40*/  HADD2 R7, R6, R25 ;  /* 0x0000001906077230 */ /* 0x001fcc0000000000 */
[----:B------:R-:W0:Y:S02]  /*5c50*/  ATOMS.CAST.SPIN R7, [R4], R6, R7 ;  /* 0x000000060407738d */ /* 0x000e240001800007 */
[----:B0-----:R-:W-:-:S13]  /*5c60*/  ISETP.EQ.U32.AND P0, PT, R7, 0x1, PT ;  /* 0x000000010700780c */ /* 0x001fda0003f02070 */
[----:B------:R-:W-:Y:S05]  /*5c70*/  @!P0 BRA `(.L_x_1289) ;  /* 0xffffffb000008947 */ /* 0x000fea000383ffff */
[----:B------:R-:W-:Y:S05]  /*5c80*/  BRA `(.L_x_1287) ;  /* 0x0000003000007947 */ /* 0x000fea0003800000 */
.L_x_1288:
[----:B------:R-:W2:Y:S02]  /*5c90*/  LD.E R4, [R2.64] ;  /* 0x0000000602047980 */ /* 0x000ea4000c101900 */
[----:B--2---:R-:W-:-:S05]  /*5ca0*/  IMAD.IADD R5, R25, 0x1, R4 ;  /* 0x0000000119057824 */ /* 0x004fca00078e0204 */
[----:B------:R0:W-:Y:S02]  /*5cb0*/  ST.E [R2.64], R5 ;  /* 0x0000000502007985 */ /* 0x0001e4000c101906 */
.L_x_1287:
[----:B------:R-:W-:Y:S05]  /*5cc0*/  BSYNC B0 ;  /* 0x0000000000007941 */ /* 0x000fea0003800000 */
.L_x_1286:
[----:B------:R-:W2:Y:S01]  /*5cd0*/  ATOM.E.ADD.F16x2.RN.STRONG.GPU P0, RZ, [R2.64+0x4], R24 ;  /* 0x0000041802ff798a */ /* 0x000ea2000810e9c6 */
[----:B------:R-:W-:Y:S01]  /*5ce0*/  BSSY B0, `(.L_x_1290) ;  /* 0x000000f000007945 */ /* 0x000fe20003800000 */
[----:B--2---:R-:W-:Y:S05]  /*5cf0*/  @P0 BRA `(.L_x_1291) ;  /* 0x000000d000000947 */ /* 0x004fea0003800000 */
[----:B------:R-:W1:Y:S02]  /*5d00*/  QSPC.E.S P0, RZ, [R2+0x4] ;  /* 0x0000040002ff73aa */ /* 0x000e640000000500 */
[----:B-1----:R-:W-:Y:S05]  /*5d10*/  @!P0 BRA `(.L_x_1292) ;  /* 0x0000008000008947 */ /* 0x002fea0003800000 */
[----:B0-----:R-:W-:-:S04]  /*5d20*/  IADD3 R2, R2, 0x4, RZ ;  /* 0x0000000402027810 */ /* 0x001fc80007ffe0ff */
[----:B------:R-:W-:-:S05]  /*5d30*/  LOP3.LUT R2, R2, 0xffffff, RZ, 0xc0, !PT ;  /* 0x00ffffff02027812 */ /* 0x000fca00078ec0ff */
.L_x_1293:
[----:B------:R-:W0:Y:S02]  /*5d40*/  LDS R4, [R2] ;  /* 0x0000000002047984 */ /* 0x000e240000000800 */
[----:B0-----:R-:W-:-:S10]  /*5d50*/  HFMA2.MMA R5, R4, 1, 1, R24 ;  /* 0x3c003c0004057835 */ /* 0x001fd40000000018 */
[----:B------:R-:W0:Y:S02]  /*5d60*/  ATOMS.CAST.SPIN R5, [R2], R4, R5 ;  /* 0x000000040205738d */ /* 0x000e240001800005 */
[----:B0-----:R-:W-:-:S13]  /*5d70*/  ISETP.EQ.U32.AND P0, PT, R5, 0x1, PT ;  /* 0x000000010500780c */ /* 0x001fda0003f02070 */
[----:B------:R-:W-:Y:S05]  /*5d80*/  @!P0 BRA `(.L_x_1293) ;  /* 0xffffffb000008947 */ /* 0x000fea000383ffff */
[----:B------:R-:W-:Y:S05]  /*5d90*/  BRA `(.L_x_1291) ;  /* 0x0000003000007947 */ /* 0x000fea0003800000 */
.L_x_1292:
[----:B------:R-:W2:Y:S02]  /*5da0*/  LD.E R4, [R2.64+0x4] ;  /* 0x0000040602047980 */ /* 0x000ea4000c101900 */
[----:B0-2---:R-:W-:-:S05]  /*5db0*/  IMAD.IADD R5, R24, 0x1, R4 ;  /* 0x0000000118057824 */ /* 0x005fca00078e0204 */
[----:B------:R0:W-:Y:S02]  /*5dc0*/  ST.E [R2.64+0x4], R5 ;  /* 0x0000040502007985 */ /* 0x0001e4000c101906 */
.L_x_1291:
[----:B------:R-:W-:Y:S05]  /*5dd0*/  BSYNC B0 ;  /* 0x0000000000007941 */ /* 0x000fea0003800000 */
.L_x_1290:
        /* <DEDUP_REMOVED lines=10> */
.L_x_1297:
[----:B------:R-:W0:Y:S02]  /*5e80*/  LDS R4, [R0] ;  /* 0x0000000000047984 */ /* 0x000e240000000800 */
[----:B0-----:R-:W-:-:S06]  /*5e90*/  HADD2 R5, R4, R23 ;  /* 0x0000001704057230 */ /* 0x001fcc0000000000 */
[----:B------:R-:W0:Y:S02]  /*5ea0*/  ATOMS.CAST.SPIN R5, [R0], R4, R5 ;  /* 0x000000040005738d */ /* 0x000e240001800005 */
[----:B0-----:R-:W-:-:S13]  /*5eb0*/  ISETP.EQ.U32.AND P0, PT, R5, 0x1, PT ;  /* 0x000000010500780c */ /* 0x001fda0003f02070 */
[----:B------:R-:W-:Y:S05]  /*5ec0*/  @!P0 BRA `(.L_x_1297) ;  /* 0xffffffb000008947 */ /* 0x000fea000383ffff */
[----:B------:R-:W-:Y:S05]  /*5ed0*/  BRA `(.L_x_1295) ;  /* 0x0000003000007947 */ /* 0x000fea0003800000 */
.L_x_1296:
[----:B------:R-:W2:Y:S02]  /*5ee0*/  LD.E R0, [R2.64] ;  /* 0x0000000602007980 */ /* 0x000ea4000c101900 */
[----:B--2---:R-:W-:-:S05]  /*5ef0*/  IMAD.IADD R5, R23, 0x1, R0 ;  /* 0x0000000117057824 */ /* 0x004fca00078e0200 */
[----:B------:R0:W-:Y:S02]  /*5f00*/  ST.E [R2.64], R5 ;  /* 0x0000000502007985 */ /* 0x0001e4000c101906 */
.L_x_1295:
[----:B------:R-:W-:Y:S05]  /*5f10*/  BSYNC B0 ;  /* 0x0000000000007941 */ /* 0x000fea0003800000 */
.L_x_1294:
[----:B------:R-:W2:Y:S02]  /*5f20*/  ATOM.E.ADD.F16x2.RN.STRONG.GPU P0, RZ, [R2.64+0x4], R22 ;  /* 0x0000041602ff798a */ /* 0x000ea4000810e9c6 */
[----:B--2---:R-:W-:Y:S05]  /*5f30*/  @P0 EXIT ;  /* 0x000000000000094d */ /* 0x004fea0003800000 */
[----:B------:R-:W1:Y:S02]  /*5f40*/  QSPC.E.S P0, RZ, [R2+0x4] ;  /* 0x0000040002ff73aa */ /* 0x000e640000000500 */
[----:B-1----:R-:W-:Y:S05]  /*5f50*/  @!P0 BRA `(.L_x_1298) ;  /* 0x0000008000008947 */ /* 0x002fea0003800000 */
[----:B0-----:R-:W-:-:S04]  /*5f60*/  IADD3 R2, R2, 0x4, RZ ;  /* 0x0000000402027810 */ /* 0x001fc80007ffe0ff */
[----:B------:R-:W-:-:S05]  /*5f70*/  LOP3.LUT R2, R2, 0xffffff, RZ, 0xc0, !PT ;  /* 0x00ffffff02027812 */ /* 0x000fca00078ec0ff */
.L_x_1299:
[----:B------:R-:W0:Y:S02]  /*5f80*/  LDS R4, [R2] ;  /* 0x0000000002047984 */ /* 0x000e240000000800 */
[----:B0-----:R-:W-:-:S10]  /*5f90*/  HFMA2.MMA R5, R4, 1, 1, R22 ;  /* 0x3c003c0004057835 */ /* 0x001fd40000000016 */
[----:B------:R-:W0:Y:S02]  /*5fa0*/  ATOMS.CAST.SPIN R5, [R2], R4, R5 ;  /* 0x000000040205738d */ /* 0x000e240001800005 */
[----:B0-----:R-:W-:-:S13]  /*5fb0*/  ISETP.EQ.U32.AND P0, PT, R5, 0x1, PT ;  /* 0x000000010500780c */ /* 0x001fda0003f02070 */
[----:B------:R-:W-:Y:S05]  /*5fc0*/  @!P0 BRA `(.L_x_1299) ;  /* 0xffffffb000008947 */ /* 0x000fea000383ffff */
[----:B------:R-:W-:Y:S05]  /*5fd0*/  EXIT ;  /* 0x000000000000794d */ /* 0x000fea0003800000 */
.L_x_1298:
[----:B------:R-:W2:Y:S02]  /*5fe0*/  LD.E R0, [R2.64+0x4] ;  /* 0x0000040602007980 */ /* 0x000ea4000c101900 */
[----:B0-2---:R-:W-:-:S05]  /*5ff0*/  IMAD.IADD R5, R22, 0x1, R0 ;  /* 0x0000000116057824 */ /* 0x005fca00078e0200 */
[----:B------:R-:W-:Y:S01]  /*6000*/  ST.E [R2.64+0x4], R5 ;  /* 0x0000040502007985 */ /* 0x000fe2000c101906 */
[----:B------:R-:W-:Y:S05]  /*6010*/  EXIT ;  /* 0x000000000000794d */ /* 0x000fea0003800000 */
.L_x_1300:
        /* <DEDUP_REMOVED lines=14> */
.L_x_3281:


//--------------------- .text._Z23gemm_half_q_half_kernelILi3ELi16ELb1ELb0ELi64EEvPK6__halfPKjS4_S2_PS0_iiiiPKtS7_iiiiiibS2_i --------------------------
	.section	.text._Z23gemm_half_q_half_kernelILi3ELi16ELb1ELb0ELi64EEvPK6__halfPKjS4_S2_PS0_iiiiPKtS7_iiiiiibS2_i,"ax",@progbits
	.sectioninfo	@"SHI_REGISTERS=106"
	.align	128
        .global         _Z23gemm_half_q_half_kernelILi3ELi16ELb1ELb0ELi64EEvPK6__halfPKjS4_S2_PS0_iiiiPKtS7_iiiiiibS2_i
        .type           _Z23gemm_half_q_half_kernelILi3ELi16ELb1ELb0ELi64EEvPK6__halfPKjS4_S2_PS0_iiiiPKtS7_iiiiiibS2_i,@function
        .size           _Z23gemm_half_q_half_kernelILi3ELi16ELb1ELb0ELi64EEvPK6__halfPKjS4_S2_PS0_iiiiPKtS7_iiiiiibS2_i,(.L_x_3282 - _Z23gemm_half_q_half_kernelILi3ELi16ELb1ELb0ELi64EEvPK6__halfPKjS4_S2_PS0_iiiiPKtS7_iiiiiibS2_i)
        .other          _Z23gemm_half_q_half_kernelILi3ELi16ELb1ELb0ELi64EEvPK6__halfPKjS4_S2_PS0_iiiiPKtS7_iiiiiibS2_i,@"STO_CUDA_ENTRY STV_DEFAULT"
_Z23gemm_half_q_half_kernelILi3ELi16ELb1ELb0ELi64EEvPK6__halfPKjS4_S2_PS0_iiiiPKtS7_iiiiiibS2_i:
.text._Z23gemm_half_q_half_kernelILi3ELi16ELb1ELb0ELi64EEvPK6__halfPKjS4_S2_PS0_iiiiPKtS7_iiiiiibS2_i:
        /* <DEDUP_REMOVED lines=9> */
[----:B------:R-:W-:Y:S01]  /*0090*/  PRMT R2, RZ, 0x7610, R2 ;  /* 0x00007610ff027816 */ /* 0x000fe20000000002 */
[----:B0-----:R-:W-:Y:S01]  /*00a0*/  IMAD R8, R18, R3, c[0x0][0x188] ;  /* 0x0000620012087624 */ /* 0x001fe200078e0203 */
[----:B------:R-:W-:-:S04]  /*00b0*/  PRMT R3, RZ, 0x7610, R3 ;  /* 0x00007610ff037816 */ /* 0x000fc80000000003 */
        /* <DEDUP_REMOVED lines=23> */
.L_x_1301:
        /* <DEDUP_REMOVED lines=23> */
[----:B------:R-:W-:Y:S02]  /*03a0*/  IMAD R5, R4, 0x3, RZ ;  /* 0x0000000304057824 */ /* 0x000fe400078e02ff */
        /* <DEDUP_REMOVED lines=9> */
.L_x_1306:
        /* <DEDUP_REMOVED lines=17> */
.L_x_1305:
        /* <DEDUP_REMOVED lines=17> */
.L_x_1304:
[----:B------:R-:W-:Y:S01]  /*0660*/  IMAD R10, R18, c[0x0][0x190], RZ ;  /* 0x00006400120a7a24 */ /* 0x000fe200078e02ff */
[----:B------:R-:W-:Y:S01]  /*0670*/  ISETP.GT.AND P2, PT, R26, 0x3, PT ;  /* 0x000000031a00780c */ /* 0x000fe20003f44270 */
[----:B------:R-:W-:Y:S02]  /*0680*/  IMAD.SHL.U32 R16, R20, 0x2, RZ ;  /* 0x0000000214107824 */ /* 0x000fe400078e00ff */
[----:B------:R-:W-:Y:S02]  /*0690*/  IMAD R10, R10, 0x3, RZ ;  /* 0x000000030a0a7824 */ /* 0x000fe400078e02ff */
        /* <DEDUP_REMOVED lines=9> */
.L_x_1308:
        /* <DEDUP_REMOVED lines=17> */
.L_x_1307:
        /* <DEDUP_REMOVED lines=15> */
.L_x_1303:
[----:B------:R-:W-:Y:S05]  /*0930*/  BSYNC B0 ;  /* 0x0000000000007941 */ /* 0x000fea0003800000 */
.L_x_1302:
        /* <DEDUP_REMOVED lines=18> */
.L_x_1311:
        /* <DEDUP_REMOVED lines=11> */
.L_x_1310:
        /* <DEDUP_REMOVED lines=10> */
.L_x_1309:
[C---:B------:R-:W-:Y:S01]  /*0bb0*/  ISETP.GT.AND P0, PT, R25.reuse, c[0x0][0x1a8], PT ;  /* 0x00006a0019007a0c */ /* 0x040fe20003f04270 */
[----:B------:R-:W-:Y:S01]  /*0bc0*/  IMAD.MOV.U32 R23, RZ, RZ, 0x2 ;  /* 0x00000002ff177424 */ /* 0x000fe200078e00ff */
[C---:B------:R-:W-:Y:S01]  /*0bd0*/  ISETP.GT.AND P3, PT, R25.reuse, c[0x0][0x1ac], PT ;  /* 0x00006b0019007a0c */ /* 0x040fe20003f64270 */
[----:B------:R-:W-:Y:S01]  /*0be0*/  BAR.SYNC.DEFER_BLOCKING 0x0 ;  /* 0x0000000000007b1d */ /* 0x000fe20000010000 */
[C---:B------:R-:W-:Y:S01]  /*0bf0*/  ISETP.GT.AND P5, PT, R25.reuse, c[0x0][0x1b4], PT ;  /* 0x00006d0019007a0c */ /* 0x040fe20003fa4270 */
[----:B------:R-:W-:Y:S01]  /*0c00*/  IMAD.MOV.U32 R22, RZ, RZ, RZ ;  /* 0x000000ffff167224 */ /* 0x000fe200078e00ff */
[C---:B------:R-:W-:Y:S01]  /*0c10*/  ISETP.GT.AND P4, PT, R25.reuse, c[0x0][0x1b0], PT ;  /* 0x00006c0019007a0c */ /* 0x040fe20003f84270 */
[----:B------:R-:W-:Y:S01]  /*0c20*/  IMAD.MOV.U32 R27, RZ, RZ, RZ ;  /* 0x000000ffff1b7224 */ /* 0x000fe200078e00ff */
[C---:B-1----:R-:W-:Y:S02]  /*0c30*/  IMNMX R4, R25.reuse, c[0x0][0x1a8], PT ;  /* 0x00006a0019047a17 */ /* 0x042fe40003800200 */
[----:B------:R-:W-:-:S02]  /*0c40*/  ISETP.GT.AND P2, PT, R25, c[0x0][0x1b8], PT ;  /* 0x00006e0019007a0c */ /* 0x000fc40003f44270 */
[----:B0-----:R-:W-:Y:S02]  /*0c50*/  SHF.R.S32.HI R5, RZ, 0x1f, R4 ;  /* 0x0000001fff057819 */ /* 0x001fe40000011404 */
[----:B------:R-:W-:Y:S02]  /*0c60*/  @P0 IMNMX R2, R25, c[0x0][0x1ac], PT ;  /* 0x00006b0019020a17 */ /* 0x000fe40003800200 */
[----:B------:R-:W-:Y:S02]  /*0c70*/  LEA.HI R14, R5, R4, RZ, 0x5 ;  /* 0x00000004050e7211 */ /* 0x000fe400078f28ff */
[----:B------:R-:W-:Y:S02]  /*0c80*/  @P0 IADD3 R2, R2, -c[0x0][0x1a8], RZ ;  /* 0x80006a0002020a10 */ /* 0x000fe40007ffe0ff */
[C---:B------:R-:W-:Y:S02]  /*0c90*/  @P3 IMNMX R4, R25.reuse, c[0x0][0x1b0], PT ;  /* 0x00006c0019043a17 */ /* 0x040fe40003800200 */
[----:B------:R-:W-:-:S02]  /*0ca0*/  @P5 IMNMX R11, R25, c[0x0][0x1b8], PT ;  /* 0x00006e00190b5a17 */ /* 0x000fc40003800200 */
[----:B------:R-:W-:Y:S02]  /*0cb0*/  @P0 SHF.R.S32.HI R5, RZ, 0x1f, R2 ;  /* 0x0000001fff050819 */ /* 0x000fe40000011402 */
[----:B------:R-:W-:Y:S02]  /*0cc0*/  @P4 IMNMX R10, R25, c[0x0][0x1b4], PT ;  /* 0x00006d00190a4a17 */ /* 0x000fe40003800200 */
[----:B------:R-:W-:Y:S02]  /*0cd0*/  @P3 IADD3 R4, R4, -c[0x0][0x1ac], RZ ;  /* 0x80006b0004043a10 */ /* 0x000fe40007ffe0ff */
[----:B------:R-:W-:Y:S02]  /*0ce0*/  @P5 IADD3 R12, R11, -c[0x0][0x1b4], RZ ;  /* 0x80006d000b0c5a10 */ /* 0x000fe40007ffe0ff */
[----:B------:R-:W-:Y:S02]  /*0cf0*/  @P0 LEA.HI R5, R5, R2, RZ, 0x5 ;  /* 0x0000000205050211 */ /* 0x000fe400078f28ff */
[----:B------:R-:W-:-:S02]  /*0d00*/  @P4 IADD3 R10, R10, -c[0x0][0x1b0], RZ ;  /* 0x80006c000a0a4a10 */ /* 0x000fc40007ffe0ff */
[----:B------:R-:W-:Y:S02]  /*0d10*/  @P3 SHF.R.S32.HI R11, RZ, 0x1f, R4 ;  /* 0x0000001fff0b3819 */ /* 0x000fe40000011404 */
[----:B------:R-:W-:Y:S02]  /*0d20*/  @P5 SHF.R.S32.HI R15, RZ, 0x1f, R12 ;  /* 0x0000001fff0f5819 */ /* 0x000fe4000001140c */
[----:B------:R-:W-:Y:S02]  /*0d30*/  @P2 IMNMX R2, R25, c[0x0][0x1bc], PT ;  /* 0x00006f0019022a17 */ /* 0x000fe40003800200 */
[----:B------:R-:W-:Y:S02]  /*0d40*/  @P0 SHF.R.S32.HI R5, RZ, 0x5, R5 ;  /* 0x00000005ff050819 */ /* 0x000fe40000011405 */
[----:B------:R-:W-:Y:S02]  /*0d50*/  @P4 SHF.R.S32.HI R13, RZ, 0x1f, R10 ;  /* 0x0000001fff0d4819 */ /* 0x000fe4000001140a */
[----:B------:R-:W-:Y:S01]  /*0d60*/  @P3 LEA.HI R11, R11, R4, RZ, 0x5 ;  /* 0x000000040b0b3211 */ /* 0x000fe200078f28ff */
[----:B------:R-:W-:Y:S01]  /*0d70*/  IMAD.MOV.U32 R4, RZ, RZ, RZ ;  /* 0x000000ffff047224 */ /* 0x000fe200078e00ff */
[----:B------:R-:W-:Y:S01]  /*0d80*/  @P5 LEA.HI R15, R15, R12, RZ, 0x5 ;  /* 0x0000000c0f0f5211 */ /* 0x000fe200078f28ff */
[----:B------:R-:W-:Y:S01]  /*0d90*/  @P0 IMAD R4, R5, 0x6, RZ ;  /* 0x0000000605040824 */ /* 0x000fe200078e02ff */
[----:B------:R-:W-:Y:S01]  /*0da0*/  @P2 IADD3 R12, R2, -c[0x0][0x1b8], RZ ;  /* 0x80006e00020c2a10 */ /* 0x000fe20007ffe0ff */
[----:B------:R-:W-:Y:S01]  /*0db0*/  IMAD.MOV.U32 R2, RZ, RZ, RZ ;  /* 0x000000ffff027224 */ /* 0x000fe200078e00ff */
[----:B------:R-:W-:-:S02]  /*0dc0*/  ISETP.GE.AND P0, PT, R25, R24, PT ;  /* 0x000000181900720c */ /* 0x000fc40003f06270 */
[----:B------:R-:W-:Y:S01]  /*0dd0*/  @P4 LEA.HI R10, R13, R10, RZ, 0x5 ;  /* 0x0000000a0d0a4211 */ /* 0x000fe200078f28ff */
[----:B------:R-:W-:Y:S01]  /*0de0*/  IMAD.MOV.U32 R13, RZ, RZ, RZ ;  /* 0x000000ffff0d7224 */ /* 0x000fe200078e00ff */
[----:B------:R-:W-:Y:S02]  /*0df0*/  @P2 SHF.R.S32.HI R17, RZ, 0x1f, R12 ;  /* 0x0000001fff112819 */ /* 0x000fe4000001140c */
        /* <DEDUP_REMOVED lines=9> */
[----:B------:R-:W-:-:S02]  /*0e90*/  IMAD.SHL.U32 R10, R0, 0x80, RZ ;  /* 0x00000080000a7824 */ /* 0x000fc400078e00ff */
        /* <DEDUP_REMOVED lines=13> */
.L_x_1313:
        /* <DEDUP_REMOVED lines=43> */
.L_x_1312:
[----:B------:R-:W-:Y:S02]  /*1220*/  ISETP.GE.OR P0, PT, R25, c[0x0][0x1b0], P0 ;  /* 0x00006c0019007a0c */ /* 0x000fe40000706670 */
[----:B------:R-:W-:Y:S02]  /*1230*/  IADD3 R2, R27, R28, R22 ;  /* 0x0000001c1b027210 */ /* 0x000fe40007ffe016 */
[----:B------:R-:W-:Y:S02]  /*1240*/  PRMT R23, RZ, 0x5410, RZ ;  /* 0x00005410ff177816 */ /* 0x000fe400000000ff */
[----:B------:R-:W-:Y:S02]  /*1250*/  PRMT R22, RZ, 0x5410, RZ ;  /* 0x00005410ff167816 */ /* 0x000fe400000000ff */
[----:B------:R-:W-:Y:S02]  /*1260*/  PRMT R21, RZ, 0x5410, RZ ;  /* 0x00005410ff157816 */ /* 0x000fe400000000ff */
[----:B------:R-:W-:-:S02]  /*1270*/  PRMT R20, RZ, 0x5410, RZ ;  /* 0x00005410ff147816 */ /* 0x000fc400000000ff */
[----:B------:R-:W-:Y:S02]  /*1280*/  PRMT R19, RZ, 0x5410, RZ ;  /* 0x00005410ff137816 */ /* 0x000fe400000000ff */
[----:B------:R-:W-:Y:S01]  /*1290*/  PRMT R18, RZ, 0x5410, RZ ;  /* 0x00005410ff127816 */ /* 0x000fe200000000ff */
[----:B------:R-:W-:Y:S05]  /*12a0*/  @P0 BRA `(.L_x_1314) ;  /* 0x0000218000000947 */ /* 0x000fea0003800000 */
[----:B-1----:R-:W2:Y:S04]  /*12b0*/  LDL.64 R12, [R1] ;  /* 0x00000000010c7983 */ /* 0x002ea80000100a00 */
[----:B------:R-:W3:Y:S01]  /*12c0*/  LDG.E.U16.CONSTANT R0, [R10.64+0x2] ;  /* 0x000002060a007981 */ /* 0x000ee2000c1e9500 */
[----:B------:R-:W-:Y:S01]  /*12d0*/  IMAD R2, R2, c[0x0][0x18c], RZ ;  /* 0x0000630002027a24 */ /* 0x000fe200078e02ff */
[----:B------:R-:W-:Y:S01]  /*12e0*/  PRMT R6, R6, 0x9910, RZ ;  /* 0x0000991006067816 */ /* 0x000fe200000000ff */
[----:B------:R-:W-:Y:S01]  /*12f0*/  IMAD.MOV.U32 R28, RZ, RZ, RZ ;  /* 0x000000ffff1c7224 */ /* 0x000fe200078e00ff */
[----:B------:R-:W-:Y:S01]  /*1300*/  PRMT R3, R3, 0x9910, RZ ;  /* 0x0000991003037816 */ /* 0x000fe200000000ff */
[----:B------:R-:W-:Y:S01]  /*1310*/  UMOV UR4, URZ ;  /* 0x0000003f00047c82 */ /* 0x000fe20008000000 */
[----:B------:R-:W-:-:S02]  /*1320*/  SHF.R.S32.HI R4, RZ, 0x1f, R2 ;  /* 0x0000001fff047819 */ /* 0x000fc40000011402 */
[----:B------:R-:W-:Y:S01]  /*1330*/  IADD3 R5, P2, R9, R2, RZ ;  /* 0x0000000209057210 */ /* 0x000fe20007f5e0ff */
[----:B------:R-:W-:Y:S01]  /*1340*/  IMAD.MOV.U32 R2, RZ, RZ, R6 ;  /* 0x000000ffff027224 */ /* 0x000fe200078e0006 */
[----:B------:R-:W-:Y:S02]  /*1350*/  PRMT R7, R7, 0x9910, RZ ;  /* 0x0000991007077816 */ /* 0x000fe400000000ff */
[----:B------:R-:W-:Y:S02]  /*1360*/  ISETP.NE.AND P0, PT, R3, RZ, PT ;  /* 0x000000ff0300720c */ /* 0x000fe40003f05270 */
[----:B------:R-:W-:Y:S02]  /*1370*/  LEA.HI.X.SX32 R4, R9, R4, 0x1, P2 ;  /* 0x0000000409047211 */ /* 0x000fe400010f0eff */
[----:B------:R-:W-:Y:S02]  /*1380*/  LEA R40, P4, R5, c[0x0][0x168], 0x2 ;  /* 0x00005a0005287a11 */ /* 0x000fe400078810ff */
[----:B------:R-:W-:-:S02]  /*1390*/  ISETP.NE.AND P2, PT, R2, RZ, PT ;  /* 0x000000ff0200720c */ /* 0x000fc40003f45270 */
[----:B------:R-:W-:Y:S02]  /*13a0*/  ISETP.NE.AND P3, PT, R7, RZ, PT ;  /* 0x000000ff0700720c */ /* 0x000fe40003f65270 */
[----:B------:R-:W-:Y:S02]  /*13b0*/  ISETP.LT.OR P0, PT, R8, 0x3, !P0 ;  /* 0x000000030800780c */ /* 0x000fe40004701670 */
[----:B------:R-:W-:Y:S02]  /*13c0*/  LEA.HI.X R41, R5, c[0x0][0x16c], R4, 0x2, P4 ;  /* 0x00005b0005297a11 */ /* 0x000fe400020f1404 */
[----:B------:R-:W-:Y:S02]  /*13d0*/  PRMT R23, RZ, 0x7610, R23 ;  /* 0x00007610ff177816 */ /* 0x000fe40000000017 */
[----:B--2---:R-:W-:Y:S02]  /*13e0*/  PRMT R17, R12, 0x7610, R12 ;  /* 0x000076100c117816 */ /* 0x004fe4000000000c */
[----:B------:R-:W-:Y:S01]  /*13f0*/  PRMT R16, R13, 0x7610, R13 ;  /* 0x000076100d107816 */ /* 0x000fe2000000000d */
[----:B---3--:R-:W-:-:S05]  /*1400*/  IMAD.IADD R38, R25, 0x1, R0 ;  /* 0x0000000119267824 */ /* 0x008fca00078e0200 */
.L_x_1318:
        /* <DEDUP_REMOVED lines=15> */
[----:B0-----:R0:W5:Y:S01]  /*1500*/  LDG.E.128.CONSTANT R8, [R4.64] ;  /* 0x0000000604087981 */ /* 0x001162000c1e9d00 */
[----:B--2---:R-:W-:Y:S02]  /*1510*/  @!P4 PRMT R17, R6, 0x7610, R17 ;  /* 0x000076100611c816 */ /* 0x004fe40000000011 */
[----:B------:R-:W-:Y:S01]  /*1520*/  @!P4 PRMT R16, R7, 0x7610, R16 ;  /* 0x000076100710c816 */ /* 0x000fe20000000010 */
[----:B---3--:R-:W-:Y:S01]  /*1530*/  @!P4 IMAD.IADD R38, R2, 0x1, R25 ;  /* 0x000000010226c824 */ /* 0x008fe200078e0219 */
[----:B------:R-:W-:Y:S01]  /*1540*/  @!P4 PRMT R17, R17, 0x7610, R6 ;  /* 0x000076101111c816 */ /* 0x000fe20000000006 */
[----:B------:R-:W-:Y:S01]  /*1550*/  IMAD.WIDE R2, R39, c[0x0][0x18c], R4 ;  /* 0x0000630027027a25 */ /* 0x000fe200078e0204 */
[----:B------:R-:W-:Y:S01]  /*1560*/  @!P4 PRMT R16, R16, 0x7610, R7 ;  /* 0x000076101010c816 */ /* 0x000fe20000000007 */
[----:B------:R-:W-:Y:S05]  /*1570*/  @!P1 BRA `(.L_x_1315) ;  /* 0x00001e3000009947 */ /* 0x000fea0003800000 */
[----:B0-----:R-:W2:Y:S01]  /*1580*/  LDG.E.128.CONSTANT R4, [R2.64] ;  /* 0x0000000602047981 */ /* 0x001ea2000c1e9d00 */
[----:B-----5:R-:W-:Y:S01]  /*1590*/  SHF.R.U32.HI R81, RZ, 0xf, R41 ;  /* 0x0000000fff517819 */ /* 0x020fe20000011629 */
[----:B------:R-:W-:Y:S01]  /*15a0*/  IMAD.MOV.U32 R0, RZ, RZ, 0x2800 ;  /* 0x00002800ff007424 */ /* 0x000fe200078e00ff */
[----:B------:R-:W-:-:S02]  /*15b0*/  SHF.R.U32.HI R86, RZ, 0xf, R43 ;  /* 0x0000000fff567819 */ /* 0x000fc4000001162b */
[----:B------:R-:W-:Y:S02]  /*15c0*/  SHF.R.U32.HI R78, RZ, 0xf, R40 ;  /* 0x0000000fff4e7819 */ /* 0x000fe40000011628 */
[----:B------:R-:W-:Y:S02]  /*15d0*/  SHF.R.U32.HI R84, RZ, 0xf, R42 ;  /* 0x0000000fff547819 */ /* 0x000fe4000001162a */
[--C-:B------:R-:W-:Y:S02]  /*15e0*/  SHF.R.U32.HI R79, RZ, 0xe, R32.reuse ;  /* 0x0000000eff4f7819 */ /* 0x100fe40000011620 */
[C---:B------:R-:W-:Y:S02]  /*15f0*/  LOP3.LUT R66, R32.reuse, 0x3e003e0, RZ, 0xc0, !PT ;  /* 0x03e003e020427812 */ /* 0x040fe400078ec0ff */
[----:B------:R-:W-:Y:S02]  /*1600*/  LOP3.LUT R69, R32, 0x1f001f, RZ, 0xc0, !PT ;  /* 0x001f001f20457812 */ /* 0x000fe400078ec0ff */
[----:B------:R-:W-:-:S02]  /*1610*/  SHF.R.U32.HI R70, RZ, 0xa, R32 ;  /* 0x0000000aff467819 */ /* 0x000fc40000011620 */
[----:B------:R-:W-:Y:S02]  /*1620*/  SHF.R.U32.HI R82, RZ, 0xe, R33 ;  /* 0x0000000eff527819 */ /* 0x000fe40000011621 */
[----:B------:R-:W-:Y:S02]  /*1630*/  SHF.R.U32.HI R87, RZ, 0xe, R35 ;  /* 0x0000000eff577819 */ /* 0x000fe40000011623 */
[----:B------:R-:W-:Y:S02]  /*1640*/  LOP3.LUT R81, R81, 0x10001, RZ, 0xc0, !PT ;  /* 0x0001000151517812 */ /* 0x000fe400078ec0ff */
[----:B------:R-:W-:Y:S02]  /*1650*/  LOP3.LUT R86, R86, 0x10001, RZ, 0xc0, !PT ;  /* 0x0001000156567812 */ /* 0x000fe400078ec0ff */
[C---:B------:R-:W-:Y:S02]  /*1660*/  LOP3.LUT R32, R35.reuse, 0x3e003e0, RZ, 0xc0, !PT ;  /* 0x03e003e023207812 */ /* 0x040fe400078ec0ff */
[----:B------:R-:W-:-:S02]  /*1670*/  LOP3.LUT R44, R35, 0x1f001f, RZ, 0xc0, !PT ;  /* 0x001f001f232c7812 */ /* 0x000fc400078ec0ff */
[----:B------:R-:W-:Y:S02]  /*1680*/  SHF.R.U32.HI R45, RZ, 0xa, R35 ;  /* 0x0000000aff2d7819 */ /* 0x000fe40000011623 */
[--C-:B------:R-:W-:Y:S02]  /*1690*/  SHF.R.U32.HI R85, RZ, 0xe, R34.reuse ;  /* 0x0000000eff557819 */ /* 0x100fe40000011622 */
[C---:B------:R-:W-:Y:S02]  /*16a0*/  LOP3.LUT R31, R34.reuse, 0x3e003e0, RZ, 0xc0, !PT ;  /* 0x03e003e0221f7812 */ /* 0x040fe400078ec0ff */
[----:B------:R-:W-:Y:S02]  /*16b0*/  LOP3.LUT R48, R34, 0x1f001f, RZ, 0xc0, !PT ;  /* 0x001f001f22307812 */ /* 0x000fe400078ec0ff */
[----:B------:R-:W-:Y:S02]  /*16c0*/  SHF.R.U32.HI R49, RZ, 0xa, R34 ;  /* 0x0000000aff317819 */ /* 0x000fe40000011622 */
[----:B------:R-:W-:-:S02]  /*16d0*/  SHF.R.U32.HI R83, RZ, 0xd, R13 ;  /* 0x0000000dff537819 */ /* 0x000fc4000001160d */
[C---:B------:R-:W-:Y:S02]  /*16e0*/  LOP3.LUT R35, R13.reuse, 0x3e003e0, RZ, 0xc0, !PT ;  /* 0x03e003e00d237812 */ /* 0x040fe400078ec0ff */
[----:B------:R-:W-:Y:S02]  /*16f0*/  LOP3.LUT R63, R13, 0x1f001f, RZ, 0xc0, !PT ;  /* 0x001f001f0d3f7812 */ /* 0x000fe400078ec0ff */
        /* <DEDUP_REMOVED lines=18> */
[C---:B------:R-:W-:Y:S02]  /*1820*/  LOP3.LUT R33, R15.reuse, 0x3e003e0, RZ, 0xc0, !PT ;  /* 0x03e003e00f217812 */ /* 0x040fe400078ec0ff */
[----:B------:R-:W-:Y:S02]  /*1830*/  LOP3.LUT R50, R15, 0x1f001f, RZ, 0xc0, !PT ;  /* 0x001f001f0f327812 */ /* 0x000fe400078ec0ff */
[----:B------:R-:W-:Y:S02]  /*1840*/  SHF.R.U32.HI R51, RZ, 0xa, R15 ;  /* 0x0000000aff337819 */ /* 0x000fe4000001160f */
[----:B------:R-:W-:-:S02]  /*1850*/  SHF.R.U32.HI R12, RZ, 0xc, R8 ;  /* 0x0000000cff0c7819 */ /* 0x000fc40000011608 */
[C---:B------:R-:W-:Y:S02]  /*1860*/  LOP3.LUT R77, R8.reuse, 0x3e003e0, RZ, 0xc0, !PT ;  /* 0x03e003e0084d7812 */ /* 0x040fe400078ec0ff */
[----:B------:R-:W-:Y:S02]  /*1870*/  LOP3.LUT R75, R8, 0x1f001f, RZ, 0xc0, !PT ;  /* 0x001f001f084b7812 */ /* 0x000fe400078ec0ff */
[----:B------:R-:W-:Y:S02]  /*1880*/  SHF.R.U32.HI R76, RZ, 0xa, R8 ;  /* 0x0000000aff4c7819 */ /* 0x000fe40000011608 */
[----:B------:R-:W-:Y:S02]  /*1890*/  LOP3.LUT R84, R84, 0x20002, R85, 0xf8, !PT ;  /* 0x0002000254547812 */ /* 0x000fe400078ef855 */
[----:B------:R-:W-:Y:S02]  /*18a0*/  SHF.R.U32.HI R8, RZ, 0xc, R9 ;  /* 0x0000000cff087819 */ /* 0x000fe40000011609 */
[----:B------:R-:W-:-:S02]  /*18b0*/  SHF.R.U32.HI R15, RZ, 0xc, R11 ;  /* 0x0000000cff0f7819 */ /* 0x000fc4000001160b */
[----:B------:R-:W-:Y:S02]  /*18c0*/  LOP3.LUT R83, R82, 0x40004, R83, 0xf8, !PT ;  /* 0x0004000452537812 */ /* 0x000fe400078ef853 */
        /* <DEDUP_REMOVED lines=9> */
[----:B------:R-:W-:Y:S02]  /*1960*/  LOP3.LUT R10, R84, 0x40004, R13, 0xf8, !PT ;  /* 0x00040004540a7812 */ /* 0x000fe400078ef80d */
[----:B------:R-:W-:-:S02]  /*1970*/  LOP3.LUT R84, R83, 0x80008, R8, 0xf8, !PT ;  /* 0x0008000853547812 */ /* 0x000fc400078ef808 */
[----:B------:R-:W-:Y:S02]  /*1980*/  LOP3.LUT R92, R14, 0x80008, R15, 0xf8, !PT ;  /* 0x000800080e5c7812 */ /* 0x000fe400078ef80f */
[----:B------:R-:W-:Y:S02]  /*1990*/  LOP3.LUT R37, R40, 0x3e003e0, RZ, 0xc0, !PT ;  /* 0x03e003e028257812 */ /* 0x000fe400078ec0ff */
[----:B------:R-:W-:Y:S02]  /*19a0*/  LOP3.LUT R27, R42, 0x3e003e0, RZ, 0xc0, !PT ;  /* 0x03e003e02a1b7812 */ /* 0x000fe400078ec0ff */
[C---:B------:R-:W-:Y:S02]  /*19b0*/  LOP3.LUT R30, R41.reuse, 0x3e003e0, RZ, 0xc0, !PT ;  /* 0x03e003e0291e7812 */ /* 0x040fe400078ec0ff */
[----:B------:R-:W-:Y:S02]  /*19c0*/  LOP3.LUT R46, R41, 0x1f001f, RZ, 0xc0, !PT ;  /* 0x001f001f292e7812 */ /* 0x000fe400078ec0ff */
[----:B------:R-:W-:-:S02]  /*19d0*/  SHF.R.U32.HI R47, RZ, 0xa, R41 ;  /* 0x0000000aff2f7819 */ /* 0x000fc40000011629 */
[C---:B------:R-:W-:Y:S02]  /*19e0*/  LOP3.LUT R65, R11.reuse, 0x3e003e0, RZ, 0xc0, !PT ;  /* 0x03e003e00b417812 */ /* 0x040fe400078ec0ff */
[----:B------:R-:W-:Y:S02]  /*19f0*/  LOP3.LUT R56, R11, 0x1f001f, RZ, 0xc0, !PT ;  /* 0x001f001f0b387812 */ /* 0x000fe400078ec0ff */
[----:B------:R-:W-:Y:S02]  /*1a00*/  SHF.R.U32.HI R62, RZ, 0xa, R11 ;  /* 0x0000000aff3e7819 */ /* 0x000fe4000001160b */
[----:B------:R-:W-:Y:S02]  /*1a10*/  LOP3.LUT R80, R79, 0x80008, R12, 0xf8, !PT ;  /* 0x000800084f507812 */ /* 0x000fe400078ef80c */
[----:B------:R-:W-:Y:S02]  /*1a20*/  LOP3.LUT R41, R42, 0x1f001f, RZ, 0xc0, !PT ;  /* 0x001f001f2a297812 */ /* 0x000fe400078ec0ff */
[----:B------:R-:W-:-:S02]  /*1a30*/  LOP3.LUT R88, R10, 0x80008, R9, 0xf8, !PT ;  /* 0x000800080a587812 */ /* 0x000fc400078ef809 */
[----:B------:R-:W-:Y:S02]  /*1a40*/  SHF.R.U32.HI R42, RZ, 0xa, R42 ;  /* 0x0000000aff2a7819 */ /* 0x000fe4000001162a */
[----:B------:R-:W-:Y:S02]  /*1a50*/  LOP3.LUT R37, R37, 0x64006400, RZ, 0xfc, !PT ;  /* 0x6400640025257812 */ /* 0x000fe400078efcff */
        /* <DEDUP_REMOVED lines=51> */
[----:B------:R-:W-:-:S03]  /*1d90*/  ISETP.GE.AND P4, PT, R26, 0x2, PT ;  /* 0x000000021a00780c */ /* 0x000fc60003f86270 */
[----:B------:R-:W-:Y:S01]  /*1da0*/  HADD2 R51, R51, -1040, -1040 ;  /* 0xe410e41033337430 */ /* 0x000fe20000000000 */
[----:B--2---:R-:W-:Y:S02]  /*1db0*/  SHF.R.U32.HI R81, RZ, 0xb, R5 ;  /* 0x0000000bff517819 */ /* 0x004fe40000011605 */
[----:B------:R-:W-:Y:S02]  /*1dc0*/  SHF.R.U32.HI R85, RZ, 0xb, R7 ;  /* 0x0000000bff557819 */ /* 0x000fe40000011607 */
[----:B------:R-:W-:Y:S02]  /*1dd0*/  LOP3.LUT R78, R4, 0x3e003e0, RZ, 0xc0, !PT ;  /* 0x03e003e0044e7812 */ /* 0x000fe400078ec0ff */
[----:B------:R-:W-:Y:S02]  /*1de0*/  SHF.R.U32.HI R79, RZ, 0xb, R4 ;  /* 0x0000000bff4f7819 */ /* 0x000fe40000011604 */
[C---:B------:R-:W-:Y:S02]  /*1df0*/  LOP3.LUT R82, R5.reuse, 0x3e003e0, RZ, 0xc0, !PT ;  /* 0x03e003e005527812 */ /* 0x040fe400078ec0ff */
[----:B------:R-:W-:-:S02]  /*1e00*/  LOP3.LUT R8, R5, 0x1f001f, RZ, 0xc0, !PT ;  /* 0x001f001f05087812 */ /* 0x000fc400078ec0ff */
[----:B------:R-:W-:Y:S02]  /*1e10*/  SHF.R.U32.HI R11, RZ, 0xa, R5 ;  /* 0x0000000aff0b7819 */ /* 0x000fe40000011605 */
[----:B------:R-:W-:Y:S02]  /*1e20*/  SHF.R.U32.HI R83, RZ, 0xb, R6 ;  /* 0x0000000bff537819 */ /* 0x000fe40000011606 */
[----:B------:R-:W-:Y:S02]  /*1e30*/  LOP3.LUT R86, R6, 0x3e003e0, RZ, 0xc0, !PT ;  /* 0x03e003e006567812 */ /* 0x000fe400078ec0ff */
[C---:B------:R-:W-:Y:S02]  /*1e40*/  LOP3.LUT R90, R7.reuse, 0x3e003e0, RZ, 0xc0, !PT ;  /* 0x03e003e0075a7812 */ /* 0x040fe400078ec0ff */
[----:B------:R-:W-:Y:S02]  /*1e50*/  LOP3.LUT R14, R7, 0x1f001f, RZ, 0xc0, !PT ;  /* 0x001f001f070e7812 */ /* 0x000fe400078ec0ff */
[----:B------:R-:W-:-:S02]  /*1e60*/  SHF.R.U32.HI R15, RZ, 0xa, R7 ;  /* 0x0000000aff0f7819 */ /* 0x000fc40000011607 */
[----:B------:R-:W-:Y:S02]  /*1e70*/  LOP3.LUT R5, R84, 0x100010, R81, 0xf8, !PT ;  /* 0x0010001054057812 */ /* 0x000fe400078ef851 */
[----:B------:R-:W-:Y:S01]  /*1e80*/  LOP3.LUT R7, R92, 0x100010, R85, 0xf8, !PT ;  /* 0x001000105c077812 */ /* 0x000fe200078ef855 */
[-C--:B------:R-:W-:Y:S01]  /*1e90*/  HFMA2 R92, R37, R0.reuse.H0_H0, -48, -48 ;  /* 0xd200d200255c7431 */ /* 0x080fe20000040000 */
[----:B------:R-:W-:Y:S01]  /*1ea0*/  LOP3.LUT R81, R36, 0x64006400, RZ, 0xfc, !PT ;  /* 0x6400640024517812 */ /* 0x000fe200078efcff */
[-C--:B------:R-:W-:Y:S01]  /*1eb0*/  HFMA2 R37, R77, R0.reuse.H0_H0, -48, -48 ;  /* 0xd200d2004d257431 */ /* 0x080fe20000040000 */
[----:B------:R-:W-:Y:S01]  /*1ec0*/  LOP3.LUT R85, R27, 0x64006400, RZ, 0xfc, !PT ;  /* 0x640064001b557812 */ /* 0x000fe200078efcff */
[----:B------:R-:W-:Y:S01]  /*1ed0*/  HFMA2 R36, R35, R0.H0_H0, -48, -48 ;  /* 0xd200d20023247431 */ /* 0x000fe20000040000 */
[----:B------:R-:W-:Y:S02]  /*1ee0*/  LOP3.LUT R9, R4, 0x1f001f, RZ, 0xc0, !PT ;  /* 0x001f001f04097812 */ /* 0x000fe400078ec0ff */
[----:B------:R-:W-:-:S02]  /*1ef0*/  SHF.R.U32.HI R10, RZ, 0xa, R4 ;  /* 0x0000000aff0a7819 */ /* 0x000fc40000011604 */
[----:B------:R-:W-:Y:S02]  /*1f00*/  LOP3.LUT R12, R6, 0x1f001f, RZ, 0xc0, !PT ;  /* 0x001f001f060c7812 */ /* 0x000fe400078ec0ff */
[----:B------:R-:W-:Y:S02]  /*1f10*/  SHF.R.U32.HI R13, RZ, 0xa, R6 ;  /* 0x0000000aff0d7819 */ /* 0x000fe40000011606 */
[----:B------:R-:W-:Y:S02]  /*1f20*/  LOP3.LUT R27, R78, 0x64006400, RZ, 0xfc, !PT ;  /* 0x640064004e1b7812 */ /* 0x000fe400078efcff */
[----:B------:R-:W-:Y:S02]  /*1f30*/  LOP3.LUT R4, R80, 0x100010, R79, 0xf8, !PT ;  /* 0x0010001050047812 */ /* 0x000fe400078ef84f */
[----:B------:R-:W-:Y:S01]  /*1f40*/  LOP3.LUT R6, R88, 0x100010, R83, 0xf8, !PT ;  /* 0x0010001058067812 */ /* 0x000fe200078ef853 */
        /* <DEDUP_REMOVED lines=171> */
.L_x_1316:
        /* <DEDUP_REMOVED lines=78> */
.L_x_1317:
        /* <DEDUP_REMOVED lines=77> */
.L_x_1315:
        /* <DEDUP_REMOVED lines=8> */
.L_x_1314:
[----:B------:R-:W-:Y:S05]  /*3430*/  @!P1 EXIT ;  /* 0x000000000000994d */ /* 0x000fea0003800000 */
[----:B------:R-:W2:Y:S01]  /*3440*/  S2R R3, SR_CTAID.X ;  /* 0x0000000000037919 */ /* 0x000ea20000002500 */
[----:B------:R-:W-:-:S03]  /*3450*/  IMAD.MOV.U32 R9, RZ, RZ, 0x2 ;  /* 0x00000002ff097424 */ /* 0x000fc600078e00ff */
[----:B------:R-:W2:Y:S04]  /*3460*/  S2R R2, SR_TID.X ;  /* 0x0000000000027919 */ /* 0x000ea80000002100 */
[----:B------:R-:W3:Y:S01]  /*3470*/  S2R R0, SR_CTAID.Y ;  /* 0x0000000000007919 */ /* 0x000ee20000002600 */
[----:B--2---:R-:W-:-:S04]  /*3480*/  IMAD R3, R3, 0x40, R2 ;  /* 0x0000004003037824 */ /* 0x004fc800078e0202 */
[----:B------:R-:W-:Y:S02]  /*3490*/  IMAD.SHL.U32 R3, R3, 0x4, RZ ;  /* 0x0000000403037824 */ /* 0x000fe400078e00ff */
[----:B---3--:R-:W-:-:S04]  /*34a0*/  IMAD R0, R0, 0x3, RZ ;  /* 0x0000000300007824 */ /* 0x008fc800078e02ff */
[----:B------:R-:W-:-:S04]  /*34b0*/  IMAD R0, R0, c[0x0][0x18c], R3 ;  /* 0x0000630000007a24 */ /* 0x000fc800078e0203 */
[----:B------:R-:W-:-:S05]  /*34c0*/  IMAD.WIDE R2, R0, R9, c[0x0][0x180] ;  /* 0x0000600000027625 */ /* 0x000fca00078e0209 */
[----:B------:R-:W2:Y:S01]  /*34d0*/  ATOM.E.ADD.F16x2.RN.STRONG.GPU P0, RZ, [R2.64], R23 ;  /* 0x0000001702ff798a */ /* 0x000ea2000810e9c6 */
[----:B------:R-:W-:Y:S01]  /*34e0*/  BSSY B0, `(.L_x_1319) ;  /* 0x000000e000007945 */ /* 0x000fe20003800000 */
[----:B--2---:R-:W-:Y:S05]  /*34f0*/  @P0 BRA `(.L_x_1320) ;  /* 0x000000c000000947 */ /* 0x004fea0003800000 */
[----:B------:R-:W2:Y:S02]  /*3500*/  QSPC.E.S P0, RZ, [R2] ;  /* 0x0000000002ff73aa */ /* 0x000ea40000000500 */
[----:B--2---:R-:W-:Y:S05]  /*3510*/  @!P0 BRA `(.L_x_1321) ;  /* 0x0000007000008947 */ /* 0x004fea0003800000 */
[----:B-1----:R-:W-:-:S05]  /*3520*/  LOP3.LUT R4, R2, 0xffffff, RZ, 0xc0, !PT ;  /* 0x00ffffff02047812 */ /* 0x002fca00078ec0ff */
.L_x_1322:
[----:B------:R-:W1:Y:S02]  /*3530*/  LDS R6, [R4] ;  /* 0x0000000004067984 */ /* 0x000e640000000800 */
[----:B-1----:R-:W-:-:S06]  /*3540*/  HADD2 R7, R6, R23 ;  /* 0x0000001706077230 */ /* 0x002fcc0000000000 */
[----:B------:R-:W1:Y:S02]  /*3550*/  ATOMS.CAST.SPIN R7, [R4], R6, R7 ;  /* 0x000000060407738d */ /* 0x000e640001800007 */
[----:B-1----:R-:W-:-:S13]  /*3560*/  ISETP.EQ.U32.AND P0, PT, R7, 0x1, PT ;  /* 0x000000010700780c */ /* 0x002fda0003f02070 */
[----:B------:R-:W-:Y:S05]  /*3570*/  @!P0 BRA `(.L_x_1322) ;  /* 0xffffffb000008947 */ /* 0x000fea000383ffff */
[----:B------:R-:W-:Y:S05]  /*3580*/  BRA `(.L_x_1320) ;  /* 0x0000003000007947 */ /* 0x000fea0003800000 */
.L_x_1321:
[----:B-1----:R-:W2:Y:S02]  /*3590*/  LD.E R4, [R2.64] ;  /* 0x0000000602047980 */ /* 0x002ea4000c101900 */
[----:B--2---:R-:W-:-:S05]  /*35a0*/  IMAD.IADD R5, R23, 0x1, R4 ;  /* 0x0000000117057824 */ /* 0x004fca00078e0204 */
[----:B------:R1:W-:Y:S02]  /*35b0*/  ST.E [R2.64], R5 ;  /* 0x0000000502007985 */ /* 0x0003e4000c101906 */
.L_x_1320:
[----:B------:R-:W-:Y:S05]  /*35c0*/  BSYNC B0 ;  /* 0x0000000000007941 */ /* 0x000fea0003800000 */
.L_x_1319:
[----:B------:R-:W2:Y:S01]  /*35d0*/  ATOM.E.ADD.F16x2.RN.STRONG.GPU P0, RZ, [R2.64+0x4], R22 ;  /* 0x0000041602ff798a */ /* 0x000ea2000810e9c6 */
[----:B------:R-:W-:Y:S01]  /*35e0*/  BSSY B0, `(.L_x_1323) ;  /* 0x000000f000007945 */ /* 0x000fe20003800000 */
[----:B--2---:R-:W-:Y:S05]  /*35f0*/  @P0 BRA `(.L_x_1324) ;  /* 0x000000d000000947 */ /* 0x004fea0003800000 */
[----:B------:R-:W2:Y:S02]  /*3600*/  QSPC.E.S P0, RZ, [R2+0x4] ;  /* 0x0000040002ff73aa */ /* 0x000ea40000000500 */
[----:B--2---:R-:W-:Y:S05]  /*3610*/  @!P0 BRA `(.L_x_1325) ;  /* 0x0000008000008947 */ /* 0x004fea0003800000 */
[----:B-1----:R-:W-:-:S04]  /*3620*/  IADD3 R2, R2, 0x4, RZ ;  /* 0x0000000402027810 */ /* 0x002fc80007ffe0ff */
[----:B------:R-:W-:-:S05]  /*3630*/  LOP3.LUT R2, R2, 0xffffff, RZ, 0xc0, !PT ;  /* 0x00ffffff02027812 */ /* 0x000fca00078ec0ff */
.L_x_1326:
[----:B------:R-:W1:Y:S02]  /*3640*/  LDS R4, [R2] ;  /* 0x0000000002047984 */ /* 0x000e640000000800 */
[----:B-1----:R-:W-:-:S10]  /*3650*/  HFMA2.MMA R5, R4, 1, 1, R22 ;  /* 0x3c003c0004057835 */ /* 0x002fd40000000016 */
[----:B------:R-:W1:Y:S02]  /*3660*/  ATOMS.CAST.SPIN R5, [R2], R4, R5 ;  /* 0x000000040205738d */ /* 0x000e640001800005 */
[----:B-1----:R-:W-:-:S13]  /*3670*/  ISETP.EQ.U32.AND P0, PT, R5, 0x1, PT ;  /* 0x000000010500780c */ /* 0x002fda0003f02070 */
[----:B------:R-:W-:Y:S05]  /*3680*/  @!P0 BRA `(.L_x_1326) ;  /* 0xffffffb000008947 */ /* 0x000fea000383ffff */
[----:B------:R-:W-:Y:S05]  /*3690*/  BRA `(.L_x_1324) ;  /* 0x0000003000007947 */ /* 0x000fea0003800000 */
.L_x_1325:
[----:B-1----:R-:W2:Y:S02]  /*36a0*/  LD.E R4, [R2.64+0x4] ;  /* 0x0000040602047980 */ /* 0x002ea4000c101900 */
[----:B--2---:R-:W-:-:S05]  /*36b0*/  IMAD.IADD R5, R22, 0x1, R4 ;  /* 0x0000000116057824 */ /* 0x004fca00078e0204 */
[----:B------:R1:W-:Y:S02]  /*36c0*/  ST.E [R2.64+0x4], R5 ;  /* 0x0000040502007985 */ /* 0x0003e4000c101906 */
.L_x_1324:
[----:B------:R-:W-:Y:S05]  /*36d0*/  BSYNC B0 ;  /* 0x0000000000007941 */ /* 0x000fea0003800000 */
.L_x_1323:
[----:B------:R-:W-:-:S13]  /*36e0*/  ISETP.GE.AND P0, PT, R26, 0x2, PT ;  /* 0x000000021a00780c */ /* 0x000fda0003f06270 */
[----:B------:R-:W-:Y:S05]  /*36f0*/  @!P0 EXIT ;  /* 0x000000000000894d */ /* 0x000fea0003800000 */
[----:B------:R-:W-:-:S05]  /*3700*/  IADD3 R0, R0, c[0x0][0x18c], RZ ;  /* 0x0000630000007a10 */ /* 0x000fca0007ffe0ff */
[----:B-1----:R-:W-:-:S05]  /*3710*/  IMAD.WIDE R2, R0, R9, c[0x0][0x180] ;  /* 0x0000600000027625 */ /* 0x002fca00078e0209 */
[----:B------:R-:W2:Y:S01]  /*3720*/  ATOM.E.ADD.F16x2.RN.STRONG.GPU P0, RZ, [R2.64], R21 ;  /* 0x0000001502ff798a */ /* 0x000ea2000810e9c6 */
[----:B------:R-:W-:Y:S01]  /*3730*/  BSSY B0, `(.L_x_1327) ;  /* 0x000000e000007945 */ /* 0x000fe20003800000 */
[----:B--2---:R-:W-:Y:S05]  /*3740*/  @P0 BRA `(.L_x_1328) ;  /* 0x000000c000000947 */ /* 0x004fea0003800000 */
[----:B------:R-:W1:Y:S02]  /*3750*/  QSPC.E.S P0, RZ, [R2] ;  /* 0x0000000002ff73aa */ /* 0x000e640000000500 */
[----:B-1----:R-:W-:Y:S05]  /*3760*/  @!P0 BRA `(.L_x_1329) ;  /* 0x0000007000008947 */ /* 0x002fea0003800000 */
[----:B------:R-:W-:-:S05]  /*3770*/  LOP3.LUT R4, R2, 0xffffff, RZ, 0xc0, !PT ;  /* 0x00ffffff02047812 */ /* 0x000fca00078ec0ff */
.L_x_1330:
[----:B------:R-:W1:Y:S02]  /*3780*/  LDS R6, [R4] ;  /* 0x0000000004067984 */ /* 0x000e640000000800 */
[----:B-1----:R-:W-:-:S06]  /*3790*/  HADD2 R7, R6, R21 ;  /* 0x0000001506077230 */ /* 0x002fcc0000000000 */
[----:B------:R-:W1:Y:S02]  /*37a0*/  ATOMS.CAST.SPIN R7, [R4], R6, R7 ;  /* 0x000000060407738d */ /* 0x000e640001800007 */
[----:B-1----:R-:W-:-:S13]  /*37b0*/  ISETP.EQ.U32.AND P0, PT, R7, 0x1, PT ;  /* 0x000000010700780c */ /* 0x002fda0003f02070 */
[----:B------:R-:W-:Y:S05]  /*37c0*/  @!P0 BRA `(.L_x_1330) ;  /* 0xffffffb000008947 */ /* 0x000fea000383ffff */
[----:B------:R-:W-:Y:S05]  /*37d0*/  BRA `(.L_x_1328) ;  /* 0x0000003000007947 */ /* 0x000fea0003800000 */
.L_x_1329:
[----:B------:R-:W2:Y:S02]  /*37e0*/  LD.E R4, [R2.64] ;  /* 0x0000000602047980 */ /* 0x000ea4000c101900 */
[----:B--2---:R-:W-:-:S05]  /*37f0*/  IMAD.IADD R5, R21, 0x1, R4 ;  /* 0x0000000115057824 */ /* 0x004fca00078e0204 */
[----:B------:R1:W-:Y:S02]  /*3800*/  ST.E [R2.64], R5 ;  /* 0x0000000502007985 */ /* 0x0003e4000c101906 */
.L_x_1328:
[----:B------:R-:W-:Y:S05]  /*3810*/  BSYNC B0 ;  /* 0x0000000000007941 */ /* 0x000fea0003800000 */
.L_x_1327:
[----:B------:R-:W2:Y:S01]  /*3820*/  ATOM.E.ADD.F16x2.RN.STRONG.GPU P0, RZ, [R2.64+0x4], R20 ;  /* 0x0000041402ff798a */ /* 0x000ea2000810e9c6 */
[----:B------:R-:W-:Y:S01]  /*3830*/  BSSY B0, `(.L_x_1331) ;  /* 0x000000f000007945 */ /* 0x000fe20003800000 */
[----:B--2---:R-:W-:Y:S05]  /*3840*/  @P0 BRA `(.L_x_1332) ;  /* 0x000000d000000947 */ /* 0x004fea0003800000 */
[----:B------:R-:W2:Y:S02]  /*3850*/  QSPC.E.S P0, RZ, [R2+0x4] ;  /* 0x0000040002ff73aa */ /* 0x000ea40000000500 */
[----:B--2---:R-:W-:Y:S05]  /*3860*/  @!P0 BRA `(.L_x_1333) ;  /* 0x0000008000008947 */ /* 0x004fea0003800000 */
[----:B-1----:R-:W-:-:S04]  /*3870*/  IADD3 R2, R2, 0x4, RZ ;  /* 0x0000000402027810 */ /* 0x002fc80007ffe0ff */
[----:B------:R-:W-:-:S05]  /*3880*/  LOP3.LUT R2, R2, 0xffffff, RZ, 0xc0, !PT ;  /* 0x00ffffff02027812 */ /* 0x000fca00078ec0ff */
.L_x_1334:
[----:B------:R-:W1:Y:S02]  /*3890*/  LDS R4, [R2] ;  /* 0x0000000002047984 */ /* 0x000e640000000800 */
[----:B-1----:R-:W-:-:S10]  /*38a0*/  HFMA2.MMA R5, R4, 1, 1, R20 ;  /* 0x3c003c0004057835 */ /* 0x002fd40000000014 */
[----:B------:R-:W1:Y:S02]  /*38b0*/  ATOMS.CAST.SPIN R5, [R2], R4, R5 ;  /* 0x000000040205738d */ /* 0x000e640001800005 */
[----:B-1----:R-:W-:-:S13]  /*38c0*/  ISETP.EQ.U32.AND P0, PT, R5, 0x1, PT ;  /* 0x000000010500780c */ /* 0x002fda0003f02070 */
[----:B------:R-:W-:Y:S05]  /*38d0*/  @!P0 BRA `(.L_x_1334) ;  /* 0xffffffb000008947 */ /* 0x000fea000383ffff */
[----:B------:R-:W-:Y:S05]  /*38e0*/  BRA `(.L_x_1332) ;  /* 0x0000003000007947 */ /* 0x000fea0003800000 */
.L_x_1333:
[----:B------:R-:W2:Y:S02]  /*38f0*/  LD.E R4, [R2.64+0x4] ;  /* 0x0000040602047980 */ /* 0x000ea4000c101900 */
[----:B-12---:R-:W-:-:S05]  /*3900*/  IMAD.IADD R5, R20, 0x1, R4 ;  /* 0x0000000114057824 */ /* 0x006fca00078e0204 */
[----:B------:R1:W-:Y:S02]  /*3910*/  ST.E [R2.64+0x4], R5 ;  /* 0x0000040502007985 */ /* 0x0003e4000c101906 */
.L_x_1332:
[----:B------:R-:W-:Y:S05]  /*3920*/  BSYNC B0 ;  /* 0x0000000000007941 */ /* 0x000fea0003800000 */
.L_x_1331:
[----:B------:R-:W-:-:S13]  /*3930*/  ISETP.NE.AND P0, PT, R26, 0x2, PT ;  /* 0x000000021a00780c */ /* 0x000fda0003f05270 */
[----:B------:R-:W-:Y:S05]  /*3940*/  @!P0 EXIT ;  /* 0x000000000000894d */ /* 0x000fea0003800000 */
[----:B-1----:R-:W-:-:S05]  /*3950*/  IADD3 R2, R0, c[0x0][0x18c], RZ ;  /* 0x0000630000027a10 */ /* 0x002fca0007ffe0ff */
[----:B------:R-:W-:-:S05]  /*3960*/  IMAD.WIDE R2, R2, R9, c[0x0][0x180] ;  /* 0x0000600002027625 */ /* 0x000fca00078e0209 */
[----:B------:R-:W2:Y:S01]  /*3970*/  ATOM.E.ADD.F16x2.RN.STRONG.GPU P0, RZ, [R2.64], R19 ;  /* 0x0000001302ff798a */ /* 0x000ea2000810e9c6 */
[----:B------:R-:W-:Y:S01]  /*3980*/  BSSY B0, `(.L_x_1335) ;  /* 0x000000e000007945 */ /* 0x000fe20003800000 */
[----:B--2---:R-:W-:Y:S05]  /*3990*/  @P0 BRA `(.L_x_1336) ;  /* 0x000000c000000947 */ /* 0x004fea0003800000 */
[----:B------:R-:W1:Y:S02]  /*39a0*/  QSPC.E.S P0, RZ, [R2] ;  /* 0x0000000002ff73aa */ /* 0x000e640000000500 */
[----:B-1----:R-:W-:Y:S05]  /*39b0*/  @!P0 BRA `(.L_x_1337) ;  /* 0x0000007000008947 */ /* 0x002fea0003800000 */
[----:B------:R-:W-:-:S05]  /*39c0*/  LOP3.LUT R0, R2, 0xffffff, RZ, 0xc0, !PT ;  /* 0x00ffffff02007812 */ /* 0x000fca00078ec0ff */
.L_x_1338:
[----:B------:R-:W1:Y:S02]  /*39d0*/  LDS R4, [R0] ;  /* 0x0000000000047984 */ /* 0x000e640000000800 */
[----:B-1----:R-:W-:-:S06]  /*39e0*/  HADD2 R5, R4, R19 ;  /* 0x0000001304057230 */ /* 0x002fcc0000000000 */
[----:B------:R-:W1:Y:S02]  /*39f0*/  ATOMS.CAST.SPIN R5, [R0], R4, R5 ;  /* 0x000000040005738d */ /* 0x000e640001800005 */
[----:B-1----:R-:W-:-:S13]  /*3a00*/  ISETP.EQ.U32.AND P0, PT, R5, 0x1, PT ;  /* 0x000000010500780c */ /* 0x002fda0003f02070 */
[----:B------:R-:W-:Y:S05]  /*3a10*/  @!P0 BRA `(.L_x_1338) ;  /* 0xffffffb000008947 */ /* 0x000fea000383ffff */
[----:B------:R-:W-:Y:S05]  /*3a20*/  BRA `(.L_x_1336) ;  /* 0x0000003000007947 */ /* 0x000fea0003800000 */
.L_x_1337:
[----:B------:R-:W2:Y:S02]  /*3a30*/  LD.E R0, [R2.64] ;  /* 0x0000000602007980 */ /* 0x000ea4000c101900 */
[----:B--2---:R-:W-:-:S05]  /*3a40*/  IMAD.IADD R5, R19, 0x1, R0 ;  /* 0x0000000113057824 */ /* 0x004fca00078e0200 */
[----:B------:R1:W-:Y:S02]  /*3a50*/  ST.E [R2.64], R5 ;  /* 0x0000000502007985 */ /* 0x0003e4000c101906 */
.L_x_1336:
[----:B------:R-:W-:Y:S05]  /*3a60*/  BSYNC B0 ;  /* 0x0000000000007941 */ /* 0x000fea0003800000 */
.L_x_1335:
[----:B------:R-:W2:Y:S02]  /*3a70*/  ATOM.E.ADD.F16x2.RN.STRONG.GPU P0, RZ, [R2.64+0x4], R18 ;  /* 0x0000041202ff798a */ /* 0x000ea4000810e9c6 */
[----:B--2---:R-:W-:Y:S05]  /*3a80*/  @P0 EXIT ;  /* 0x000000000000094d */ /* 0x004fea0003800000 */
[----:B------:R-:W2:Y:S02]  /*3a90*/  QSPC.E.S P0, RZ, [R2+0x4] ;  /* 0x0000040002ff73aa */ /* 0x000ea40000000500 */
[----:B--2---:R-:W-:Y:S05]  /*3aa0*/  @!P0 BRA `(.L_x_1339) ;  /* 0x0000008000008947 */ /* 0x004fea0003800000 */
[----:B-1----:R-:W-:-:S04]  /*3ab0*/  IADD3 R2, R2, 0x4, RZ ;  /* 0x0000000402027810 */ /* 0x002fc80007ffe0ff */
[----:B------:R-:W-:-:S05]  /*3ac0*/  LOP3.LUT R2, R2, 0xffffff, RZ, 0xc0, !PT ;  /* 0x00ffffff02027812 */ /* 0x000fca00078ec0ff */
.L_x_1340:
[----:B------:R-:W1:Y:S02]  /*3ad0*/  LDS R4, [R2] ;  /* 0x0000000002047984 */ /* 0x000e640000000800 */
[----:B-1----:R-:W-:-:S10]  /*3ae0*/  HFMA2.MMA R5, R4, 1, 1, R18 ;  /* 0x3c003c0004057835 */ /* 0x002fd40000000012 */
[----:B------:R-:W1:Y:S02]  /*3af0*/  ATOMS.CAST.SPIN R5, [R2], R4, R5 ;  /* 0x000000040205738d */ /* 0x000e640001800005 */
[----:B-1----:R-:W-:-:S13]  /*3b00*/  ISETP.EQ.U32.AND P0, PT, R5, 0x1, PT ;  /* 0x000000010500780c */ /* 0x002fda0003f02070 */
[----:B------:R-:W-:Y:S05]  /*3b10*/  @!P0 BRA `(.L_x_1340) ;  /* 0xffffffb000008947 */ /* 0x000fea000383ffff */
[----:B------:R-:W-:Y:S05]  /*3b20*/  EXIT ;  /* 0x000000000000794d */ /* 0x000fea0003800000 */
.L_x_1339:
[----:B------:R-:W2:Y:S02]  /*3b30*/  LD.E R0, [R2.64+0x4] ;  /* 0x0000040602007980 */ /* 0x000ea4000c101900 */
[----:B-12---:R-:W-:-:S05]  /*3b40*/  IMAD.IADD R5, R18, 0x1, R0 ;  /* 0x0000000112057824 */ /* 0x006fca00078e0200 */
[----:B------:R-:W-:Y:S01]  /*3b50*/  ST.E [R2.64+0x4], R5 ;  /* 0x0000040502007985 */ /* 0x000fe2000c101906 */
[----:B------:R-:W-:Y:S05]  /*3b60*/  EXIT ;  /* 0x000000000000794d */ /* 0x000fea0003800000 */
.L_x_1341:
        /* <DEDUP_REMOVED lines=9> */
.L_x_3282:


//--------------------- .text._Z23gemm_half_q_half_kernelILi3ELi24ELb1ELb0ELi64EEvPK6__halfPKjS4_S2_PS0_iiiiPKtS7_iiiiiibS2_i --------------------------
	.section	.text._Z23gemm_half_q_half_kernelILi3ELi24ELb1ELb0ELi64EEvPK6__halfPKjS4_S2_PS0_iiiiPKtS7_iiiiiibS2_i,"ax",@progbits
	.sectioninfo	@"SHI_REGISTERS=113"
	.align	128
        .global         _Z23gemm_half_q_half_kernelILi3ELi24ELb1ELb0ELi64EEvPK6__halfPKjS4_S2_PS0_iiiiPKtS7_iiiiiibS2_i
        .type           _Z23gemm_half_q_half_kernelILi3ELi24ELb1ELb0ELi64EEvPK6__halfPKjS4_S2_PS0_iiiiPKtS7_iiiiiibS2_i,@function
        .size           _Z23gemm_half_q_half_kernelILi3ELi24ELb1ELb0ELi64EEvPK6__halfPKjS4_S2_PS0_iiiiPKtS7_iiiiiibS2_i,(.L_x_3283 - _Z23gemm_half_q_half_kernelILi3ELi24ELb1ELb0ELi64EEvPK6__halfPKjS4_S2_PS0_iiiiPKtS7_iiiiiibS2_i)
        .other          _Z23gemm_half_q_half_kernelILi3ELi24ELb1ELb0ELi64EEvPK6__halfPKjS4_S2_PS0_iiiiPKtS7_iiiiiibS2_i,@"STO_CUDA_ENTRY STV_DEFAULT"
_Z23gemm_half_q_half_kernelILi3ELi24ELb1ELb0ELi64EEvPK6__halfPKjS4_S2_PS0_iiiiPKtS7_iiiiiibS2_i:
.text._Z23gemm_half_q_half_kernelILi3ELi24ELb1ELb0ELi64EEvPK6__halfPKjS4_S2_PS0_iiiiPKtS7_iiiiiibS2_i:
        /* <DEDUP_REMOVED lines=35> */
.L_x_1342:
        /* <DEDUP_REMOVED lines=33> */
.L_x_1347:
        /* <DEDUP_REMOVED lines=17> */
.L_x_1346:
        /* <DEDUP_REMOVED lines=17> */
.L_x_1345:
[----:B------:R-:W-:Y:S01]  /*0660*/  IMAD R2, R13, c[0x0][0x190], RZ ;  /* 0x000064000d027a24 */ /* 0x000fe200078e02ff */
[----:B------:R-:W-:Y:S01]  /*0670*/  ISETP.GT.AND P2, PT, R39, 0x3, PT ;  /* 0x000000032700780c */ /* 0x000fe20003f44270 */
[----:B------:R-:W-:Y:S02]  /*0680*/  IMAD.MOV.U32 R12, RZ, RZ, RZ ;  /* 0x000000ffff0c7224 */ /* 0x000fe400078e00ff */
[----:B------:R-:W-:-:S05]  /*0690*/  IMAD R2, R2, 0x3, RZ ;  /* 0x0000000302027824 */ /* 0x000fca00078e02ff */
        /* <DEDUP_REMOVED lines=9> */
.L_x_1349:
        /* <DEDUP_REMOVED lines=17> */
.L_x_1348:
        /* <DEDUP_REMOVED lines=15> */
.L_x_1344:
[----:B------:R-:W-:Y:S05]  /*0930*/  BSYNC B0 ;  /* 0x0000000000007941 */ /* 0x000fea0003800000 */
.L_x_1343:
        /* <DEDUP_REMOVED lines=18> */
.L_x_1352:
        /* <DEDUP_REMOVED lines=11> */
.L_x_1351:
        /* <DEDUP_REMOVED lines=10> */
.L_x_1350:
        /* <DEDUP_REMOVED lines=14> */
.L_x_1354:
        /* <DEDUP_REMOVED lines=43> */
.L_x_1353:
        /* <DEDUP_REMOVED lines=13> */
[----:B------:R-:W-:Y:S02]  /*1010*/  @P2 IADD3 R0, R0, -c[0x0][0x1a8], RZ ;  /* 0x80006a0000002a10 */ /* 0x000fe40007ffe0ff */
[C---:B------:R-:W-:Y:S02]  /*1020*/  @P3 IMNMX R2, R38.reuse, c[0x0][0x1b0], PT ;  /* 0x00006c0026023a17 */ /* 0x040fe40003800200 */
[----:B------:R-:W-:Y:S02]  /*1030*/  @P2 SHF.R.S32.HI R3, RZ, 0x1f, R0 ;  /* 0x0000001fff032819 */ /* 0x000fe40000011400 */
[----:B0--3--:R-:W-:Y:S02]  /*1040*/  @P5 IMNMX R7, R38, c[0x0][0x1b8], PT ;  /* 0x00006e0026075a17 */ /* 0x009fe40003800200 */
[----:B------:R-:W-:Y:S02]  /*1050*/  @P3 IADD3 R2, R2, -c[0x0][0x1ac], RZ ;  /* 0x80006b0002023a10 */ /* 0x000fe40007ffe0ff */
[----:B------:R-:W-:-:S02]  /*1060*/  @P4 IMNMX R6, R38, c[0x0][0x1b4], PT ;  /* 0x00006d0026064a17 */ /* 0x000fc40003800200 */
[----:B------:R-:W-:Y:S02]  /*1070*/  @P2 LEA.HI R3, R3, R0, RZ, 0x5 ;  /* 0x0000000003032211 */ /* 0x000fe400078f28ff */
[----:B------:R-:W-:Y:S02]  /*1080*/  @P5 IADD3 R0, R7, -c[0x0][0x1b4], RZ ;  /* 0x80006d0007005a10 */ /* 0x000fe40007ffe0ff */
[----:B------:R-:W-:Y:S02]  /*1090*/  @P3 SHF.R.S32.HI R7, RZ, 0x1f, R2 ;  /* 0x0000001fff073819 */ /* 0x000fe40000011402 */
[----:B------:R-:W-:Y:S02]  /*10a0*/  @P4 IADD3 R6, R6, -c[0x0][0x1b0], RZ ;  /* 0x80006c0006064a10 */ /* 0x000fe40007ffe0ff */
[----:B------:R-:W-:Y:S02]  /*10b0*/  @P6 IMNMX R8, R38, c[0x0][0x1bc], PT ;  /* 0x00006f0026086a17 */ /* 0x000fe40003800200 */
        /* <DEDUP_REMOVED lines=40> */
[----:B--2---:R-:W-:Y:S01]  /*1340*/  PRMT R0, R96, 0x7610, R96 ;  /* 0x0000761060007816 */ /* 0x004fe20000000060 */
[----:B----4-:R-:W-:Y:S01]  /*1350*/  IMAD.IADD R28, R38, 0x1, R5 ;  /* 0x00000001261c7824 */ /* 0x010fe200078e0205 */
[----:B------:R-:W-:Y:S05]  /*1360*/  @P0 BRA `(.L_x_1355) ;  /* 0x000020c000000947 */ /* 0x000fea0003800000 */
[----:B------:R-:W-:Y:S01]  /*1370*/  IMAD.MOV.U32 R36, RZ, RZ, RZ ;  /* 0x000000ffff247224 */ /* 0x000fe200078e00ff */
[----:B------:R-:W-:Y:S01]  /*1380*/  PRMT R35, RZ, 0x7610, R35 ;  /* 0x00007610ff237816 */ /* 0x000fe20000000023 */
[----:B------:R-:W-:Y:S02]  /*1390*/  UMOV UR4, URZ ;  /* 0x0000003f00047c82 */ /* 0x000fe40008000000 */
.L_x_1359:
        /* <DEDUP_REMOVED lines=10> */
[----:B------:R-:W-:-:S04]  /*1440*/  @!P0 IMAD.WIDE R2, R2, R3, c[0x0][0x198] ;  /* 0x0000660002028625 */ /* 0x000fc800078e0203 */
[----:B------:R-:W2:Y:S01]  /*1450*/  @!P0 LDL.64 R6, [R6] ;  /* 0x0000000006068983 */ /* 0x000ea20000100a00 */
[----:B------:R-:W-:-:S03]  /*1460*/  IMAD.WIDE R4, R29, c[0x0][0x18c], R12 ;  /* 0x000063001d047a25 */ /* 0x000fc600078e020c */
[----:B------:R-:W3:Y:S04]  /*1470*/  @!P0 LDG.E.U16.CONSTANT R3, [R2.64+0x2] ;  /* 0x0000020602038981 */ /* 0x000ee8000c1e9500 */
[----:B------:R-:W5:Y:S04]  /*1480*/  LDG.E.128.CONSTANT R12, [R12.64] ;  /* 0x000000060c0c7981 */ /* 0x000f68000c1e9d00 */
[----:B------:R0:W5:Y:S01]  /*1490*/  LDG.E.128.CONSTANT R8, [R4.64] ;  /* 0x0000000604087981 */ /* 0x000162000c1e9d00 */
        /* <DEDUP_REMOVED lines=8> */
[----:B-----5:R-:W-:-:S02]  /*1520*/  SHF.R.U32.HI R82, RZ, 0xf, R21 ;  /* 0x0000000fff527819 */ /* 0x020fc40000011615 */
[----:B------:R-:W-:Y:S02]  /*1530*/  SHF.R.U32.HI R85, RZ, 0xf, R22 ;  /* 0x0000000fff557819 */ /* 0x000fe40000011616 */
[----:B------:R-:W-:Y:S02]  /*1540*/  SHF.R.U32.HI R89, RZ, 0xf, R23 ;  /* 0x0000000fff597819 */ /* 0x000fe40000011617 */
[----:B------:R-:W-:Y:S02]  /*1550*/  SHF.R.U32.HI R53, RZ, 0xf, R20 ;  /* 0x0000000fff357819 */ /* 0x000fe40000011614 */
[----:B------:R-:W-:Y:S02]  /*1560*/  SHF.R.U32.HI R83, RZ, 0xe, R17 ;  /* 0x0000000eff537819 */ /* 0x000fe40000011611 */
[----:B------:R-:W-:Y:S02]  /*1570*/  SHF.R.U32.HI R84, RZ, 0xd, R13 ;  /* 0x0000000dff547819 */ /* 0x000fe4000001160d */
[----:B------:R-:W-:-:S02]  /*1580*/  LOP3.LUT R27, R13, 0x3e003e0, RZ, 0xc0, !PT ;  /* 0x03e003e00d1b7812 */ /* 0x000fc400078ec0ff */
[----:B------:R-:W-:Y:S02]  /*1590*/  LOP3.LUT R64, R13, 0x1f001f, RZ, 0xc0, !PT ;  /* 0x001f001f0d407812 */ /* 0x000fe400078ec0ff */
[----:B------:R-:W-:Y:S02]  /*15a0*/  SHF.R.U32.HI R66, RZ, 0xa, R13 ;  /* 0x0000000aff427819 */ /* 0x000fe4000001160d */
[----:B------:R-:W-:Y:S02]  /*15b0*/  LOP3.LUT R82, R82, 0x10001, RZ, 0xc0, !PT ;  /* 0x0001000152527812 */ /* 0x000fe400078ec0ff */
[----:B------:R-:W-:Y:S02]  /*15c0*/  SHF.R.U32.HI R13, RZ, 0xc, R8 ;  /* 0x0000000cff0d7819 */ /* 0x000fe40000011608 */
[C---:B------:R-:W-:Y:S02]  /*15d0*/  LOP3.LUT R80, R8.reuse, 0x3e003e0, RZ, 0xc0, !PT ;  /* 0x03e003e008507812 */ /* 0x040fe400078ec0ff */
[----:B------:R-:W-:-:S02]  /*15e0*/  LOP3.LUT R78, R8, 0x1f001f, RZ, 0xc0, !PT ;  /* 0x001f001f084e7812 */ /* 0x000fc400078ec0ff */
[----:B------:R-:W-:Y:S02]  /*15f0*/  SHF.R.U32.HI R79, RZ, 0xa, R8 ;  /* 0x0000000aff4f7819 */ /* 0x000fe40000011608 */
[----:B------:R-:W-:Y:S02]  /*1600*/  SHF.R.U32.HI R86, RZ, 0xe, R18 ;  /* 0x0000000eff567819 */ /* 0x000fe40000011612 */
[----:B------:R-:W-:Y:S02]  /*1610*/  SHF.R.U32.HI R90, RZ, 0xe, R19 ;  /* 0x0000000eff5a7819 */ /* 0x000fe40000011613 */
[----:B------:R-:W-:Y:S02]  /*1620*/  SHF.R.U32.HI R8, RZ, 0xc, R9 ;  /* 0x0000000cff087819 */ /* 0x000fe40000011609 */
[C---:B------:R-:W-:Y:S02]  /*1630*/  LOP3.LUT R77, R9.reuse, 0x3e003e0, RZ, 0xc0, !PT ;  /* 0x03e003e0094d7812 */ /* 0x040fe400078ec0ff */
[----:B------:R-:W-:-:S02]  /*1640*/  LOP3.LUT R71, R9, 0x1f001f, RZ, 0xc0, !PT ;  /* 0x001f001f09477812 */ /* 0x000fc400078ec0ff */
[----:B------:R-:W-:Y:S02]  /*1650*/  SHF.R.U32.HI R72, RZ, 0xa, R9 ;  /* 0x0000000aff487819 */ /* 0x000fe40000011609 */
[----:B------:R-:W-:Y:S02]  /*1660*/  LOP3.LUT R85, R85, 0x10001, RZ, 0xc0, !PT ;  /* 0x0001000155557812 */ /* 0x000fe400078ec0ff */
[----:B------:R-:W-:Y:S02]  /*1670*/  LOP3.LUT R89, R89, 0x10001, RZ, 0xc0, !PT ;  /* 0x0001000159597812 */ /* 0x000fe400078ec0ff */
[C---:B------:R-:W-:Y:S02]  /*1680*/  LOP3.LUT R25, R20.reuse, 0x3e003e0, RZ, 0xc0, !PT ;  /* 0x03e003e014197812 */ /* 0x040fe400078ec0ff */
[----:B------:R-:W-:Y:S02]  /*1690*/  LOP3.LUT R59, R20, 0x1f001f, RZ, 0xc0, !PT ;  /* 0x001f001f143b7812 */ /* 0x000fe400078ec0ff */
[----:B------:R-:W-:-:S02]  /*16a0*/  SHF.R.U32.HI R58, RZ, 0xa, R20 ;  /* 0x0000000aff3a7819 */ /* 0x000fc40000011614 */
[----:B------:R-:W-:Y:S02]  /*16b0*/  PRMT R9, R41, 0x9910, RZ ;  /* 0x0000991029097816 */ /* 0x000fe400000000ff */
[C---:B------:R-:W-:Y:S02]  /*16c0*/  LOP3.LUT R20, R22.reuse, 0x3e003e0, RZ, 0xc0, !PT ;  /* 0x03e003e016147812 */ /* 0x040fe400078ec0ff */
[----:B------:R-:W-:Y:S02]  /*16d0*/  LOP3.LUT R46, R22, 0x1f001f, RZ, 0xc0, !PT ;  /* 0x001f001f162e7812 */ /* 0x000fe400078ec0ff */
[----:B------:R-:W-:Y:S02]  /*16e0*/  SHF.R.U32.HI R47, RZ, 0xa, R22 ;  /* 0x0000000aff2f7819 */ /* 0x000fe40000011616 */
[----:B------:R-:W-:Y:S02]  /*16f0*/  SHF.R.U32.HI R54, RZ, 0xe, R16 ;  /* 0x0000000eff367819 */ /* 0x000fe40000011610 */
[----:B------:R-:W-:-:S02]  /*1700*/  LOP3.LUT R53, R53, 0x10001, RZ, 0xc0, !PT ;  /* 0x0001000135357812 */ /* 0x000fc400078ec0ff */
[----:B------:R-:W-:Y:S02]  /*1710*/  LOP3.LUT R83, R82, 0x20002, R83, 0xf8, !PT ;  /* 0x0002000252537812 */ /* 0x000fe400078ef853 */
        /* <DEDUP_REMOVED lines=11> */
[----:B------:R-:W-:Y:S02]  /*17d0*/  LOP3.LUT R86, R85, 0x20002, R86, 0xf8, !PT ;  /* 0x0002000255567812 */ /* 0x000fe400078ef856 */
[----:B------:R-:W-:Y:S02]  /*17e0*/  LOP3.LUT R90, R89, 0x20002, R90, 0xf8, !PT ;  /* 0x00020002595a7812 */ /* 0x000fe400078ef85a */
[C---:B------:R-:W-:Y:S02]  /*17f0*/  LOP3.LUT R19, R14.reuse, 0x3e003e0, RZ, 0xc0, !PT ;  /* 0x03e003e00e137812 */ /* 0x040fe400078ec0ff */
[----:B------:R-:W-:Y:S02]  /*1800*/  LOP3.LUT R60, R14, 0x1f001f, RZ, 0xc0, !PT ;  /* 0x001f001f0e3c7812 */ /* 0x000fe400078ec0ff */
[----:B------:R-:W-:Y:S02]  /*1810*/  SHF.R.U32.HI R62, RZ, 0xa, R14 ;  /* 0x0000000aff3e7819 */ /* 0x000fe4000001160e */
[----:B------:R-:W-:-:S02]  /*1820*/  ISETP.NE.AND P0, PT, R9, RZ, PT ;  /* 0x000000ff0900720c */ /* 0x000fc40003f05270 */
[----:B------:R-:W-:Y:S02]  /*1830*/  SHF.R.U32.HI R81, RZ, 0xd, R12 ;  /* 0x0000000dff517819 */ /* 0x000fe4000001160c */
[--C-:B------:R-:W-:Y:S02]  /*1840*/  SHF.R.U32.HI R14, RZ, 0xc, R10.reuse ;  /* 0x0000000cff0e7819 */ /* 0x100fe4000001160a */
[C---:B------:R-:W-:Y:S02]  /*1850*/  LOP3.LUT R74, R10.reuse, 0x3e003e0, RZ, 0xc0, !PT ;  /* 0x03e003e00a4a7812 */ /* 0x040fe400078ec0ff */
[----:B------:R-:W-:Y:S02]  /*1860*/  LOP3.LUT R67, R10, 0x1f001f, RZ, 0xc0, !PT ;  /* 0x001f001f0a437812 */ /* 0x000fe400078ec0ff */
[----:B------:R-:W-:Y:S02]  /*1870*/  SHF.R.U32.HI R68, RZ, 0xa, R10 ;  /* 0x0000000aff447819 */ /* 0x000fe4000001160a */
[----:B------:R-:W-:-:S02]  /*1880*/  LOP3.LUT R54, R53, 0x20002, R54, 0xf8, !PT ;  /* 0x0002000235367812 */ /* 0x000fc400078ef836 */
[----:B------:R-:W-:Y:S02]  /*1890*/  LOP3.LUT R9, R83, 0x40004, R84, 0xf8, !PT ;  /* 0x0004000453097812 */ /* 0x000fe400078ef854 */
[--C-:B------:R-:W-:Y:S02]  /*18a0*/  SHF.R.U32.HI R10, RZ, 0xc, R11.reuse ;  /* 0x0000000cff0a7819 */ /* 0x100fe4000001160b */
[C---:B------:R-:W-:Y:S02]  /*18b0*/  LOP3.LUT R75, R11.reuse, 0x3e003e0, RZ, 0xc0, !PT ;  /* 0x03e003e00b4b7812 */ /* 0x040fe400078ec0ff */
[----:B------:R-:W-:Y:S02]  /*18c0*/  LOP3.LUT R55, R11, 0x1f001f, RZ, 0xc0, !PT ;  /* 0x001f001f0b377812 */ /* 0x000fe400078ec0ff */
[----:B------:R-:W-:Y:S02]  /*18d0*/  SHF.R.U32.HI R56, RZ, 0xa, R11 ;  /* 0x0000000aff387819 */ /* 0x000fe4000001160b */
[----:B------:R-:W-:-:S02]  /*18e0*/  LOP3.LUT R11, R86, 0x40004, R87, 0xf8, !PT ;  /* 0x00040004560b7812 */ /* 0x000fc400078ef857 */
[----:B------:R-:W-:Y:S02]  /*18f0*/  LOP3.LUT R53, R90, 0x40004, R91, 0xf8, !PT ;  /* 0x000400045a357812 */ /* 0x000fe400078ef85b */
[----:B------:R-:W-:Y:S02]  /*1900*/  LOP3.LUT R54, R54, 0x40004, R81, 0xf8, !PT ;  /* 0x0004000436367812 */ /* 0x000fe400078ef851 */
[----:B------:R-:W-:Y:S02]  /*1910*/  LOP3.LUT R87, R9, 0x80008, R8, 0xf8, !PT ;  /* 0x0008000809577812 */ /* 0x000fe400078ef808 */
[C---:B------:R-:W-:Y:S02]  /*1920*/  LOP3.LUT R24, R21.reuse, 0x3e003e0, RZ, 0xc0, !PT ;  /* 0x03e003e015187812 */ /* 0x040fe400078ec0ff */
[----:B------:R-:W-:Y:S02]  /*1930*/  LOP3.LUT R49, R21, 0x1f001f, RZ, 0xc0, !PT ;  /* 0x001f001f15317812 */ /* 0x000fe400078ec0ff */
        /* <DEDUP_REMOVED lines=8> */
[----:B------:R-:W-:Y:S01]  /*19c0*/  SHF.R.U32.HI R61, RZ, 0xa, R17 ;  /* 0x0000000aff3d7819 */ /* 0x000fe20000011611 */
[----:B------:R-:W-:Y:S01]  /*19d0*/  IMAD.MOV.U32 R17, RZ, RZ, 0x2800 ;  /* 0x00002800ff117424 */ /* 0x000fe200078e00ff */
[----:B------:R-:W-:Y:S02]  /*19e0*/  LOP3.LUT R83, R54, 0x80008, R13, 0xf8, !PT ;  /* 0x0008000836537812 */ /* 0x000fe400078ef80d */
[----:B------:R-:W-:Y:S02]  /*19f0*/  LOP3.LUT R80, R80, 0x64006400, RZ, 0xfc, !PT ;  /* 0x6400640050507812 */ /* 0x000fe400078efcff */
[----:B------:R-:W-:Y:S02]  /*1a00*/  LOP3.LUT R94, R20, 0x64006400, RZ, 0xfc, !PT ;  /* 0x64006400145e7812 */ /* 0x000fe400078efcff */
[----:B------:R-:W-:-:S02]  /*1a10*/  SHF.R.U32.HI R70, RZ, 0xa, R12 ;  /* 0x0000000aff467819 */ /* 0x000fc4000001160c */
[----:B------:R-:W-:Y:S02]  /*1a20*/  LOP3.LUT R92, R77, 0x64006400, RZ, 0xfc, !PT ;  /* 0x640064004d5c7812 */ /* 0x000fe400078efcff */
[C---:B------:R-:W-:Y:S02]  /*1a30*/  LOP3.LUT R76, R12.reuse, 0x3e003e0, RZ, 0xc0, !PT ;  /* 0x03e003e00c4c7812 */ /* 0x040fe400078ec0ff */
[----:B------:R-:W-:Y:S02]  /*1a40*/  LOP3.LUT R69, R12, 0x1f001f, RZ, 0xc0, !PT ;  /* 0x001f001f0c457812 */ /* 0x000fe400078ec0ff */
[C---:B------:R-:W-:Y:S02]  /*1a50*/  LOP3.LUT R26, R15.reuse, 0x3e003e0, RZ, 0xc0, !PT ;  /* 0x03e003e00f1a7812 */ /* 0x040fe400078ec0ff */
[----:B------:R-:W-:Y:S02]  /*1a60*/  LOP3.LUT R12, R15, 0x1f001f, RZ, 0xc0, !PT ;  /* 0x001f001f0f0c7812 */ /* 0x000fe400078ec0ff */
        /* <DEDUP_REMOVED lines=34> */
[----:B------:R-:W-:Y:S02]  /*1c90*/  ISETP.GE.AND P2, PT, R39, 0x2, PT ;  /* 0x000000022700780c */ /* 0x000fe40003f46270 */
[----:B--2---:R-:W-:-:S02]  /*1ca0*/  SHF.R.U32.HI R84, RZ, 0xb, R5 ;  /* 0x0000000bff547819 */ /* 0x004fc40000011605 */
[----:B------:R-:W-:Y:S02]  /*1cb0*/  SHF.R.U32.HI R86, RZ, 0xb, R6 ;  /* 0x0000000bff567819 */ /* 0x000fe40000011606 */
[C---:B------:R-:W-:Y:S02]  /*1cc0*/  LOP3.LUT R85, R5.reuse, 0x3e003e0, RZ, 0xc0, !PT ;  /* 0x03e003e005557812 */ /* 0x040fe400078ec0ff */
[----:B------:R-:W-:Y:S02]  /*1cd0*/  LOP3.LUT R10, R5, 0x1f001f, RZ, 0xc0, !PT ;  /* 0x001f001f050a7812 */ /* 0x000fe400078ec0ff */
[----:B------:R-:W-:Y:S02]  /*1ce0*/  SHF.R.U32.HI R11, RZ, 0xa, R5 ;  /* 0x0000000aff0b7819 */ /* 0x000fe40000011605 */
[----:B------:R-:W-:Y:S01]  /*1cf0*/  LOP3.LUT R5, R87, 0x100010, R84, 0xf8, !PT ;  /* 0x0010001057057812 */ /* 0x000fe200078ef854 */
[----:B------:R-:W-:Y:S01]  /*1d00*/  HADD2 R87, R63, -1040, -1040 ;  /* 0xe410e4103f577430 */ /* 0x000fe20000000000 */
[----:B------:R-:W-:-:S02]  /*1d10*/  LOP3.LUT R89, R6, 0x3e003e0, RZ, 0xc0, !PT ;  /* 0x03e003e006597812 */ /* 0x000fc400078ec0ff */
[----:B------:R-:W-:Y:S02]  /*1d20*/  LOP3.LUT R13, R6, 0x1f001f, RZ, 0xc0, !PT ;  /* 0x001f001f060d7812 */ /* 0x000fe400078ec0ff */
[----:B------:R-:W-:Y:S02]  /*1d30*/  SHF.R.U32.HI R14, RZ, 0xa, R6 ;  /* 0x0000000aff0e7819 */ /* 0x000fe40000011606 */
[--C-:B------:R-:W-:Y:S02]  /*1d40*/  SHF.R.U32.HI R90, RZ, 0xb, R7.reuse ;  /* 0x0000000bff5a7819 */ /* 0x100fe40000011607 */
[----:B------:R-:W-:Y:S01]  /*1d50*/  LOP3.LUT R84, R73, 0x64006400, RZ, 0xfc, !PT ;  /* 0x6400640049547812 */ /* 0x000fe200078efcff */
[-C--:B------:R-:W-:Y:S01]  /*1d60*/  HFMA2 R73, R104, R17.reuse.H0_H0, -48, -48 ;  /* 0xd200d20068497431 */ /* 0x080fe20000040011 */
[----:B------:R-:W-:Y:S01]  /*1d70*/  LOP3.LUT R6, R91, 0x100010, R86, 0xf8, !PT ;  /* 0x001000105b067812 */ /* 0x000fe200078ef856 */
[----:B------:R-:W-:Y:S01]  /*1d80*/  HADD2 R91, R46, -1040, -1040 ;  /* 0xe410e4102e5b7430 */ /* 0x000fe20000000000 */
[----:B------:R-:W-:Y:S01]  /*1d90*/  LOP3.LUT R86, R23, 0x64006400, RZ, 0xfc, !PT ;  /* 0x6400640017567812 */ /* 0x000fe200078efcff */
[-C--:B------:R-:W-:Y:S01]  /*1da0*/  HFMA2 R77, R84, R17.reuse.H0_H0, -48, -48 ;  /* 0xd200d200544d7431 */ /* 0x080fe20000040011 */
[C---:B------:R-:W-:Y:S01]  /*1db0*/  LOP3.LUT R93, R7.reuse, 0x3e003e0, RZ, 0xc0, !PT ;  /* 0x03e003e0075d7812 */ /* 0x040fe200078ec0ff */
[-C--:B------:R-:W-:Y:S01]  /*1dc0*/  HFMA2 R84, R94, R17.reuse.H0_H0, -48, -48 ;  /* 0xd200d2005e547431 */ /* 0x080fe20000040011 */
[----:B------:R-:W-:Y:S01]  /*1dd0*/  LOP3.LUT R53, R7, 0x1f001f, RZ, 0xc0, !PT ;  /* 0x001f001f07357812 */ /* 0x000fe200078ec0ff */
[-C--:B------:R-:W-:Y:S01]  /*1de0*/  HFMA2 R75, R86, R17.reuse.H0_H0, -48, -48 ;  /* 0xd200d200564b7431 */ /* 0x080fe20000040011 */
[----:B------:R-:W-:Y:S01]  /*1df0*/  SHF.R.U32.HI R54, RZ, 0xa, R7 ;  /* 0x0000000aff367819 */ /* 0x000fe20000011607 */
[----:B------:R-:W-:Y:S01]  /*1e00*/  HFMA2 R23, R98, R17.H0_H0, -48, -48 ;  /* 0xd200d20062177431 */ /* 0x000fe20000040011 */
[----:B------:R-:W-:-:S02]  /*1e10*/  LOP3.LUT R81, R4, 0x3e003e0, RZ, 0xc0, !PT ;  /* 0x03e003e004517812 */ /* 0x000fc400078ec0ff */
[----:B------:R-:W-:Y:S02]  /*1e20*/  LOP3.LUT R7, R95, 0x100010, R90, 0xf8, !PT ;  /* 0x001000105f077812 */ /* 0x000fe400078ef85a */
[----:B------:R-:W-:Y:S01]  /*1e30*/  LOP3.LUT R90, R27, 0x64006400, RZ, 0xfc, !PT ;  /* 0x640064001b5a7812 */ /* 0x000fe200078efcff */
[-C--:B------:R-:W-:Y:S01]  /*1e40*/  HFMA2 R27, R80, R17.reuse.H0_H0, -48, -48 ;  /* 0xd200d200501b7431 */ /* 0x080fe20000040011 */
[--C-:B------:R-:W-:Y:S02]  /*1e50*/  SHF.R.U32.HI R82, RZ, 0xb, R4.reuse ;  /* 0x0000000bff527819 */ /* 0x100fe40000011604 */
[----:B------:R-:W-:Y:S01]  /*1e60*/  SHF.R.U32.HI R9, RZ, 0xa, R4 ;  /* 0x0000000aff097819 */ /* 0x000fe20000011604 */
[----:B------:R-:W-:Y:S01]  /*1e70*/  HFMA2 R26, R90, R17.H0_H0, -48, -48 ;  /* 0xd200d2005a1a7431 */ /* 0x000fe20000040011 */
[----:B------:R-:W-:Y:S01]  /*1e80*/  LOP3.LUT R80, R65, 0x1f001f, RZ, 0xc0, !PT ;  /* 0x001f001f41507812 */ /* 0x000fe200078ec0ff */
[----:B------:R-:W-:Y:S01]  /*1e90*/  HADD2 R90, R57, -1040, -1040 ;  /* 0xe410e410395a7430 */ /* 0x000fe20000000000 */
        /* <DEDUP_REMOVED lines=15> */
[----:B------:R-:W-:Y:S01]  /*1f90*/  LOP3.LUT R4, R83, 0x100010, R82, 0xf8, !PT ;  /* 0x0010001053047812 */ /* 0x000fe200078ef852 */
[-C--:B------:R-:W-:Y:S01]  /*1fa0*/  HFMA2 R83, R24, R17.reuse.H0_H0, -48, -48 ;  /* 0xd200d20018537431 */ /* 0x080fe20000040011 */
        /* <DEDUP_REMOVED lines=160> */
.L_x_1357:
        /* <DEDUP_REMOVED lines=83> */
.L_x_1358:
        /* <DEDUP_REMOVED lines=77> */
.L_x_1356:
        /* <DEDUP_REMOVED lines=8> */
.L_x_1355:
[----:B------:R-:W-:-:S04]  /*3430*/  ISETP.GE.AND P0, PT, R38, R37, PT ;  /* 0x000000252600720c */ /* 0x000fc80003f06270 */
[----:B------:R-:W-:-:S13]  /*3440*/  ISETP.GE.OR P0, PT, R38, c[0x0][0x1b4], P0 ;  /* 0x00006d0026007a0c */ /* 0x000fda0000706670 */
[----:B------:R-:W-:Y:S05]  /*3450*/  @P0 BRA `(.L_x_1360) ;  /* 0x0000544000000947 */ /* 0x000fea0003800000 */
[----:B------:R-:W-:-:S04]  /*3460*/  PRMT R2, R42, 0x9910, RZ ;  /* 0x000099102a027816 */ /* 0x000fc800000000ff */
[----:B------:R-:W-:-:S04]  /*3470*/  ISETP.NE.AND P0, PT, R2, RZ, PT ;  /* 0x000000ff0200720c */ /* 0x000fc80003f05270 */
[----:B------:R-:W-:Y:S02]  /*3480*/  ISETP.LT.OR P0, PT, R43, 0x3, !P0 ;  /* 0x000000032b00780c */ /* 0x000fe40004701670 */
.L_x_1373:
        /* <DEDUP_REMOVED lines=79> */
[----:B0-----:R-:W-:Y:S02]  /*3980*/  HADD2.F32 R26, -RZ, R24.H0_H0 ;  /* 0x20000018ff1a7230 */ /* 0x001fe40000004100 */
[----:B------:R-:W-:-:S02]  /*3990*/  HADD2.F32 R29, -RZ, R25.H0_H0 ;  /* 0x20000019ff1d7230 */ /* 0x000fc40000004100 */
        /* <DEDUP_REMOVED lines=8> */
[----:B------:R-:W-:Y:S01]  /*3a20*/  HADD2.F32 R26, -RZ, R9.H1_H1 ;  /* 0x30000009ff1a7230 */ /* 0x000fe20000004100 */
[C---:B------:R-:W-:Y:S01]  /*3a30*/  FFMA.FTZ R46, R27.reuse, R46, R47 ;  /* 0x0000002e1b2e7223 */ /* 0x040fe2000001002f */
[----:B------:R-:W-:Y:S01]  /*3a40*/  HADD2.F32 R45, -RZ, R10.H0_H0 ;  /* 0x2000000aff2d7230 */ /* 0x000fe20000004100 */
        /* <DEDUP_REMOVED lines=15> */
[--C-:B-1----:R-:W-:Y:S01]  /*3b40*/  HADD2.F32 R24, -RZ, R4.reuse.H0_H0 ;  /* 0x20000004ff187230 */ /* 0x102fe20000004100 */
[C---:B------:R-:W-:Y:S01]  /*3b50*/  FFMA.FTZ R43, R42.reuse, R27, R26 ;  /* 0x0000001b2a2b7223 */ /* 0x040fe2000001001a */
[----:B------:R-:W-:Y:S01]  /*3b60*/  HADD2.F32 R26, -RZ, R4.H1_H1 ;  /* 0x30000004ff1a7230 */ /* 0x000fe20000004100 */
[C---:B------:R-:W-:Y:S01]  /*3b70*/  FFMA.FTZ R29, R42.reuse, R25, R44 ;  /* 0x000000192a1d7223 */ /* 0x040fe2000001002c */
[----:B------:R-:W-:Y:S01]  /*3b80*/  HADD2.F32 R4, -RZ, R13.H0_H0 ;  /* 0x2000000dff047230 */ /* 0x000fe20000004100 */
[----:B------:R-:W-:Y:S01]  /*3b90*/  FFMA.FTZ R45, R42, R45, R46 ;  /* 0x0000002d2a2d7223 */ /* 0x000fe2000001002e */
[----:B------:R-:W-:-:S02]  /*3ba0*/  HADD2.F32 R42, -RZ, R15.H0_H0 ;  /* 0x2000000fff2a7230 */ /* 0x000fc40000004100 */
[----:B------:R-:W-:Y:S01]  /*3bb0*/  HADD2.F32 R44, -RZ, R17.H0_H0 ;  /* 0x20000011ff2c7230 */ /* 0x000fe20000004100 */
[----:B------:R-:W-:Y:S01]  /*3bc0*/  FFMA.FTZ R4, R4, R24, R23 ;  /* 0x0000001804047223 */ /* 0x000fe20000010017 */
[--C-:B------:R-:W-:Y:S01]  /*3bd0*/  HADD2.F32 R25, -RZ, R5.reuse.H0_H0 ;  /* 0x20000005ff197230 */ /* 0x100fe20000004100 */
[C---:B------:R-:W-:Y:S01]  /*3be0*/  FFMA.FTZ R29, R24.reuse, R42, R29 ;  /* 0x0000002a181d7223 */ /* 0x040fe2000001001d */
[----:B------:R-:W-:Y:S01]  /*3bf0*/  HADD2.F32 R27, -RZ, R5.H1_H1 ;  /* 0x30000005ff1b7230 */ /* 0x000fe20000004100 */
[C---:B------:R-:W-:Y:S01]  /*3c00*/  FFMA.FTZ R44, R24.reuse, R44, R43 ;  /* 0x0000002c182c7223 */ /* 0x040fe2000001002b */
[----:B------:R-:W-:Y:S02]  /*3c10*/  HADD2.F32 R46, -RZ, R19.H0_H0 ;  /* 0x20000013ff2e7230 */ /* 0x000fe40000004100 */
[----:B------:R-:W-:Y:S02]  /*3c20*/  HADD2.F32 R5, -RZ, R13.H1_H1 ;  /* 0x3000000dff057230 */ /* 0x000fe40000004100 */
[----:B------:R-:W-:Y:S01]  /*3c30*/  HADD2.F32 R23, -RZ, R15.H1_H1 ;  /* 0x3000000fff177230 */ /* 0x000fe20000004100 */
[----:B------:R-:W-:Y:S01]  /*3c40*/  FFMA.FTZ R46, R24, R46, R45 ;  /* 0x0000002e182e7223 */ /* 0x000fe2000001002d */
[----:B------:R-:W-:Y:S01]  /*3c50*/  HADD2.F32 R43, -RZ, R17.H1_H1 ;  /* 0x30000011ff2b7230 */ /* 0x000fe20000004100 */
[----:B------:R-:W-:Y:S01]  /*3c60*/  FFMA.FTZ R4, R5, R26, R4 ;  /* 0x0000001a05047223 */ /* 0x000fe20000010004 */
[----:B------:R-:W-:Y:S01]  /*3c70*/  HADD2.F32 R42, -RZ, R16.H0_H0 ;  /* 0x20000010ff2a7230 */ /* 0x000fe20000004100 */
[C---:B------:R-:W-:Y:S01]  /*3c80*/  FFMA.FTZ R24, R26.reuse, R23, R29 ;  /* 0x000000171a187223 */ /* 0x040fe2000001001d */
        /* <DEDUP_REMOVED lines=18> */
[----:B------:R-:W-:-:S02]  /*3db0*/  HADD2.F32 R23, -RZ, R0.H1_H1 ;  /* 0x30000000ff177230 */ /* 0x000fc40000004100 */
[--C-:B------:R-:W-:Y:S01]  /*3dc0*/  HADD2.F32 R25, -RZ, R97.reuse.H0_H0 ;  /* 0x20000061ff197230 */ /* 0x100fe20000004100 */
[----:B------:R-:W-:Y:S01]  /*3dd0*/  FFMA.FTZ R29, R27, R42, R29 ;  /* 0x0000002a1b1d7223 */ /* 0x000fe2000001001d */
[----:B------:R-:W-:Y:S01]  /*3de0*/  HADD2.F32 R44, -RZ, R97.H1_H1 ;  /* 0x30000061ff2c7230 */ /* 0x000fe20000004100 */
        /* <DEDUP_REMOVED lines=12> */
.L_x_1362:
        /* <DEDUP_REMOVED lines=9> */
[----:B------:R-:W-:Y:S02]  /*3f40*/  HADD2.F32 R48, -RZ, R9.H0_H0 ;  /* 0x20000009ff307230 */ /* 0x000fe40000004100 */
[----:B------:R-:W-:Y:S02]  /*3f50*/  HADD2.F32 R44, -RZ, R3.H1_H1 ;  /* 0x30000003ff2c7230 */ /* 0x000fe40000004100 */
[----:B------:R-:W-:-:S02]  /*3f60*/  HADD2.F32 R50, -RZ, R11.H0_H0 ;  /* 0x2000000bff327230 */ /* 0x000fc40000004100 */
        /* <DEDUP_REMOVED lines=8> */
[----:B------:R-:W-:Y:S01]  /*3ff0*/  FFMA.FTZ R29, R45, R24, R29 ;  /* 0x000000182d1d7223 */ /* 0x000fe2000001001d */
        /* <DEDUP_REMOVED lines=73> */
.L_x_1364:
        /* <DEDUP_REMOVED lines=9> */
[----:B------:R-:W-:Y:S02]  /*4520*/  HADD2.F32 R11, -RZ, R11.H1_H1 ;  /* 0x3000000bff0b7230 */ /* 0x000fe40000004100 */
[--C-:B0-----:R-:W-:Y:S02]  /*4530*/  HADD2.F32 R23, -RZ, R24.reuse.H0_H0 ;  /* 0x20000018ff177230 */ /* 0x101fe40000004100 */
[----:B------:R-:W-:Y:S02]  /*4540*/  HADD2.F32 R24, -RZ, R24.H1_H1 ;  /* 0x30000018ff187230 */ /* 0x000fe40000004100 */
[--C-:B------:R-:W-:Y:S01]  /*4550*/  HADD2.F32 R26, -RZ, R25.reuse.H0_H0 ;  /* 0x20000019ff1a7230 */ /* 0x100fe20000004100 */
[-C--:B------:R-:W-:Y:S01]  /*4560*/  FFMA.FTZ R3, R42, R23.reuse, RZ ;  /* 0x000000172a037223 */ /* 0x080fe200000100ff */
[----:B------:R-:W-:Y:S01]  /*4570*/  HADD2.F32 R42, -RZ, R8.H0_H0 ;  /* 0x20000008ff2a7230 */ /* 0x000fe20000004100 */
[-C--:B------:R-:W-:Y:S01]  /*4580*/  FFMA.FTZ R7, R44, R23.reuse, RZ ;  /* 0x000000172c077223 */ /* 0x080fe200000100ff */
[----:B------:R-:W-:Y:S01]  /*4590*/  HADD2.F32 R25, -RZ, R25.H1_H1 ;  /* 0x30000019ff197230 */ /* 0x000fe20000004100 */
[-C--:B------:R-:W-:Y:S01]  /*45a0*/  FFMA.FTZ R3, R29, R24.reuse, R3 ;  /* 0x000000181d037223 */ /* 0x080fe20000010003 */
[----:B------:R-:W-:Y:S01]  /*45b0*/  HADD2.F32 R29, -RZ, R9.H1_H1 ;  /* 0x30000009ff1d7230 */ /* 0x000fe20000004100 */
[-C--:B------:R-:W-:Y:S01]  /*45c0*/  FFMA.FTZ R27, R46, R23.reuse, RZ ;  /* 0x000000172e1b7223 */ /* 0x080fe200000100ff */
[----:B------:R-:W-:Y:S01]  /*45d0*/  HADD2.F32 R9, -RZ, R6.H0_H0 ;  /* 0x20000006ff097230 */ /* 0x000fe20000004100 */
[----:B------:R-:W-:Y:S01]  /*45e0*/  FFMA.FTZ R23, R48, R23, RZ ;  /* 0x0000001730177223 */ /* 0x000fe200000100ff */
        /* <DEDUP_REMOVED lines=12> */
[--C-:B-1----:R-:W-:Y:S01]  /*46b0*/  HADD2.F32 R7, -RZ, R5.reuse.H1_H1 ;  /* 0x30000005ff077230 */ /* 0x102fe20000004100 */
[-C--:B------:R-:W-:Y:S01]  /*46c0*/  FFMA.FTZ R24, R6, R25.reuse, R24 ;  /* 0x0000001906187223 */ /* 0x080fe20000010018 */
[----:B------:R-:W-:Y:S01]  /*46d0*/  HADD2.F32 R6, -RZ, R5.H0_H0 ;  /* 0x20000005ff067230 */ /* 0x000fe20000004100 */
[----:B------:R-:W-:Y:S01]  /*46e0*/  FFMA.FTZ R26, R3, R26, R23 ;  /* 0x0000001a031a7223 */ /* 0x000fe20000010017 */
[--C-:B------:R-:W-:Y:S01]  /*46f0*/  HADD2.F32 R3, -RZ, R4.reuse.H0_H0 ;  /* 0x20000004ff037230 */ /* 0x100fe20000004100 */
        /* <DEDUP_REMOVED lines=52> */
.L_x_1363:
        /* <DEDUP_REMOVED lines=56> */
[----:B------:R-:W0:Y:S01]  /*4dc0*/  LDS.64 R26, [UR4+0x10] ;  /* 0x00001004ff1a7984 */ /* 0x000e220008000a00 */
        /* <DEDUP_REMOVED lines=33> */
[--C-:B-1----:R-:W-:Y:S01]  /*4fe0*/  HADD2.F32 R43, -RZ, R7.reuse.H1_H1 ;  /* 0x30000007ff2b7230 */ /* 0x102fe20000004100 */
[C---:B------:R-:W-:Y:S01]  /*4ff0*/  FFMA.FTZ R44, R45.reuse, R42, R29 ;  /* 0x0000002a2d2c7223 */ /* 0x040fe2000001001d */
[----:B------:R-:W-:Y:S01]  /*5000*/  HADD2.F32 R42, -RZ, R7.H0_H0 ;  /* 0x20000007ff2a7230 */ /* 0x000fe20000004100 */
[----:B------:R-:W-:Y:S01]  /*5010*/  FFMA.FTZ R26, R26, R45, R27 ;  /* 0x0000002d1a1a7223 */ /* 0x000fe2000001001b */
[----:B------:R-:W-:Y:S01]  /*5020*/  HADD2.F32 R27, -RZ, R6.H0_H0 ;  /* 0x20000006ff1b7230 */ /* 0x000fe20000004100 */
[C---:B------:R-:W-:Y:S01]  /*5030*/  FFMA.FTZ R46, R45.reuse, R46, R48 ;  /* 0x0000002e2d2e7223 */ /* 0x040fe20000010030 */
[----:B------:R-:W-:Y:S01]  /*5040*/  HADD2.F32 R7, -RZ, R16.H0_H0 ;  /* 0x20000010ff077230 */ /* 0x000fe20000004100 */
[----:B------:R-:W-:Y:S01]  /*5050*/  FFMA.FTZ R50, R45, R52, R50 ;  /* 0x000000342d327223 */ /* 0x000fe20000010032 */
[----:B------:R-:W-:-:S02]  /*5060*/  HADD2.F32 R45, -RZ, R18.H0_H0 ;  /* 0x20000012ff2d7230 */ /* 0x000fc40000004100 */
[----:B------:R-:W-:Y:S01]  /*5070*/  HADD2.F32 R29, -RZ, R6.H1_H1 ;  /* 0x30000006ff1d7230 */ /* 0x000fe20000004100 */
[----:B------:R-:W-:Y:S01]  /*5080*/  FFMA.FTZ R7, R7, R27, R26 ;  /* 0x0000001b07077223 */ /* 0x000fe2000001001a */
        /* <DEDUP_REMOVED lines=45> */
.L_x_1365:
        /* <DEDUP_REMOVED lines=94> */
.L_x_1367:
        /* <DEDUP_REMOVED lines=19> */
[----:B------:R-:W-:Y:S01]  /*5a70*/  FFMA.FTZ R29, R50, R29, RZ ;  /* 0x0000001d321d7223 */ /* 0x000fe200000100ff */
        /* <DEDUP_REMOVED lines=14> */
[--C-:B-1----:R-:W-:Y:S01]  /*5b60*/  HADD2.F32 R11, -RZ, R7.reuse.H1_H1 ;  /* 0x30000007ff0b7230 */ /* 0x102fe20000004100 */
[----:B------:R-:W-:Y:S01]  /*5b70*/  FFMA.FTZ R42, R26, R42, R29 ;  /* 0x0000002a1a2a7223 */ /* 0x000fe2000001001d */
[----:B------:R-:W-:Y:S01]  /*5b80*/  HADD2.F32 R26, -RZ, R24.H0_H0 ;  /* 0x20000018ff1a7230 */ /* 0x000fe20000004100 */
[-C--:B------:R-:W-:Y:S01]  /*5b90*/  FFMA.FTZ R12, R12, R43.reuse, R10 ;  /* 0x0000002b0c0c7223 */ /* 0x080fe2000001000a */
[----:B------:R-:W-:Y:S01]  /*5ba0*/  HADD2.F32 R10, -RZ, R7.H0_H0 ;  /* 0x20000007ff0a7230 */ /* 0x000fe20000004100 */
        /* <DEDUP_REMOVED lines=52> */
.L_x_1366:
        /* <DEDUP_REMOVED lines=145> */
.L_x_1368:
        /* <DEDUP_REMOVED lines=94> */
.L_x_1370:
        /* <DEDUP_REMOVED lines=91> */
.L_x_1369:
        /* <DEDUP_REMOVED lines=8> */
[----:B------:R-:W-:Y:S02]  /*7410*/  SHF.R.U32.HI R16, RZ, 0x8, R6 ;  /* 0x00000008ff107819 */ /* 0x000fe40000011606 */
[----:B------:R-:W-:Y:S02]  /*7420*/  SHF.R.U32.HI R22, RZ, 0x8, R7 ;  /* 0x00000008ff167819 */ /* 0x000fe40000011607 */
        /* <DEDUP_REMOVED lines=67> */
[--C-:B------:R-:W-:Y:S01]  /*7860*/  HADD2.F32 R23, -RZ, R4.reuse.H0_H0 ;  /* 0x20000004ff177230 */ /* 0x100fe20000004100 */
[----:B------:R-:W-:Y:S01]  /*7870*/  FFMA.FTZ R43, R24, R43, R44 ;  /* 0x0000002b182b7223 */ /* 0x000fe2000001002c */
[--C-:B------:R-:W-:Y:S01]  /*7880*/  HADD2.F32 R44, -RZ, R7.reuse.H1_H1 ;  /* 0x30000007ff2c7230 */ /* 0x100fe20000004100 */
        /* <DEDUP_REMOVED lines=13> */
[--C-:B------:R-:W-:Y:S01]  /*7960*/  HADD2.F32 R24, -RZ, R3.reuse.H0_H0 ;  /* 0x20000003ff187230 */ /* 0x100fe20000004100 */
[C---:B------:R-:W-:Y:S01]  /*7970*/  FFMA.FTZ R42, R27.reuse, R42, R43 ;  /* 0x0000002a1b2a7223 */ /* 0x040fe2000001002b */
[----:B------:R-:W-:Y:S01]  /*7980*/  HADD2.F32 R25, -RZ, R2.H1_H1 ;  /* 0x30000002ff197230 */ /* 0x000fe20000004100 */
[----:B------:R-:W-:Y:S01]  /*7990*/  FFMA.FTZ R44, R27, R44, R29 ;  /* 0x0000002c1b2c7223 */ /* 0x000fe2000001001d */
[----:B------:R-:W-:-:S02]  /*79a0*/  HADD2.F32 R27, -RZ, R3.H1_H1 ;  /* 0x30000003ff1b7230 */ /* 0x000fc40000004100 */
[----:B------:R-:W-:Y:S01]  /*79b0*/  HADD2.F32 R3, -RZ, R16.H0_H0 ;  /* 0x20000010ff037230 */ /* 0x000fe20000004100 */
[----:B------:R-:W-:Y:S01]  /*79c0*/  FFMA.FTZ R45, R23, R45, R44 ;  /* 0x0000002d172d7223 */ /* 0x000fe2000001002c */
[--C-:B------:R-:W-:Y:S02]  /*79d0*/  HADD2.F32 R29, -RZ, R17.reuse.H0_H0 ;  /* 0x20000011ff1d7230 */ /* 0x100fe40000004100 */
        /* <DEDUP_REMOVED lines=44> */
.L_x_1371:
        /* <DEDUP_REMOVED lines=94> */
.L_x_1372:
        /* <DEDUP_REMOVED lines=14> */
[-C--:B------:R-:W-:Y:S02]  /*8360*/  FFMA.FTZ R25, R27, R24.reuse, RZ ;  /* 0x000000181b197223 */ /* 0x080fe400000100ff */
[----:B------:R-:W-:-:S02]  /*8370*/  FFMA.FTZ R27, R29, R24, RZ ;  /* 0x000000181d1b7223 */ /* 0x000fc400000100ff */
[----:B------:R-:W-:Y:S01]  /*8380*/  FFMA.FTZ R29, R43, R24, RZ ;  /* 0x000000182b1d7223 */ /* 0x000fe200000100ff */
[----:B------:R-:W-:Y:S01]  /*8390*/  HADD2.F32 R24, -RZ, R14.H1_H1 ;  /* 0x3000000eff187230 */ /* 0x000fe20000004100 */
[-C--:B------:R-:W-:Y:S01]  /*83a0*/  FFMA.FTZ R13, R12, R22.reuse, R13 ;  /* 0x000000160c0d7223 */ /* 0x080fe2000001000d */
[----:B------:R-:W-:Y:S01]  /*83b0*/  HADD2.F32 R12, -RZ, R4.H0_H0 ;  /* 0x20000004ff0c7230 */ /* 0x000fe20000004100 */
[-C--:B------:R-:W-:Y:S01]  /*83c0*/  FFMA.FTZ R25, R42, R22.reuse, R25 ;  /* 0x000000162a197223 */ /* 0x080fe20000010019 */
[----:B------:R-:W-:Y:S01]  /*83d0*/  HADD2.F32 R42, -RZ, R15.H1_H1 ;  /* 0x3000000fff2a7230 */ /* 0x000fe20000004100 */
[----:B------:R-:W-:Y:S01]  /*83e0*/  FFMA.FTZ R27, R24, R22, R27 ;  /* 0x00000016181b7223 */ /* 0x000fe2000001001b */
[----:B------:R-:W-:Y:S01]  /*83f0*/  HADD2.F32 R15, -RZ, R6.H0_H0 ;  /* 0x20000006ff0f7230 */ /* 0x000fe20000004100 */
[----:B------:R-:W-:Y:S01]  /*8400*/  FFMA.FTZ R12, R12, R26, R13 ;  /* 0x0000001a0c0c7223 */ /* 0x000fe2000001000d */
        /* <DEDUP_REMOVED lines=16> */
[----:B------:R-:W-:-:S02]  /*8510*/  HADD2.F32 R5, -RZ, R2.H0_H0 ;  /* 0x20000002ff057230 */ /* 0x000fc40000004100 */
[----:B------:R-:W-:Y:S02]  /*8520*/  HADD2.F32 R3, -RZ, R16.H0_H0 ;  /* 0x20000010ff037230 */ /* 0x000fe40000004100 */
        /* <DEDUP_REMOVED lines=48> */
.L_x_1361:
[----:B------:R-:W-:Y:S01]  /*8830*/  IADD3 R38, R38, 0x20, RZ ;  /* 0x0000002026267810 */ /* 0x000fe20007ffe0ff */
[----:B------:R-:W-:Y:S01]  /*8840*/  IMAD.MOV.U32 R3, RZ, RZ, c[0x0][0x18c] ;  /* 0x00006300ff037624 */ /* 0x000fe200078e00ff */
[----:B------:R-:W-:Y:S02]  /*8850*/  UIADD3 UR4, UR4, 0x40, URZ ;  /* 0x0000004004047890 */ /* 0x000fe4000fffe03f */
[C---:B------:R-:W-:Y:S01]  /*8860*/  ISETP.GE.AND P2, PT, R38.reuse, c[0x0][0x1b4], PT ;  /* 0x00006d0026007a0c */ /* 0x040fe20003f46270 */
[----:B------:R-:W-:Y:S01]  /*8870*/  IMAD.WIDE R20, R3, 0x10, R20 ;  /* 0x0000001003147825 */ /* 0x000fe200078e0214 */
[----:B------:R-:W-:-:S13]  /*8880*/  ISETP.LT.AND P3, PT, R38, R37, PT ;  /* 0x000000252600720c */ /* 0x000fda0003f61270 */
[----:B------:R-:W-:Y:S05]  /*8890*/  @!P2 BRA P3, `(.L_x_1373) ;  /* 0xffffabf00000a947 */ /* 0x000fea000183ffff */
.L_x_1360:
        /* <DEDUP_REMOVED lines=16> */
.L_x_1377:
[----:B------:R-:W0:Y:S02]  /*89a0*/  LDS R6, [R4] ;  /* 0x0000000004067984 */ /* 0x000e240000000800 */
[----:B0-----:R-:W-:-:S10]  /*89b0*/  HFMA2.MMA R7, R6, 1, 1, R35 ;  /* 0x3c003c0006077835 */ /* 0x001fd40000000023 */
[----:B------:R-:W0:Y:S02]  /*89c0*/  ATOMS.CAST.SPIN R7, [R4], R6, R7 ;  /* 0x000000060407738d */ /* 0x000e240001800007 */
[----:B0-----:R-:W-:-:S13]  /*89d0*/  ISETP.EQ.U32.AND P0, PT, R7, 0x1, PT ;  /* 0x000000010700780c */ /* 0x001fda0003f02070 */
[----:B------:R-:W-:Y:S05]  /*89e0*/  @!P0 BRA `(.L_x_1377) ;  /* 0xffffffb000008947 */ /* 0x000fea000383ffff */
[----:B------:R-:W-:Y:S05]  /*89f0*/  BRA `(.L_x_1375) ;  /* 0x0000003000007947 */ /* 0x000fea0003800000 */
.L_x_1376:
[----:B------:R-:W2:Y:S02]  /*8a00*/  LD.E R4, [R2.64] ;  /* 0x0000000602047980 */ /* 0x000ea4000c101900 */
[----:B--2---:R-:W-:-:S05]  /*8a10*/  IMAD.IADD R5, R35, 0x1, R4 ;  /* 0x0000000123057824 */ /* 0x004fca00078e0204 */
[----:B------:R0:W-:Y:S02]  /*8a20*/  ST.E [R2.64], R5 ;  /* 0x0000000502007985 */ /* 0x0001e4000c101906 */
.L_x_1375:
[----:B------:R-:W-:Y:S05]  /*8a30*/  BSYNC B0 ;  /* 0x0000000000007941 */ /* 0x000fea0003800000 */
.L_x_1374:
[----:B------:R-:W2:Y:S01]  /*8a40*/  ATOM.E.ADD.F16x2.RN.STRONG.GPU P0, RZ, [R2.64+0x4], R34 ;  /* 0x0000042202ff798a */ /* 0x000ea2000810e9c6 */
[----:B------:R-:W-:Y:S01]  /*8a50*/  BSSY B0, `(.L_x_1378) ;  /* 0x000000f000007945 */ /* 0x000fe20003800000 */
[----:B--2---:R-:W-:Y:S05]  /*8a60*/  @P0 BRA `(.L_x_1379) ;  /* 0x000000d000000947 */ /* 0x004fea0003800000 */
[----:B------:R-:W1:Y:S02]  /*8a70*/  QSPC.E.S P0, RZ, [R2+0x4] ;  /* 0x0000040002ff73aa */ /* 0x000e640000000500 */
[----:B-1----:R-:W-:Y:S05]  /*8a80*/  @!P0 BRA `(.L_x_1380) ;  /* 0x0000008000008947 */ /* 0x002fea0003800000 */
[----:B0-----:R-:W-:-:S04]  /*8a90*/  IADD3 R2, R2, 0x4, RZ ;  /* 0x0000000402027810 */ /* 0x001fc80007ffe0ff */
[----:B------:R-:W-:-:S05]  /*8aa0*/  LOP3.LUT R2, R2, 0xffffff, RZ, 0xc0, !PT ;  /* 0x00ffffff02027812 */ /* 0x000fca00078ec0ff */
.L_x_1381:
[----:B------:R-:W0:Y:S02]  /*8ab0*/  LDS R4, [R2] ;  /* 0x0000000002047984 */ /* 0x000e240000000800 */
[----:B0-----:R-:W-:-:S06]  /*8ac0*/  HADD2 R5, R4, R34 ;  /* 0x0000002204057230 */ /* 0x001fcc0000000000 */
[----:B------:R-:W0:Y:S02]  /*8ad0*/  ATOMS.CAST.SPIN R5, [R2], R4, R5 ;  /* 0x000000040205738d */ /* 0x000e240001800005 */
[----:B0-----:R-:W-:-:S13]  /*8ae0*/  ISETP.EQ.U32.AND P0, PT, R5, 0x1, PT ;  /* 0x000000010500780c */ /* 0x001fda0003f02070 */
[----:B------:R-:W-:Y:S05]  /*8af0*/  @!P0 BRA `(.L_x_1381) ;  /* 0xffffffb000008947 */ /* 0x000fea000383ffff */
[----:B------:R-:W-:Y:S05]  /*8b00*/  BRA `(.L_x_1379) ;  /* 0x0000003000007947 */ /* 0x000fea0003800000 */
.L_x_1380:
[----:B------:R-:W2:Y:S02]  /*8b10*/  LD.E R4, [R2.64+0x4] ;  /* 0x0000040602047980 */ /* 0x000ea4000c101900 */
[----:B0-2---:R-:W-:-:S05]  /*8b20*/  IMAD.IADD R5, R34, 0x1, R4 ;  /* 0x0000000122057824 */ /* 0x005fca00078e0204 */
[----:B------:R0:W-:Y:S02]  /*8b30*/  ST.E [R2.64+0x4], R5 ;  /* 0x0000040502007985 */ /* 0x0001e4000c101906 */
.L_x_1379:
[----:B------:R-:W-:Y:S05]  /*8b40*/  BSYNC B0 ;  /* 0x0000000000007941 */ /* 0x000fea0003800000 */
.L_x_1378:
        /* <DEDUP_REMOVED lines=10> */
.L_x_1385:
[----:B------:R-:W0:Y:S02]  /*8bf0*/  LDS R6, [R4] ;  /* 0x0000000004067984 */ /* 0x000e240000000800 */
[----:B0-----:R-:W-:-:S10]  /*8c00*/  HFMA2.MMA R7, R6, 1, 1, R33 ;  /* 0x3c003c0006077835 */ /* 0x001fd40000000021 */
[----:B------:R-:W0:Y:S02]  /*8c10*/  ATOMS.CAST.SPIN R7, [R4], R6, R7 ;  /* 0x000000060407738d */ /* 0x000e240001800007 */
[----:B0-----:R-:W-:-:S13]  /*8c20*/  ISETP.EQ.U32.AND P0, PT, R7, 0x1, PT ;  /* 0x000000010700780c */ /* 0x001fda0003f02070 */
[----:B------:R-:W-:Y:S05]  /*8c30*/  @!P0 BRA `(.L_x_1385) ;  /* 0xffffffb000008947 */ /* 0x000fea000383ffff */
[----:B------:R-:W-:Y:S05]  /*8c40*/  BRA `(.L_x_1383) ;  /* 0x0000003000007947 */ /* 0x000fea0003800000 */
.L_x_1384:
[----:B------:R-:W2:Y:S02]  /*8c50*/  LD.E R4, [R2.64] ;  /* 0x0000000602047980 */ /* 0x000ea4000c101900 */
[----:B--2---:R-:W-:-:S05]  /*8c60*/  IMAD.IADD R5, R33, 0x1, R4 ;  /* 0x0000000121057824 */ /* 0x004fca00078e0204 */
[----:B------:R0:W-:Y:S02]  /*8c70*/  ST.E [R2.64], R5 ;  /* 0x0000000502007985 */ /* 0x0001e4000c101906 */
.L_x_1383:
[----:B------:R-:W-:Y:S05]  /*8c80*/  BSYNC B0 ;  /* 0x0000000000007941 */ /* 0x000fea0003800000 */
.L_x_1382:
[----:B------:R-:W2:Y:S01]  /*8c90*/  ATOM.E.ADD.F16x2.RN.STRONG.GPU P0, RZ, [R2.64+0x4], R32 ;  /* 0x0000042002ff798a */ /* 0x000ea2000810e9c6 */
[----:B------:R-:W-:Y:S01]  /*8ca0*/  BSSY B0, `(.L_x_1386) ;  /* 0x000000f000007945 */ /* 0x000fe20003800000 */
[----:B--2---:R-:W-:Y:S05]  /*8cb0*/  @P0 BRA `(.L_x_1387) ;  /* 0x000000d000000947 */ /* 0x004fea0003800000 */
[----:B------:R-:W1:Y:S02]  /*8cc0*/  QSPC.E.S P0, RZ, [R2+0x4] ;  /* 0x0000040002ff73aa */ /* 0x000e640000000500 */
[----:B-1----:R-:W-:Y:S05]  /*8cd0*/  @!P0 BRA `(.L_x_1388) ;  /* 0x0000008000008947 */ /* 0x002fea0003800000 */
[----:B0-----:R-:W-:-:S04]  /*8ce0*/  IADD3 R2, R2, 0x4, RZ ;  /* 0x0000000402027810 */ /* 0x001fc80007ffe0ff */
[----:B------:R-:W-:-:S05]  /*8cf0*/  LOP3.LUT R2, R2, 0xffffff, RZ, 0xc0, !PT ;  /* 0x00ffffff02027812 */ /* 0x000fca00078ec0ff */
.L_x_1389:
[----:B------:R-:W0:Y:S02]  /*8d00*/  LDS R4, [R2] ;  /* 0x0000000002047984 */ /* 0x000e240000000800 */
[----:B0-----:R-:W-:-:S06]  /*8d10*/  HADD2 R5, R4, R32 ;  /* 0x0000002004057230 */ /* 0x001fcc0000000000 */
[----:B------:R-:W0:Y:S02]  /*8d20*/  ATOMS.CAST.SPIN R5, [R2], R4, R5 ;  /* 0x000000040205738d */ /* 0x000e240001800005 */
[----:B0-----:R-:W-:-:S13]  /*8d30*/  ISETP.EQ.U32.AND P0, PT, R5, 0x1, PT ;  /* 0x000000010500780c */ /* 0x001fda0003f02070 */
[----:B------:R-:W-:Y:S05]  /*8d40*/  @!P0 BRA `(.L_x_1389) ;  /* 0xffffffb000008947 */ /* 0x000fea000383ffff */
[----:B------:R-:W-:Y:S05]  /*8d50*/  BRA `(.L_x_1387) ;  /* 0x0000003000007947 */ /* 0x000fea0003800000 */
.L_x_1388:
[----:B------:R-:W2:Y:S02]  /*8d60*/  LD.E R4, [R2.64+0x4] ;  /* 0x0000040602047980 */ /* 0x000ea4000c101900 */
[----:B0-2---:R-:W-:-:S05]  /*8d70*/  IMAD.IADD R5, R32, 0x1, R4 ;  /* 0x0000000120057824 */ /* 0x005fca00078e0204 */
[----:B------:R0:W-:Y:S02]  /*8d80*/  ST.E [R2.64+0x4], R5 ;  /* 0x0000040502007985 */ /* 0x0001e4000c101906 */
.L_x_1387:
[----:B------:R-:W-:Y:S05]  /*8d90*/  BSYNC B0 ;  /* 0x0000000000007941 */ /* 0x000fea0003800000 */
.L_x_1386:
        /* <DEDUP_REMOVED lines=10> */
.L_x_1393:
[----:B------:R-:W0:Y:S02]  /*8e40*/  LDS R4, [R0] ;  /* 0x0000000000047984 */ /* 0x000e240000000800 */
[----:B0-----:R-:W-:-:S10]  /*8e50*/  HFMA2.MMA R5, R4, 1, 1, R31 ;  /* 0x3c003c0004057835 */ /* 0x001fd4000000001f */
[----:B------:R-:W0:Y:S02]  /*8e60*/  ATOMS.CAST.SPIN R5, [R0], R4, R5 ;  /* 0x000000040005738d */ /* 0x000e240001800005 */
[----:B0-----:R-:W-:-:S13]  /*8e70*/  ISETP.EQ.U32.AND P0, PT, R5, 0x1, PT ;  /* 0x000000010500780c */ /* 0x001fda0003f02070 */
[----:B------:R-:W-:Y:S05]  /*8e80*/  @!P0 BRA `(.L_x_1393) ;  /* 0xffffffb000008947 */ /* 0x000fea000383ffff */
[----:B------:R-:W-:Y:S05]  /*8e90*/  BRA `(.L_x_1391) ;  /* 0x0000003000007947 */ /* 0x000fea0003800000 */
.L_x_1392:
[----:B------:R-:W2:Y:S02]  /*8ea0*/  LD.E R0, [R2.64] ;  /* 0x0000000602007980 */ /* 0x000ea4000c101900 */
[----:B--2---:R-:W-:-:S05]  /*8eb0*/  IMAD.IADD R5, R31, 0x1, R0 ;  /* 0x000000011f057824 */ /* 0x004fca00078e0200 */
[----:B------:R0:W-:Y:S02]  /*8ec0*/  ST.E [R2.64], R5 ;  /* 0x0000000502007985 */ /* 0x0001e4000c101906 */
.L_x_1391:
[----:B------:R-:W-:Y:S05]  /*8ed0*/  BSYNC B0 ;  /* 0x0000000000007941 */ /* 0x000fea0003800000 */
.L_x_1390:
[----:B------:R-:W2:Y:S02]  /*8ee0*/  ATOM.E.ADD.F16x2.RN.STRONG.GPU P0, RZ, [R2.64+0x4], R30 ;  /* 0x0000041e02ff798a */ /* 0x000ea4000810e9c6 */
[----:B--2---:R-:W-:Y:S05]  /*8ef0*/  @P0 EXIT ;  /* 0x000000000000094d */ /* 0x004fea0003800000 */
[----:B------:R-:W1:Y:S02]  /*8f00*/  QSPC.E.S P0, RZ, [R2+0x4] ;  /* 0x0000040002ff73aa */ /* 0x000e640000000500 */
[----:B-1----:R-:W-:Y:S05]  /*8f10*/  @!P0 BRA `(.L_x_1394) ;  /* 0x0000008000008947 */ /* 0x002fea0003800000 */
[----:B0-----:R-:W-:-:S04]  /*8f20*/  IADD3 R2, R2, 0x4, RZ ;  /* 0x0000000402027810 */ /* 0x001fc80007ffe0ff */
[----:B------:R-:W-:-:S05]  /*8f30*/  LOP3.LUT R2, R2, 0xffffff, RZ, 0xc0, !PT ;  /* 0x00ffffff02027812 */ /* 0x000fca00078ec0ff */
.L_x_1395:
[----:B------:R-:W0:Y:S02]  /*8f40*/  LDS R4, [R2] ;  /* 0x0000000002047984 */ /* 0x000e240000000800 */
[----:B0-----:R-:W-:-:S06]  /*8f50*/  HADD2 R5, R4, R30 ;  /* 0x0000001e04057230 */ /* 0x001fcc0000000000 */
[----:B------:R-:W0:Y:S02]  /*8f60*/  ATOMS.CAST.SPIN R5, [R2], R4, R5 ;  /* 0x000000040205738d */ /* 0x000e240001800005 */
[----:B0-----:R-:W-:-:S13]  /*8f70*/  ISETP.EQ.U32.AND P0, PT, R5, 0x1, PT ;  /* 0x000000010500780c */ /* 0x001fda0003f02070 */
[----:B------:R-:W-:Y:S05]  /*8f80*/  @!P0 BRA `(.L_x_1395) ;  /* 0xffffffb000008947 */ /* 0x000fea000383ffff */
[----:B------:R-:W-:Y:S05]  /*8f90*/  EXIT ;  /* 0x000000000000794d */ /* 0x000fea0003800000 */
.L_x_1394:
[----:B------:R-:W2:Y:S02]  /*8fa0*/  LD.E R0, [R2.64+0x4] ;  /* 0x0000040602007980 */ /* 0x000ea4000c101900 */
[----:B0-2---:R-:W-:-:S05]  /*8fb0*/  IMAD.IADD R5, R30, 0x1, R0 ;  /* 0x000000011e057824 */ /* 0x005fca00078e0200 */
[----:B------:R-:W-:Y:S01]  /*8fc0*/  ST.E [R2.64+0x4], R5 ;  /* 0x0000040502007985 */ /* 0x000fe2000c101906 */
[----:B------:R-:W-:Y:S05]  /*8fd0*/  EXIT ;  /* 0x000000000000794d */ /* 0x000fea0003800000 */
.L_x_1396:
        /* <DEDUP_REMOVED lines=10> */
.L_x_3283:


//--------------------- .text._Z23gemm_half_q_half_kernelILi3ELi8ELb1ELb0ELi64EEvPK6__halfPKjS4_S2_PS0_iiiiPKtS7_iiiiiibS2_i --------------------------
	.section	.text._Z23gemm_half_q_half_kernelILi3ELi8ELb1ELb0ELi64EEvPK6__halfPKjS4_S2_PS0_iiiiPKtS7_iiiiiibS2_i,"ax",@progbits
	.sectioninfo	@"SHI_REGISTERS=54"
	.align	128
        .global         _Z23gemm_half_q_half_kernelILi3ELi8ELb1ELb0ELi64EEvPK6__halfPKjS4_S2_PS0_iiiiPKtS7_iiiiiibS2_i
        .type           _Z23gemm_half_q_half_kernelILi3ELi8ELb1ELb0ELi64EEvPK6__halfPKjS4_S2_PS0_iiiiPKtS7_iiiiiibS2_i,@function
        .size           _Z23gemm_half_q_half_kernelILi3ELi8ELb1ELb0ELi64EEvPK6__halfPKjS4_S2_PS0_iiiiPKtS7_iiiiiibS2_i,(.L_x_3284 - _Z23gemm_half_q_half_kernelILi3ELi8ELb1ELb0ELi64EEvPK6__halfPKjS4_S2_PS0_iiiiPKtS7_iiiiiibS2_i)
        .other          _Z23gemm_half_q_half_kernelILi3ELi8ELb1ELb0ELi64EEvPK6__halfPKjS4_S2_PS0_iiiiPKtS7_iiiiiibS2_i,@"STO_CUDA_ENTRY STV_DEFAULT"
_Z23gemm_half_q_half_kernelILi3ELi8ELb1ELb0ELi64EEvPK6__halfPKjS4_S2_PS0_iiiiPKtS7_iiiiiibS2_i:
.text._Z23gemm_half_q_half_kernelILi3ELi8ELb1ELb0ELi64EEvPK6__halfPKjS4_S2_PS0_iiiiPKtS7_iiiiiibS2_i:
[----:B------:R-:W-:Y:S02]  /*0000*/  MOV R1, c[0x0][0x28] ;  /* 0x00000a0000017a02 */ /* 0x000fe40000000f00 */
[----:B------:R-:W0:Y:S01]  /*0010*/  S2R R4, SR_CTAID.Y ;  /* 0x0000000000047919 */ /* 0x000e220000002600 */
[----:B------:R-:W-:Y:S01]  /*0020*/  MOV R3, 0xfffffffd ;  /* 0xfffffffd00037802 */ /* 0x000fe20000000f00 */
        /* <DEDUP_REMOVED lines=12> */
[----:B-12---:R-:W-:Y:S02]  /*00f0*/  MOV R6, c[0x0][0x1c8] ;  /* 0x0000720000067a02 */ /* 0x006fe40000000f00 */
[----:B------:R-:W-:-:S05]  /*0100*/  MOV R7, c[0x0][0x1cc] ;  /* 0x0000730000077a02 */ /* 0x000fca0000000f00 */
[----:B------:R-:W2:Y:S01]  /*0110*/  LDG.E.U16 R21, [R6.64] ;  /* 0x0000000606157981 */ /* 0x000ea2000c1e1500 */
[----:B------:R-:W-:Y:S02]  /*0120*/  ISETP.GE.AND P0, PT, R11, 0x2, PT ;  /* 0x000000020b00780c */ /* 0x000fe40003f06270 */
[----:B--2---:R-:W-:-:S11]  /*0130*/  PRMT R12, R21, 0x7610, R12 ;  /* 0x00007610150c7816 */ /* 0x004fd6000000000c */
[----:B------:R-:W-:Y:S05]  /*0140*/  @!P0 BRA `(.L_x_1397) ;  /* 0x000000e000008947 */ /* 0x000fea0003800000 */
[----:B------:R-:W-:Y:S02]  /*0150*/  MOV R6, c[0x0][0x1d0] ;  /* 0x0000740000067a02 */ /* 0x000fe40000000f00 */
[----:B------:R-:W-:Y:S02]  /*0160*/  ISETP.NE.AND P0, PT, R11, 0x2, PT ;  /* 0x000000020b00780c */ /* 0x000fe40003f05270 */
[----:B------:R-:W-:Y:S02]  /*0170*/  SHF.R.S32.HI R5, RZ, 0x1f, R6 ;  /* 0x0000001fff057819 */ /* 0x000fe40000011406 */
[C---:B------:R-:W-:Y:S02]  /*0180*/  SHF.L.U32 R9, R6.reuse, 0x1, RZ ;  /* 0x0000000106097819 */ /* 0x040fe400000006ff */
[----:B------:R-:W-:Y:S02]  /*0190*/  SHF.L.U64.HI R5, R6, 0x1, R5 ;  /* 0x0000000106057819 */ /* 0x000fe40000010205 */
[----:B------:R-:W-:-:S04]  /*01a0*/  IADD3 R6, P2, R9, c[0x0][0x1c8], RZ ;  /* 0x0000720009067a10 */ /* 0x000fc80007f5e0ff */
[----:B------:R-:W-:Y:S02]  /*01b0*/  IADD3.X R7, R5, c[0x0][0x1cc], RZ, P2, !PT ;  /* 0x0000730005077a10 */ /* 0x000fe400017fe4ff */
[----:B------:R-:W-:-:S03]  /*01c0*/  @P0 IADD3 R8, P2, R6, R9, RZ ;  /* 0x0000000906080210 */ /* 0x000fc60007f5e0ff */
[----:B------:R-:W2:Y:S01]  /*01d0*/  LDG.E.U16 R10, [R6.64] ;  /* 0x00000006060a7981 */ /* 0x000ea2000c1e1500 */
[----:B------:R-:W-:-:S05]  /*01e0*/  @P0 IADD3.X R9, R7, R5, RZ, P2, !PT ;  /* 0x0000000507090210 */ /* 0x000fca00017fe4ff */
[----:B------:R-:W3:Y:S01]  /*01f0*/  @P0 LDG.E.U16 R3, [R8.64] ;  /* 0x0000000608030981 */ /* 0x000ee2000c1e1500 */
[----:B--2---:R-:W-:-:S04]  /*0200*/  LOP3.LUT R12, R10, R21, RZ, 0xfc, !PT ;  /* 0x000000150a0c7212 */ /* 0x004fc800078efcff */
[----:B---3--:R-:W-:-:S04]  /*0210*/  @P0 LOP3.LUT R5, R3, R12, RZ, 0xfc, !PT ;  /* 0x0000000c03050212 */ /* 0x008fc800078efcff */
[----:B------:R-:W-:-:S03]  /*0220*/  @P0 PRMT R12, R5, 0x7610, R12 ;  /* 0x00007610050c0816 */ /* 0x000fc6000000000c */
.L_x_1397:
[----:B-12---:R-:W0:Y:S01]  /*0230*/  S2R R5, SR_CTAID.X ;  /* 0x0000000000057919 */ /* 0x006e220000002500 */
[----:B------:R-:W-:Y:S02]  /*0240*/  PRMT R6, R12, 0x9910, RZ ;  /* 0x000099100c067816 */ /* 0x000fe400000000ff */
[----:B------:R-:W-:Y:S02]  /*0250*/  SHF.L.U32 R13, R0, 0x6, RZ ;  /* 0x00000006000d7819 */ /* 0x000fe400000006ff */
[----:B------:R-:W-:Y:S02]  /*0260*/  ISETP.NE.AND P0, PT, R6, RZ, PT ;  /* 0x000000ff0600720c */ /* 0x000fe40003f05270 */
[----:B------:R-:W-:-:S04]  /*0270*/  IADD3 R12, R13, 0x40, RZ ;  /* 0x000000400d0c7810 */ /* 0x000fc80007ffe0ff */
[----:B------:R-:W-:-:S07]  /*0280*/  IMNMX R12, R12, c[0x0][0x190], PT ;  /* 0x000064000c0c7a17 */ /* 0x000fce0003800200 */
[----:B------:R-:W-:Y:S05]  /*0290*/  @!P0 EXIT ;  /* 0x000000000000894d */ /* 0x000fea0003800000 */
[-C--:B------:R-:W-:Y:S01]  /*02a0*/  IADD3 R7, R13, R2.reuse, RZ ;  /* 0x000000020d077210 */ /* 0x080fe20007ffe0ff */
[----:B------:R-:W-:Y:S01]  /*02b0*/  BSSY B0, `(.L_x_1398) ;  /* 0x0000068000007945 */ /* 0x000fe20003800000 */
[----:B0-----:R-:W-:Y:S02]  /*02c0*/  LEA R23, R5, R2, 0x6 ;  /* 0x0000000205177211 */ /* 0x001fe400078e30ff */
[----:B------:R-:W-:Y:S02]  /*02d0*/  ISETP.GE.OR P0, PT, R7, R12, !P1 ;  /* 0x0000000c0700720c */ /* 0x000fe40004f06670 */
[----:B------:R-:W-:-:S11]  /*02e0*/  SHF.L.U32 R23, R23, 0x2, RZ ;  /* 0x0000000217177819 */ /* 0x000fd600000006ff */
        /* <DEDUP_REMOVED lines=10> */
[----:B------:R-:W-:Y:S01]  /*0390*/  HFMA2.MMA R22, -RZ, RZ, 0, 0 ;  /* 0x00000000ff167435 */ /* 0x000fe200000001ff */
[----:B------:R-:W-:Y:S02]  /*03a0*/  SHF.L.U32 R18, R2, 0x1, RZ ;  /* 0x0000000102127819 */ /* 0x000fe400000006ff */
[----:B------:R-:W-:-:S04]  /*03b0*/  LEA R7, R6, R6, 0x1 ;  /* 0x0000000606077211 */ /* 0x000fc800078e08ff */
        /* <DEDUP_REMOVED lines=8> */
.L_x_1402:
        /* <DEDUP_REMOVED lines=17> */
.L_x_1401:
        /* <DEDUP_REMOVED lines=17> */
.L_x_1400:
[----:B------:R-:W-:Y:S01]  /*0660*/  IMAD R8, R4, c[0x0][0x190], RZ ;  /* 0x0000640004087a24 */ /* 0x000fe200078e02ff */
[----:B------:R-:W-:Y:S01]  /*0670*/  ISETP.GT.AND P2, PT, R11, 0x3, PT ;  /* 0x000000030b00780c */ /* 0x000fe20003f44270 */
[----:B------:R-:W-:Y:S01]  /*0680*/  HFMA2.MMA R22, -RZ, RZ, 0, 0 ;  /* 0x00000000ff167435 */ /* 0x000fe200000001ff */
[----:B------:R-:W-:Y:S02]  /*0690*/  SHF.L.U32 R18, R2, 0x1, RZ ;  /* 0x0000000102127819 */ /* 0x000fe400000006ff */
[----:B------:R-:W-:-:S04]  /*06a0*/  LEA R8, R8, R8, 0x1 ;  /* 0x0000000808087211 */ /* 0x000fc800078e08ff */
        /* <DEDUP_REMOVED lines=8> */
.L_x_1404:
        /* <DEDUP_REMOVED lines=17> */
.L_x_1403:
        /* <DEDUP_REMOVED lines=15> */
.L_x_1399:
[----:B------:R-:W-:Y:S05]  /*0930*/  BSYNC B0 ;  /* 0x0000000000007941 */ /* 0x000fea0003800000 */
.L_x_1398:
[----:B------:R-:W-:-:S13]  /*0940*/  ISETP.GE.AND P0, PT, R23, c[0x0][0x18c], PT ;  /* 0x0000630017007a0c */ /* 0x000fda0003f06270 */
[----:B------:R-:W-:Y:S05]  /*0950*/  @P0 EXIT ;  /* 0x000000000000094d */ /* 0x000fea0003800000 */
[----:B------:R-:W1:Y:S02]  /*0960*/  LDC.S8 R6, c[0x0][0x1c0] ;  /* 0x00007000ff067b82 */ /* 0x000e640000000200 */
[----:B-1----:R-:W-:-:S04]  /*0970*/  ISETP.NE.AND P0, PT, R6, RZ, PT ;  /* 0x000000ff0600720c */ /* 0x002fc80003f05270 */
[----:B------:R-:W-:-:S04]  /*0980*/  ISETP.NE.OR P0, PT, R0, RZ, !P0 ;  /* 0x000000ff0000720c */ /* 0x000fc80004705670 */
[----:B------:R-:W-:-:S13]  /*0990*/  ISETP.LT.OR P0, PT, R20, 0x1, P0 ;  /* 0x000000011400780c */ /* 0x000fda0000701670 */
[----:B------:R-:W-:Y:S05]  /*09a0*/  @P0 BRA `(.L_x_1405) ;  /* 0x0000021000000947 */ /* 0x000fea0003800000 */
[----:B------:R-:W-:Y:S01]  /*09b0*/  SHF.L.U32 R5, R5, 0x8, RZ ;  /* 0x0000000805057819 */ /* 0x000fe200000006ff */
[----:B------:R-:W-:Y:S01]  /*09c0*/  IMAD R4, R4, c[0x0][0x18c], RZ ;  /* 0x0000630004047a24 */ /* 0x000fe200078e02ff */
[----:B------:R-:W-:Y:S01]  /*09d0*/  ISETP.GT.AND P2, PT, R11, 0x3, PT ;  /* 0x000000030b00780c */ /* 0x000fe20003f44270 */
[----:B------:R-:W-:Y:S01]  /*09e0*/  HFMA2.MMA R17, -RZ, RZ, 0, 1.1920928955078125e-07 ;  /* 0x00000002ff117435 */ /* 0x000fe200000001ff */
[----:B------:R-:W-:Y:S01]  /*09f0*/  PLOP3.LUT P0, PT, PT, PT, PT, 0x80, 0x0 ;  /* 0x000000000000781c */ /* 0x000fe20003f0f070 */
[----:B------:R-:W-:-:S05]  /*0a00*/  IMAD R5, R4, 0x3, R5 ;  /* 0x0000000304057824 */ /* 0x000fca00078e0205 */
[----:B------:R-:W-:Y:S01]  /*0a10*/  LEA R5, R2, R5, 0x2 ;  /* 0x0000000502057211 */ /* 0x000fe200078e10ff */
[----:B------:R-:W-:-:S04]  /*0a20*/  HFMA2.MMA R2, -RZ, RZ, 0, 0 ;  /* 0x00000000ff027435 */ /* 0x000fc800000001ff */
[----:B------:R-:W-:Y:S01]  /*0a30*/  IMAD.WIDE R4, R5, R17, c[0x0][0x180] ;  /* 0x0000600005047625 */ /* 0x000fe200078e0211 */
[----:B------:R-:W-:Y:S05]  /*0a40*/  @!P2 BRA `(.L_x_1406) ;  /* 0x000000d00000a947 */ /* 0x000fea0003800000 */
[----:B------:R-:W-:Y:S02]  /*0a50*/  PLOP3.LUT P0, PT, PT, PT, PT, 0x8, 0x0 ;  /* 0x000000000000781c */ /* 0x000fe40003f0e170 */
[----:B------:R-:W-:Y:S02]  /*0a60*/  IADD3 R19, R11, -0x3, RZ ;  /* 0xfffffffd0b137810 */ /* 0x000fe40007ffe0ff */
.L_x_1407:
[----:B01----:R-:W-:Y:S01]  /*0a70*/  IMAD.WIDE R6, R17, c[0x0][0x18c], R4 ;  /* 0x0000630011067a25 */ /* 0x003fe200078e0204 */
        /* <DEDUP_REMOVED lines=10> */
.L_x_1406:
[----:B-1----:R-:W-:-:S04]  /*0b20*/  IADD3 R6, R11, -R2, RZ ;  /* 0x800000020b067210 */ /* 0x002fc80007ffe0ff */
[----:B------:R-:W-:-:S13]  /*0b30*/  ISETP.GT.AND P2, PT, R6, 0x1, PT ;  /* 0x000000010600780c */ /* 0x000fda0003f44270 */
[----:B------:R-:W-:Y:S01]  /*0b40*/  @P2 PLOP3.LUT P0, PT, PT, PT, PT, 0x8, 0x0 ;  /* 0x000000000000281c */ /* 0x000fe20003f0e170 */
[C---:B0-----:R-:W-:Y:S01]  /*0b50*/  @P2 IMAD.WIDE R6, R17.reuse, c[0x0][0x18c], R4 ;  /* 0x0000630011062a25 */ /* 0x041fe200078e0204 */
[----:B------:R-:W-:Y:S01]  /*0b60*/  @P2 IADD3 R2, R2, 0x2, RZ ;  /* 0x0000000202022810 */ /* 0x000fe20007ffe0ff */
[----:B------:R0:W-:Y:S04]  /*0b70*/  @P2 STG.E.64 [R4.64], RZ ;  /* 0x000000ff04002986 */ /* 0x0001e8000c101b06 */
[----:B------:R1:W-:Y:S06]  /*0b80*/  @P2 STG.E.64 [R6.64], RZ ;  /* 0x000000ff06002986 */ /* 0x0003ec000c101b06 */
[----:B------:R-:W-:Y:S01]  /*0b90*/  ISETP.LT.OR P0, PT, R2, R11, P0 ;  /* 0x0000000b0200720c */ /* 0x000fe20000701670 */
[----:B0-----:R-:W-:-:S12]  /*0ba0*/  @P2 IMAD.WIDE R4, R17, c[0x0][0x18c], R6 ;  /* 0x0000630011042a25 */ /* 0x001fd800078e0206 */
[----:B------:R1:W-:Y:S02]  /*0bb0*/  @P0 STG.E.64 [R4.64], RZ ;  /* 0x000000ff04000986 */ /* 0x0003e4000c101b06 */
.L_x_1405:
[----:B------:R-:W-:Y:S01]  /*0bc0*/  BAR.SYNC.DEFER_BLOCKING 0x0 ;  /* 0x0000000000007b1d */ /* 0x000fe20000010000 */
[C---:B------:R-:W-:Y:S02]  /*0bd0*/  ISETP.GT.AND P0, PT, R13.reuse, c[0x0][0x1a8], PT ;  /* 0x00006a000d007a0c */ /* 0x040fe40003f04270 */
[C---:B------:R-:W-:Y:S02]  /*0be0*/  ISETP.GT.AND P3, PT, R13.reuse, c[0x0][0x1ac], PT ;  /* 0x00006b000d007a0c */ /* 0x040fe40003f64270 */
[C---:B------:R-:W-:Y:S02]  /*0bf0*/  ISETP.GT.AND P4, PT, R13.reuse, c[0x0][0x1b0], PT ;  /* 0x00006c000d007a0c */ /* 0x040fe40003f84270 */
[C---:B------:R-:W-:Y:S02]  /*0c00*/  ISETP.GT.AND P5, PT, R13.reuse, c[0x0][0x1b4], PT ;  /* 0x00006d000d007a0c */ /* 0x040fe40003fa4270 */
[C---:B-1----:R-:W-:Y:S02]  /*0c10*/  IMNMX R4, R13.reuse, c[0x0][0x1a8], PT ;  /* 0x00006a000d047a17 */ /* 0x042fe40003800200 */
[----:B------:R-:W-:-:S02]  /*0c20*/  ISETP.GT.AND P2, PT, R13, c[0x0][0x1b8], PT ;  /* 0x00006e000d007a0c */ /* 0x000fc40003f44270 */
[----:B------:R-:W-:Y:S02]  /*0c30*/  SHF.R.S32.HI R5, RZ, 0x1f, R4 ;  /* 0x0000001fff057819 */ /* 0x000fe40000011404 */
[----:B------:R-:W-:Y:S02]  /*0c40*/  @P0 IMNMX R2, R13, c[0x0][0x1ac], PT ;  /* 0x00006b000d020a17 */ /* 0x000fe40003800200 */
[----:B------:R-:W-:Y:S02]  /*0c50*/  LEA.HI R16, R5, R4, RZ, 0x5 ;  /* 0x0000000405107211 */ /* 0x000fe400078f28ff */
[C---:B------:R-:W-:Y:S02]  /*0c60*/  @P3 IMNMX R4, R13.reuse, c[0x0][0x1b0], PT ;  /* 0x00006c000d043a17 */ /* 0x040fe40003800200 */
[----:B------:R-:W-:Y:S02]  /*0c70*/  @P4 IMNMX R6, R13, c[0x0][0x1b4], PT ;  /* 0x00006d000d064a17 */ /* 0x000fe40003800200 */
[----:B------:R-:W-:-:S02]  /*0c80*/  @P0 IADD3 R2, R2, -c[0x0][0x1a8], RZ ;  /* 0x80006a0002020a10 */ /* 0x000fc40007ffe0ff */
[----:B0-----:R-:W-:Y:S02]  /*0c90*/  @P5 IMNMX R7, R13, c[0x0][0x1b8], PT ;  /* 0x00006e000d075a17 */ /* 0x001fe40003800200 */
[----:B------:R-:W-:Y:S02]  /*0ca0*/  @P3 IADD3 R4, R4, -c[0x0][0x1ac], RZ ;  /* 0x80006b0004043a10 */ /* 0x000fe40007ffe0ff */
[----:B------:R-:W-:Y:S02]  /*0cb0*/  @P4 IADD3 R6, R6, -c[0x0][0x1b0], RZ ;  /* 0x80006c0006064a10 */ /* 0x000fe40007ffe0ff */
[----:B------:R-:W-:Y:S02]  /*0cc0*/  @P0 SHF.R.S32.HI R5, RZ, 0x1f, R2 ;  /* 0x0000001fff050819 */ /* 0x000fe40000011402 */
[----:B------:R-:W-:Y:S02]  /*0cd0*/  @P5 IADD3 R14, R7, -c[0x0][0x1b4], RZ ;  /* 0x80006d00070e5a10 */ /* 0x000fe40007ffe0ff */
[----:B------:R-:W-:-:S02]  /*0ce0*/  @P3 SHF.R.S32.HI R7, RZ, 0x1f, R4 ;  /* 0x0000001fff073819 */ /* 0x000fc40000011404 */
[----:B------:R-:W-:Y:S02]  /*0cf0*/  @P4 SHF.R.S32.HI R9, RZ, 0x1f, R6 ;  /* 0x0000001fff094819 */ /* 0x000fe40000011406 */
[----:B------:R-:W-:Y:S02]  /*0d00*/  @P0 LEA.HI R5, R5, R2, RZ, 0x5 ;  /* 0x0000000205050211 */ /* 0x000fe400078f28ff */
[----:B------:R-:W-:Y:S02]  /*0d10*/  @P3 LEA.HI R7, R7, R4, RZ, 0x5 ;  /* 0x0000000407073211 */ /* 0x000fe400078f28ff */
[----:B------:R-:W-:Y:S01]  /*0d20*/  @P4 LEA.HI R8, R9, R6, RZ, 0x5 ;  /* 0x0000000609084211 */ /* 0x000fe200078f28ff */
[----:B------:R-:W-:Y:S01]  /*0d30*/  HFMA2.MMA R6, -RZ, RZ, 0, 0 ;  /* 0x00000000ff067435 */ /* 0x000fe200000001ff */
[----:B------:R-:W-:Y:S02]  /*0d40*/  @P5 SHF.R.S32.HI R15, RZ, 0x1f, R14 ;  /* 0x0000001fff0f5819 */ /* 0x000fe4000001140e */
[----:B------:R-:W-:-:S02]  /*0d50*/  @P0 SHF.R.S32.HI R5, RZ, 0x5, R5 ;  /* 0x00000005ff050819 */ /* 0x000fc40000011405 */
[----:B------:R-:W-:Y:S02]  /*0d60*/  @P2 IMNMX R2, R13, c[0x0][0x1bc], PT ;  /* 0x00006f000d022a17 */ /* 0x000fe40003800200 */
[----:B------:R-:W-:Y:S02]  /*0d70*/  @P3 SHF.R.S32.HI R7, RZ, 0x5, R7 ;  /* 0x00000005ff073819 */ /* 0x000fe40000011407 */
[----:B------:R-:W-:Y:S02]  /*0d80*/  @P5 LEA.HI R15, R15, R14, RZ, 0x5 ;  /* 0x0000000e0f0f5211 */ /* 0x000fe400078f28ff */
[----:B------:R-:W-:Y:S01]  /*0d90*/  MOV R4, RZ ;  /* 0x000000ff00047202 */ /* 0x000fe20000000f00 */
[----:B------:R-:W-:Y:S01]  /*0da0*/  @P0 IMAD R4, R5, 0x6, RZ ;  /* 0x0000000605040824 */ /* 0x000fe200078e02ff */
[----:B------:R-:W-:Y:S01]  /*0db0*/  @P2 IADD3 R14, R2, -c[0x0][0x1b8], RZ ;  /* 0x80006e00020e2a10 */ /* 0x000fe20007ffe0ff */
[----:B------:R-:W-:Y:S01]  /*0dc0*/  HFMA2.MMA R2, -RZ, RZ, 0, 0 ;  /* 0x00000000ff027435 */ /* 0x000fe200000001ff */
[----:B------:R-:W-:-:S02]  /*0dd0*/  @P4 SHF.R.S32.HI R8, RZ, 0x5, R8 ;  /* 0x00000005ff084819 */ /* 0x000fc40000011408 */
[----:B------:R-:W-:Y:S02]  /*0de0*/  @P3 LEA R6, R7, R7, 0x2 ;  /* 0x0000000707063211 */ /* 0x000fe400078e10ff */
[----:B------:R-:W-:Y:S02]  /*0df0*/  SHF.R.S32.HI R7, RZ, 0x5, R16 ;  /* 0x00000005ff077819 */ /* 0x000fe40000011410 */
[----:B------:R-:W-:Y:S02]  /*0e00*/  ISETP.GE.AND P0, PT, R13, R12, PT ;  /* 0x0000000c0d00720c */ /* 0x000fe40003f06270 */
[----:B------:R-:W-:Y:S02]  /*0e10*/  MOV R9, RZ ;  /* 0x000000ff00097202 */ /* 0x000fe40000000f00 */
[----:B------:R-:W-:Y:S02]  /*0e20*/  @P2 SHF.R.S32.HI R17, RZ, 0x1f, R14 ;  /* 0x0000001fff112819 */ /* 0x000fe4000001140e */
[----:B------:R-:W-:-:S02]  /*0e30*/  @P4 SHF.L.U32 R9, R8, 0x2, RZ ;  /* 0x0000000208094819 */ /* 0x000fc400000006ff */
[----:B------:R-:W-:Y:S01]  /*0e40*/  LEA R8, R7, R4, 0x3 ;  /* 0x0000000407087211 */ /* 0x000fe200078e18ff */
[----:B------:R-:W-:Y:S01]  /*0e50*/  HFMA2.MMA R4, -RZ, RZ, 0, 1.1920928955078125e-07 ;  /* 0x00000002ff047435 */ /* 0x000fe200000001ff */
[----:B------:R-:W-:Y:S02]  /*0e60*/  @P2 LEA.HI R17, R17, R14, RZ, 0x5 ;  /* 0x0000000e11112211 */ /* 0x000fe400078f28ff */
[----:B------:R-:W-:Y:S02]  /*0e70*/  SHF.L.U32 R7, R0, 0x7, RZ ;  /* 0x0000000700077819 */ /* 0x000fe400000006ff */
[----:B------:R-:W-:Y:S02]  /*0e80*/  @P5 SHF.R.S32.HI R15, RZ, 0x5, R15 ;  /* 0x00000005ff0f5819 */ /* 0x000fe4000001140f */
[----:B------:R-:W-:Y:S02]  /*0e90*/  @P2 SHF.R.S32.HI R17, RZ, 0x5, R17 ;  /* 0x00000005ff112819 */ /* 0x000fe40000011411 */
[----:B------:R-:W-:-:S02]  /*0ea0*/  MOV R5, RZ ;  /* 0x000000ff00057202 */ /* 0x000fc40000000f00 */
[----:B------:R-:W-:Y:S01]  /*0eb0*/  IADD3 R0, R9, R8, R6 ;  /* 0x0000000809007210 */ /* 0x000fe20007ffe006 */
[----:B------:R-:W-:Y:S01]  /*0ec0*/  IMAD.WIDE R6, R7, R4, c[0x0][0x198] ;  /* 0x0000660007067625 */ /* 0x000fe200078e0204 */
[----:B------:R-:W-:Y:S02]  /*0ed0*/  @P5 LEA R2, R15, R15, 0x1 ;  /* 0x0000000f0f025211 */ /* 0x000fe400078e08ff */
[----:B------:R-:W-:Y:S01]  /*0ee0*/  @P2 SHF.L.U32 R5, R17, 0x1, RZ ;  /* 0x0000000111052819 */ /* 0x000fe200000006ff */
[----:B------:R-:W-:Y:S05]  /*0ef0*/  @P0 BRA `(.L_x_1408) ;  /* 0x0000033000000947 */ /* 0x000fea0003800000 */
[----:B------:R0:W5:Y:S01]  /*0f00*/  LDG.E.U16.CONSTANT R8, [R6.64] ;  /* 0x0000000606087981 */ /* 0x000162000c1e9500 */
[----:B------:R-:W-:Y:S02]  /*0f10*/  SHF.R.S32.HI R16, RZ, 0x1f, R23 ;  /* 0x0000001fff107819 */ /* 0x000fe40000011417 */
[----:B------:R-:W-:Y:S02]  /*0f20*/  SHF.L.U32 R14, R23, 0x2, RZ ;  /* 0x00000002170e7819 */ /* 0x000fe400000006ff */
[----:B------:R-:W-:-:S02]  /*0f30*/  LEA.HI R16, R16, R23, RZ, 0x3 ;  /* 0x0000001710107211 */ /* 0x000fc400078f18ff */
[----:B------:R-:W-:Y:S02]  /*0f40*/  MOV R9, RZ ;  /* 0x000000ff00097202 */ /* 0x000fe40000000f00 */
[----:B------:R-:W-:Y:S02]  /*0f50*/  MOV R15, R13 ;  /* 0x0000000d000f7202 */ /* 0x000fe40000000f00 */
[----:B------:R-:W-:Y:S02]  /*0f60*/  LOP3.LUT R14, R14, 0x10, RZ, 0xc0, !PT ;  /* 0x000000100e0e7812 */ /* 0x000fe400078ec0ff */
[----:B0-----:R-:W-:Y:S02]  /*0f70*/  SHF.R.S32.HI R16, RZ, 0x3, R16 ;  /* 0x00000003ff107819 */ /* 0x001fe40000011410 */
.L_x_1409:
        /* <DEDUP_REMOVED lines=11> */
[----:B------:R-:W-:-:S05]  /*1030*/  IMAD.WIDE R26, R27, R4, c[0x0][0x198] ;  /* 0x000066001b1a7625 */ /* 0x000fca00078e0204 */
[----:B------:R1:W4:Y:S01]  /*1040*/  LDG.E.U16.CONSTANT R30, [R26.64] ;  /* 0x000000061a1e7981 */ /* 0x000322000c1e9500 */
        /* <DEDUP_REMOVED lines=13> */
[----:B-1----:R-:W-:Y:S01]  /*1120*/  IMAD R26, R18, R18, RZ ;  /* 0x00000012121a7224 */ /* 0x002fe200078e02ff */
[----:B----4-:R-:W-:Y:S01]  /*1130*/  IADD3 R15, R30, R15, RZ ;  /* 0x0000000f1e0f7210 */ /* 0x010fe20007ffe0ff */
[----:B0-----:R-:W-:Y:S01]  /*1140*/  IMAD R25, R17, R17, RZ ;  /* 0x0000001111197224 */ /* 0x001fe200078e02ff */
[----:B------:R-:W-:Y:S01]  /*1150*/  LEA R17, R9, R1, 0x3 ;  /* 0x0000000109117211 */ /* 0x000fe200078e18ff */
[----:B------:R-:W-:Y:S01]  /*1160*/  IMAD R28, R28, R28, RZ ;  /* 0x0000001c1c1c7224 */ /* 0x000fe200078e02ff */
[----:B------:R-:W-:Y:S01]  /*1170*/  I2F.F16 R22, R22 ;  /* 0x0000001600167306 */ /* 0x000fe20000200c00 */
[----:B------:R-:W-:-:S02]  /*1180*/  ISETP.GE.AND P2, PT, R15, R12, PT ;  /* 0x0000000c0f00720c */ /* 0x000fc40003f46270 */
[----:B------:R-:W-:-:S05]  /*1190*/  IADD3 R9, R9, 0x1, RZ ;  /* 0x0000000109097810 */ /* 0x000fca0007ffe0ff */
[----:B------:R-:W0:Y:S08]  /*11a0*/  I2F.F16 R19, R28 ;  /* 0x0000001c00137306 */ /* 0x000e300000200c00 */
[----:B------:R-:W-:Y:S08]  /*11b0*/  I2F.F16 R26, R26 ;  /* 0x0000001a001a7306 */ /* 0x000ff00000200c00 */
[----:B------:R-:W1:Y:S01]  /*11c0*/  I2F.F16 R25, R25 ;  /* 0x0000001900197306 */ /* 0x000e620000200c00 */
[----:B0-----:R-:W-:-:S05]  /*11d0*/  PRMT R19, R22, 0x5410, R19 ;  /* 0x0000541016137816 */ /* 0x001fca0000000013 */
[----:B---3--:R-:W-:Y:S01]  /*11e0*/  HMUL2 R18, R19, R24.H0_H0 ;  /* 0x2000001813127232 */ /* 0x008fe20000000000 */
[----:B-1----:R-:W-:-:S05]  /*11f0*/  PRMT R25, R25, 0x5410, R26 ;  /* 0x0000541019197816 */ /* 0x002fca000000001a */
[----:B------:R-:W-:-:S05]  /*1200*/  HMUL2 R19, R25, R24.H0_H0 ;  /* 0x2000001819137232 */ /* 0x000fca0000000000 */
[----:B------:R0:W-:Y:S01]  /*1210*/  STL.64 [R17], R18 ;  /* 0x0000001211007387 */ /* 0x0001e20000100a00 */
[----:B------:R-:W-:Y:S05]  /*1220*/  @!P2 BRA `(.L_x_1409) ;  /* 0xfffffd500000a947 */ /* 0x000fea000383ffff */
.L_x_1408:
[----:B------:R-:W-:Y:S02]  /*1230*/  ISETP.GE.OR P0, PT, R13, c[0x0][0x1b4], P0 ;  /* 0x00006d000d007a0c */ /* 0x000fe40000706670 */
[----:B------:R-:W-:Y:S02]  /*1240*/  PRMT R14, RZ, 0x5410, RZ ;  /* 0x00005410ff0e7816 */ /* 0x000fe400000000ff */
[----:B------:R-:W-:Y:S02]  /*1250*/  IADD3 R2, R5, R0, R2 ;  /* 0x0000000005027210 */ /* 0x000fe40007ffe002 */
[----:B------:R-:W-:Y:S02]  /*1260*/  PRMT R15, RZ, 0x5410, RZ ;  /* 0x00005410ff0f7816 */ /* 0x000fe400000000ff */
[----:B------:R-:W-:Y:S02]  /*1270*/  PRMT R16, RZ, 0x5410, RZ ;  /* 0x00005410ff107816 */ /* 0x000fe400000000ff */
[----:B0-----:R-:W-:-:S02]  /*1280*/  PRMT R17, RZ, 0x5410, RZ ;  /* 0x00005410ff117816 */ /* 0x001fc400000000ff */
[----:B------:R-:W-:Y:S02]  /*1290*/  PRMT R18, RZ, 0x5410, RZ ;  /* 0x00005410ff127816 */ /* 0x000fe400000000ff */
[----:B------:R-:W-:Y:S01]  /*12a0*/  PRMT R19, RZ, 0x5410, RZ ;  /* 0x00005410ff137816 */ /* 0x000fe200000000ff */
[----:B------:R-:W-:Y:S05]  /*12b0*/  @P0 BRA `(.L_x_1410) ;  /* 0x0000550000000947 */ /* 0x000fea0003800000 */
[----:B------:R-:W2:Y:S04]  /*12c0*/  LDG.E.U16.CONSTANT R0, [R6.64+0x2] ;  /* 0x0000020606007981 */ /* 0x000ea8000c1e9500 */
[----:B------:R0:W5:Y:S01]  /*12d0*/  LDL.64 R8, [R1] ;  /* 0x0000000001087983 */ /* 0x0001620000100a00 */
[----:B------:R-:W-:Y:S01]  /*12e0*/  IMAD R2, R2, c[0x0][0x18c], RZ ;  /* 0x0000630002027a24 */ /* 0x000fe200078e02ff */
[----:B------:R-:W-:-:S04]  /*12f0*/  PRMT R3, R3, 0x9910, RZ ;  /* 0x0000991003037816 */ /* 0x000fc800000000ff */
[----:B------:R-:W-:Y:S02]  /*1300*/  SHF.R.S32.HI R4, RZ, 0x1f, R2 ;  /* 0x0000001fff047819 */ /* 0x000fe40000011402 */
[----:B------:R-:W-:Y:S02]  /*1310*/  IADD3 R5, P2, R23, R2, RZ ;  /* 0x0000000217057210 */ /* 0x000fe40007f5e0ff */
[----:B------:R-:W-:Y:S02]  /*1320*/  ISETP.NE.AND P0, PT, R3, RZ, PT ;  /* 0x000000ff0300720c */ /* 0x000fe40003f05270 */
[----:B------:R-:W-:Y:S02]  /*1330*/  LEA.HI.X.SX32 R4, R23, R4, 0x1, P2 ;  /* 0x0000000417047211 */ /* 0x000fe400010f0eff */
[----:B------:R-:W-:Y:S01]  /*1340*/  LEA R2, P2, R5, c[0x0][0x168], 0x2 ;  /* 0x00005a0005027a11 */ /* 0x000fe200078410ff */
[----:B------:R-:W-:Y:S01]  /*1350*/  HFMA2.MMA R22, -RZ, RZ, 0, 0 ;  /* 0x00000000ff167435 */ /* 0x000fe200000001ff */
[----:B------:R-:W-:-:S02]  /*1360*/  ISETP.LT.OR P0, PT, R20, 0x3, !P0 ;  /* 0x000000031400780c */ /* 0x000fc40004701670 */
[----:B------:R-:W-:Y:S02]  /*1370*/  LEA.HI.X R3, R5, c[0x0][0x16c], R4, 0x2, P2 ;  /* 0x00005b0005037a11 */ /* 0x000fe400010f1404 */
[----:B------:R-:W-:Y:S02]  /*1380*/  PRMT R23, R21, 0x9910, RZ ;  /* 0x0000991015177816 */ /* 0x000fe400000000ff */
[----:B------:R-:W-:Y:S01]  /*1390*/  PRMT R14, R14, 0x5410, RZ ;  /* 0x000054100e0e7816 */ /* 0x000fe200000000ff */
[----:B------:R-:W-:Y:S01]  /*13a0*/  UMOV UR4, URZ ;  /* 0x0000003f00047c82 */ /* 0x000fe20008000000 */
[----:B0-2---:R-:W-:-:S04]  /*13b0*/  IADD3 R24, R13, R0, RZ ;  /* 0x000000000d187210 */ /* 0x005fc80007ffe0ff */
.L_x_1423:
        /* <DEDUP_REMOVED lines=8> */
[----:B--2--5:R-:W-:Y:S02]  /*1440*/  @!P2 PRMT R8, R6, 0x7610, R8 ;  /* 0x000076100608a816 */ /* 0x024fe40000000008 */
[----:B------:R-:W-:Y:S02]  /*1450*/  @!P2 PRMT R9, R7, 0x7610, R9 ;  /* 0x000076100709a816 */ /* 0x000fe40000000009 */
[----:B---3--:R-:W-:-:S02]  /*1460*/  @!P2 IADD3 R24, R4, R13, RZ ;  /* 0x0000000d0418a210 */ /* 0x008fc40007ffe0ff */
[----:B------:R-:W-:Y:S02]  /*1470*/  @!P2 PRMT R8, R8, 0x7610, R6 ;  /* 0x000076100808a816 */ /* 0x000fe40000000006 */
[----:B------:R-:W-:Y:S01]  /*1480*/  @!P2 PRMT R9, R9, 0x7610, R7 ;  /* 0x000076100909a816 */ /* 0x000fe20000000007 */
[----:B------:R-:W-:Y:S05]  /*1490*/  @!P1 BRA `(.L_x_1411) ;  /* 0x000052b000009947 */ /* 0x000fea0003800000 */
[----:B------:R-:W2:Y:S01]  /*14a0*/  LDG.E.128.CONSTANT R4, [R2.64] ;  /* 0x0000000602047981 */ /* 0x000ea2000c1e9d00 */
[----:B------:R-:W-:Y:S01]  /*14b0*/  ISETP.NE.AND P2, PT, R23, RZ, PT ;  /* 0x000000ff1700720c */ /* 0x000fe20003f45270 */
[----:B------:R-:W-:Y:S01]  /*14c0*/  HFMA2.MMA R0, -RZ, RZ, 0, 0.0625 ;  /* 0x00002c00ff007435 */ /* 0x000fe200000001ff */
[----:B------:R-:W-:Y:S02]  /*14d0*/  ISETP.GE.AND P3, PT, R11, 0x2, PT ;  /* 0x000000020b00780c */ /* 0x000fe40003f66270 */
[----:B--2---:R-:W-:Y:S02]  /*14e0*/  LOP3.LUT R26, R5, 0xf000f0, RZ, 0xc0, !PT ;  /* 0x00f000f0051a7812 */ /* 0x004fe400078ec0ff */
[----:B------:R-:W-:-:S02]  /*14f0*/  SHF.R.U32.HI R27, RZ, 0x8, R5 ;  /* 0x00000008ff1b7819 */ /* 0x000fc40000011605 */
[C---:B------:R-:W-:Y:S02]  /*1500*/  LOP3.LUT R20, R4.reuse, 0xf000f, RZ, 0xc0, !PT ;  /* 0x000f000f04147812 */ /* 0x040fe400078ec0ff */
[----:B------:R-:W-:Y:S02]  /*1510*/  LOP3.LUT R21, R4, 0xf000f0, RZ, 0xc0, !PT ;  /* 0x00f000f004157812 */ /* 0x000fe400078ec0ff */
[----:B------:R-:W-:Y:S02]  /*1520*/  LOP3.LUT R28, R6, 0xf000f, RZ, 0xc0, !PT ;  /* 0x000f000f061c7812 */ /* 0x000fe400078ec0ff */
[----:B------:R-:W-:Y:S02]  /*1530*/  SHF.R.U32.HI R4, RZ, 0x8, R4 ;  /* 0x00000008ff047819 */ /* 0x000fe40000011604 */
[----:B------:R-:W-:Y:S02]  /*1540*/  LOP3.LUT R25, R5, 0xf000f, RZ, 0xc0, !PT ;  /* 0x000f000f05197812 */ /* 0x000fe400078ec0ff */
[----:B------:R-:W-:-:S02]  /*1550*/  SHF.R.U32.HI R30, RZ, 0x8, R6 ;  /* 0x00000008ff1e7819 */ /* 0x000fc40000011606 */
[C---:B------:R-:W-:Y:S02]  /*1560*/  LOP3.LUT R32, R7.reuse, 0xf000f0, RZ, 0xc0, !PT ;  /* 0x00f000f007207812 */ /* 0x040fe400078ec0ff */
[----:B------:R-:W-:Y:S02]  /*1570*/  LOP3.LUT R31, R7, 0xf000f, RZ, 0xc0, !PT ;  /* 0x000f000f071f7812 */ /* 0x000fe400078ec0ff */
[----:B------:R-:W-:Y:S02]  /*1580*/  SHF.R.U32.HI R33, RZ, 0x8, R7 ;  /* 0x00000008ff217819 */ /* 0x000fe40000011607 */
[----:B------:R-:W-:Y:S02]  /*1590*/  LOP3.LUT R5, R26, 0x64006400, RZ, 0xfc, !PT ;  /* 0x640064001a057812 */ /* 0x000fe400078efcff */
[C---:B------:R-:W-:Y:S02]  /*15a0*/  LOP3.LUT R7, R27.reuse, 0xf000f, RZ, 0xc0, !PT ;  /* 0x000f000f1b077812 */ /* 0x040fe400078ec0ff */
[----:B------:R-:W-:-:S02]  /*15b0*/  LOP3.LUT R26, R27, 0xf000f0, RZ, 0xc0, !PT ;  /* 0x00f000f01b1a7812 */ /* 0x000fc400078ec0ff */
        /* <DEDUP_REMOVED lines=31> */
[----:B------:R-:W-:Y:S02]  /*17b0*/  HADD2 R32, R6, -1032, -1032 ;  /* 0xe408e40806207430 */ /* 0x000fe40000000000 */
[----:B------:R-:W-:Y:S02]  /*17c0*/  HFMA2 R33, R33, R0.H0_H0, -72, -72 ;  /* 0xd480d48021217431 */ /* 0x000fe40000040000 */
[----:B------:R-:W-:-:S02]  /*17d0*/  HADD2 R34, R7, -1032, -1032 ;  /* 0xe408e40807227430 */ /* 0x000fc40000000000 */
[-C--:B------:R-:W-:Y:S02]  /*17e0*/  HFMA2 R35, R35, R0.reuse.H0_H0, -72, -72 ;  /* 0xd480d48023237431 */ /* 0x080fe40000040000 */
[-C--:B------:R-:W-:Y:S02]  /*17f0*/  HFMA2 R37, R37, R0.reuse.H0_H0, -72, -72 ;  /* 0xd480d48025257431 */ /* 0x080fe40000040000 */
[----:B------:R-:W-:Y:S02]  /*1800*/  HADD2 R38, R38, -1032, -1032 ;  /* 0xe408e40826267430 */ /* 0x000fe40000000000 */
[----:B------:R-:W-:Y:S01]  /*1810*/  HFMA2 R28, R41, R0.H0_H0, -72, -72 ;  /* 0xd480d480291c7431 */ /* 0x000fe20000040000 */
[----:B------:R-:W-:Y:S05]  /*1820*/  @!P2 BRA `(.L_x_1412) ;  /* 0x000005a00000a947 */ /* 0x000fea0003800000 */
[----:B------:R-:W0:Y:S01]  /*1830*/  LDS.64 R4, [UR4] ;  /* 0x00000004ff047984 */ /* 0x000e220008000a00 */
[----:B------:R-:W-:Y:S02]  /*1840*/  HADD2.F32 R40, -RZ, R20.H0_H0 ;  /* 0x20000014ff287230 */ /* 0x000fe40000004100 */
[----:B------:R-:W-:Y:S01]  /*1850*/  HADD2.F32 R42, -RZ, R25.H0_H0 ;  /* 0x20000019ff2a7230 */ /* 0x000fe20000004100 */
[----:B------:R-:W1:Y:S01]  /*1860*/  LDS.64 R6, [UR4+0x8] ;  /* 0x00000804ff067984 */ /* 0x000e620008000a00 */
[----:B------:R-:W-:-:S02]  /*1870*/  HADD2.F32 R44, -RZ, R27.H0_H0 ;  /* 0x2000001bff2c7230 */ /* 0x000fc40000004100 */
[----:B------:R-:W-:Y:S02]  /*1880*/  HADD2.F32 R46, -RZ, R30.H0_H0 ;  /* 0x2000001eff2e7230 */ /* 0x000fe40000004100 */
[----:B------:R-:W-:Y:S02]  /*1890*/  HADD2.F32 R39, -RZ, R25.H1_H1 ;  /* 0x30000019ff277230 */ /* 0x000fe40000004100 */
[----:B------:R-:W-:Y:S02]  /*18a0*/  HADD2.F32 R41, -RZ, R20.H1_H1 ;  /* 0x30000014ff297230 */ /* 0x000fe40000004100 */
[----:B------:R-:W-:Y:S02]  /*18b0*/  HADD2.F32 R45, -RZ, R27.H1_H1 ;  /* 0x3000001bff2d7230 */ /* 0x000fe40000004100 */
[--C-:B0-----:R-:W-:Y:S02]  /*18c0*/  HADD2.F32 R43, -RZ, R4.reuse.H0_H0 ;  /* 0x20000004ff2b7230 */ /* 0x101fe40000004100 */
[----:B------:R-:W-:-:S03]  /*18d0*/  HADD2.F32 R4, -RZ, R4.H1_H1 ;  /* 0x30000004ff047230 */ /* 0x000fc60000004100 */
[----:B------:R-:W-:Y:S02]  /*18e0*/  FFMA.FTZ R40, R40, R43, RZ ;  /* 0x0000002b28287223 */ /* 0x000fe400000100ff */
[C---:B------:R-:W-:Y:S02]  /*18f0*/  FFMA.FTZ R42, R43.reuse, R42, RZ ;  /* 0x0000002a2b2a7223 */ /* 0x040fe400000100ff */
[C---:B------:R-:W-:Y:S02]  /*1900*/  FFMA.FTZ R44, R43.reuse, R44, RZ ;  /* 0x0000002c2b2c7223 */ /* 0x040fe400000100ff */
[----:B------:R-:W-:Y:S01]  /*1910*/  FFMA.FTZ R43, R43, R46, RZ ;  /* 0x0000002e2b2b7223 */ /* 0x000fe200000100ff */
[----:B------:R-:W-:Y:S01]  /*1920*/  HADD2.F32 R46, -RZ, R30.H1_H1 ;  /* 0x3000001eff2e7230 */ /* 0x000fe20000004100 */
[C---:B------:R-:W-:Y:S02]  /*1930*/  FFMA.FTZ R39, R4.reuse, R39, R42 ;  /* 0x0000002704277223 */ /* 0x040fe4000001002a */
[----:B------:R-:W-:Y:S01]  /*1940*/  FFMA.FTZ R40, R41, R4, R40 ;  /* 0x0000000429287223 */ /* 0x000fe20000010028 */
        /* <DEDUP_REMOVED lines=16> */
[----:B------:R-:W-:Y:S01]  /*1a50*/  HADD2.F32 R46, -RZ, R31.H1_H1 ;  /* 0x3000001fff2e7230 */ /* 0x000fe20000004100 */
[C---:B------:R-:W-:Y:S01]  /*1a60*/  FFMA.FTZ R39, R5.reuse, R41, R44 ;  /* 0x0000002905277223 */ /* 0x040fe2000001002c */
[----:B-1----:R-:W-:Y:S01]  /*1a70*/  HADD2.F32 R4, -RZ, R6.H0_H0 ;  /* 0x20000006ff047230 */ /* 0x002fe20000004100 */
        /* <DEDUP_REMOVED lines=17> */
[----:B------:R-:W-:Y:S01]  /*1b90*/  HADD2.F32 R4, -RZ, R7.H0_H0 ;  /* 0x20000007ff047230 */ /* 0x000fe20000004100 */
[----:B------:R-:W-:Y:S01]  /*1ba0*/  FFMA.FTZ R5, R6, R41, R5 ;  /* 0x0000002906057223 */ /* 0x000fe20000010005 */
[----:B------:R-:W-:-:S02]  /*1bb0*/  HADD2.F32 R42, -RZ, R38.H1_H1 ;  /* 0x30000026ff2a7230 */ /* 0x000fc40000004100 */
        /* <DEDUP_REMOVED lines=33> */
.L_x_1412:
        /* <DEDUP_REMOVED lines=13> */
[--C-:B0-----:R-:W-:Y:S02]  /*1ea0*/  HADD2.F32 R43, -RZ, R4.reuse.H0_H0 ;  /* 0x20000004ff2b7230 */ /* 0x101fe40000004100 */
[----:B------:R-:W-:-:S03]  /*1eb0*/  HADD2.F32 R4, -RZ, R4.H1_H1 ;  /* 0x30000004ff047230 */ /* 0x000fc60000004100 */
[-C--:B------:R-:W-:Y:S02]  /*1ec0*/  FFMA.FTZ R40, R40, R43.reuse, RZ ;  /* 0x0000002b28287223 */ /* 0x080fe400000100ff */
[-C--:B------:R-:W-:Y:S02]  /*1ed0*/  FFMA.FTZ R42, R42, R43.reuse, RZ ;  /* 0x0000002b2a2a7223 */ /* 0x080fe400000100ff */
        /* <DEDUP_REMOVED lines=12> */
[----:B------:R-:W-:Y:S01]  /*1fa0*/  FFMA.FTZ R40, R42, R41, R40 ;  /* 0x000000292a287223 */ /* 0x000fe20000010028 */
[----:B------:R-:W-:-:S02]  /*1fb0*/  HADD2.F32 R43, -RZ, R29.H0_H0 ;  /* 0x2000001dff2b7230 */ /* 0x000fc40000004100 */
[----:B------:R-:W-:Y:S01]  /*1fc0*/  HADD2.F32 R5, -RZ, R5.H1_H1 ;  /* 0x30000005ff057230 */ /* 0x000fe20000004100 */
[-C--:B------:R-:W-:Y:S01]  /*1fd0*/  FFMA.FTZ R42, R46, R41.reuse, R39 ;  /* 0x000000292e2a7223 */ /* 0x080fe20000010027 */
[----:B------:R-:W-:Y:S01]  /*1fe0*/  HADD2.F32 R39, -RZ, R21.H1_H1 ;  /* 0x30000015ff277230 */ /* 0x000fe20000004100 */
[-C--:B------:R-:W-:Y:S01]  /*1ff0*/  FFMA.FTZ R44, R43, R41.reuse, R44 ;  /* 0x000000292b2c7223 */ /* 0x080fe2000001002c */
[----:B------:R-:W-:Y:S01]  /*2000*/  HADD2.F32 R43, -RZ, R32.H0_H0 ;  /* 0x20000020ff2b7230 */ /* 0x000fe20000004100 */
[----:B------:R-:W-:Y:S01]  /*2010*/  FFMA.FTZ R46, R45, R41, R4 ;  /* 0x000000292d2e7223 */ /* 0x000fe20000010004 */
[----:B------:R-:W-:Y:S01]  /*2020*/  HADD2.F32 R41, -RZ, R26.H1_H1 ;  /* 0x3000001aff297230 */ /* 0x000fe20000004100 */
[-C--:B------:R-:W-:Y:S01]  /*2030*/  FFMA.FTZ R40, R39, R5.reuse, R40 ;  /* 0x0000000527287223 */ /* 0x080fe20000010028 */
[----:B------:R-:W-:Y:S02]  /*2040*/  HADD2.F32 R45, -RZ, R29.H1_H1 ;  /* 0x3000001dff2d7230 */ /* 0x000fe40000004100 */
[----:B-1----:R-:W-:Y:S01]  /*2050*/  HADD2.F32 R4, -RZ, R6.H0_H0 ;  /* 0x20000006ff047230 */ /* 0x002fe20000004100 */
        /* <DEDUP_REMOVED lines=21> */
[----:B------:R-:W-:-:S02]  /*21b0*/  HADD2.F32 R42, -RZ, R35.H0_H0 ;  /* 0x20000023ff2a7230 */ /* 0x000fc40000004100 */
[----:B------:R-:W-:Y:S01]  /*21c0*/  HADD2.F32 R7, -RZ, R7.H1_H1 ;  /* 0x30000007ff077230 */ /* 0x000fe20000004100 */
[-C--:B------:R-:W-:Y:S01]  /*21d0*/  FFMA.FTZ R6, R40, R4.reuse, R43 ;  /* 0x0000000428067223 */ /* 0x080fe2000001002b */
[----:B------:R-:W-:Y:S01]  /*21e0*/  HADD2.F32 R43, -RZ, R35.H1_H1 ;  /* 0x30000023ff2b7230 */ /* 0x000fe20000004100 */
[-C--:B------:R-:W-:Y:S01]  /*21f0*/  FFMA.FTZ R40, R42, R4.reuse, R39 ;  /* 0x000000042a287223 */ /* 0x080fe20000010027 */
[----:B------:R-:W-:Y:S02]  /*2200*/  HADD2.F32 R42, -RZ, R37.H0_H0 ;  /* 0x20000025ff2a7230 */ /* 0x000fe40000004100 */
[--C-:B------:R-:W-:Y:S01]  /*2210*/  HADD2.F32 R45, -RZ, R28.reuse.H0_H0 ;  /* 0x2000001cff2d7230 */ /* 0x100fe20000004100 */
        /* <DEDUP_REMOVED lines=25> */
.L_x_1414:
[----:B------:R-:W-:Y:S05]  /*23b0*/  @P0 BRA `(.L_x_1413) ;  /* 0x000005a000000947 */ /* 0x000fea0003800000 */
[----:B------:R-:W0:Y:S01]  /*23c0*/  LDS.64 R4, [UR4+0x100] ;  /* 0x00010004ff047984 */ /* 0x000e220008000a00 */
[--C-:B------:R-:W-:Y:S02]  /*23d0*/  HADD2.F32 R45, -RZ, R25.reuse.H0_H0 ;  /* 0x20000019ff2d7230 */ /* 0x100fe40000004100 */
[--C-:B------:R-:W-:Y:S01]  /*23e0*/  HADD2.F32 R41, -RZ, R20.reuse.H0_H0 ;  /* 0x20000014ff297230 */ /* 0x100fe20000004100 */
[----:B------:R-:W1:Y:S01]  /*23f0*/  LDS.64 R6, [UR4+0x108] ;  /* 0x00010804ff067984 */ /* 0x000e620008000a00 */
[----:B------:R-:W-:Y:S02]  /*2400*/  HADD2.F32 R46, -RZ, R25.H1_H1 ;  /* 0x30000019ff2e7230 */ /* 0x000fe40000004100 */
[----:B------:R-:W-:Y:S02]  /*2410*/  HADD2.F32 R47, -RZ, R27.H0_H0 ;  /* 0x2000001bff2f7230 */ /* 0x000fe40000004100 */
        /* <DEDUP_REMOVED lines=8> */
[----:B------:R-:W-:-:S02]  /*24a0*/  FFMA.FTZ R42, R41, R40, RZ ;  /* 0x00000028292a7223 */ /* 0x000fc400000100ff */
[-C--:B------:R-:W-:Y:S01]  /*24b0*/  FFMA.FTZ R41, R46, R39.reuse, R44 ;  /* 0x000000272e297223 */ /* 0x080fe2000001002c */
[----:B------:R-:W-:Y:S01]  /*24c0*/  HADD2.F32 R44, -RZ, R30.H1_H1 ;  /* 0x3000001eff2c7230 */ /* 0x000fe20000004100 */
[-C--:B------:R-:W-:Y:S01]  /*24d0*/  FFMA.FTZ R20, R47, R40.reuse, RZ ;  /* 0x000000282f147223 */ /* 0x080fe200000100ff */
[----:B------:R-:W-:Y:S01]  /*24e0*/  HADD2.F32 R30, -RZ, R21.H0_H0 ;  /* 0x20000015ff1e7230 */ /* 0x000fe20000004100 */
        /* <DEDUP_REMOVED lines=23> */
[----:B-1----:R-:W-:-:S02]  /*2660*/  HADD2.F32 R5, -RZ, R6.H0_H0 ;  /* 0x20000006ff057230 */ /* 0x002fc40000004100 */
[----:B------:R-:W-:Y:S02]  /*2670*/  HADD2.F32 R6, -RZ, R6.H1_H1 ;  /* 0x30000006ff067230 */ /* 0x000fe40000004100 */
        /* <DEDUP_REMOVED lines=46> */
.L_x_1413:
[----:B------:R-:W-:-:S05]  /*2960*/  MOV R25, 0x4 ;  /* 0x0000000400197802 */ /* 0x000fca0000000f00 */
[----:B------:R-:W-:-:S05]  /*2970*/  IMAD.WIDE R20, R25, c[0x0][0x18c], R2 ;  /* 0x0000630019147a25 */ /* 0x000fca00078e0202 */
[----:B------:R-:W2:Y:S02]  /*2980*/  LDG.E.128.CONSTANT R4, [R20.64] ;  /* 0x0000000614047981 */ /* 0x000ea4000c1e9d00 */
[C---:B--2---:R-:W-:Y:S02]  /*2990*/  LOP3.LUT R27, R4.reuse, 0xf000f, RZ, 0xc0, !PT ;  /* 0x000f000f041b7812 */ /* 0x044fe400078ec0ff */
        /* <DEDUP_REMOVED lines=10> */
[C---:B------:R-:W-:Y:S02]  /*2a40*/  LOP3.LUT R30, R7.reuse, 0xf000f, RZ, 0xc0, !PT ;  /* 0x000f000f071e7812 */ /* 0x040fe400078ec0ff */
[----:B------:R-:W-:Y:S02]  /*2a50*/  LOP3.LUT R35, R7, 0xf000f0, RZ, 0xc0, !PT ;  /* 0x00f000f007237812 */ /* 0x000fe400078ec0ff */
[C---:B------:R-:W-:Y:S02]  /*2a60*/  LOP3.LUT R38, R5.reuse, 0xf000f, RZ, 0xc0, !PT ;  /* 0x000f000f05267812 */ /* 0x040fe400078ec0ff */
[----:B------:R-:W-:Y:S02]  /*2a70*/  LOP3.LUT R7, R26, 0x64006400, RZ, 0xfc, !PT ;  /* 0x640064001a077812 */ /* 0x000fe400078efcff */
[----:B------:R-:W-:Y:S02]  /*2a80*/  LOP3.LUT R39, R5, 0xf000f0, RZ, 0xc0, !PT ;  /* 0x00f000f005277812 */ /* 0x000fe400078ec0ff */
[----:B------:R-:W-:-:S02]  /*2a90*/  LOP3.LUT R26, R4, 0xf000f, RZ, 0xc0, !PT ;  /* 0x000f000f041a7812 */ /* 0x000fc400078ec0ff */
[C---:B------:R-:W-:Y:S02]  /*2aa0*/  LOP3.LUT R40, R6.reuse, 0xf000f, RZ, 0xc0, !PT ;  /* 0x000f000f06287812 */ /* 0x040fe400078ec0ff */
[----:B------:R-:W-:Y:S02]  /*2ab0*/  LOP3.LUT R43, R6, 0xf000f0, RZ, 0xc0, !PT ;  /* 0x00f000f0062b7812 */ /* 0x000fe400078ec0ff */
[C---:B------:R-:W-:Y:S02]  /*2ac0*/  LOP3.LUT R41, R32.reuse, 0xf000f, RZ, 0xc0, !PT ;  /* 0x000f000f20297812 */ /* 0x040fe400078ec0ff */
        /* <DEDUP_REMOVED lines=23> */
[----:B------:R-:W-:Y:S01]  /*2c40*/  HFMA2 R28, R7, R0.H0_H0, -72, -72 ;  /* 0xd480d480071c7431 */ /* 0x000fe20000040000 */
[----:B------:R-:W-:Y:S01]  /*2c50*/  LOP3.LUT R41, R41, 0x64006400, RZ, 0xfc, !PT ;  /* 0x6400640029297812 */ /* 0x000fe200078efcff */
[----:B------:R-:W-:Y:S01]  /*2c60*/  HADD2 R29, R29, -1032, -1032 ;  /* 0xe408e4081d1d7430 */ /* 0x000fe20000000000 */
[----:B------:R-:W-:Y:S01]  /*2c70*/  LOP3.LUT R5, R5, 0x64006400, RZ, 0xfc, !PT ;  /* 0x6400640005057812 */ /* 0x000fe200078efcff */
[----:B------:R-:W-:-:S02]  /*2c80*/  HADD2 R31, R4, -1032, -1032 ;  /* 0xe408e408041f7430 */ /* 0x000fc40000000000 */
[----:B------:R-:W-:Y:S02]  /*2c90*/  HADD2 R33, R6, -1032, -1032 ;  /* 0xe408e40806217430 */ /* 0x000fe40000000000 */
[-C--:B------:R-:W-:Y:S02]  /*2ca0*/  HFMA2 R40, R43, R0.reuse.H0_H0, -72, -72 ;  /* 0xd480d4802b287431 */ /* 0x080fe40000040000 */
[----:B------:R-:W-:Y:S02]  /*2cb0*/  HADD2 R41, R41, -1032, -1032 ;  /* 0xe408e40829297430 */ /* 0x000fe40000000000 */
[----:B------:R-:W-:Y:S01]  /*2cc0*/  HFMA2 R26, R5, R0.H0_H0, -72, -72 ;  /* 0xd480d480051a7431 */ /* 0x000fe20000040000 */
[----:B------:R-:W-:Y:S05]  /*2cd0*/  @!P2 BRA `(.L_x_1415) ;  /* 0x000005a00000a947 */ /* 0x000fea0003800000 */
[----:B------:R-:W0:Y:S01]  /*2ce0*/  LDS.64 R4, [UR4+0x10] ;  /* 0x00001004ff047984 */ /* 0x000e220008000a00 */
[----:B------:R-:W-:Y:S02]  /*2cf0*/  HADD2.F32 R43, -RZ, R27.H0_H0 ;  /* 0x2000001bff2b7230 */ /* 0x000fe40000004100 */
[----:B------:R-:W-:Y:S01]  /*2d00*/  HADD2.F32 R47, -RZ, R29.H0_H0 ;  /* 0x2000001dff2f7230 */ /* 0x000fe20000004100 */
[----:B------:R-:W1:Y:S01]  /*2d10*/  LDS.64 R6, [UR4+0x18] ;  /* 0x00001804ff067984 */ /* 0x000e620008000a00 */
[----:B------:R-:W-:-:S02]  /*2d20*/  HADD2.F32 R45, -RZ, R27.H1_H1 ;  /* 0x3000001bff2d7230 */ /* 0x000fc40000004100 */
        /* <DEDUP_REMOVED lines=9> */
[--C-:B------:R-:W-:Y:S01]  /*2dc0*/  HADD2.F32 R43, -RZ, R5.reuse.H0_H0 ;  /* 0x20000005ff2b7230 */ /* 0x100fe20000004100 */
        /* <DEDUP_REMOVED lines=9> */
[--C-:B-1----:R-:W-:Y:S01]  /*2e60*/  HADD2.F32 R5, -RZ, R6.reuse.H0_H0 ;  /* 0x20000006ff057230 */ /* 0x102fe20000004100 */
        /* <DEDUP_REMOVED lines=9> */
[--C-:B------:R-:W-:Y:S01]  /*2f00*/  HADD2.F32 R45, -RZ, R7.reuse.H0_H0 ;  /* 0x20000007ff2d7230 */ /* 0x100fe20000004100 */
        /* <DEDUP_REMOVED lines=55> */
.L_x_1415:
        /* <DEDUP_REMOVED lines=17> */
[--C-:B------:R-:W-:Y:S01]  /*3390*/  HADD2.F32 R4, -RZ, R5.reuse.H0_H0 ;  /* 0x20000005ff047230 */ /* 0x100fe20000004100 */
        /* <DEDUP_REMOVED lines=8> */
[--C-:B-1----:R-:W-:Y:S01]  /*3420*/  HADD2.F32 R5, -RZ, R6.reuse.H0_H0 ;  /* 0x20000006ff057230 */ /* 0x102fe20000004100 */
        /* <DEDUP_REMOVED lines=67> */
.L_x_1417:
[----:B------:R-:W-:Y:S05]  /*3860*/  @P0 BRA `(.L_x_1416) ;  /* 0x000005a000000947 */ /* 0x000fea0003800000 */
[----:B------:R-:W0:Y:S01]  /*3870*/  LDS.64 R4, [UR4+0x110] ;  /* 0x00011004ff047984 */ /* 0x000e220008000a00 */
[--C-:B------:R-:W-:Y:S02]  /*3880*/  HADD2.F32 R42, -RZ, R27.reuse.H0_H0 ;  /* 0x2000001bff2a7230 */ /* 0x100fe40000004100 */
[----:B------:R-:W-:Y:S01]  /*3890*/  HADD2.F32 R45, -RZ, R27.H1_H1 ;  /* 0x3000001bff2d7230 */ /* 0x000fe20000004100 */
[----:B------:R-:W1:Y:S01]  /*38a0*/  LDS.64 R6, [UR4+0x118] ;  /* 0x00011804ff067984 */ /* 0x000e620008000a00 */
[----:B------:R-:W-:Y:S02]  /*38b0*/  HADD2.F32 R44, -RZ, R29.H0_H0 ;  /* 0x2000001dff2c7230 */ /* 0x000fe40000004100 */
[----:B------:R-:W-:Y:S02]  /*38c0*/  HADD2.F32 R46, -RZ, R31.H0_H0 ;  /* 0x2000001fff2e7230 */ /* 0x000fe40000004100 */
[----:B------:R-:W-:Y:S02]  /*38d0*/  HADD2.F32 R47, -RZ, R29.H1_H1 ;  /* 0x3000001dff2f7230 */ /* 0x000fe40000004100 */
[----:B------:R-:W-:-:S02]  /*38e0*/  HADD2.F32 R48, -RZ, R33.H0_H0 ;  /* 0x20000021ff307230 */ /* 0x000fc40000004100 */
[--C-:B0-----:R-:W-:Y:S02]  /*38f0*/  HADD2.F32 R43, -RZ, R4.reuse.H0_H0 ;  /* 0x20000004ff2b7230 */ /* 0x101fe40000004100 */
[----:B------:R-:W-:Y:S02]  /*3900*/  HADD2.F32 R4, -RZ, R4.H1_H1 ;  /* 0x30000004ff047230 */ /* 0x000fe40000004100 */
[--C-:B------:R-:W-:Y:S01]  /*3910*/  HADD2.F32 R29, -RZ, R5.reuse.H0_H0 ;  /* 0x20000005ff1d7230 */ /* 0x100fe20000004100 */
[-C--:B------:R-:W-:Y:S01]  /*3920*/  FFMA.FTZ R42, R42, R43.reuse, RZ ;  /* 0x0000002b2a2a7223 */ /* 0x080fe200000100ff */
[----:B------:R-:W-:Y:S01]  /*3930*/  HADD2.F32 R5, -RZ, R5.H1_H1 ;  /* 0x30000005ff057230 */ /* 0x000fe20000004100 */
[-C--:B------:R-:W-:Y:S02]  /*3940*/  FFMA.FTZ R44, R44, R43.reuse, RZ ;  /* 0x0000002b2c2c7223 */ /* 0x080fe400000100ff */
[-C--:B------:R-:W-:Y:S01]  /*3950*/  FFMA.FTZ R42, R45, R4.reuse, R42 ;  /* 0x000000042d2a7223 */ /* 0x080fe2000001002a */
[----:B------:R-:W-:Y:S01]  /*3960*/  HADD2.F32 R45, -RZ, R31.H1_H1 ;  /* 0x3000001fff2d7230 */ /* 0x000fe20000004100 */
[-C--:B------:R-:W-:Y:S01]  /*3970*/  FFMA.FTZ R27, R46, R43.reuse, RZ ;  /* 0x0000002b2e1b7223 */ /* 0x080fe200000100ff */
[----:B------:R-:W-:Y:S01]  /*3980*/  HADD2.F32 R46, -RZ, R32.H0_H0 ;  /* 0x20000020ff2e7230 */ /* 0x000fe20000004100 */
[-C--:B------:R-:W-:Y:S01]  /*3990*/  FFMA.FTZ R44, R47, R4.reuse, R44 ;  /* 0x000000042f2c7223 */ /* 0x080fe2000001002c */
[----:B------:R-:W-:Y:S01]  /*39a0*/  HADD2.F32 R47, -RZ, R33.H1_H1 ;  /* 0x30000021ff2f7230 */ /* 0x000fe20000004100 */
[-C--:B------:R-:W-:Y:S01]  /*39b0*/  FFMA.FTZ R27, R45, R4.reuse, R27 ;  /* 0x000000042d1b7223 */ /* 0x080fe2000001001b */
[----:B------:R-:W-:Y:S01]  /*39c0*/  HADD2.F32 R31, -RZ, R28.H0_H0 ;  /* 0x2000001cff1f7230 */ /* 0x000fe20000004100 */
[----:B------:R-:W-:Y:S01]  /*39d0*/  FFMA.FTZ R43, R48, R43, RZ ;  /* 0x0000002b302b7223 */ /* 0x000fe200000100ff */
        /* <DEDUP_REMOVED lines=19> */
[----:B------:R-:W-:Y:S02]  /*3b10*/  HADD2.F32 R30, -RZ, R41.H0_H0 ;  /* 0x20000029ff1e7230 */ /* 0x000fe40000004100 */
        /* <DEDUP_REMOVED lines=47> */
.L_x_1416:
        /* <DEDUP_REMOVED lines=145> */
.L_x_1418:
        /* <DEDUP_REMOVED lines=94> */
.L_x_1420:
        /* <DEDUP_REMOVED lines=91> */
.L_x_1419:
[----:B------:R-:W-:-:S05]  /*52b0*/  IMAD.WIDE R20, R25, c[0x0][0x18c], R20 ;  /* 0x0000630019147a25 */ /* 0x000fca00078e0214 */
[----:B------:R-:W2:Y:S02]  /*52c0*/  LDG.E.128.CONSTANT R4, [R20.64] ;  /* 0x0000000614047981 */ /* 0x000ea4000c1e9d00 */
[----:B--2---:R-:W-:Y:S02]  /*52d0*/  LOP3.LUT R20, R7, 0xf000f0, RZ, 0xc0, !PT ;  /* 0x00f000f007147812 */ /* 0x004fe400078ec0ff */
[----:B------:R-:W-:Y:S02]  /*52e0*/  SHF.R.U32.HI R33, RZ, 0x8, R4 ;  /* 0x00000008ff217819 */ /* 0x000fe40000011604 */
[----:B------:R-:W-:Y:S02]  /*52f0*/  LOP3.LUT R26, R5, 0xf000f0, RZ, 0xc0, !PT ;  /* 0x00f000f0051a7812 */ /* 0x000fe400078ec0ff */
[C---:B------:R-:W-:Y:S02]  /*5300*/  LOP3.LUT R32, R4.reuse, 0xf000f, RZ, 0xc0, !PT ;  /* 0x000f000f04207812 */ /* 0x040fe400078ec0ff */
        /* <DEDUP_REMOVED lines=8> */
[C---:B------:R-:W-:Y:S02]  /*5390*/  LOP3.LUT R5, R6.reuse, 0xf000f, RZ, 0xc0, !PT ;  /* 0x000f000f06057812 */ /* 0x040fe400078ec0ff */
[----:B------:R-:W-:Y:S02]  /*53a0*/  LOP3.LUT R28, R6, 0xf000f0, RZ, 0xc0, !PT ;  /* 0x00f000f0061c7812 */ /* 0x000fe400078ec0ff */
[----:B------:R-:W-:Y:S02]  /*53b0*/  LOP3.LUT R26, R30, 0xf000f0, RZ, 0xc0, !PT ;  /* 0x00f000f01e1a7812 */ /* 0x000fe400078ec0ff */
[----:B------:R-:W-:Y:S02]  /*53c0*/  SHF.R.U32.HI R6, RZ, 0x8, R6 ;  /* 0x00000008ff067819 */ /* 0x000fe40000011606 */
        /* <DEDUP_REMOVED lines=46> */
[----:B------:R-:W-:Y:S02]  /*56b0*/  HADD2.F32 R46, -RZ, R26.H1_H1 ;  /* 0x3000001aff2e7230 */ /* 0x000fe40000004100 */
[----:B0-----:R-:W-:-:S02]  /*56c0*/  HADD2.F32 R44, -RZ, R4.H0_H0 ;  /* 0x20000004ff2c7230 */ /* 0x001fc40000004100 */
[----:B------:R-:W-:Y:S02]  /*56d0*/  HADD2.F32 R39, -RZ, R4.H1_H1 ;  /* 0x30000004ff277230 */ /* 0x000fe40000004100 */
[----:B------:R-:W-:Y:S01]  /*56e0*/  HADD2.F32 R4, -RZ, R34.H1_H1 ;  /* 0x30000022ff047230 */ /* 0x000fe20000004100 */
[----:B------:R-:W-:Y:S02]  /*56f0*/  FFMA.FTZ R41, R41, R44, RZ ;  /* 0x0000002c29297223 */ /* 0x000fe400000100ff */
[C---:B------:R-:W-:Y:S02]  /*5700*/  FFMA.FTZ R43, R44.reuse, R43, RZ ;  /* 0x0000002b2c2b7223 */ /* 0x040fe400000100ff */
[C---:B------:R-:W-:Y:S02]  /*5710*/  FFMA.FTZ R45, R44.reuse, R45, RZ ;  /* 0x0000002d2c2d7223 */ /* 0x040fe400000100ff */
[----:B------:R-:W-:Y:S02]  /*5720*/  FFMA.FTZ R47, R44, R47, RZ ;  /* 0x0000002f2c2f7223 */ /* 0x000fe400000100ff */
        /* <DEDUP_REMOVED lines=8> */
[C---:B------:R-:W-:Y:S01]  /*57b0*/  FFMA.FTZ R38, R41.reuse, R43, R38 ;  /* 0x0000002b29267223 */ /* 0x040fe20000010026 */
[--C-:B------:R-:W-:Y:S01]  /*57c0*/  HADD2.F32 R4, -RZ, R28.reuse.H0_H0 ;  /* 0x2000001cff047230 */ /* 0x100fe20000004100 */
[----:B------:R-:W-:Y:S01]  /*57d0*/  FFMA.FTZ R47, R41, R45, R44 ;  /* 0x0000002d292f7223 */ /* 0x000fe2000001002c */
        /* <DEDUP_REMOVED lines=9> */
[----:B-1----:R-:W-:Y:S01]  /*5870*/  HADD2.F32 R4, -RZ, R6.H0_H0 ;  /* 0x20000006ff047230 */ /* 0x002fe20000004100 */
        /* <DEDUP_REMOVED lines=20> */
[----:B------:R-:W-:Y:S02]  /*59c0*/  HADD2.F32 R42, -RZ, R21.H0_H0 ;  /* 0x20000015ff2a7230 */ /* 0x000fe40000004100 */
[----:B------:R-:W-:Y:S01]  /*59d0*/  HADD2.F32 R7, -RZ, R7.H1_H1 ;  /* 0x30000007ff077230 */ /* 0x000fe20000004100 */
[----:B------:R-:W-:Y:S01]  /*59e0*/  FFMA.FTZ R38, R38, R5, R44 ;  /* 0x0000000526267223 */ /* 0x000fe2000001002c */
[----:B------:R-:W-:Y:S01]  /*59f0*/  HADD2.F32 R6, -RZ, R25.H1_H1 ;  /* 0x30000019ff067230 */ /* 0x000fe20000004100 */
[----:B------:R-:W-:Y:S01]  /*5a00*/  FFMA.FTZ R42, R5, R42, R40 ;  /* 0x0000002a052a7223 */ /* 0x000fe20000010028 */
[----:B------:R-:W-:-:S02]  /*5a10*/  HADD2.F32 R39, -RZ, R20.H0_H0 ;  /* 0x20000014ff277230 */ /* 0x000fc40000004100 */
[----:B------:R-:W-:Y:S01]  /*5a20*/  HADD2.F32 R41, -RZ, R0.H0_H0 ;  /* 0x20000000ff297230 */ /* 0x000fe20000004100 */
[----:B------:R-:W-:Y:S01]  /*5a30*/  FFMA.FTZ R6, R6, R7, R38 ;  /* 0x0000000706067223 */ /* 0x000fe20000010026 */
[----:B------:R-:W-:Y:S01]  /*5a40*/  HADD2.F32 R40, -RZ, R21.H1_H1 ;  /* 0x30000015ff287230 */ /* 0x000fe20000004100 */
[C---:B------:R-:W-:Y:S01]  /*5a50*/  FFMA.FTZ R4, R5.reuse, R39, R4 ;  /* 0x0000002705047223 */ /* 0x040fe20000010004 */
        /* <DEDUP_REMOVED lines=22> */
.L_x_1421:
        /* <DEDUP_REMOVED lines=15> */
[----:B------:R-:W-:-:S03]  /*5cb0*/  HADD2.F32 R39, -RZ, R4.H1_H1 ;  /* 0x30000004ff277230 */ /* 0x000fc60000004100 */
[-C--:B------:R-:W-:Y:S02]  /*5cc0*/  FFMA.FTZ R4, R44, R41.reuse, RZ ;  /* 0x000000292c047223 */ /* 0x080fe400000100ff */
[-C--:B------:R-:W-:Y:S02]  /*5cd0*/  FFMA.FTZ R43, R46, R41.reuse, RZ ;  /* 0x000000292e2b7223 */ /* 0x080fe400000100ff */
[-C--:B------:R-:W-:Y:S02]  /*5ce0*/  FFMA.FTZ R44, R48, R41.reuse, RZ ;  /* 0x00000029302c7223 */ /* 0x080fe400000100ff */
[----:B------:R-:W-:Y:S02]  /*5cf0*/  FFMA.FTZ R46, R50, R41, RZ ;  /* 0x00000029322e7223 */ /* 0x000fe400000100ff */
        /* <DEDUP_REMOVED lines=8> */
[----:B------:R-:W-:Y:S02]  /*5d80*/  HADD2.F32 R44, -RZ, R27.H0_H0 ;  /* 0x2000001bff2c7230 */ /* 0x000fe40000004100 */
[----:B------:R-:W-:Y:S01]  /*5d90*/  HADD2.F32 R5, -RZ, R5.H1_H1 ;  /* 0x30000005ff057230 */ /* 0x000fe20000004100 */
[-C--:B------:R-:W-:Y:S01]  /*5da0*/  FFMA.FTZ R40, R42, R39.reuse, R40 ;  /* 0x000000272a287223 */ /* 0x080fe20000010028 */
[----:B------:R-:W-:Y:S01]  /*5db0*/  HADD2.F32 R45, -RZ, R29.H1_H1 ;  /* 0x3000001dff2d7230 */ /* 0x000fe20000004100 */
[-C--:B------:R-:W-:Y:S01]  /*5dc0*/  FFMA.FTZ R38, R38, R39.reuse, R4 ;  /* 0x0000002726267223 */ /* 0x080fe20000010004 */
[----:B-1----:R-:W-:Y:S01]  /*5dd0*/  HADD2.F32 R4, -RZ, R6.H0_H0 ;  /* 0x20000006ff047230 */ /* 0x002fe20000004100 */
        /* <DEDUP_REMOVED lines=20> */
[----:B------:R-:W-:Y:S01]  /*5f20*/  HADD2.F32 R5, -RZ, R7.H0_H0 ;  /* 0x20000007ff057230 */ /* 0x000fe20000004100 */
[-C--:B------:R-:W-:Y:S01]  /*5f30*/  FFMA.FTZ R38, R38, R6.reuse, R45 ;  /* 0x0000000626267223 */ /* 0x080fe2000001002d */
[----:B------:R-:W-:Y:S01]  /*5f40*/  HADD2.F32 R42, -RZ, R25.H0_H0 ;  /* 0x20000019ff2a7230 */ /* 0x000fe20000004100 */
[-C--:B------:R-:W-:Y:S01]  /*5f50*/  FFMA.FTZ R40, R40, R6.reuse, R39 ;  /* 0x0000000628287223 */ /* 0x080fe20000010027 */
[----:B------:R-:W-:Y:S02]  /*5f60*/  HADD2.F32 R44, -RZ, R21.H0_H0 ;  /* 0x20000015ff2c7230 */ /* 0x000fe40000004100 */
        /* <DEDUP_REMOVED lines=35> */
.L_x_1422:
[----:B------:R-:W-:Y:S05]  /*61a0*/  @P0 BRA `(.L_x_1411) ;  /* 0x000005a000000947 */ /* 0x000fea0003800000 */
[----:B------:R-:W0:Y:S01]  /*61b0*/  LDS.64 R4, [UR4+0x130] ;  /* 0x00013004ff047984 */ /* 0x000e220008000a00 */
[----:B------:R-:W-:Y:S02]  /*61c0*/  HADD2.F32 R40, -RZ, R31.H0_H0 ;  /* 0x2000001fff287230 */ /* 0x000fe40000004100 */
[----:B------:R-:W-:Y:S01]  /*61d0*/  HADD2.F32 R46, -RZ, R33.H0_H0 ;  /* 0x20000021ff2e7230 */ /* 0x000fe20000004100 */
[----:B------:R-:W1:Y:S01]  /*61e0*/  LDS.64 R6, [UR4+0x138] ;  /* 0x00013804ff067984 */ /* 0x000e620008000a00 */
[----:B------:R-:W-:Y:S02]  /*61f0*/  HADD2.F32 R42, -RZ, R31.H1_H1 ;  /* 0x3000001fff2a7230 */ /* 0x000fe40000004100 */
[----:B------:R-:W-:Y:S02]  /*6200*/  HADD2.F32 R44, -RZ, R32.H0_H0 ;  /* 0x20000020ff2c7230 */ /* 0x000fe40000004100 */
[----:B------:R-:W-:-:S02]  /*6210*/  HADD2.F32 R48, -RZ, R34.H0_H0 ;  /* 0x20000022ff307230 */ /* 0x000fc40000004100 */
[----:B------:R-:W-:Y:S02]  /*6220*/  HADD2.F32 R33, -RZ, R33.H1_H1 ;  /* 0x30000021ff217230 */ /* 0x000fe40000004100 */
[----:B------:R-:W-:Y:S02]  /*6230*/  HADD2.F32 R32, -RZ, R32.H1_H1 ;  /* 0x30000020ff207230 */ /* 0x000fe40000004100 */
[--C-:B0-----:R-:W-:Y:S02]  /*6240*/  HADD2.F32 R39, -RZ, R4.reuse.H0_H0 ;  /* 0x20000004ff277230 */ /* 0x101fe40000004100 */
[----:B------:R-:W-:Y:S02]  /*6250*/  HADD2.F32 R38, -RZ, R4.H1_H1 ;  /* 0x30000004ff267230 */ /* 0x000fe40000004100 */
[----:B------:R-:W-:Y:S01]  /*6260*/  HADD2.F32 R4, -RZ, R5.H0_H0 ;  /* 0x20000005ff047230 */ /* 0x000fe20000004100 */
[-C--:B------:R-:W-:Y:S01]  /*6270*/  FFMA.FTZ R41, R40, R39.reuse, RZ ;  /* 0x0000002728297223 */ /* 0x080fe200000100ff */
[----:B------:R-:W-:Y:S01]  /*6280*/  HADD2.F32 R40, -RZ, R27.H0_H0 ;  /* 0x2000001bff287230 */ /* 0x000fe20000004100 */
[-C--:B------:R-:W-:Y:S01]  /*6290*/  FFMA.FTZ R31, R46, R39.reuse, RZ ;  /* 0x000000272e1f7223 */ /* 0x080fe200000100ff */
[----:B------:R-:W-:Y:S01]  /*62a0*/  HADD2.F32 R5, -RZ, R5.H1_H1 ;  /* 0x30000005ff057230 */ /* 0x000fe20000004100 */
[-C--:B------:R-:W-:Y:S01]  /*62b0*/  FFMA.FTZ R41, R42, R38.reuse, R41 ;  /* 0x000000262a297223 */ /* 0x080fe20000010029 */
[----:B------:R-:W-:Y:S01]  /*62c0*/  HADD2.F32 R42, -RZ, R34.H1_H1 ;  /* 0x30000022ff2a7230 */ /* 0x000fe20000004100 */
[-C--:B------:R-:W-:Y:S01]  /*62d0*/  FFMA.FTZ R43, R44, R39.reuse, RZ ;  /* 0x000000272c2b7223 */ /* 0x080fe200000100ff */
[--C-:B------:R-:W-:Y:S01]  /*62e0*/  HADD2.F32 R34, -RZ, R28.reuse.H0_H0 ;  /* 0x2000001cff227230 */ /* 0x100fe20000004100 */
[----:B------:R-:W-:Y:S01]  /*62f0*/  FFMA.FTZ R39, R48, R39, RZ ;  /* 0x0000002730277223 */ /* 0x000fe200000100ff */
        /* <DEDUP_REMOVED lines=9> */
[-C--:B------:R-:W-:Y:S01]  /*6390*/  FFMA.FTZ R32, R32, R4.reuse, R41 ;  /* 0x0000000420207223 */ /* 0x080fe20000010029 */
[----:B------:R-:W-:Y:S01]  /*63a0*/  HADD2.F32 R26, -RZ, R26.H1_H1 ;  /* 0x3000001aff1a7230 */ /* 0x000fe20000004100 */
[----:B------:R-:W-:-:S02]  /*63b0*/  FFMA.FTZ R34, R34, R4, R43 ;  /* 0x0000000422227223 */ /* 0x000fc4000001002b */
        /* <DEDUP_REMOVED lines=9> */
[--C-:B-1----:R-:W-:Y:S02]  /*6450*/  HADD2.F32 R5, -RZ, R6.reuse.H0_H0 ;  /* 0x20000006ff057230 */ /* 0x102fe40000004100 */
[----:B------:R-:W-:-:S02]  /*6460*/  HADD2.F32 R6, -RZ, R6.H1_H1 ;  /* 0x30000006ff067230 */ /* 0x000fc40000004100 */
        /* <DEDUP_REMOVED lines=46> */
.L_x_1411:
[----:B------:R-:W-:Y:S01]  /*6750*/  IADD3 R13, R13, 0x20, RZ ;  /* 0x000000200d0d7810 */ /* 0x000fe20007ffe0ff */
[----:B------:R-:W-:Y:S01]  /*6760*/  UIADD3 UR4, UR4, 0x40, URZ ;  /* 0x0000004004047890 */ /* 0x000fe2000fffe03f */
[----:B------:R-:W-:Y:S02]  /*6770*/  MOV R5, c[0x0][0x18c] ;  /* 0x0000630000057a02 */ /* 0x000fe40000000f00 */
[C---:B------:R-:W-:Y:S02]  /*6780*/  ISETP.GE.AND P2, PT, R13.reuse, c[0x0][0x1b4], PT ;  /* 0x00006d000d007a0c */ /* 0x040fe40003f46270 */
[----:B------:R-:W-:Y:S01]  /*6790*/  ISETP.LT.AND P3, PT, R13, R12, PT ;  /* 0x0000000c0d00720c */ /* 0x000fe20003f61270 */
[----:B------:R-:W-:-:S12]  /*67a0*/  IMAD.WIDE R2, R5, 0x10, R2 ;  /* 0x0000001005027825 */ /* 0x000fd800078e0202 */
[----:B------:R-:W-:Y:S05]  /*67b0*/  @!P2 BRA P3, `(.L_x_1423) ;  /* 0xffffac000000a947 */ /* 0x000fea000183ffff */
.L_x_1410:
[----:B------:R-:W-:Y:S05]  /*67c0*/  @!P1 EXIT ;  /* 0x000000000000994d */ /* 0x000fea0003800000 */
[----:B------:R-:W0:Y:S01]  /*67d0*/  S2R R2, SR_CTAID.X ;  /* 0x0000000000027919 */ /* 0x000e220000002500 */
[----:B------:R-:W-:-:S03]  /*67e0*/  MOV R9, 0x2 ;  /* 0x0000000200097802 */ /* 0x000fc60000000f00 */
[----:B------:R-:W0:Y:S04]  /*67f0*/  S2R R3, SR_TID.X ;  /* 0x0000000000037919 */ /* 0x000e280000002100 */
[----:B------:R-:W1:Y:S01]  /*6800*/  S2R R0, SR_CTAID.Y ;  /* 0x0000000000007919 */ /* 0x000e620000002600 */
[----:B0-----:R-:W-:-:S04]  /*6810*/  LEA R2, R2, R3, 0x6 ;  /* 0x0000000302027211 */ /* 0x001fc800078e30ff */
[----:B------:R-:W-:Y:S02]  /*6820*/  SHF.L.U32 R3, R2, 0x2, RZ ;  /* 0x0000000202037819 */ /* 0x000fe400000006ff */
[----:B-1----:R-:W-:-:S05]  /*6830*/  LEA R0, R0, R0, 0x1 ;  /* 0x0000000000007211 */ /* 0x002fca00078e08ff */
        /* <DEDUP_REMOVED lines=8> */
.L_x_1427:
[----:B------:R-:W0:Y:S02]  /*68c0*/  LDS R6, [R4] ;  /* 0x0000000004067984 */ /* 0x000e240000000800 */
[----:B0-----:R-:W-:-:S10]  /*68d0*/  HFMA2.MMA R7, R6, 1, 1, R19 ;  /* 0x3c003c0006077835 */ /* 0x001fd40000000013 */
[----:B------:R-:W0:Y:S02]  /*68e0*/  ATOMS.CAST.SPIN R7, [R4], R6, R7 ;  /* 0x000000060407738d */ /* 0x000e240001800007 */
[----:B0-----:R-:W-:-:S13]  /*68f0*/  ISETP.EQ.U32.AND P0, PT, R7, 0x1, PT ;  /* 0x000000010700780c */ /* 0x001fda0003f02070 */
[----:B------:R-:W-:Y:S05]  /*6900*/  @!P0 BRA `(.L_x_1427) ;  /* 0xffffffb000008947 */ /* 0x000fea000383ffff */
[----:B------:R-:W-:Y:S05]  /*6910*/  BRA `(.L_x_1425) ;  /* 0x0000003000007947 */ /* 0x000fea0003800000 */
.L_x_1426:
[----:B------:R-:W2:Y:S02]  /*6920*/  LD.E R4, [R2.64] ;  /* 0x0000000602047980 */ /* 0x000ea4000c101900 */
[----:B--2---:R-:W-:-:S05]  /*6930*/  IADD3 R5, R19, R4, RZ ;  /* 0x0000000413057210 */ /* 0x004fca0007ffe0ff */
[----:B------:R0:W-:Y:S02]  /*6940*/  ST.E [R2.64], R5 ;  /* 0x0000000502007985 */ /* 0x0001e4000c101906 */
.L_x_1425:
[----:B------:R-:W-:Y:S05]  /*6950*/  BSYNC B0 ;  /* 0x0000000000007941 */ /* 0x000fea0003800000 */
.L_x_1424:
[----:B------:R-:W2:Y:S01]  /*6960*/  ATOM.E.ADD.F16x2.RN.STRONG.GPU P0, RZ, [R2.64+0x4], R18 ;  /* 0x0000041202ff798a */ /* 0x000ea2000810e9c6 */
[----:B------:R-:W-:Y:S01]  /*6970*/  BSSY B0, `(.L_x_1428) ;  /* 0x000000f000007945 */ /* 0x000fe20003800000 */
[----:B--2---:R-:W-:Y:S05]  /*6980*/  @P0 BRA `(.L_x_1429) ;  /* 0x000000d000000947 */ /* 0x004fea0003800000 */
[----:B------:R-:W1:Y:S02]  /*6990*/  QSPC.E.S P0, RZ, [R2+0x4] ;  /* 0x0000040002ff73aa */ /* 0x000e640000000500 */
[----:B-1----:R-:W-:Y:S05]  /*69a0*/  @!P0 BRA `(.L_x_1430) ;  /* 0x0000008000008947 */ /* 0x002fea0003800000 */
[----:B0-----:R-:W-:-:S04]  /*69b0*/  IADD3 R2, R2, 0x4, RZ ;  /* 0x0000000402027810 */ /* 0x001fc80007ffe0ff */
[----:B------:R-:W-:-:S05]  /*69c0*/  LOP3.LUT R2, R2, 0xffffff, RZ, 0xc0, !PT ;  /* 0x00ffffff02027812 */ /* 0x000fca00078ec0ff */
.L_x_1431:
[----:B------:R-:W0:Y:S02]  /*69d0*/  LDS R4, [R2] ;  /* 0x0000000002047984 */ /* 0x000e240000000800 */
[----:B0-----:R-:W-:-:S06]  /*69e0*/  HADD2 R5, R4, R18 ;  /* 0x0000001204057230 */ /* 0x001fcc0000000000 */
[----:B------:R-:W0:Y:S02]  /*69f0*/  ATOMS.CAST.SPIN R5, [R2], R4, R5 ;  /* 0x000000040205738d */ /* 0x000e240001800005 */
[----:B0-----:R-:W-:-:S13]  /*6a00*/  ISETP.EQ.U32.AND P0, PT, R5, 0x1, PT ;  /* 0x000000010500780c */ /* 0x001fda0003f02070 */
[----:B------:R-:W-:Y:S05]  /*6a10*/  @!P0 BRA `(.L_x_1431) ;  /* 0xffffffb000008947 */ /* 0x000fea000383ffff */
[----:B------:R-:W-:Y:S05]  /*6a20*/  BRA `(.L_x_1429) ;  /* 0x0000003000007947 */ /* 0x000fea0003800000 */
.L_x_1430:
[----:B------:R-:W2:Y:S02]  /*6a30*/  LD.E R4, [R2.64+0x4] ;  /* 0x0000040602047980 */ /* 0x000ea4000c101900 */
[----:B0-2---:R-:W-:-:S05]  /*6a40*/  IADD3 R5, R18, R4, RZ ;  /* 0x0000000412057210 */ /* 0x005fca0007ffe0ff */
[----:B------:R0:W-:Y:S02]  /*6a50*/  ST.E [R2.64+0x4], R5 ;  /* 0x0000040502007985 */ /* 0x0001e4000c101906 */
.L_x_1429:
[----:B------:R-:W-:Y:S05]  /*6a60*/  BSYNC B0 ;  /* 0x0000000000007941 */ /* 0x000fea0003800000 */
.L_x_1428:
        /* <DEDUP_REMOVED lines=10> */
.L_x_1435:
[----:B------:R-:W0:Y:S02]  /*6b10*/  LDS R6, [R4] ;  /* 0x0000000004067984 */ /* 0x000e240000000800 */
[----:B0-----:R-:W-:-:S10]  /*6b20*/  HFMA2.MMA R7, R6, 1, 1, R17 ;  /* 0x3c003c0006077835 */ /* 0x001fd40000000011 */
[----:B------:R-:W0:Y:S02]  /*6b30*/  ATOMS.CAST.SPIN R7, [R4], R6, R7 ;  /* 0x000000060407738d */ /* 0x000e240001800007 */
[----:B0-----:R-:W-:-:S13]  /*6b40*/  ISETP.EQ.U32.AND P0, PT, R7, 0x1, PT ;  /* 0x000000010700780c */ /* 0x001fda0003f02070 */
[----:B------:R-:W-:Y:S05]  /*6b50*/  @!P0 BRA `(.L_x_1435) ;  /* 0xffffffb000008947 */ /* 0x000fea000383ffff */
[----:B------:R-:W-:Y:S05]  /*6b60*/  BRA `(.L_x_1433) ;  /* 0x0000003000007947 */ /* 0x000fea0003800000 */
.L_x_1434:
[----:B------:R-:W2:Y:S02]  /*6b70*/  LD.E R4, [R2.64] ;  /* 0x0000000602047980 */ /* 0x000ea4000c101900 */
[----:B--2---:R-:W-:-:S05]  /*6b80*/  IADD3 R5, R17, R4, RZ ;  /* 0x0000000411057210 */ /* 0x004fca0007ffe0ff */
[----:B------:R0:W-:Y:S02]  /*6b90*/  ST.E [R2.64], R5 ;  /* 0x0000000502007985 */ /* 0x0001e4000c101906 */
.L_x_1433:
[----:B------:R-:W-:Y:S05]  /*6ba0*/  BSYNC B0 ;  /* 0x0000000000007941 */ /* 0x000fea0003800000 */
.L_x_1432:
[----:B------:R-:W2:Y:S01]  /*6bb0*/  ATOM.E.ADD.F16x2.RN.STRONG.GPU P0, RZ, [R2.64+0x4], R16 ;  /* 0x0000041002ff798a */ /* 0x000ea2000810e9c6 */
[----:B------:R-:W-:Y:S01]  /*6bc0*/  BSSY B0, `(.L_x_1436) ;  /* 0x000000f000007945 */ /* 0x000fe20003800000 */
[----:B--2---:R-:W-:Y:S05]  /*6bd0*/  @P0 BRA `(.L_x_1437) ;  /* 0x000000d000000947 */ /* 0x004fea0003800000 */
[----:B------:R-:W1:Y:S02]  /*6be0*/  QSPC.E.S P0, RZ, [R2+0x4] ;  /* 0x0000040002ff73aa */ /* 0x000e640000000500 */
[----:B-1----:R-:W-:Y:S05]  /*6bf0*/  @!P0 BRA `(.L_x_1438) ;  /* 0x0000008000008947 */ /* 0x002fea0003800000 */
[----:B0-----:R-:W-:-:S04]  /*6c00*/  IADD3 R2, R2, 0x4, RZ ;  /* 0x0000000402027810 */ /* 0x001fc80007ffe0ff */
[----:B------:R-:W-:-:S05]  /*6c10*/  LOP3.LUT R2, R2, 0xffffff, RZ, 0xc0, !PT ;  /* 0x00ffffff02027812 */ /* 0x000fca00078ec0ff */
.L_x_1439:
[----:B------:R-:W0:Y:S02]  /*6c20*/  LDS R4, [R2] ;  /* 0x0000000002047984 */ /* 0x000e240000000800 */
[----:B0-----:R-:W-:-:S06]  /*6c30*/  HADD2 R5, R4, R16 ;  /* 0x0000001004057230 */ /* 0x001fcc0000000000 */
[----:B------:R-:W0:Y:S02]  /*6c40*/  ATOMS.CAST.SPIN R5, [R2], R4, R5 ;  /* 0x000000040205738d */ /* 0x000e240001800005 */
[----:B0-----:R-:W-:-:S13]  /*6c50*/  ISETP.EQ.U32.AND P0, PT, R5, 0x1, PT ;  /* 0x000000010500780c */ /* 0x001fda0003f02070 */
[----:B------:R-:W-:Y:S05]  /*6c60*/  @!P0 BRA `(.L_x_1439) ;  /* 0xffffffb000008947 */ /* 0x000fea000383ffff */
[----:B------:R-:W-:Y:S05]  /*6c70*/  BRA `(.L_x_1437) ;  /* 0x0000003000007947 */ /* 0x000fea0003800000 */
.L_x_1438:
[----:B------:R-:W2:Y:S02]  /*6c80*/  LD.E R4, [R2.64+0x4] ;  /* 0x0000040602047980 */ /* 0x000ea4000c101900 */
[----:B0-2---:R-:W-:-:S05]  /*6c90*/  IADD3 R5, R16, R4, RZ ;  /* 0x0000000410057210 */ /* 0x005fca0007ffe0ff */
[----:B------:R0:W-:Y:S02]  /*6ca0*/  ST.E [R2.64+0x4], R5 ;  /* 0x0000040502007985 */ /* 0x0001e4000c101906 */
.L_x_1437:
[----:B------:R-:W-:Y:S05]  /*6cb0*/  BSYNC B0 ;  /* 0x0000000000007941 */ /* 0x000fea0003800000 */
.L_x_1436:
        /* <DEDUP_REMOVED lines=10> */
.L_x_1443:
[----:B------:R-:W0:Y:S02]  /*6d60*/  LDS R4, [R0] ;  /* 0x0000000000047984 */ /* 0x000e240000000800 */
[----:B0-----:R-:W-:-:S10]  /*6d70*/  HFMA2.MMA R5, R4, 1, 1, R15 ;  /* 0x3c003c0004057835 */ /* 0x001fd4000000000f */
[----:B------:R-:W0:Y:S02]  /*6d80*/  ATOMS.CAST.SPIN R5, [R0], R4, R5 ;  /* 0x000000040005738d */ /* 0x000e240001800005 */
[----:B0-----:R-:W-:-:S13]  /*6d90*/  ISETP.EQ.U32.AND P0, PT, R5, 0x1, PT ;  /* 0x000000010500780c */ /* 0x001fda0003f02070 */
[----:B------:R-:W-:Y:S05]  /*6da0*/  @!P0 BRA `(.L_x_1443) ;  /* 0xffffffb000008947 */ /* 0x000fea000383ffff */
[----:B------:R-:W-:Y:S05]  /*6db0*/  BRA `(.L_x_1441) ;  /* 0x0000003000007947 */ /* 0x000fea0003800000 */
.L_x_1442:
[----:B------:R-:W2:Y:S02]  /*6dc0*/  LD.E R0, [R2.64] ;  /* 0x0000000602007980 */ /* 0x000ea4000c101900 */
[----:B--2---:R-:W-:-:S05]  /*6dd0*/  IADD3 R5, R15, R0, RZ ;  /* 0x000000000f057210 */ /* 0x004fca0007ffe0ff */
[----:B------:R0:W-:Y:S02]  /*6de0*/  ST.E [R2.64], R5 ;  /* 0x0000000502007985 */ /* 0x0001e4000c101906 */
.L_x_1441:
[----:B------:R-:W-:Y:S05]  /*6df0*/  BSYNC B0 ;  /* 0x0000000000007941 */ /* 0x000fea0003800000 */
.L_x_1440:
[----:B------:R-:W2:Y:S02]  /*6e00*/  ATOM.E.ADD.F16x2.RN.STRONG.GPU P0, RZ, [R2.64+0x4], R14 ;  /* 0x0000040e02ff798a */ /* 0x000ea4000810e9c6 */
[----:B--2---:R-:W-:Y:S05]  /*6e10*/  @P0 EXIT ;  /* 0x000000000000094d */ /* 0x004fea0003800000 */
[----:B------:R-:W1:Y:S02]  /*6e20*/  QSPC.E.S P0, RZ, [R2+0x4] ;  /* 0x0000040002ff73aa */ /* 0x000e640000000500 */
[----:B-1----:R-:W-:Y:S05]  /*6e30*/  @!P0 BRA `(.L_x_1444) ;  /* 0x0000008000008947 */ /* 0x002fea0003800000 */
[----:B0-----:R-:W-:-:S04]  /*6e40*/  IADD3 R2, R2, 0x4, RZ ;  /* 0x0000000402027810 */ /* 0x001fc80007ffe0ff */
[----:B------:R-:W-:-:S05]  /*6e50*/  LOP3.LUT R2, R2, 0xffffff, RZ, 0xc0, !PT ;  /* 0x00ffffff02027812 */ /* 0x000fca00078ec0ff */
.L_x_1445:
[----:B------:R-:W0:Y:S02]  /*6e60*/  LDS R4, [R2] ;  /* 0x0000000002047984 */ /* 0x000e240000000800 */
[----:B0-----:R-:W-:-:S06]  /*6e70*/  HADD2 R5, R4, R14 ;  /* 0x0000000e04057230 */ /* 0x001fcc0000000000 */
[----:B------:R-:W0:Y:S02]  /*6e80*/  ATOMS.CAST.SPIN R5, [R2], R4, R5 ;  /* 0x000000040205738d */ /* 0x000e240001800005 */
[----:B0-----:R-:W-:-:S13]  /*6e90*/  ISETP.EQ.U32.AND P0, PT, R5, 0x1, PT ;  /* 0x000000010500780c */ /* 0x001fda0003f02070 */
[----:B------:R-:W-:Y:S05]  /*6ea0*/  @!P0 BRA `(.L_x_1445) ;  /* 0xffffffb000008947 */ /* 0x000fea000383ffff */
[----:B------:R-:W-:Y:S05]  /*6eb0*/  EXIT ;  /* 0x000000000000794d */ /* 0x000fea0003800000 */
.L_x_1444:
[----:B------:R-:W2:Y:S02]  /*6ec0*/  LD.E R0, [R2.64+0x4] ;  /* 0x0000040602007980 */ /* 0x000ea4000c101900 */
[----:B0-2---:R-:W-:-:S05]  /*6ed0*/  IADD3 R5, R14, R0, RZ ;  /* 0x000000000e057210 */ /* 0x005fca0007ffe0ff */
[----:B------:R-:W-:Y:S01]  /*6ee0*/  ST.E [R2.64+0x4], R5 ;  /* 0x0000040502007985 */ /* 0x000fe2000c101906 */
[----:B------:R-:W-:Y:S05]  /*6ef0*/  EXIT ;  /* 0x000000000000794d */ /* 0x000fea0003800000 */
.L_x_1446:
        /* <DEDUP_REMOVED lines=16> */
.L_x_3284:


//--------------------- .text._Z23gemm_half_q_half_kernelILi3ELi12ELb1ELb0ELi64EEvPK6__halfPKjS4_S2_PS0_iiiiPKtS7_iiiiiibS2_i --------------------------
	.section	.text._Z23gemm_half_q_half_kernelILi3ELi12ELb1ELb0ELi64EEvPK6__halfPKjS4_S2_PS0_iiiiPKtS7_iiiiiibS2_i,"ax",@progbits
	.sectioninfo	@"SHI_REGISTERS=99"
	.align	128
        .global         _Z23gemm_half_q_half_kernelILi3ELi12ELb1ELb0ELi64EEvPK6__halfPKjS4_S2_PS0_iiiiPKtS7_iiiiiibS2_i
        .type           _Z23gemm_half_q_half_kernelILi3ELi12ELb1ELb0ELi64EEvPK6__halfPKjS4_S2_PS0_iiiiPKtS7_iiiiiibS2_i,@function
        .size           _Z23gemm_half_q_half_kernelILi3ELi12ELb1ELb0ELi64EEvPK6__halfPKjS4_S2_PS0_iiiiPKtS7_iiiiiibS2_i,(.L_x_3285 - _Z23gemm_half_q_half_kernelILi3ELi12ELb1ELb0ELi64EEvPK6__halfPKjS4_S2_PS0_iiiiPKtS7_iiiiiibS2_i)
        .other          _Z23gemm_half_q_half_kernelILi3ELi12ELb1ELb0ELi64EEvPK6__halfPKjS4_S2_PS0_iiiiPKtS7_iiiiiibS2_i,@"STO_CUDA_ENTRY STV_DEFAULT"
_Z23gemm_half_q_half_kernelILi3ELi12ELb1ELb0ELi64EEvPK6__halfPKjS4_S2_PS0_iiiiPKtS7_iiiiiibS2_i:
.text._Z23gemm_half_q_half_kernelILi3ELi12ELb1ELb0ELi64EEvPK6__halfPKjS4_S2_PS0_iiiiPKtS7_iiiiiibS2_i:
        /* <DEDUP_REMOVED lines=35> */
.L_x_1447:
        /* <DEDUP_REMOVED lines=33> */
.L_x_1452:
        /* <DEDUP_REMOVED lines=17> */
.L_x_1451:
        /* <DEDUP_REMOVED lines=17> */
.L_x_1450:
        /* <DEDUP_REMOVED lines=13> */
.L_x_1454:
        /* <DEDUP_REMOVED lines=17> */
.L_x_1453:
        /* <DEDUP_REMOVED lines=15> */
.L_x_1449:
[----:B------:R-:W-:Y:S05]  /*0930*/  BSYNC B0 ;  /* 0x0000000000007941 */ /* 0x000fea0003800000 */
.L_x_1448:
        /* <DEDUP_REMOVED lines=18> */
.L_x_1457:
        /* <DEDUP_REMOVED lines=11> */
.L_x_1456:
        /* <DEDUP_REMOVED lines=10> */
.L_x_1455:
        /* <DEDUP_REMOVED lines=14> */
.L_x_1459:
        /* <DEDUP_REMOVED lines=43> */
.L_x_1458:
[----:B------:R-:W2:Y:S04]  /*0f40*/  LDL.64 R22, [R1] ;  /* 0x0000000001167983 */ /* 0x000ea80000100a00 */
[----:B0-----:R0:W3:Y:S01]  /*0f50*/  LDG.E.U16.CONSTANT R4, [R10.64+0x2] ;  /* 0x000002060a047981 */ /* 0x0010e2000c1e9500 */
[C---:B------:R-:W-:Y:S01]  /*0f60*/  ISETP.GT.AND P2, PT, R18.reuse, c[0x0][0x1a8], PT ;  /* 0x00006a0012007a0c */ /* 0x040fe20003f44270 */
[----:B------:R-:W-:Y:S01]  /*0f70*/  UMOV UR4, URZ ;  /* 0x0000003f00047c82 */ /* 0x000fe20008000000 */
[C---:B------:R-:W-:Y:S01]  /*0f80*/  ISETP.GT.AND P3, PT, R18.reuse, c[0x0][0x1ac], PT ;  /* 0x00006b0012007a0c */ /* 0x040fe20003f64270 */
[----:B------:R-:W-:Y:S01]  /*0f90*/  IMAD.MOV.U32 R28, RZ, RZ, RZ ;  /* 0x000000ffff1c7224 */ /* 0x000fe200078e00ff */
[----:B------:R-:W-:-:S02]  /*0fa0*/  ISETP.GT.AND P4, PT, R18, c[0x0][0x1b0], PT ;  /* 0x00006c0012007a0c */ /* 0x000fc40003f84270 */
[C---:B------:R-:W-:Y:S02]  /*0fb0*/  ISETP.GT.AND P5, PT, R18.reuse, c[0x0][0x1b4], PT ;  /* 0x00006d0012007a0c */ /* 0x040fe40003fa4270 */
[C---:B------:R-:W-:Y:S02]  /*0fc0*/  IMNMX R2, R18.reuse, c[0x0][0x1a8], PT ;  /* 0x00006a0012027a17 */ /* 0x040fe40003800200 */
[C---:B------:R-:W-:Y:S02]  /*0fd0*/  ISETP.GT.AND P6, PT, R18.reuse, c[0x0][0x1b8], PT ;  /* 0x00006e0012007a0c */ /* 0x040fe40003fc4270 */
[----:B------:R-:W-:Y:S02]  /*0fe0*/  SHF.R.S32.HI R3, RZ, 0x1f, R2 ;  /* 0x0000001fff037819 */ /* 0x000fe40000011402 */
[----:B------:R-:W-:Y:S02]  /*0ff0*/  @P2 IMNMX R0, R18, c[0x0][0x1ac], PT ;  /* 0x00006b0012002a17 */ /* 0x000fe40003800200 */
[----:B------:R-:W-:-:S02]  /*1000*/  LEA.HI R15, R3, R2, RZ, 0x5 ;  /* 0x00000002030f7211 */ /* 0x000fc400078f28ff */
[----:B------:R-:W-:Y:S02]  /*1010*/  @P2 IADD3 R0, R0, -c[0x0][0x1a8], RZ ;  /* 0x80006a0000002a10 */ /* 0x000fe40007ffe0ff */
[C---:B------:R-:W-:Y:S02]  /*1020*/  @P3 IMNMX R2, R18.reuse, c[0x0][0x1b0], PT ;  /* 0x00006c0012023a17 */ /* 0x040fe40003800200 */
[C---:B------:R-:W-:Y:S02]  /*1030*/  @P4 IMNMX R7, R18.reuse, c[0x0][0x1b4], PT ;  /* 0x00006d0012074a17 */ /* 0x040fe40003800200 */
[----:B------:R-:W-:Y:S02]  /*1040*/  @P2 SHF.R.S32.HI R3, RZ, 0x1f, R0 ;  /* 0x0000001fff032819 */ /* 0x000fe40000011400 */
[----:B01----:R-:W-:Y:S02]  /*1050*/  @P5 IMNMX R10, R18, c[0x0][0x1b8], PT ;  /* 0x00006e00120a5a17 */ /* 0x003fe40003800200 */
[----:B------:R-:W-:-:S02]  /*1060*/  @P3 IADD3 R2, R2, -c[0x0][0x1ac], RZ ;  /* 0x80006b0002023a10 */ /* 0x000fc40007ffe0ff */
[----:B------:R-:W-:Y:S02]  /*1070*/  @P4 IADD3 R9, R7, -c[0x0][0x1b0], RZ ;  /* 0x80006c0007094a10 */ /* 0x000fe40007ffe0ff */
[----:B------:R-:W-:Y:S02]  /*1080*/  @P6 IMNMX R13, R18, c[0x0][0x1bc], PT ;  /* 0x00006f00120d6a17 */ /* 0x000fe40003800200 */
[----:B------:R-:W-:Y:S02]  /*1090*/  @P2 LEA.HI R3, R3, R0, RZ, 0x5 ;  /* 0x0000000003032211 */ /* 0x000fe400078f28ff */
[----:B------:R-:W-:Y:S02]  /*10a0*/  @P5 IADD3 R11, R10, -c[0x0][0x1b4], RZ ;  /* 0x80006d000a0b5a10 */ /* 0x000fe40007ffe0ff */
[----:B------:R-:W-:Y:S02]  /*10b0*/  @P3 SHF.R.S32.HI R7, RZ, 0x1f, R2 ;  /* 0x0000001fff073819 */ /* 0x000fe40000011402 */
[----:B------:R-:W-:-:S02]  /*10c0*/  @P4 SHF.R.S32.HI R0, RZ, 0x1f, R9 ;  /* 0x0000001fff004819 */ /* 0x000fc40000011409 */
[----:B------:R-:W-:Y:S02]  /*10d0*/  @P6 IADD3 R13, R13, -c[0x0][0x1b8], RZ ;  /* 0x80006e000d0d6a10 */ /* 0x000fe40007ffe0ff */
[----:B------:R-:W-:Y:S02]  /*10e0*/  @P5 SHF.R.S32.HI R12, RZ, 0x1f, R11 ;  /* 0x0000001fff0c5819 */ /* 0x000fe4000001140b */
[----:B------:R-:W-:Y:S01]  /*10f0*/  @P3 LEA.HI R7, R7, R2, RZ, 0x5 ;  /* 0x0000000207073211 */ /* 0x000fe200078f28ff */
[----:B------:R-:W-:Y:S01]  /*1100*/  IMAD.MOV.U32 R2, RZ, RZ, RZ ;  /* 0x000000ffff027224 */ /* 0x000fe200078e00ff */
[----:B------:R-:W-:Y:S01]  /*1110*/  @P4 LEA.HI R10, R0, R9, RZ, 0x5 ;  /* 0x00000009000a4211 */ /* 0x000fe200078f28ff */
[----:B------:R-:W-:Y:S01]  /*1120*/  IMAD.MOV.U32 R0, RZ, RZ, RZ ;  /* 0x000000ffff007224 */ /* 0x000fe200078e00ff */
[----:B------:R-:W-:Y:S01]  /*1130*/  @P6 SHF.R.S32.HI R14, RZ, 0x1f, R13 ;  /* 0x0000001fff0e6819 */ /* 0x000fe2000001140d */
[----:B------:R-:W-:Y:S01]  /*1140*/  IMAD.MOV.U32 R9, RZ, RZ, RZ ;  /* 0x000000ffff097224 */ /* 0x000fe200078e00ff */
[----:B------:R-:W-:-:S02]  /*1150*/  @P2 SHF.R.S32.HI R3, RZ, 0x5, R3 ;  /* 0x00000005ff032819 */ /* 0x000fc40000011403 */
[----:B------:R-:W-:Y:S02]  /*1160*/  @P5 LEA.HI R12, R12, R11, RZ, 0x5 ;  /* 0x0000000b0c0c5211 */ /* 0x000fe400078f28ff */
[----:B------:R-:W-:Y:S01]  /*1170*/  @P3 SHF.R.S32.HI R7, RZ, 0x5, R7 ;  /* 0x00000005ff073819 */ /* 0x000fe20000011407 */
[----:B------:R-:W-:Y:S01]  /*1180*/  @P2 IMAD R2, R3, 0x6, RZ ;  /* 0x0000000603022824 */ /* 0x000fe200078e02ff */
[----:B------:R-:W-:Y:S01]  /*1190*/  @P4 SHF.R.S32.HI R10, RZ, 0x5, R10 ;  /* 0x00000005ff0a4819 */ /* 0x000fe2000001140a */
[----:B------:R-:W-:Y:S01]  /*11a0*/  IMAD.MOV.U32 R3, RZ, RZ, RZ ;  /* 0x000000ffff037224 */ /* 0x000fe200078e00ff */
        /* <DEDUP_REMOVED lines=9> */
[----:B------:R-:W-:Y:S01]  /*1240*/  @P5 IMAD R3, R12, 0x3, RZ ;  /* 0x000000030c035824 */ /* 0x000fe200078e02ff */
[----:B------:R-:W-:Y:S01]  /*1250*/  PRMT R27, RZ, 0x5410, RZ ;  /* 0x00005410ff1b7816 */ /* 0x000fe200000000ff */
[----:B------:R-:W-:Y:S01]  /*1260*/  @P6 IMAD.SHL.U32 R10, R14, 0x2, RZ ;  /* 0x000000020e0a6824 */ /* 0x000fe200078e00ff */
[----:B------:R-:W-:-:S02]  /*1270*/  IADD3 R0, R9, R2, R0 ;  /* 0x0000000209007210 */ /* 0x000fc40007ffe000 */
[----:B------:R-:W-:Y:S02]  /*1280*/  PRMT R26, RZ, 0x5410, RZ ;  /* 0x00005410ff1a7816 */ /* 0x000fe400000000ff */
[----:B------:R-:W-:Y:S02]  /*1290*/  IADD3 R0, R10, R0, R3 ;  /* 0x000000000a007210 */ /* 0x000fe40007ffe003 */
[----:B------:R-:W-:Y:S02]  /*12a0*/  PRMT R25, RZ, 0x5410, RZ ;  /* 0x00005410ff197816 */ /* 0x000fe400000000ff */
[----:B------:R-:W-:Y:S01]  /*12b0*/  PRMT R24, RZ, 0x5410, RZ ;  /* 0x00005410ff187816 */ /* 0x000fe200000000ff */
        /* <DEDUP_REMOVED lines=15> */
[----:B------:R-:W-:Y:S01]  /*13b0*/  UMOV UR4, URZ ;  /* 0x0000003f00047c82 */ /* 0x000fe20008000000 */
[----:B------:R-:W-:-:S04]  /*13c0*/  ISETP.NE.AND P0, PT, R2, RZ, PT ;  /* 0x000000ff0200720c */ /* 0x000fc80003f05270 */
[----:B------:R-:W-:Y:S02]  /*13d0*/  ISETP.LT.OR P0, PT, R8, 0x3, !P0 ;  /* 0x000000030800780c */ /* 0x000fe40004701670 */
.L_x_1473:
        /* <DEDUP_REMOVED lines=162> */
.L_x_1462:
        /* <DEDUP_REMOVED lines=13> */
[--C-:B0-----:R-:W-:Y:S02]  /*1ed0*/  HADD2.F32 R40, -RZ, R38.reuse.H0_H0 ;  /* 0x20000026ff287230 */ /* 0x101fe40000004100 */
        /* <DEDUP_REMOVED lines=80> */
.L_x_1464:
[----:B------:R-:W-:Y:S05]  /*23e0*/  @P0 BRA `(.L_x_1463) ;  /* 0x000005a000000947 */ /* 0x000fea0003800000 */
[----:B------:R-:W0:Y:S01]  /*23f0*/  LDS.64 R38, [UR4+0x100] ;  /* 0x00010004ff267984 */ /* 0x000e220008000a00 */
[--C-:B------:R-:W-:Y:S02]  /*2400*/  HADD2.F32 R41, -RZ, R3.reuse.H0_H0 ;  /* 0x20000003ff297230 */ /* 0x100fe40000004100 */
[----:B------:R-:W-:Y:S01]  /*2410*/  HADD2.F32 R43, -RZ, R10.H0_H0 ;  /* 0x2000000aff2b7230 */ /* 0x000fe20000004100 */
[----:B------:R-:W1:Y:S01]  /*2420*/  LDS.64 R8, [UR4+0x108] ;  /* 0x00010804ff087984 */ /* 0x000e620008000a00 */
[----:B------:R-:W-:Y:S02]  /*2430*/  HADD2.F32 R44, -RZ, R3.H1_H1 ;  /* 0x30000003ff2c7230 */ /* 0x000fe40000004100 */
[----:B------:R-:W-:Y:S02]  /*2440*/  HADD2.F32 R45, -RZ, R12.H0_H0 ;  /* 0x2000000cff2d7230 */ /* 0x000fe40000004100 */
[----:B------:R-:W-:-:S02]  /*2450*/  HADD2.F32 R10, -RZ, R10.H1_H1 ;  /* 0x3000000aff0a7230 */ /* 0x000fc40000004100 */
[----:B------:R-:W-:Y:S02]  /*2460*/  HADD2.F32 R47, -RZ, R14.H0_H0 ;  /* 0x2000000eff2f7230 */ /* 0x000fe40000004100 */
[--C-:B0-----:R-:W-:Y:S02]  /*2470*/  HADD2.F32 R40, -RZ, R38.reuse.H0_H0 ;  /* 0x20000026ff287230 */ /* 0x101fe40000004100 */
[----:B------:R-:W-:Y:S02]  /*2480*/  HADD2.F32 R38, -RZ, R38.H1_H1 ;  /* 0x30000026ff267230 */ /* 0x000fe40000004100 */
[--C-:B------:R-:W-:Y:S01]  /*2490*/  HADD2.F32 R42, -RZ, R39.reuse.H0_H0 ;  /* 0x20000027ff2a7230 */ /* 0x100fe20000004100 */
[-C--:B------:R-:W-:Y:S01]  /*24a0*/  FFMA.FTZ R3, R41, R40.reuse, RZ ;  /* 0x0000002829037223 */ /* 0x080fe200000100ff */
[----:B------:R-:W-:Y:S01]  /*24b0*/  HADD2.F32 R39, -RZ, R39.H1_H1 ;  /* 0x30000027ff277230 */ /* 0x000fe20000004100 */
[-C--:B------:R-:W-:Y:S02]  /*24c0*/  FFMA.FTZ R41, R43, R40.reuse, RZ ;  /* 0x000000282b297223 */ /* 0x080fe400000100ff */
[----:B------:R-:W-:-:S02]  /*24d0*/  FFMA.FTZ R43, R45, R40, RZ ;  /* 0x000000282d2b7223 */ /* 0x000fc400000100ff */
[----:B------:R-:W-:Y:S01]  /*24e0*/  FFMA.FTZ R41, R10, R38, R41 ;  /* 0x000000260a297223 */ /* 0x000fe20000010029 */
[----:B------:R-:W-:Y:S01]  /*24f0*/  HADD2.F32 R10, -RZ, R4.H0_H0 ;  /* 0x20000004ff0a7230 */ /* 0x000fe20000004100 */
[----:B------:R-:W-:Y:S01]  /*2500*/  FFMA.FTZ R45, R47, R40, RZ ;  /* 0x000000282f2d7223 */ /* 0x000fe200000100ff */
[----:B------:R-:W-:Y:S01]  /*2510*/  HADD2.F32 R40, -RZ, R12.H1_H1 ;  /* 0x3000000cff287230 */ /* 0x000fe20000004100 */
[----:B------:R-:W-:Y:S01]  /*2520*/  FFMA.FTZ R3, R44, R38, R3 ;  /* 0x000000262c037223 */ /* 0x000fe20000010003 */
[----:B------:R-:W-:Y:S02]  /*2530*/  HADD2.F32 R44, -RZ, R14.H1_H1 ;  /* 0x3000000eff2c7230 */ /* 0x000fe40000004100 */
[----:B------:R-:W-:Y:S01]  /*2540*/  HADD2.F32 R12, -RZ, R11.H0_H0 ;  /* 0x2000000bff0c7230 */ /* 0x000fe20000004100 */
[----:B------:R-:W-:Y:S01]  /*2550*/  FFMA.FTZ R10, R10, R42, R3 ;  /* 0x0000002a0a0a7223 */ /* 0x000fe20000010003 */
        /* <DEDUP_REMOVED lines=67> */
.L_x_1463:
[----:B------:R-:W-:-:S04]  /*2990*/  IMAD.MOV.U32 R3, RZ, RZ, 0x4 ;  /* 0x00000004ff037424 */ /* 0x000fc800078e00ff */
[----:B------:R-:W-:-:S05]  /*29a0*/  IMAD.WIDE R8, R3, c[0x0][0x18c], R6 ;  /* 0x0000630003087a25 */ /* 0x000fca00078e0206 */
[----:B------:R-:W2:Y:S02]  /*29b0*/  LDG.E.128.CONSTANT R12, [R8.64] ;  /* 0x00000006080c7981 */ /* 0x000ea4000c1e9d00 */
[C---:B--2---:R-:W-:Y:S02]  /*29c0*/  LOP3.LUT R4, R12.reuse, 0xf000f, RZ, 0xc0, !PT ;  /* 0x000f000f0c047812 */ /* 0x044fe400078ec0ff */
[----:B------:R-:W-:Y:S02]  /*29d0*/  LOP3.LUT R10, R12, 0xf000f0, RZ, 0xc0, !PT ;  /* 0x00f000f00c0a7812 */ /* 0x000fe400078ec0ff */
[----:B------:R-:W-:Y:S02]  /*29e0*/  SHF.R.U32.HI R12, RZ, 0x8, R12 ;  /* 0x00000008ff0c7819 */ /* 0x000fe4000001160c */
        /* <DEDUP_REMOVED lines=19> */
[C---:B------:R-:W-:Y:S02]  /*2b20*/  LOP3.LUT R30, R35.reuse, 0xf000f, RZ, 0xc0, !PT ;  /* 0x000f000f231e7812 */ /* 0x040fe400078ec0ff */
[----:B------:R-:W-:Y:S02]  /*2b30*/  LOP3.LUT R34, R35, 0xf000f0, RZ, 0xc0, !PT ;  /* 0x00f000f023227812 */ /* 0x000fe400078ec0ff */
[----:B------:R-:W-:-:S02]  /*2b40*/  LOP3.LUT R40, R36, 0x64006400, RZ, 0xfc, !PT ;  /* 0x6400640024287812 */ /* 0x000fc400078efcff */
[----:B------:R-:W-:Y:S01]  /*2b50*/  LOP3.LUT R35, R12, 0x64006400, RZ, 0xfc, !PT ;  /* 0x640064000c237812 */ /* 0x000fe200078efcff */
[-C--:B------:R-:W-:Y:S01]  /*2b60*/  HFMA2 R12, R11, R2.reuse.H0_H0, -72, -72 ;  /* 0xd480d4800b0c7431 */ /* 0x080fe20000040002 */
[----:B------:R-:W-:Y:S02]  /*2b70*/  LOP3.LUT R41, R37, 0x64006400, RZ, 0xfc, !PT ;  /* 0x6400640025297812 */ /* 0x000fe400078efcff */
[C---:B------:R-:W-:Y:S02]  /*2b80*/  LOP3.LUT R42, R38.reuse, 0xf000f, RZ, 0xc0, !PT ;  /* 0x000f000f262a7812 */ /* 0x040fe400078ec0ff */
        /* <DEDUP_REMOVED lines=18> */
[-C--:B------:R-:W-:Y:S02]  /*2cb0*/  HFMA2 R38, R39, R2.reuse.H0_H0, -72, -72 ;  /* 0xd480d48027267431 */ /* 0x080fe40000040002 */
[----:B------:R-:W-:Y:S02]  /*2cc0*/  HADD2 R4, R4, -1032, -1032 ;  /* 0xe408e40804047430 */ /* 0x000fe40000000000 */
[----:B------:R-:W-:Y:S02]  /*2cd0*/  HADD2 R33, R10, -1032, -1032 ;  /* 0xe408e4080a217430 */ /* 0x000fe40000000000 */
[----:B------:R-:W-:Y:S02]  /*2ce0*/  HADD2 R39, R42, -1032, -1032 ;  /* 0xe408e4082a277430 */ /* 0x000fe40000000000 */
        /* <DEDUP_REMOVED lines=92> */
.L_x_1465:
        /* <DEDUP_REMOVED lines=94> */
.L_x_1467:
        /* <DEDUP_REMOVED lines=91> */
.L_x_1466:
        /* <DEDUP_REMOVED lines=145> */
.L_x_1468:
        /* <DEDUP_REMOVED lines=94> */
.L_x_1470:
        /* <DEDUP_REMOVED lines=91> */
.L_x_1469:
        /* <DEDUP_REMOVED lines=75> */
[--C-:B------:R-:W-:Y:S01]  /*5790*/  HADD2.F32 R45, -RZ, R9.reuse.H0_H0 ;  /* 0x20000009ff2d7230 */ /* 0x100fe20000004100 */
        /* <DEDUP_REMOVED lines=69> */
.L_x_1471:
        /* <DEDUP_REMOVED lines=94> */
.L_x_1472:
        /* <DEDUP_REMOVED lines=17> */
[-C--:B------:R-:W-:Y:S01]  /*62e0*/  FFMA.FTZ R41, R30, R38.reuse, R41 ;  /* 0x000000261e297223 */ /* 0x080fe20000010029 */
[--C-:B------:R-:W-:Y:S01]  /*62f0*/  HADD2.F32 R30, -RZ, R4.reuse.H0_H0 ;  /* 0x20000004ff1e7230 */ /* 0x100fe20000004100 */
[-C--:B------:R-:W-:Y:S01]  /*6300*/  FFMA.FTZ R43, R48, R37.reuse, RZ ;  /* 0x00000025302b7223 */ /* 0x080fe200000100ff */
[----:B------:R-:W-:Y:S01]  /*6310*/  HADD2.F32 R4, -RZ, R4.H1_H1 ;  /* 0x30000004ff047230 */ /* 0x000fe20000004100 */
[-C--:B------:R-:W-:Y:S01]  /*6320*/  FFMA.FTZ R15, R44, R38.reuse, R15 ;  /* 0x000000262c0f7223 */ /* 0x080fe2000001000f */
[----:B------:R-:W-:Y:S01]  /*6330*/  HADD2.F32 R44, -RZ, R32.H1_H1 ;  /* 0x30000020ff2c7230 */ /* 0x000fe20000004100 */
[----:B------:R-:W-:Y:S01]  /*6340*/  FFMA.FTZ R37, R50, R37, RZ ;  /* 0x0000002532257223 */ /* 0x000fe200000100ff */
[--C-:B------:R-:W-:Y:S01]  /*6350*/  HADD2.F32 R32, -RZ, R8.reuse.H0_H0 ;  /* 0x20000008ff207230 */ /* 0x100fe20000004100 */
[----:B------:R-:W-:Y:S01]  /*6360*/  FFMA.FTZ R43, R31, R38, R43 ;  /* 0x000000261f2b7223 */ /* 0x000fe2000001002b */
[----:B------:R-:W-:Y:S01]  /*6370*/  HADD2.F32 R8, -RZ, R8.H1_H1 ;  /* 0x30000008ff087230 */ /* 0x000fe20000004100 */
[----:B------:R-:W-:Y:S01]  /*6380*/  FFMA.FTZ R30, R30, R40, R15 ;  /* 0x000000281e1e7223 */ /* 0x000fe2000001000f */
[--C-:B------:R-:W-:Y:S01]  /*6390*/  HADD2.F32 R15, -RZ, R10.reuse.H0_H0 ;  /* 0x2000000aff0f7230 */ /* 0x100fe20000004100 */
        /* <DEDUP_REMOVED lines=62> */
.L_x_1461:
[----:B------:R-:W-:Y:S01]  /*6780*/  IADD3 R18, R18, 0x20, RZ ;  /* 0x0000002012127810 */ /* 0x000fe20007ffe0ff */
[----:B------:R-:W-:Y:S01]  /*6790*/  IMAD.MOV.U32 R3, RZ, RZ, c[0x0][0x18c] ;  /* 0x00006300ff037624 */ /* 0x000fe200078e00ff */
[----:B------:R-:W-:Y:S02]  /*67a0*/  UIADD3 UR4, UR4, 0x40, URZ ;  /* 0x0000004004047890 */ /* 0x000fe4000fffe03f */
[C---:B------:R-:W-:Y:S01]  /*67b0*/  ISETP.GE.AND P2, PT, R18.reuse, c[0x0][0x1b4], PT ;  /* 0x00006d0012007a0c */ /* 0x040fe20003f46270 */
[----:B------:R-:W-:Y:S01]  /*67c0*/  IMAD.WIDE R6, R3, 0x10, R6 ;  /* 0x0000001003067825 */ /* 0x000fe200078e0206 */
[----:B------:R-:W-:-:S13]  /*67d0*/  ISETP.LT.AND P3, PT, R18, R17, PT ;  /* 0x000000111200720c */ /* 0x000fda0003f61270 */
[----:B------:R-:W-:Y:S05]  /*67e0*/  @!P2 BRA P3, `(.L_x_1473) ;  /* 0xffffabf00000a947 */ /* 0x000fea000183ffff */
.L_x_1460:
        /* <DEDUP_REMOVED lines=9> */
.L_x_1478:
        /* <DEDUP_REMOVED lines=20> */
[--C-:B-----5:R-:W-:Y:S01]  /*69c0*/  SHF.R.U32.HI R33, RZ, 0xf, R12.reuse ;  /* 0x0000000fff217819 */ /* 0x120fe2000001160c */
[----:B------:R-:W-:Y:S01]  /*69d0*/  IMAD.MOV.U32 R39, RZ, RZ, 0x2400 ;  /* 0x00002400ff277424 */ /* 0x000fe200078e00ff */
[----:B------:R-:W-:Y:S01]  /*69e0*/  LOP3.LUT R34, R12, 0x380038, RZ, 0xc0, !PT ;  /* 0x003800380c227812 */ /* 0x000fe200078ec0ff */
[----:B------:R-:W-:Y:S01]  /*69f0*/  IMAD.MOV.U32 R41, RZ, RZ, 0x3000 ;  /* 0x00003000ff297424 */ /* 0x000fe200078e00ff */
        /* <DEDUP_REMOVED lines=10> */
[--C-:B------:R-:W-:Y:S02]  /*6aa0*/  SHF.R.U32.HI R44, RZ, 0xf, R15.reuse ;  /* 0x0000000fff2c7819 */ /* 0x100fe4000001160f */
        /* <DEDUP_REMOVED lines=15> */
[----:B------:R-:W-:Y:S02]  /*6ba0*/  LOP3.LUT R10, R33, 0x10001, RZ, 0xc0, !PT ;  /* 0x00010001210a7812 */ /* 0x000fe400078ec0ff */
[----:B------:R-:W-:Y:S02]  /*6bb0*/  PRMT R33, R39, 0x7610, R33 ;  /* 0x0000761027217816 */ /* 0x000fe40000000021 */
[----:B------:R-:W-:Y:S02]  /*6bc0*/  LOP3.LUT R39, R10, 0x20002, R37, 0xf8, !PT ;  /* 0x000200020a277812 */ /* 0x000fe400078ef825 */
[----:B------:R-:W-:Y:S02]  /*6bd0*/  PRMT R10, R21, 0x9910, RZ ;  /* 0x00009910150a7816 */ /* 0x000fe400000000ff */
[----:B------:R-:W-:-:S02]  /*6be0*/  LOP3.LUT R36, R36, 0x10001, RZ, 0xc0, !PT ;  /* 0x0001000124247812 */ /* 0x000fc400078ec0ff */
[----:B------:R-:W-:Y:S02]  /*6bf0*/  LOP3.LUT R42, R42, 0x10001, RZ, 0xc0, !PT ;  /* 0x000100012a2a7812 */ /* 0x000fe400078ec0ff */
[----:B------:R-:W-:Y:S02]  /*6c00*/  SHF.R.U32.HI R49, RZ, 0xe, R11 ;  /* 0x0000000eff317819 */ /* 0x000fe4000001160b */
[----:B------:R-:W-:Y:S02]  /*6c10*/  LOP3.LUT R44, R44, 0x10001, RZ, 0xc0, !PT ;  /* 0x000100012c2c7812 */ /* 0x000fe400078ec0ff */
[----:B------:R-:W-:Y:S02]  /*6c20*/  LOP3.LUT R43, R36, 0x20002, R43, 0xf8, !PT ;  /* 0x00020002242b7812 */ /* 0x000fe400078ef82b */
[----:B------:R-:W-:Y:S02]  /*6c30*/  ISETP.NE.AND P2, PT, R10, RZ, PT ;  /* 0x000000ff0a00720c */ /* 0x000fe40003f45270 */
[----:B------:R-:W-:-:S02]  /*6c40*/  LOP3.LUT R42, R42, 0x20002, R47, 0xf8, !PT ;  /* 0x000200022a2a7812 */ /* 0x000fc400078ef82f */
[----:B------:R-:W-:Y:S02]  /*6c50*/  LOP3.LUT R52, R44, 0x20002, R49, 0xf8, !PT ;  /* 0x000200022c347812 */ /* 0x000fe400078ef831 */
[C---:B------:R-:W-:Y:S02]  /*6c60*/  LOP3.LUT R50, R11.reuse, 0x380038, RZ, 0xc0, !PT ;  /* 0x003800380b327812 */ /* 0x040fe400078ec0ff */
[----:B------:R-:W-:Y:S02]  /*6c70*/  SHF.R.U32.HI R55, RZ, 0x6, R11 ;  /* 0x00000006ff377819 */ /* 0x000fe4000001160b */
        /* <DEDUP_REMOVED lines=19> */
[C---:B------:R-:W-:Y:S01]  /*6db0*/  LOP3.LUT R71, R55.reuse, 0x1c001c0, RZ, 0xc0, !PT ;  /* 0x01c001c037477812 */ /* 0x040fe200078ec0ff */
[-C--:B------:R-:W-:Y:S01]  /*6dc0*/  HFMA2 R75, R80, R41.reuse.H0_H0, -132, -132 ;  /* 0xd820d820504b7431 */ /* 0x080fe20000040029 */
        /* <DEDUP_REMOVED lines=23> */
[----:B------:R-:W-:Y:S02]  /*6f40*/  SHF.R.U32.HI R10, RZ, 0x6, R4 ;  /* 0x00000006ff0a7819 */ /* 0x000fe40000011604 */
[----:B------:R-:W-:Y:S02]  /*6f50*/  LOP3.LUT R62, R4, 0x70007, RZ, 0xc0, !PT ;  /* 0x00070007043e7812 */ /* 0x000fe400078ec0ff */
        /* <DEDUP_REMOVED lines=9> */
[----:B------:R-:W-:Y:S02]  /*6ff0*/  LOP3.LUT R63, R5, 0x70007, RZ, 0xc0, !PT ;  /* 0x00070007053f7812 */ /* 0x000fe400078ec0ff */
[----:B------:R-:W-:Y:S02]  /*7000*/  LOP3.LUT R52, R48, 0x64006400, RZ, 0xfc, !PT ;  /* 0x6400640030347812 */ /* 0x000fe400078efcff */
[--C-:B------:R-:W-:Y:S02]  /*7010*/  SHF.R.U32.HI R5, RZ, 0xd, R6.reuse ;  /* 0x0000000dff057819 */ /* 0x100fe40000011606 */
[C---:B------:R-:W-:Y:S01]  /*7020*/  LOP3.LUT R49, R6.reuse, 0x380038, RZ, 0xc0, !PT ;  /* 0x0038003806317812 */ /* 0x040fe200078ec0ff */
[----:B------:R-:W-:Y:S01]  /*7030*/  HFMA2 R83, R52, R41.H0_H0, -132, -132 ;  /* 0xd820d82034537431 */ /* 0x000fe20000040029 */
[----:B------:R-:W-:Y:S02]  /*7040*/  SHF.R.U32.HI R57, RZ, 0x6, R6 ;  /* 0x00000006ff397819 */ /* 0x000fe40000011606 */
[----:B------:R-:W-:-:S02]  /*7050*/  LOP3.LUT R65, R6, 0x70007, RZ, 0xc0, !PT ;  /* 0x0007000706417812 */ /* 0x000fc400078ec0ff */
[----:B------:R-:W-:Y:S02]  /*7060*/  LOP3.LUT R48, R14, 0x380038, RZ, 0xc0, !PT ;  /* 0x003800380e307812 */ /* 0x000fe400078ec0ff */
[----:B------:R-:W-:Y:S02]  /*7070*/  LOP3.LUT R6, R39, 0x40004, R36, 0xf8, !PT ;  /* 0x0004000427067812 */ /* 0x000fe400078ef824 */
[----:B------:R-:W-:Y:S02]  /*7080*/  LOP3.LUT R39, R12, 0x380038, RZ, 0xc0, !PT ;  /* 0x003800380c277812 */ /* 0x000fe400078ec0ff */
[----:B------:R-:W-:Y:S02]  /*7090*/  LOP3.LUT R5, R42, 0x40004, R5, 0xf8, !PT ;  /* 0x000400042a057812 */ /* 0x000fe400078ef805 */
[----:B------:R-:W-:Y:S02]  /*70a0*/  LOP3.LUT R72, R48, 0x64006400, RZ, 0xfc, !PT ;  /* 0x6400640030487812 */ /* 0x000fe400078efcff */
[----:B------:R-:W-:-:S02]  /*70b0*/  LOP3.LUT R42, R40, 0x64006400, RZ, 0xfc, !PT ;  /* 0x64006400282a7812 */ /* 0x000fc400078efcff */
        /* <DEDUP_REMOVED lines=195> */
.L_x_1476:
        /* <DEDUP_REMOVED lines=80> */
.L_x_1477:
        /* <DEDUP_REMOVED lines=77> */
.L_x_1475:
[----:B0-----:R-:W-:Y:S01]  /*86c0*/  IADD3 R18, R18, 0x20, RZ ;  /* 0x0000002012127810 */ /* 0x001fe20007ffe0ff */
[----:B------:R-:W-:Y:S01]  /*86d0*/  UIADD3 UR4, UR4, 0x40, URZ ;  /* 0x0000004004047890 */ /* 0x000fe2000fffe03f */
[----:B------:R-:W-:Y:S02]  /*86e0*/  IMAD.WIDE R6, R31, 0x4, R2 ;  /* 0x000000041f067825 */ /* 0x000fe400078e0202 */
[C---:B------:R-:W-:Y:S02]  /*86f0*/  ISETP.GE.AND P2, PT, R18.reuse, c[0x0][0x1b8], PT ;  /* 0x00006e0012007a0c */ /* 0x040fe40003f46270 */
[----:B------:R-:W-:-:S13]  /*8700*/  ISETP.LT.AND P3, PT, R18, R17, PT ;  /* 0x000000111200720c */ /* 0x000fda0003f61270 */
[----:B------:R-:W-:Y:S05]  /*8710*/  @!P2 BRA P3, `(.L_x_1478) ;  /* 0xffffe1600000a947 */ /* 0x000fea000183ffff */
.L_x_1474:
[----:B------:R-:W-:Y:S05]  /*8720*/  @!P1 EXIT ;  /* 0x000000000000994d */ /* 0x000fea0003800000 */
[----:B------:R-:W0:Y:S01]  /*8730*/  S2R R3, SR_CTAID.X ;  /* 0x0000000000037919 */ /* 0x000e220000002500 */
[----:B-----5:R-:W-:-:S03]  /*8740*/  IMAD.MOV.U32 R9, RZ, RZ, 0x2 ;  /* 0x00000002ff097424 */ /* 0x020fc600078e00ff */
        /* <DEDUP_REMOVED lines=13> */
.L_x_1482:
[----:B------:R-:W0:Y:S02]  /*8820*/  LDS R6, [R4] ;  /* 0x0000000004067984 */ /* 0x000e240000000800 */
[----:B0-----:R-:W-:-:S06]  /*8830*/  HADD2 R7, R6, R27 ;  /* 0x0000001b06077230 */ /* 0x001fcc0000000000 */
[----:B------:R-:W0:Y:S02]  /*8840*/  ATOMS.CAST.SPIN R7, [R4], R6, R7 ;  /* 0x000000060407738d */ /* 0x000e240001800007 */
[----:B0-----:R-:W-:-:S13]  /*8850*/  ISETP.EQ.U32.AND P0, PT, R7, 0x1, PT ;  /* 0x000000010700780c */ /* 0x001fda0003f02070 */
[----:B------:R-:W-:Y:S05]  /*8860*/  @!P0 BRA `(.L_x_1482) ;  /* 0xffffffb000008947 */ /* 0x000fea000383ffff */
[----:B------:R-:W-:Y:S05]  /*8870*/  BRA `(.L_x_1480) ;  /* 0x0000003000007947 */ /* 0x000fea0003800000 */
.L_x_1481:
[----:B------:R-:W2:Y:S02]  /*8880*/  LD.E R4, [R2.64] ;  /* 0x0000000602047980 */ /* 0x000ea4000c101900 */
[----:B--2---:R-:W-:-:S05]  /*8890*/  IMAD.IADD R5, R27, 0x1, R4 ;  /* 0x000000011b057824 */ /* 0x004fca00078e0204 */
[----:B------:R0:W-:Y:S02]  /*88a0*/  ST.E [R2.64], R5 ;  /* 0x0000000502007985 */ /* 0x0001e4000c101906 */
.L_x_1480:
[----:B------:R-:W-:Y:S05]  /*88b0*/  BSYNC B0 ;  /* 0x0000000000007941 */ /* 0x000fea0003800000 */
.L_x_1479:
[----:B------:R-:W2:Y:S01]  /*88c0*/  ATOM.E.ADD.F16x2.RN.STRONG.GPU P0, RZ, [R2.64+0x4], R26 ;  /* 0x0000041a02ff798a */ /* 0x000ea2000810e9c6 */
[----:B------:R-:W-:Y:S01]  /*88d0*/  BSSY B0, `(.L_x_1483) ;  /* 0x000000f000007945 */ /* 0x000fe20003800000 */
[----:B--2---:R-:W-:Y:S05]  /*88e0*/  @P0 BRA `(.L_x_1484) ;  /* 0x000000d000000947 */ /* 0x004fea0003800000 */
[----:B------:R-:W1:Y:S02]  /*88f0*/  QSPC.E.S P0, RZ, [R2+0x4] ;  /* 0x0000040002ff73aa */ /* 0x000e640000000500 */
[----:B-1----:R-:W-:Y:S05]  /*8900*/  @!P0 BRA `(.L_x_1485) ;  /* 0x0000008000008947 */ /* 0x002fea0003800000 */
[----:B0-----:R-:W-:-:S04]  /*8910*/  IADD3 R2, R2, 0x4, RZ ;  /* 0x0000000402027810 */ /* 0x001fc80007ffe0ff */
[----:B------:R-:W-:-:S05]  /*8920*/  LOP3.LUT R2, R2, 0xffffff, RZ, 0xc0, !PT ;  /* 0x00ffffff02027812 */ /* 0x000fca00078ec0ff */
.L_x_1486:
[----:B------:R-:W0:Y:S02]  /*8930*/  LDS R4, [R2] ;  /* 0x0000000002047984 */ /* 0x000e240000000800 */
[----:B0-----:R-:W-:-:S10]  /*8940*/  HFMA2.MMA R5, R4, 1, 1, R26 ;  /* 0x3c003c0004057835 */ /* 0x001fd4000000001a */
[----:B------:R-:W0:Y:S02]  /*8950*/  ATOMS.CAST.SPIN R5, [R2], R4, R5 ;  /* 0x000000040205738d */ /* 0x000e240001800005 */
[----:B0-----:R-:W-:-:S13]  /*8960*/  ISETP.EQ.U32.AND P0, PT, R5, 0x1, PT ;  /* 0x000000010500780c */ /* 0x001fda0003f02070 */
[----:B------:R-:W-:Y:S05]  /*8970*/  @!P0 BRA `(.L_x_1486) ;  /* 0xffffffb000008947 */ /* 0x000fea000383ffff */
[----:B------:R-:W-:Y:S05]  /*8980*/  BRA `(.L_x_1484) ;  /* 0x0000003000007947 */ /* 0x000fea0003800000 */
.L_x_1485:
[----:B------:R-:W2:Y:S02]  /*8990*/  LD.E R4, [R2.64+0x4] ;  /* 0x0000040602047980 */ /* 0x000ea4000c101900 */
[----:B0-2---:R-:W-:-:S05]  /*89a0*/  IMAD.IADD R5, R26, 0x1, R4 ;  /* 0x000000011a057824 */ /* 0x005fca00078e0204 */
[----:B------:R0:W-:Y:S02]  /*89b0*/  ST.E [R2.64+0x4], R5 ;  /* 0x0000040502007985 */ /* 0x0001e4000c101906 */
.L_x_1484:
[----:B------:R-:W-:Y:S05]  /*89c0*/  BSYNC B0 ;  /* 0x0000000000007941 */ /* 0x000fea0003800000 */
.L_x_1483:
        /* <DEDUP_REMOVED lines=10> */
.L_x_1490:
[----:B------:R-:W0:Y:S02]  /*8a70*/  LDS R6, [R4] ;  /* 0x0000000004067984 */ /* 0x000e240000000800 */
[----:B0-----:R-:W-:-:S06]  /*8a80*/  HADD2 R7, R6, R25 ;  /* 0x0000001906077230 */ /* 0x001fcc0000000000 */
[----:B------:R-:W0:Y:S02]  /*8a90*/  ATOMS.CAST.SPIN R7, [R4], R6, R7 ;  /* 0x000000060407738d */ /* 0x000e240001800007 */
[----:B0-----:R-:W-:-:S13]  /*8aa0*/  ISETP.EQ.U32.AND P0, PT, R7, 0x1, PT ;  /* 0x000000010700780c */ /* 0x001fda0003f02070 */
[----:B------:R-:W-:Y:S05]  /*8ab0*/  @!P0 BRA `(.L_x_1490) ;  /* 0xffffffb000008947 */ /* 0x000fea000383ffff */
[----:B------:R-:W-:Y:S05]  /*8ac0*/  BRA `(.L_x_1488) ;  /* 0x0000003000007947 */ /* 0x000fea0003800000 */
.L_x_1489:
[----:B------:R-:W2:Y:S02]  /*8ad0*/  LD.E R4, [R2.64] ;  /* 0x0000000602047980 */ /* 0x000ea4000c101900 */
[----:B--2---:R-:W-:-:S05]  /*8ae0*/  IMAD.IADD R5, R25, 0x1, R4 ;  /* 0x0000000119057824 */ /* 0x004fca00078e0204 */
[----:B------:R0:W-:Y:S02]  /*8af0*/  ST.E [R2.64], R5 ;  /* 0x0000000502007985 */ /* 0x0001e4000c101906 */
.L_x_1488:
[----:B------:R-:W-:Y:S05]  /*8b00*/  BSYNC B0 ;  /* 0x0000000000007941 */ /* 0x000fea0003800000 */
.L_x_1487:
[----:B------:R-:W2:Y:S01]  /*8b10*/  ATOM.E.ADD.F16x2.RN.STRONG.GPU P0, RZ, [R2.64+0x4], R24 ;  /* 0x0000041802ff798a */ /* 0x000ea2000810e9c6 */
[----:B------:R-:W-:Y:S01]  /*8b20*/  BSSY B0, `(.L_x_1491) ;  /* 0x000000f000007945 */ /* 0x000fe20003800000 */
[----:B--2---:R-:W-:Y:S05]  /*8b30*/  @P0 BRA `(.L_x_1492) ;  /* 0x000000d000000947 */ /* 0x004fea0003800000 */
[----:B------:R-:W1:Y:S02]  /*8b40*/  QSPC.E.S P0, RZ, [R2+0x4] ;  /* 0x0000040002ff73aa */ /* 0x000e640000000500 */
[----:B-1----:R-:W-:Y:S05]  /*8b50*/  @!P0 BRA `(.L_x_1493) ;  /* 0x0000008000008947 */ /* 0x002fea0003800000 */
[----:B0-----:R-:W-:-:S04]  /*8b60*/  IADD3 R2, R2, 0x4, RZ ;  /* 0x0000000402027810 */ /* 0x001fc80007ffe0ff */
[----:B------:R-:W-:-:S05]  /*8b70*/  LOP3.LUT R2, R2, 0xffffff, RZ, 0xc0, !PT ;  /* 0x00ffffff02027812 */ /* 0x000fca00078ec0ff */
.L_x_1494:
[----:B------:R-:W0:Y:S02]  /*8b80*/  LDS R4, [R2] ;  /* 0x0000000002047984 */ /* 0x000e240000000800 */
[----:B0-----:R-:W-:-:S10]  /*8b90*/  HFMA2.MMA R5, R4, 1, 1, R24 ;  /* 0x3c003c0004057835 */ /* 0x001fd40000000018 */
[----:B------:R-:W0:Y:S02]  /*8ba0*/  ATOMS.CAST.SPIN R5, [R2], R4, R5 ;  /* 0x000000040205738d */ /* 0x000e240001800005 */
[----:B0-----:R-:W-:-:S13]  /*8bb0*/  ISETP.EQ.U32.AND P0, PT, R5, 0x1, PT ;  /* 0x000000010500780c */ /* 0x001fda0003f02070 */
[----:B------:R-:W-:Y:S05]  /*8bc0*/  @!P0 BRA `(.L_x_1494) ;  /* 0xffffffb000008947 */ /* 0x000fea000383ffff */
[----:B------:R-:W-:Y:S05]  /*8bd0*/  BRA `(.L_x_1492) ;  /* 0x0000003000007947 */ /* 0x000fea0003800000 */
.L_x_1493:
[----:B------:R-:W2:Y:S02]  /*8be0*/  LD.E R4, [R2.64+0x4] ;  /* 0x0000040602047980 */ /* 0x000ea4000c101900 */
[----:B0-2---:R-:W-:-:S05]  /*8bf0*/  IMAD.IADD R5, R24, 0x1, R4 ;  /* 0x0000000118057824 */ /* 0x005fca00078e0204 */
[----:B------:R0:W-:Y:S02]  /*8c00*/  ST.E [R2.64+0x4], R5 ;  /* 0x0000040502007985 */ /* 0x0001e4000c101906 */
.L_x_1492:
[----:B------:R-:W-:Y:S05]  /*8c10*/  BSYNC B0 ;  /* 0x0000000000007941 */ /* 0x000fea0003800000 */
.L_x_1491:
        /* <DEDUP_REMOVED lines=10> */
.L_x_1498:
[----:B------:R-:W0:Y:S02]  /*8cc0*/  LDS R4, [R0] ;  /* 0x0000000000047984 */ /* 0x000e240000000800 */
[----:B0-----:R-:W-:-:S06]  /*8cd0*/  HADD2 R5, R4, R23 ;  /* 0x0000001704057230 */ /* 0x001fcc0000000000 */
[----:B------:R-:W0:Y:S02]  /*8ce0*/  ATOMS.CAST.SPIN R5, [R0], R4, R5 ;  /* 0x000000040005738d */ /* 0x000e240001800005 */
[----:B0-----:R-:W-:-:S13]  /*8cf0*/  ISETP.EQ.U32.AND P0, PT, R5, 0x1, PT ;  /* 0x000000010500780c */ /* 0x001fda0003f02070 */
[----:B------:R-:W-:Y:S05]  /*8d00*/  @!P0 BRA `(.L_x_1498) ;  /* 0xffffffb000008947 */ /* 0x000fea000383ffff */
[----:B------:R-:W-:Y:S05]  /*8d10*/  BRA `(.L_x_1496) ;  /* 0x0000003000007947 */ /* 0x000fea0003800000 */
.L_x_1497:
[----:B------:R-:W2:Y:S02]  /*8d20*/  LD.E R0, [R2.64] ;  /* 0x0000000602007980 */ /* 0x000ea4000c101900 */
[----:B--2---:R-:W-:-:S05]  /*8d30*/  IMAD.IADD R5, R23, 0x1, R0 ;  /* 0x0000000117057824 */ /* 0x004fca00078e0200 */
[----:B------:R0:W-:Y:S02]  /*8d40*/  ST.E [R2.64], R5 ;  /* 0x0000000502007985 */ /* 0x0001e4000c101906 */
.L_x_1496:
[----:B------:R-:W-:Y:S05]  /*8d50*/  BSYNC B0 ;  /* 0x0000000000007941 */ /* 0x000fea0003800000 */
.L_x_1495:
[----:B------:R-:W2:Y:S02]  /*8d60*/  ATOM.E.ADD.F16x2.RN.STRONG.GPU P0, RZ, [R2.64+0x4], R22 ;  /* 0x0000041602ff798a */ /* 0x000ea4000810e9c6 */
[----:B--2---:R-:W-:Y:S05]  /*8d70*/  @P0 EXIT ;  /* 0x000000000000094d */ /* 0x004fea0003800000 */
[----:B------:R-:W1:Y:S02]  /*8d80*/  QSPC.E.S P0, RZ, [R2+0x4] ;  /* 0x0000040002ff73aa */ /* 0x000e640000000500 */
[----:B-1----:R-:W-:Y:S05]  /*8d90*/  @!P0 BRA `(.L_x_1499) ;  /* 0x0000008000008947 */ /* 0x002fea0003800000 */
[----:B0-----:R-:W-:-:S04]  /*8da0*/  IADD3 R2, R2, 0x4, RZ ;  /* 0x0000000402027810 */ /* 0x001fc80007ffe0ff */
[----:B------:R-:W-:-:S05]  /*8db0*/  LOP3.LUT R2, R2, 0xffffff, RZ, 0xc0, !PT ;  /* 0x00ffffff02027812 */ /* 0x000fca00078ec0ff */
.L_x_1500:
[----:B------:R-:W0:Y:S02]  /*8dc0*/  LDS R4, [R2] ;  /* 0x0000000002047984 */ /* 0x000e240000000800 */
[----:B0-----:R-:W-:-:S10]  /*8dd0*/  HFMA2.MMA R5, R4, 1, 1, R22 ;  /* 0x3c003c0004057835 */ /* 0x001fd40000000016 */
[----:B------:R-:W0:Y:S02]  /*8de0*/  ATOMS.CAST.SPIN R5, [R2], R4, R5 ;  /* 0x000000040205738d */ /* 0x000e240001800005 */
[----:B0-----:R-:W-:-:S13]  /*8df0*/  ISETP.EQ.U32.AND P0, PT, R5, 0x1, PT ;  /* 0x000000010500780c */ /* 0x001fda0003f02070 */
[----:B------:R-:W-:Y:S05]  /*8e00*/  @!P0 BRA `(.L_x_1500) ;  /* 0xffffffb000008947 */ /* 0x000fea000383ffff */
[----:B------:R-:W-:Y:S05]  /*8e10*/  EXIT ;  /* 0x000000000000794d */ /* 0x000fea0003800000 */
.L_x_1499:
[----:B------:R-:W2:Y:S02]  /*8e20*/  LD.E R0, [R2.64+0x4] ;  /* 0x0000040602007980 */ /* 0x000ea4000c101900 */
[----:B0-2---:R-:W-:-:S05]  /*8e30*/  IMAD.IADD R5, R22, 0x1, R0 ;  /* 0x0000000116057824 */ /* 0x005fca00078e0200 */
[----:B------:R-:W-:Y:S01]  /*8e40*/  ST.E [R2.64+0x4], R5 ;  /* 0x0000040502007985 */ /* 0x000fe2000c101906 */
[----:B------:R-:W-:Y:S05]  /*8e50*/  EXIT ;  /* 0x000000000000794d */ /* 0x000fea0003800000 */
.L_x_1501:
        /* <DEDUP_REMOVED lines=10> */
.L_x_3285:


//--------------------- .text._Z23gemm_half_q_half_kernelILi3ELi14ELb1ELb0ELi64EEvPK6__halfPKjS4_S2_PS0_iiiiPKtS7_iiiiiibS2_i --------------------------
	.section	.text._Z23gemm_half_q_half_kernelILi3ELi14ELb1ELb0ELi64EEvPK6__halfPKjS4_S2_PS0_iiiiPKtS7_iiiiiibS2_i,"ax",@progbits
	.sectioninfo	@"SHI_REGISTERS=99"
	.align	128
        .global         _Z23gemm_half_q_half_kernelILi3ELi14ELb1ELb0ELi64EEvPK6__halfPKjS4_S2_PS0_iiiiPKtS7_iiiiiibS2_i
        .type           _Z23gemm_half_q_half_kernelILi3ELi14ELb1ELb0ELi64EEvPK6__halfPKjS4_S2_PS0_iiiiPKtS7_iiiiiibS2_i,@function
        .size           _Z23gemm_half_q_half_kernelILi3ELi14ELb1ELb0ELi64EEvPK6__halfPKjS4_S2_PS0_iiiiPKtS7_iiiiiibS2_i,(.L_x_3286 - _Z23gemm_half_q_half_kernelILi3ELi14ELb1ELb0ELi64EEvPK6__halfPKjS4_S2_PS0_iiiiPKtS7_iiiiiibS2_i)
        .other          _Z23gemm_half_q_half_kernelILi3ELi14ELb1ELb0ELi64EEvPK6__halfPKjS4_S2_PS0_iiiiPKtS7_iiiiiibS2_i,@"STO_CUDA_ENTRY STV_DEFAULT"
_Z23gemm_half_q_half_kernelILi3ELi14ELb1ELb0ELi64EEvPK6__halfPKjS4_S2_PS0_iiiiPKtS7_iiiiiibS2_i:
.text._Z23gemm_half_q_half_kernelILi3ELi14ELb1ELb0ELi64EEvPK6__halfPKjS4_S2_PS0_iiiiPKtS7_iiiiiibS2_i:
        /* <DEDUP_REMOVED lines=35> */
.L_x_1502:
[----:B-12---:R-:W0:Y:S01]  /*0230*/  S2R R7, SR_CTAID.X ;  /* 0x0000000000077919 */ /* 0x006e220000002500 */
[----:B------:R-:W-:Y:S01]  /*0240*/  PRMT R3, R4, 0x9910, RZ ;  /* 0x0000991004037816 */ /* 0x000fe200000000ff */
[----:B------:R-:W-:-:S03]  /*0250*/  IMAD.SHL.U32 R47, R0, 0x40, RZ ;  /* 0x00000040002f7824 */ /* 0x000fc600078e00ff */
[----:B------:R-:W-:Y:S02]  /*0260*/  ISETP.NE.AND P0, PT, R3, RZ, PT ;  /* 0x000000ff0300720c */ /* 0x000fe40003f05270 */
[----:B------:R-:W-:-:S04]  /*0270*/  IADD3 R45, R47, 0x40, RZ ;  /* 0x000000402f2d7810 */ /* 0x000fc80007ffe0ff */
[----:B------:R-:W-:-:S07]  /*0280*/  IMNMX R45, R45, c[0x0][0x190], PT ;  /* 0x000064002d2d7a17 */ /* 0x000fce0003800200 */
[----:B------:R-:W-:Y:S05]  /*0290*/  @!P0 EXIT ;  /* 0x000000000000894d */ /* 0x000fea0003800000 */
[--C-:B------:R-:W-:Y:S01]  /*02a0*/  IMAD.IADD R17, R47, 0x1, R10.reuse ;  /* 0x000000012f117824 */ /* 0x100fe200078e020a */
[----:B------:R-:W-:Y:S01]  /*02b0*/  BSSY B0, `(.L_x_1503) ;  /* 0x00000a5000007945 */ /* 0x000fe20003800000 */
[----:B0-----:R-:W-:-:S03]  /*02c0*/  IMAD R4, R7, 0x40, R10 ;  /* 0x0000004007047824 */ /* 0x001fc600078e020a */
[----:B------:R-:W-:Y:S01]  /*02d0*/  ISETP.GE.OR P0, PT, R17, R45, !P1 ;  /* 0x0000002d1100720c */ /* 0x000fe20004f06670 */
[----:B------:R-:W-:-:S12]  /*02e0*/  IMAD.SHL.U32 R4, R4, 0x4, RZ ;  /* 0x0000000404047824 */ /* 0x000fd800078e00ff */
        /* <DEDUP_REMOVED lines=15> */
.L_x_1507:
        /* <DEDUP_REMOVED lines=36> */
.L_x_1506:
        /* <DEDUP_REMOVED lines=22> */
.L_x_1508:
        /* <DEDUP_REMOVED lines=12> */
.L_x_1505:
[----:B------:R-:W-:Y:S01]  /*0840*/  ISETP.GT.AND P2, PT, R48, 0x3, PT ;  /* 0x000000033000780c */ /* 0x000fe20003f44270 */
[----:B------:R-:W-:Y:S01]  /*0850*/  IMAD.SHL.U32 R20, R10, 0x2, RZ ;  /* 0x000000020a147824 */ /* 0x000fe200078e00ff */
[----:B------:R-:W-:Y:S01]  /*0860*/  PLOP3.LUT P0, PT, PT, PT, PT, 0x80, 0x0 ;  /* 0x000000000000781c */ /* 0x000fe20003f0f070 */
[----:B------:R-:W-:-:S10]  /*0870*/  IMAD.MOV.U32 R3, RZ, RZ, RZ ;  /* 0x000000ffff037224 */ /* 0x000fd400078e00ff */
[----:B------:R-:W-:Y:S05]  /*0880*/  @!P2 BRA `(.L_x_1509) ;  /* 0x000002600000a947 */ /* 0x000fea0003800000 */
[----:B------:R-:W-:Y:S02]  /*0890*/  PLOP3.LUT P0, PT, PT, PT, PT, 0x8, 0x0 ;  /* 0x000000000000781c */ /* 0x000fe40003f0e170 */
[----:B------:R-:W-:Y:S02]  /*08a0*/  IADD3 R22, R48, -0x3, RZ ;  /* 0xfffffffd30167810 */ /* 0x000fe40007ffe0ff */
.L_x_1510:
        /* <DEDUP_REMOVED lines=36> */
.L_x_1509:
        /* <DEDUP_REMOVED lines=22> */
.L_x_1511:
        /* <DEDUP_REMOVED lines=11> */
.L_x_1504:
[----:B------:R-:W-:Y:S05]  /*0d00*/  BSYNC B0 ;  /* 0x0000000000007941 */ /* 0x000fea0003800000 */
.L_x_1503:
        /* <DEDUP_REMOVED lines=14> */
.L_x_1514:
        /* <DEDUP_REMOVED lines=19> */
.L_x_1513:
        /* <DEDUP_REMOVED lines=14> */
.L_x_1515:
[----:B------:R-:W-:-:S13]  /*1000*/  ISETP.LT.OR P0, PT, R3, R48, P0 ;  /* 0x000000300300720c */ /* 0x000fda0000701670 */
[----:B------:R-:W-:Y:S02]  /*1010*/  @P0 IMAD R3, R2, 0x3, R3 ;  /* 0x0000000302030824 */ /* 0x000fe400078e0203 */
[----:B------:R-:W-:Y:S02]  /*1020*/  @P0 IMAD.MOV.U32 R2, RZ, RZ, 0x2 ;  /* 0x00000002ff020424 */ /* 0x000fe400078e00ff */
[----:B------:R-:W-:-:S04]  /*1030*/  @P0 IMAD R3, R3, c[0x0][0x18c], R4 ;  /* 0x0000630003030a24 */ /* 0x000fc800078e0204 */
[----:B------:R-:W-:-:S05]  /*1040*/  @P0 IMAD.WIDE R2, R3, R2, c[0x0][0x180] ;  /* 0x0000600003020625 */ /* 0x000fca00078e0202 */
[----:B------:R1:W-:Y:S02]  /*1050*/  @P0 STG.E.64 [R2.64], RZ ;  /* 0x000000ff02000986 */ /* 0x0003e4000c101b08 */
.L_x_1512:
        /* <DEDUP_REMOVED lines=9> */
[----:B------:R-:W-:Y:S01]  /*10f0*/  IMAD.MOV.U32 R12, RZ, RZ, RZ ;  /* 0x000000ffff0c7224 */ /* 0x000fe200078e00ff */
[----:B------:R-:W-:Y:S01]  /*1100*/  LEA.HI R3, R3, R4, RZ, 0x3 ;  /* 0x0000000403037211 */ /* 0x000fe200078f18ff */
[----:B------:R-:W-:Y:S01]  /*1110*/  IMAD.MOV.U32 R14, RZ, RZ, R47 ;  /* 0x000000ffff0e7224 */ /* 0x000fe200078e002f */
[----:B------:R-:W-:Y:S02]  /*1120*/  LOP3.LUT R10, R2, 0x10, RZ, 0xc0, !PT ;  /* 0x00000010020a7812 */ /* 0x000fe400078ec0ff */
[----:B------:R-:W-:Y:S02]  /*1130*/  SHF.R.S32.HI R11, RZ, 0x3, R3 ;  /* 0x00000003ff0b7819 */ /* 0x000fe40000011403 */
.L_x_1517:
        /* <DEDUP_REMOVED lines=34> */
[----:B------:R-:W1:Y:S01]  /*1360*/  I2F.F16 R13, R13 ;  /* 0x0000000d000d7306 */ /* 0x000e620000200c00 */
[----:B0-----:R-:W-:-:S02]  /*1370*/  PRMT R15, R15, 0x5410, R16 ;  /* 0x000054100f0f7816 */ /* 0x001fc40000000010 */
[----:B-1----:R-:W-:-:S03]  /*1380*/  PRMT R3, R13, 0x5410, R2 ;  /* 0x000054100d037816 */ /* 0x002fc60000000002 */
[-C--:B----4-:R-:W-:Y:S02]  /*1390*/  HMUL2 R2, R15, R6.reuse.H0_H0 ;  /* 0x200000060f027232 */ /* 0x090fe40000000000 */
[----:B------:R-:W-:Y:S01]  /*13a0*/  HMUL2 R3, R3, R6.H0_H0 ;  /* 0x2000000603037232 */ /* 0x000fe20000000000 */
[C---:B------:R-:W-:Y:S01]  /*13b0*/  IMAD R6, R12.reuse, 0x8, R1 ;  /* 0x000000080c067824 */ /* 0x040fe200078e0201 */
[----:B------:R-:W-:-:S04]  /*13c0*/  IADD3 R12, R12, 0x1, RZ ;  /* 0x000000010c0c7810 */ /* 0x000fc80007ffe0ff */
[----:B------:R0:W-:Y:S01]  /*13d0*/  STL.64 [R6], R2 ;  /* 0x0000000206007387 */ /* 0x0001e20000100a00 */
[----:B------:R-:W-:Y:S05]  /*13e0*/  @!P2 BRA `(.L_x_1517) ;  /* 0xfffffd500000a947 */ /* 0x000fea000383ffff */
.L_x_1516:
[----:B------:R-:W2:Y:S04]  /*13f0*/  LDL.64 R14, [R1] ;  /* 0x00000000010e7983 */ /* 0x000ea80000100a00 */
[----:B------:R3:W4:Y:S01]  /*1400*/  LDG.E.U16.CONSTANT R38, [R38.64+0x2] ;  /* 0x0000020826267981 */ /* 0x000722000c1e9500 */
[C---:B------:R-:W-:Y:S01]  /*1410*/  ISETP.GT.AND P2, PT, R47.reuse, c[0x0][0x1a8], PT ;  /* 0x00006a002f007a0c */ /* 0x040fe20003f44270 */
[----:B------:R-:W-:Y:S01]  /*1420*/  UMOV UR4, URZ ;  /* 0x0000003f00047c82 */ /* 0x000fe20008000000 */
[C---:B------:R-:W-:Y:S01]  /*1430*/  ISETP.GT.AND P3, PT, R47.reuse, c[0x0][0x1ac], PT ;  /* 0x00006b002f007a0c */ /* 0x040fe20003f64270 */
[----:B------:R-:W-:Y:S01]  /*1440*/  IMAD.MOV.U32 R46, RZ, RZ, RZ ;  /* 0x000000ffff2e7224 */ /* 0x000fe200078e00ff */
[----:B------:R-:W-:-:S02]  /*1450*/  ISETP.GT.AND P5, PT, R47, c[0x0][0x1b4], PT ;  /* 0x00006d002f007a0c */ /* 0x000fc40003fa4270 */
[C---:B01----:R-:W-:Y:S02]  /*1460*/  IMNMX R2, R47.reuse, c[0x0][0x1a8], PT ;  /* 0x00006a002f027a17 */ /* 0x043fe40003800200 */
        /* <DEDUP_REMOVED lines=8> */
[C---:B------:R-:W-:Y:S02]  /*14f0*/  @P5 IMNMX R7, R47.reuse, c[0x0][0x1b8], PT ;  /* 0x00006e002f075a17 */ /* 0x040fe40003800200 */
        /* <DEDUP_REMOVED lines=42> */
[----:B---3--:R-:W-:-:S02]  /*17a0*/  PRMT R39, RZ, 0x5410, RZ ;  /* 0x00005410ff277816 */ /* 0x008fc400000000ff */
[----:B------:R-:W-:-:S04]  /*17b0*/  IADD3 R4, P2, R4, R3, RZ ;  /* 0x0000000304047210 */ /* 0x000fc80007f5e0ff */
[----:B------:R-:W-:Y:S02]  /*17c0*/  LEA.HI.X.SX32 R3, R3, R0, 0x1, P2 ;  /* 0x0000000003037211 */ /* 0x000fe400010f0eff */
[----:B------:R-:W-:-:S04]  /*17d0*/  LEA R2, P2, R4, c[0x0][0x168], 0x2 ;  /* 0x00005a0004027a11 */ /* 0x000fc800078410ff */
[----:B------:R-:W-:Y:S02]  /*17e0*/  LEA.HI.X R3, R4, c[0x0][0x16c], R3, 0x2, P2 ;  /* 0x00005b0004037a11 */ /* 0x000fe400010f1403 */
[----:B--2---:R-:W-:Y:S02]  /*17f0*/  PRMT R16, R14, 0x7610, R15 ;  /* 0x000076100e107816 */ /* 0x004fe4000000000f */
[----:B------:R-:W-:Y:S01]  /*1800*/  PRMT R0, R15, 0x7610, R14 ;  /* 0x000076100f007816 */ /* 0x000fe2000000000e */
[----:B----4-:R-:W-:Y:S01]  /*1810*/  IMAD.IADD R38, R47, 0x1, R38 ;  /* 0x000000012f267824 */ /* 0x010fe200078e0226 */
[----:B------:R-:W-:Y:S05]  /*1820*/  @P0 BRA `(.L_x_1518) ;  /* 0x0000555000000947 */ /* 0x000fea0003800000 */
[----:B------:R-:W-:Y:S01]  /*1830*/  IMAD.MOV.U32 R46, RZ, RZ, RZ ;  /* 0x000000ffff2e7224 */ /* 0x000fe200078e00ff */
[----:B------:R-:W-:Y:S01]  /*1840*/  PRMT R44, RZ, 0x7610, R44 ;  /* 0x00007610ff2c7816 */ /* 0x000fe2000000002c */
[----:B------:R-:W-:Y:S02]  /*1850*/  UMOV UR4, URZ ;  /* 0x0000003f00047c82 */ /* 0x000fe40008000000 */
.L_x_1531:
        /* <DEDUP_REMOVED lines=28> */
[----:B-----5:R-:W-:Y:S02]  /*1a20*/  LOP3.LUT R19, R11, 0xf000f, RZ, 0xc0, !PT ;  /* 0x000f000f0b137812 */ /* 0x020fe400078ec0ff */
        /* <DEDUP_REMOVED lines=44> */
[----:B------:R-:W-:Y:S02]  /*1cf0*/  HADD2.F32 R34, -RZ, R10.H1_H1 ;  /* 0x3000000aff227230 */ /* 0x000fe40000004100 */
[----:B------:R-:W-:Y:S01]  /*1d00*/  HADD2.F32 R25, -RZ, R8.H0_H0 ;  /* 0x20000008ff197230 */ /* 0x000fe20000004100 */
[----:B------:R-:W1:Y:S01]  /*1d10*/  LDS.64 R6, [UR4+0x8] ;  /* 0x00000804ff067984 */ /* 0x000e620008000a00 */
[----:B------:R-:W-:Y:S02]  /*1d20*/  HADD2.F32 R31, -RZ, R12.H0_H0 ;  /* 0x2000000cff1f7230 */ /* 0x000fe40000004100 */
[--C-:B------:R-:W-:Y:S02]  /*1d30*/  HADD2.F32 R33, -RZ, R14.reuse.H0_H0 ;  /* 0x2000000eff217230 */ /* 0x100fe40000004100 */
[----:B------:R-:W-:-:S02]  /*1d40*/  HADD2.F32 R36, -RZ, R14.H1_H1 ;  /* 0x3000000eff247230 */ /* 0x000fc40000004100 */
[----:B------:R-:W-:Y:S02]  /*1d50*/  HADD2.F32 R37, -RZ, R15.H1_H1 ;  /* 0x3000000fff257230 */ /* 0x000fe40000004100 */
        /* <DEDUP_REMOVED lines=64> */
[----:B------:R-:W-:Y:S01]  /*2160*/  HADD2.F32 R7, -RZ, R16.H0_H0 ;  /* 0x20000010ff077230 */ /* 0x000fe20000004100 */
[----:B------:R-:W-:Y:S01]  /*2170*/  FFMA.FTZ R31, R27, R31, R34 ;  /* 0x0000001f1b1f7223 */ /* 0x000fe20000010022 */
[----:B------:R-:W-:-:S02]  /*2180*/  HADD2.F32 R25, -RZ, R0.H1_H1 ;  /* 0x30000000ff197230 */ /* 0x000fc40000004100 */
[----:B------:R-:W-:Y:S01]  /*2190*/  HADD2.F32 R27, -RZ, R0.H0_H0 ;  /* 0x20000000ff1b7230 */ /* 0x000fe20000004100 */
        /* <DEDUP_REMOVED lines=14> */
.L_x_1520:
        /* <DEDUP_REMOVED lines=81> */
[--C-:B------:R-:W-:Y:S01]  /*2790*/  HADD2.F32 R25, -RZ, R0.reuse.H1_H1 ;  /* 0x30000000ff197230 */ /* 0x100fe20000004100 */
[----:B------:R-:W-:Y:S01]  /*27a0*/  FFMA.FTZ R28, R31, R27, R28 ;  /* 0x0000001b1f1c7223 */ /* 0x000fe2000001001c */
[----:B------:R-:W-:Y:S01]  /*27b0*/  HADD2.F32 R29, -RZ, R0.H0_H0 ;  /* 0x20000000ff1d7230 */ /* 0x000fe20000004100 */
        /* <DEDUP_REMOVED lines=13> */
.L_x_1522:
        /* <DEDUP_REMOVED lines=34> */
[----:B-1----:R-:W-:Y:S01]  /*2ab0*/  HADD2.F32 R11, -RZ, R7.H1_H1 ;  /* 0x30000007ff0b7230 */ /* 0x002fe20000004100 */
        /* <DEDUP_REMOVED lines=37> */
[----:B------:R-:W-:Y:S01]  /*2d10*/  HADD2.F32 R7, -RZ, R16.H0_H0 ;  /* 0x20000010ff077230 */ /* 0x000fe20000004100 */
[-C--:B------:R-:W-:Y:S01]  /*2d20*/  FFMA.FTZ R8, R20, R11.reuse, R8 ;  /* 0x0000000b14087223 */ /* 0x080fe20000010008 */
[--C-:B------:R-:W-:Y:S01]  /*2d30*/  HADD2.F32 R9, -RZ, R0.reuse.H1_H1 ;  /* 0x30000000ff097230 */ /* 0x100fe20000004100 */
[-C--:B------:R-:W-:Y:S01]  /*2d40*/  FFMA.FTZ R12, R22, R11.reuse, R12 ;  /* 0x0000000b160c7223 */ /* 0x080fe2000001000c */
[----:B------:R-:W-:Y:S01]  /*2d50*/  HADD2.F32 R13, -RZ, R0.H0_H0 ;  /* 0x20000000ff0d7230 */ /* 0x000fe20000004100 */
        /* <DEDUP_REMOVED lines=14> */
.L_x_1521:
        /* <DEDUP_REMOVED lines=8> */
[----:B------:R-:W-:Y:S02]  /*2ec0*/  SHF.R.U32.HI R18, RZ, 0x8, R9 ;  /* 0x00000008ff127819 */ /* 0x000fe40000011609 */
[----:B------:R-:W-:Y:S02]  /*2ed0*/  LOP3.LUT R20, R10, 0xf000f0, RZ, 0xc0, !PT ;  /* 0x00f000f00a147812 */ /* 0x000fe400078ec0ff */
[----:B------:R-:W-:Y:S02]  /*2ee0*/  SHF.R.U32.HI R21, RZ, 0x8, R10 ;  /* 0x00000008ff157819 */ /* 0x000fe4000001160a */
[----:B------:R-:W-:Y:S02]  /*2ef0*/  SHF.R.U32.HI R24, RZ, 0x8, R11 ;  /* 0x00000008ff187819 */ /* 0x000fe4000001160b */
[----:B------:R-:W-:Y:S02]  /*2f00*/  LOP3.LUT R10, R12, 0x64006400, RZ, 0xfc, !PT ;  /* 0x640064000c0a7812 */ /* 0x000fe400078efcff */
[----:B------:R-:W-:-:S02]  /*2f10*/  LOP3.LUT R17, R9, 0xf000f0, RZ, 0xc0, !PT ;  /* 0x00f000f009117812 */ /* 0x000fc400078ec0ff */
[C---:B------:R-:W-:Y:S01]  /*2f20*/  LOP3.LUT R22, R11.reuse, 0xf000f, RZ, 0xc0, !PT ;  /* 0x000f000f0b167812 */ /* 0x040fe200078ec0ff */
[----:B------:R-:W-:Y:S01]  /*2f30*/  HADD2 R10, R10, -1032, -1032 ;  /* 0xe408e4080a0a7430 */ /* 0x000fe20000000000 */
        /* <DEDUP_REMOVED lines=42> */
[--C-:B------:R-:W-:Y:S01]  /*31e0*/  HADD2.F32 R36, -RZ, R15.reuse.H0_H0 ;  /* 0x2000000fff247230 */ /* 0x100fe20000004100 */
        /* <DEDUP_REMOVED lines=41> */
[----:B------:R-:W-:Y:S02]  /*3480*/  HADD2.F32 R31, -RZ, R8.H1_H1 ;  /* 0x30000008ff1f7230 */ /* 0x000fe40000004100 */
[----:B------:R-:W-:Y:S01]  /*3490*/  HADD2.F32 R35, -RZ, R24.H0_H0 ;  /* 0x20000018ff237230 */ /* 0x000fe20000004100 */
[----:B------:R-:W-:Y:S01]  /*34a0*/  FFMA.FTZ R9, R9, R29, R28 ;  /* 0x0000001d09097223 */ /* 0x000fe2000001001c */
        /* <DEDUP_REMOVED lines=43> */
.L_x_1523:
        /* <DEDUP_REMOVED lines=29> */
[--C-:B------:R-:W-:Y:S01]  /*3930*/  HADD2.F32 R34, -RZ, R14.reuse.H0_H0 ;  /* 0x2000000eff227230 */ /* 0x100fe20000004100 */
        /* <DEDUP_REMOVED lines=67> */
.L_x_1525:
[----:B------:R-:W-:Y:S05]  /*3d70*/  @P0 BRA `(.L_x_1524) ;  /* 0x000005a000000947 */ /* 0x000fea0003800000 */
[----:B------:R-:W0:Y:S01]  /*3d80*/  LDS.64 R28, [UR4+0x110] ;  /* 0x00011004ff1c7984 */ /* 0x000e220008000a00 */
[----:B------:R-:W-:Y:S02]  /*3d90*/  HADD2.F32 R33, -RZ, R12.H0_H0 ;  /* 0x2000000cff217230 */ /* 0x000fe40000004100 */
[--C-:B------:R-:W-:Y:S01]  /*3da0*/  HADD2.F32 R35, -RZ, R15.reuse.H0_H0 ;  /* 0x2000000fff237230 */ /* 0x100fe20000004100 */
        /* <DEDUP_REMOVED lines=87> */
.L_x_1524:
        /* <DEDUP_REMOVED lines=145> */
.L_x_1526:
        /* <DEDUP_REMOVED lines=97> */
.L_x_1528:
        /* <DEDUP_REMOVED lines=91> */
.L_x_1527:
        /* <DEDUP_REMOVED lines=92> */
[----:B------:R-:W-:Y:S01]  /*5db0*/  HADD2.F32 R26, -RZ, R7.H0_H0 ;  /* 0x20000007ff1a7230 */ /* 0x000fe20000004100 */
        /* <DEDUP_REMOVED lines=52> */
.L_x_1529:
        /* <DEDUP_REMOVED lines=97> */
.L_x_1530:
        /* <DEDUP_REMOVED lines=91> */
.L_x_1519:
        /* <DEDUP_REMOVED lines=12> */
.L_x_1518:
[----:B------:R-:W-:-:S04]  /*6d80*/  ISETP.GE.AND P0, PT, R47, R45, PT ;  /* 0x0000002d2f00720c */ /* 0x000fc80003f06270 */
[----:B------:R-:W-:-:S13]  /*6d90*/  ISETP.GE.OR P0, PT, R47, c[0x0][0x1b8], P0 ;  /* 0x00006e002f007a0c */ /* 0x000fda0000706670 */
[----:B------:R-:W-:Y:S05]  /*6da0*/  @P0 BRA `(.L_x_1532) ;  /* 0x00001f3000000947 */ /* 0x000fea0003800000 */
[----:B------:R-:W-:-:S04]  /*6db0*/  PRMT R4, R51, 0x9910, RZ ;  /* 0x0000991033047816 */ /* 0x000fc800000000ff */
[----:B------:R-:W-:-:S04]  /*6dc0*/  ISETP.NE.AND P0, PT, R4, RZ, PT ;  /* 0x000000ff0400720c */ /* 0x000fc80003f05270 */
[----:B------:R-:W-:Y:S02]  /*6dd0*/  ISETP.LT.OR P0, PT, R5, 0x3, !P0 ;  /* 0x000000030500780c */ /* 0x000fe40004701670 */
.L_x_1536:
[C---:B------:R-:W-:Y:S01]  /*6de0*/  ISETP.NE.AND P2, PT, R47.reuse, R38, PT ;  /* 0x000000262f00720c */ /* 0x040fe20003f45270 */
        /* <DEDUP_REMOVED lines=11> */
[----:B0-----:R-:W-:Y:S01]  /*6ea0*/  IMAD.WIDE R2, R37, 0x4, R6 ;  /* 0x0000000425027825 */ /* 0x001fe200078e0206 */
[----:B--2---:R-:W-:Y:S02]  /*6eb0*/  @!P2 PRMT R16, R18, 0x7610, R16 ;  /* 0x000076101210a816 */ /* 0x004fe40000000010 */
[----:B------:R-:W-:Y:S01]  /*6ec0*/  @!P2 PRMT R0, R0, 0x7610, R18 ;  /* 0x000076100000a816 */ /* 0x000fe20000000012 */
[----:B---3--:R-:W-:Y:S01]  /*6ed0*/  @!P2 IMAD.IADD R38, R4, 0x1, R47 ;  /* 0x000000010426a824 */ /* 0x008fe200078e022f */
[----:B------:R-:W-:-:S02]  /*6ee0*/  @!P2 PRMT R16, R16, 0x7610, R19 ;  /* 0x000076101010a816 */ /* 0x000fc40000000013 */
[----:B------:R-:W-:Y:S01]  /*6ef0*/  @!P2 PRMT R0, R19, 0x7610, R0 ;  /* 0x000076101300a816 */ /* 0x000fe20000000000 */
[----:B------:R-:W-:Y:S05]  /*6f00*/  @!P1 BRA `(.L_x_1533) ;  /* 0x00001d7000009947 */ /* 0x000fea0003800000 */
[----:B-1----:R-:W2:Y:S01]  /*6f10*/  LDG.E.128.CONSTANT R4, [R2.64] ;  /* 0x0000000802047981 */ /* 0x002ea2000c1e9d00 */
[--C-:B-----5:R-:W-:Y:S01]  /*6f20*/  SHF.R.U32.HI R17, RZ, 0xf, R12.reuse ;  /* 0x0000000fff117819 */ /* 0x120fe2000001160c */
[----:B------:R-:W-:Y:S01]  /*6f30*/  IMAD.MOV.U32 R23, RZ, RZ, 0x2400 ;  /* 0x00002400ff177424 */ /* 0x000fe200078e00ff */
[C---:B------:R-:W-:Y:S01]  /*6f40*/  LOP3.LUT R18, R12.reuse, 0x380038, RZ, 0xc0, !PT ;  /* 0x003800380c127812 */ /* 0x040fe200078ec0ff */
[----:B------:R-:W-:Y:S01]  /*6f50*/  IMAD.MOV.U32 R25, RZ, RZ, 0x3000 ;  /* 0x00003000ff197424 */ /* 0x000fe200078e00ff */
        /* <DEDUP_REMOVED lines=27> */
[----:B------:R-:W-:Y:S02]  /*7110*/  LOP3.LUT R26, R26, 0x10001, RZ, 0xc0, !PT ;  /* 0x000100011a1a7812 */ /* 0x000fe400078ec0ff */
[----:B------:R-:W-:Y:S02]  /*7120*/  LOP3.LUT R28, R28, 0x10001, RZ, 0xc0, !PT ;  /* 0x000100011c1c7812 */ /* 0x000fe400078ec0ff */
[----:B------:R-:W-:Y:S02]  /*7130*/  LOP3.LUT R10, R17, 0x10001, RZ, 0xc0, !PT ;  /* 0x00010001110a7812 */ /* 0x000fe400078ec0ff */
[----:B------:R-:W-:Y:S02]  /*7140*/  LOP3.LUT R20, R20, 0x10001, RZ, 0xc0, !PT ;  /* 0x0001000114147812 */ /* 0x000fe400078ec0ff */
[----:B------:R-:W-:Y:S02]  /*7150*/  LOP3.LUT R35, R11, 0x380038, RZ, 0xc0, !PT ;  /* 0x003800380b237812 */ /* 0x000fe400078ec0ff */
[----:B------:R-:W-:-:S02]  /*7160*/  SHF.R.U32.HI R56, RZ, 0x6, R11 ;  /* 0x00000006ff387819 */ /* 0x000fc4000001160b */
[----:B------:R-:W-:Y:S02]  /*7170*/  LOP3.LUT R65, R11, 0x70007, RZ, 0xc0, !PT ;  /* 0x000700070b417812 */ /* 0x000fe400078ec0ff */
[----:B------:R-:W-:Y:S02]  /*7180*/  PRMT R17, R23, 0x7610, R17 ;  /* 0x0000761017117816 */ /* 0x000fe40000000011 */
[----:B------:R-:W-:Y:S02]  /*7190*/  LOP3.LUT R32, R26, 0x20002, R31, 0xf8, !PT ;  /* 0x000200021a207812 */ /* 0x000fe400078ef81f */
[----:B------:R-:W-:Y:S02]  /*71a0*/  LOP3.LUT R36, R28, 0x20002, R33, 0xf8, !PT ;  /* 0x000200021c247812 */ /* 0x000fe400078ef821 */
[----:B------:R-:W-:Y:S02]  /*71b0*/  LOP3.LUT R23, R10, 0x20002, R21, 0xf8, !PT ;  /* 0x000200020a177812 */ /* 0x000fe400078ef815 */
[----:B------:R-:W-:-:S02]  /*71c0*/  PRMT R10, R50, 0x9910, RZ ;  /* 0x00009910320a7816 */ /* 0x000fc400000000ff */
[----:B------:R-:W-:Y:S02]  /*71d0*/  LOP3.LUT R27, R20, 0x20002, R27, 0xf8, !PT ;  /* 0x00020002141b7812 */ /* 0x000fe400078ef81b */
[----:B------:R-:W-:Y:S02]  /*71e0*/  ISETP.NE.AND P2, PT, R10, RZ, PT ;  /* 0x000000ff0a00720c */ /* 0x000fe40003f45270 */
        /* <DEDUP_REMOVED lines=20> */
[----:B------:R-:W-:Y:S01]  /*7330*/  LOP3.LUT R56, R56, 0x70007, RZ, 0xc0, !PT ;  /* 0x0007000738387812 */ /* 0x000fe200078ec0ff */
[----:B------:R-:W-:Y:S01]  /*7340*/  HFMA2 R76, R76, R25.H0_H0, -132, -132 ;  /* 0xd820d8204c4c7431 */ /* 0x000fe20000040019 */
        /* <DEDUP_REMOVED lines=11> */
[----:B------:R-:W-:-:S02]  /*7400*/  ISETP.GE.AND P3, PT, R48, 0x2, PT ;  /* 0x000000023000780c */ /* 0x000fc40003f66270 */
[--C-:B--2---:R-:W-:Y:S02]  /*7410*/  SHF.R.U32.HI R26, RZ, 0xd, R5.reuse ;  /* 0x0000000dff1a7819 */ /* 0x104fe40000011605 */
[C---:B------:R-:W-:Y:S02]  /*7420*/  LOP3.LUT R28, R5.reuse, 0x380038, RZ, 0xc0, !PT ;  /* 0x00380038051c7812 */ /* 0x040fe400078ec0ff */
[----:B------:R-:W-:Y:S02]  /*7430*/  SHF.R.U32.HI R11, RZ, 0x6, R5 ;  /* 0x00000006ff0b7819 */ /* 0x000fe40000011605 */
[----:B------:R-:W-:Y:S02]  /*7440*/  LOP3.LUT R62, R5, 0x70007, RZ, 0xc0, !PT ;  /* 0x00070007053e7812 */ /* 0x000fe400078ec0ff */
[----:B------:R-:W-:Y:S02]  /*7450*/  SHF.R.U32.HI R5, RZ, 0xd, R6 ;  /* 0x0000000dff057819 */ /* 0x000fe40000011606 */
[----:B------:R-:W-:-:S02]  /*7460*/  SHF.R.U32.HI R20, RZ, 0xd, R4 ;  /* 0x0000000dff147819 */ /* 0x000fc40000011604 */
[----:B------:R-:W-:Y:S02]  /*7470*/  LOP3.LUT R5, R32, 0x40004, R5, 0xf8, !PT ;  /* 0x0004000420057812 */ /* 0x000fe400078ef805 */
[C---:B------:R-:W-:Y:S02]  /*7480*/  LOP3.LUT R21, R4.reuse, 0x380038, RZ, 0xc0, !PT ;  /* 0x0038003804157812 */ /* 0x040fe400078ec0ff */
[----:B------:R-:W-:Y:S02]  /*7490*/  SHF.R.U32.HI R10, RZ, 0x6, R4 ;  /* 0x00000006ff0a7819 */ /* 0x000fe40000011604 */
[----:B------:R-:W-:Y:S02]  /*74a0*/  LOP3.LUT R61, R4, 0x70007, RZ, 0xc0, !PT ;  /* 0x00070007043d7812 */ /* 0x000fe400078ec0ff */
[----:B------:R-:W-:Y:S02]  /*74b0*/  LOP3.LUT R32, R14, 0x380038, RZ, 0xc0, !PT ;  /* 0x003800380e207812 */ /* 0x000fe400078ec0ff */
[----:B------:R-:W-:-:S02]  /*74c0*/  LOP3.LUT R4, R23, 0x40004, R20, 0xf8, !PT ;  /* 0x0004000417047812 */ /* 0x000fc400078ef814 */
[----:B------:R-:W-:Y:S02]  /*74d0*/  LOP3.LUT R23, R12, 0x380038, RZ, 0xc0, !PT ;  /* 0x003800380c177812 */ /* 0x000fe400078ec0ff */
[C---:B------:R-:W-:Y:S02]  /*74e0*/  LOP3.LUT R33, R6.reuse, 0x380038, RZ, 0xc0, !PT ;  /* 0x0038003806217812 */ /* 0x040fe400078ec0ff */
[----:B------:R-:W-:Y:S02]  /*74f0*/  SHF.R.U32.HI R58, RZ, 0x6, R6 ;  /* 0x00000006ff3a7819 */ /* 0x000fe40000011606 */
[----:B------:R-:W-:Y:S02]  /*7500*/  LOP3.LUT R66, R6, 0x70007, RZ, 0xc0, !PT ;  /* 0x0007000706427812 */ /* 0x000fe400078ec0ff */
[----:B------:R-:W-:Y:S02]  /*7510*/  SHF.R.U32.HI R31, RZ, 0xd, R7 ;  /* 0x0000000dff1f7819 */ /* 0x000fe40000011607 */
[----:B------:R-:W-:-:S02]  /*7520*/  LOP3.LUT R6, R27, 0x40004, R26, 0xf8, !PT ;  /* 0x000400041b067812 */ /* 0x000fc400078ef81a */
[----:B------:R-:W-:Y:S02]  /*7530*/  LOP3.LUT R72, R32, 0x64006400, RZ, 0xfc, !PT ;  /* 0x6400640020487812 */ /* 0x000fe400078efcff */
[----:B------:R-:W-:Y:S02]  /*7540*/  LOP3.LUT R26, R24, 0x64006400, RZ, 0xfc, !PT ;  /* 0x64006400181a7812 */ /* 0x000fe400078efcff */
[----:B------:R-:W-:Y:S01]  /*7550*/  LOP3.LUT R27, R8, 0x380038, RZ, 0xc0, !PT ;  /* 0x00380038081b7812 */ /* 0x000fe200078ec0ff */
[-C--:B------:R-:W-:Y:S01]  /*7560*/  HFMA2 R75, R72, R25.reuse.H0_H0, -132, -132 ;  /* 0xd820d820484b7431 */ /* 0x080fe20000040019 */
[----:B------:R-:W-:Y:S01]  /*7570*/  LOP3.LUT R32, R21, 0x64006400, RZ, 0xfc, !PT ;  /* 0x6400640015207812 */ /* 0x000fe200078efcff */
[-C--:B------:R-:W-:Y:S01]  /*7580*/  HFMA2 R79, R26, R25.reuse.H0_H0, -132, -132 ;  /* 0xd820d8201a4f7431 */ /* 0x080fe20000040019 */
[----:B------:R-:W-:Y:S02]  /*7590*/  SHF.R.U32.HI R59, RZ, 0x6, R7 ;  /* 0x00000006ff3b7819 */ /* 0x000fe40000011607 */
[----:B------:R-:W-:Y:S01]  /*75a0*/  LOP3.LUT R20, R15, 0x380038, RZ, 0xc0, !PT ;  /* 0x003800380f147812 */ /* 0x000fe200078ec0ff */
[----:B------:R-:W-:Y:S01]  /*75b0*/  HFMA2 R32, R32, R25.H0_H0, -132, -132 ;  /* 0xd820d82020207431 */ /* 0x000fe20000040019 */
[----:B------:R-:W-:-:S02]  /*75c0*/  LOP3.LUT R24, R23, 0x64006400, RZ, 0xfc, !PT ;  /* 0x6400640017187812 */ /* 0x000fc400078efcff */
[----:B------:R-:W-:Y:S02]  /*75d0*/  LOP3.LUT R21, R11, 0x380038, RZ, 0xc0, !PT ;  /* 0x003800380b157812 */ /* 0x000fe400078ec0ff */
[C---:B------:R-:W-:Y:S01]  /*75e0*/  LOP3.LUT R69, R7.reuse, 0x380038, RZ, 0xc0, !PT ;  /* 0x0038003807457812 */ /* 0x040fe200078ec0ff */
[----:B------:R-:W-:Y:S01]  /*75f0*/  HFMA2 R87, R24, R25.H0_H0, -132, -132 ;  /* 0xd820d82018577431 */ /* 0x000fe20000040019 */
[----:B------:R-:W-:Y:S02]  /*7600*/  LOP3.LUT R67, R7, 0x70007, RZ, 0xc0, !PT ;  /* 0x0007000707437812 */ /* 0x000fe400078ec0ff */
[----:B------:R-:W-:Y:S02]  /*7610*/  LOP3.LUT R19, R10, 0x380038, RZ, 0xc0, !PT ;  /* 0x003800380a137812 */ /* 0x000fe400078ec0ff */
[----:B------:R-:W-:Y:S02]  /*7620*/  LOP3.LUT R23, R58, 0x380038, RZ, 0xc0, !PT ;  /* 0x003800383a177812 */ /* 0x000fe400078ec0ff */
[----:B------:R-:W-:-:S02]  /*7630*/  LOP3.LUT R7, R36, 0x40004, R31, 0xf8, !PT ;  /* 0x0004000424077812 */ /* 0x000fc400078ef81f */
        /* <DEDUP_REMOVED lines=167> */
[-C--:B------:R-:W-:Y:S01]  /*80b0*/  HFMA2.MMA R6, R32, R11.reuse, R5 ;  /* 0x0000000b20067235 */ /* 0x080fe20000000005 */
[----:B------:R-:W-:Y:S01]  /*80c0*/  PRMT R5, R0, 0x7610, R16 ;  /* 0x0000761000057816 */ /* 0x000fe20000000010 */
        /* <DEDUP_REMOVED lines=22> */
[----:B------:R-:W-:Y:S02]  /*8230*/  PRMT R4, R16, 0x7610, R0 ;  /* 0x0000761010047816 */ /* 0x000fe40000000000 */
[----:B------:R-:W-:-:S04]  /*8240*/  PRMT R96, R96, 0x5410, R12 ;  /* 0x0000541060607816 */ /* 0x000fc8000000000c */
[----:B------:R-:W-:Y:S01]  /*8250*/  HFMA2.MMA R44, R7, R4, R44 ;  /* 0x00000004072c7235 */ /* 0x000fe2000000002c */
[----:B------:R-:W-:-:S05]  /*8260*/  HFMA2 R43, R96, R5, R43 ;  /* 0x00000005602b7231 */ /* 0x000fca000000002b */
.L_x_1534:
        /* <DEDUP_REMOVED lines=82> */
.L_x_1535:
        /* <DEDUP_REMOVED lines=78> */
[----:B------:R-:W-:Y:S02]  /*8c70*/  HFMA2 R39, R82, R5, R39 ;  /* 0x0000000552277231 */ /* 0x000fe40000000027 */
.L_x_1533:
[----:B-1----:R-:W-:Y:S01]  /*8c80*/  IADD3 R47, R47, 0x20, RZ ;  /* 0x000000202f2f7810 */ /* 0x002fe20007ffe0ff */
[----:B------:R-:W-:Y:S01]  /*8c90*/  UIADD3 UR4, UR4, 0x40, URZ ;  /* 0x0000004004047890 */ /* 0x000fe2000fffe03f */
[----:B------:R-:W-:Y:S02]  /*8ca0*/  IMAD.WIDE R2, R37, 0x4, R2 ;  /* 0x0000000425027825 */ /* 0x000fe400078e0202 */
[C---:B------:R-:W-:Y:S02]  /*8cb0*/  ISETP.GE.AND P2, PT, R47.reuse, c[0x0][0x1b8], PT ;  /* 0x00006e002f007a0c */ /* 0x040fe40003f46270 */
[----:B------:R-:W-:-:S13]  /*8cc0*/  ISETP.LT.AND P3, PT, R47, R45, PT ;  /* 0x0000002d2f00720c */ /* 0x000fda0003f61270 */
[----:B------:R-:W-:Y:S05]  /*8cd0*/  @!P2 BRA P3, `(.L_x_1536) ;  /* 0xffffe1000000a947 */ /* 0x000fea000183ffff */
.L_x_1532:
[----:B------:R-:W0:Y:S02]  /*8ce0*/  S2R R4, SR_CTAID.Z ;  /* 0x0000000000047919 */ /* 0x000e240000002700 */
[----:B0-----:R-:W-:-:S04]  /*8cf0*/  LEA R4, R4, 0x40, 0x6 ;  /* 0x0000004004047811 */ /* 0x001fc800078e30ff */
[----:B------:R-:W-:-:S04]  /*8d00*/  IMNMX R4, R4, c[0x0][0x190], PT ;  /* 0x0000640004047a17 */ /* 0x000fc80003800200 */
[----:B------:R-:W-:-:S04]  /*8d10*/  ISETP.GE.AND P0, PT, R47, R4, PT ;  /* 0x000000042f00720c */ /* 0x000fc80003f06270 */
[----:B------:R-:W-:-:S13]  /*8d20*/  ISETP.GE.OR P0, PT, R47, c[0x0][0x1bc], P0 ;  /* 0x00006f002f007a0c */ /* 0x000fda0000706670 */
[----:B------:R-:W-:Y:S05]  /*8d30*/  @P0 BRA `(.L_x_1537) ;  /* 0x0000114000000947 */ /* 0x000fea0003800000 */
[----:B------:R-:W0:Y:S01]  /*8d40*/  S2R R4, SR_CTAID.Y ;  /* 0x0000000000047919 */ /* 0x000e220000002600 */
[----:B------:R-:W-:Y:S01]  /*8d50*/  IMAD.MOV.U32 R5, RZ, RZ, -0x3 ;  /* 0xfffffffdff057424 */ /* 0x000fe200078e00ff */
[----:B------:R-:W-:Y:S01]  /*8d60*/  PRMT R6, R51, 0x9910, RZ ;  /* 0x0000991033067816 */ /* 0x000fe200000000ff */
[----:B-----5:R-:W-:-:S03]  /*8d70*/  IMAD.MOV.U32 R13, RZ, RZ, c[0x0][0x18c] ;  /* 0x00006300ff0d7624 */ /* 0x020fc600078e00ff */
[----:B------:R-:W-:Y:S02]  /*8d80*/  ISETP.NE.AND P0, PT, R6, RZ, PT ;  /* 0x000000ff0600720c */ /* 0x000fe40003f05270 */
[----:B------:R-:W-:-:S04]  /*8d90*/  SHF.R.S32.HI R12, RZ, 0x1f, R13 ;  /* 0x0000001fff0c7819 */ /* 0x000fc8000001140d */
[----:B------:R-:W-:Y:S01]  /*8da0*/  SHF.L.U64.HI R12, R13, 0x2, R12 ;  /* 0x000000020d0c7819 */ /* 0x000fe2000001020c */
[----:B0-----:R-:W-:-:S05]  /*8db0*/  IMAD R4, R4, R5, c[0x0][0x188] ;  /* 0x0000620004047624 */ /* 0x001fca00078e0205 */
[----:B------:R-:W-:Y:S02]  /*8dc0*/  ISETP.LT.OR P0, PT, R4, 0x3, !P0 ;  /* 0x000000030400780c */ /* 0x000fe40004701670 */
.L_x_1541:
        /* <DEDUP_REMOVED lines=21> */
[C---:B--2---:R-:W-:Y:S02]  /*8f20*/  LOP3.LUT R14, R5.reuse, 0xc000c, RZ, 0xc0, !PT ;  /* 0x000c000c050e7812 */ /* 0x044fe400078ec0ff */
[----:B------:R-:W-:Y:S02]  /*8f30*/  SHF.R.U32.HI R54, RZ, 0x8, R5 ;  /* 0x00000008ff367819 */ /* 0x000fe40000011605 */
[C---:B------:R-:W-:Y:S02]  /*8f40*/  LOP3.LUT R23, R5.reuse, 0x300030, RZ, 0xc0, !PT ;  /* 0x0030003005177812 */ /* 0x040fe400078ec0ff */
[C---:B------:R-:W-:Y:S02]  /*8f50*/  LOP3.LUT R31, R5.reuse, 0xc000c0, RZ, 0xc0, !PT ;  /* 0x00c000c0051f7812 */ /* 0x040fe400078ec0ff */
[----:B------:R-:W-:Y:S02]  /*8f60*/  LOP3.LUT R53, R5, 0x30003, RZ, 0xc0, !PT ;  /* 0x0003000305357812 */ /* 0x000fe400078ec0ff */
[----:B------:R-:W-:-:S02]  /*8f70*/  LOP3.LUT R5, R6, 0xc000c, RZ, 0xc0, !PT ;  /* 0x000c000c06057812 */ /* 0x000fc400078ec0ff */
[----:B------:R-:W-:Y:S02]  /*8f80*/  SHF.R.U32.HI R52, RZ, 0x8, R4 ;  /* 0x00000008ff347819 */ /* 0x000fe40000011604 */
[----:B------:R-:W-:Y:S02]  /*8f90*/  LOP3.LUT R17, R5, 0x64006400, RZ, 0xfc, !PT ;  /* 0x6400640005117812 */ /* 0x000fe400078efcff */
[----:B------:R-:W-:Y:S02]  /*8fa0*/  LOP3.LUT R5, R52, 0xc000c, RZ, 0xc0, !PT ;  /* 0x000c000c34057812 */ /* 0x000fe400078ec0ff */
[----:B------:R-:W-:Y:S01]  /*8fb0*/  SHF.R.U32.HI R56, RZ, 0x8, R6 ;  /* 0x00000008ff387819 */ /* 0x000fe20000011606 */
[----:B------:R-:W-:Y:S01]  /*8fc0*/  HFMA2 R17, R17, R24.H0_H0, -258, -258 ;  /* 0xdc08dc0811117431 */ /* 0x000fe20000040018 */
[C---:B------:R-:W-:Y:S02]  /*8fd0*/  LOP3.LUT R25, R6.reuse, 0x300030, RZ, 0xc0, !PT ;  /* 0x0030003006197812 */ /* 0x040fe400078ec0ff */
[----:B------:R-:W-:-:S02]  /*8fe0*/  LOP3.LUT R32, R6, 0xc000c0, RZ, 0xc0, !PT ;  /* 0x00c000c006207812 */ /* 0x000fc400078ec0ff */
[----:B------:R-:W-:Y:S02]  /*8ff0*/  LOP3.LUT R55, R6, 0x30003, RZ, 0xc0, !PT ;  /* 0x0003000306377812 */ /* 0x000fe400078ec0ff */
[----:B------:R-:W-:Y:S02]  /*9000*/  LOP3.LUT R6, R7, 0xc000c, RZ, 0xc0, !PT ;  /* 0x000c000c07067812 */ /* 0x000fe400078ec0ff */
[----:B------:R-:W-:Y:S02]  /*9010*/  LOP3.LUT R5, R5, 0x64006400, RZ, 0xfc, !PT ;  /* 0x6400640005057812 */ /* 0x000fe400078efcff */
[----:B------:R-:W-:Y:S02]  /*9020*/  SHF.R.U32.HI R58, RZ, 0x8, R7 ;  /* 0x00000008ff3a7819 */ /* 0x000fe40000011607 */
[C---:B------:R-:W-:Y:S01]  /*9030*/  LOP3.LUT R26, R7.reuse, 0x300030, RZ, 0xc0, !PT ;  /* 0x00300030071a7812 */ /* 0x040fe200078ec0ff */
        /* <DEDUP_REMOVED lines=112> */
[----:B------:R-:W-:Y:S01]  /*9740*/  HADD2 R61, R61.H0_H0, R61.H1_H1 ;  /* 0x3000003d3d3d7230 */ /* 0x000fe20000000800 */
[----:B------:R-:W-:Y:S01]  /*9750*/  PRMT R4, R16, 0x7610, R0 ;  /* 0x0000761010047816 */ /* 0x000fe20000000000 */
        /* <DEDUP_REMOVED lines=11> */
[----:B------:R-:W-:-:S05]  /*9810*/  PRMT R5, R0, 0x7610, R16 ;  /* 0x0000761000057816 */ /* 0x000fca0000000010 */
[----:B------:R-:W-:Y:S02]  /*9820*/  HFMA2 R43, R62, R5, R43 ;  /* 0x000000053e2b7231 */ /* 0x000fe4000000002b */
.L_x_1539:
        /* <DEDUP_REMOVED lines=48> */
.L_x_1540:
        /* <DEDUP_REMOVED lines=46> */
.L_x_1538:
[----:B------:R-:W-:Y:S01]  /*9e10*/  IADD3 R47, R47, 0x10, RZ ;  /* 0x000000102f2f7810 */ /* 0x000fe20007ffe0ff */
[----:B------:R-:W-:Y:S01]  /*9e20*/  UIADD3 UR4, UR4, 0x20, URZ ;  /* 0x0000002004047890 */ /* 0x000fe2000fffe03f */
[----:B------:R-:W-:Y:S02]  /*9e30*/  LEA R2, P3, R13, R2, 0x2 ;  /* 0x000000020d027211 */ /* 0x000fe400078610ff */
[C---:B------:R-:W-:Y:S02]  /*9e40*/  ISETP.GE.AND P2, PT, R47.reuse, c[0x0][0x1bc], PT ;  /* 0x00006f002f007a0c */ /* 0x040fe40003f46270 */
[----:B------:R-:W-:Y:S01]  /*9e50*/  ISETP.LT.AND P4, PT, R47, R45, PT ;  /* 0x0000002d2f00720c */ /* 0x000fe20003f81270 */
[----:B------:R-:W-:-:S12]  /*9e60*/  IMAD.X R3, R3, 0x1, R12, P3 ;  /* 0x0000000103037824 */ /* 0x000fd800018e060c */
[----:B------:R-:W-:Y:S05]  /*9e70*/  @!P2 BRA P4, `(.L_x_1541) ;  /* 0xffffef500000a947 */ /* 0x000fea000203ffff */
.L_x_1537:
        /* <DEDUP_REMOVED lines=16> */
.L_x_1545:
[----:B------:R-:W0:Y:S02]  /*9f80*/  LDS R6, [R4] ;  /* 0x0000000004067984 */ /* 0x000e240000000800 */
[----:B0-----:R-:W-:-:S06]  /*9f90*/  HADD2 R7, R6, R44 ;  /* 0x0000002c06077230 */ /* 0x001fcc0000000000 */
[----:B------:R-:W0:Y:S02]  /*9fa0*/  ATOMS.CAST.SPIN R7, [R4], R6, R7 ;  /* 0x000000060407738d */ /* 0x000e240001800007 */
[----:B0-----:R-:W-:-:S13]  /*9fb0*/  ISETP.EQ.U32.AND P0, PT, R7, 0x1, PT ;  /* 0x000000010700780c */ /* 0x001fda0003f02070 */
[----:B------:R-:W-:Y:S05]  /*9fc0*/  @!P0 BRA `(.L_x_1545) ;  /* 0xffffffb000008947 */ /* 0x000fea000383ffff */
[----:B------:R-:W-:Y:S05]  /*9fd0*/  BRA `(.L_x_1543) ;  /* 0x0000003000007947 */ /* 0x000fea0003800000 */
.L_x_1544:
[----:B------:R-:W2:Y:S02]  /*9fe0*/  LD.E R4, [R2.64] ;  /* 0x0000000802047980 */ /* 0x000ea4000c101900 */
[----:B--2---:R-:W-:-:S05]  /*9ff0*/  IMAD.IADD R5, R44, 0x1, R4 ;  /* 0x000000012c057824 */ /* 0x004fca00078e0204 */
[----:B------:R0:W-:Y:S02]  /*a000*/  ST.E [R2.64], R5 ;  /* 0x0000000502007985 */ /* 0x0001e4000c101908 */
.L_x_1543:
[----:B------:R-:W-:Y:S05]  /*a010*/  BSYNC B0 ;  /* 0x0000000000007941 */ /* 0x000fea0003800000 */
.L_x_1542:
[----:B------:R-:W2:Y:S01]  /*a020*/  ATOM.E.ADD.F16x2.RN.STRONG.GPU P0, RZ, [R2.64+0x4], R43 ;  /* 0x0000042b02ff798a */ /* 0x000ea2000810e9c8 */
[----:B------:R-:W-:Y:S01]  /*a030*/  BSSY B0, `(.L_x_1546) ;  /* 0x000000f000007945 */ /* 0x000fe20003800000 */
[----:B--2---:R-:W-:Y:S05]  /*a040*/  @P0 BRA `(.L_x_1547) ;  /* 0x000000d000000947 */ /* 0x004fea0003800000 */
[----:B------:R-:W1:Y:S02]  /*a050*/  QSPC.E.S P0, RZ, [R2+0x4] ;  /* 0x0000040002ff73aa */ /* 0x000e640000000500 */
[----:B-1----:R-:W-:Y:S05]  /*a060*/  @!P0 BRA `(.L_x_1548) ;  /* 0x0000008000008947 */ /* 0x002fea0003800000 */
[----:B0-----:R-:W-:-:S04]  /*a070*/  IADD3 R2, R2, 0x4, RZ ;  /* 0x0000000402027810 */ /* 0x001fc80007ffe0ff */
[----:B------:R-:W-:-:S05]  /*a080*/  LOP3.LUT R2, R2, 0xffffff, RZ, 0xc0, !PT ;  /* 0x00ffffff02027812 */ /* 0x000fca00078ec0ff */
.L_x_1549:
[----:B------:R-:W0:Y:S02]  /*a090*/  LDS R4, [R2] ;  /* 0x0000000002047984 */ /* 0x000e240000000800 */
[----:B0-----:R-:W-:-:S10]  /*a0a0*/  HFMA2.MMA R5, R4, 1, 1, R43 ;  /* 0x3c003c0004057835 */ /* 0x001fd4000000002b */
[----:B------:R-:W0:Y:S02]  /*a0b0*/  ATOMS.CAST.SPIN R5, [R2], R4, R5 ;  /* 0x000000040205738d */ /* 0x000e240001800005 */
[----:B0-----:R-:W-:-:S13]  /*a0c0*/  ISETP.EQ.U32.AND P0, PT, R5, 0x1, PT ;  /* 0x000000010500780c */ /* 0x001fda0003f02070 */
[----:B------:R-:W-:Y:S05]  /*a0d0*/  @!P0 BRA `(.L_x_1549) ;  /* 0xffffffb000008947 */ /* 0x000fea000383ffff */
[----:B------:R-:W-:Y:S05]  /*a0e0*/  BRA `(.L_x_1547) ;  /* 0x0000003000007947 */ /* 0x000fea0003800000 */
.L_x_1548:
[----:B------:R-:W2:Y:S02]  /*a0f0*/  LD.E R4, [R2.64+0x4] ;  /* 0x0000040802047980 */ /* 0x000ea4000c101900 */
[----:B0-2---:R-:W-:-:S05]  /*a100*/  IMAD.IADD R5, R43, 0x1, R4 ;  /* 0x000000012b057824 */ /* 0x005fca00078e0204 */
[----:B------:R0:W-:Y:S02]  /*a110*/  ST.E [R2.64+0x4], R5 ;  /* 0x0000040502007985 */ /* 0x0001e4000c101908 */
.L_x_1547:
[----:B------:R-:W-:Y:S05]  /*a120*/  BSYNC B0 ;  /* 0x0000000000007941 */ /* 0x000fea0003800000 */
.L_x_1546:
        /* <DEDUP_REMOVED lines=10> */
.L_x_1553:
[----:B------:R-:W0:Y:S02]  /*a1d0*/  LDS R6, [R4] ;  /* 0x0000000004067984 */ /* 0x000e240000000800 */
[----:B0-----:R-:W-:-:S06]  /*a1e0*/  HADD2 R7, R6, R42 ;  /* 0x0000002a06077230 */ /* 0x001fcc0000000000 */
[----:B------:R-:W0:Y:S02]  /*a1f0*/  ATOMS.CAST.SPIN R7, [R4], R6, R7 ;  /* 0x000000060407738d */ /* 0x000e240001800007 */
[----:B0-----:R-:W-:-:S13]  /*a200*/  ISETP.EQ.U32.AND P0, PT, R7, 0x1, PT ;  /* 0x000000010700780c */ /* 0x001fda0003f02070 */
[----:B------:R-:W-:Y:S05]  /*a210*/  @!P0 BRA `(.L_x_1553) ;  /* 0xffffffb000008947 */ /* 0x000fea000383ffff */
[----:B------:R-:W-:Y:S05]  /*a220*/  BRA `(.L_x_1551) ;  /* 0x0000003000007947 */ /* 0x000fea0003800000 */
.L_x_1552:
[----:B------:R-:W2:Y:S02]  /*a230*/  LD.E R4, [R2.64] ;  /* 0x0000000802047980 */ /* 0x000ea4000c101900 */
[----:B--2---:R-:W-:-:S05]  /*a240*/  IMAD.IADD R5, R42, 0x1, R4 ;  /* 0x000000012a057824 */ /* 0x004fca00078e0204 */
[----:B------:R0:W-:Y:S02]  /*a250*/  ST.E [R2.64], R5 ;  /* 0x0000000502007985 */ /* 0x0001e4000c101908 */
.L_x_1551:
[----:B------:R-:W-:Y:S05]  /*a260*/  BSYNC B0 ;  /* 0x0000000000007941 */ /* 0x000fea0003800000 */
.L_x_1550:
[----:B------:R-:W2:Y:S01]  /*a270*/  ATOM.E.ADD.F16x2.RN.STRONG.GPU P0, RZ, [R2.64+0x4], R41 ;  /* 0x0000042902ff798a */ /* 0x000ea2000810e9c8 */
[----:B------:R-:W-:Y:S01]  /*a280*/  BSSY B0, `(.L_x_1554) ;  /* 0x000000f000007945 */ /* 0x000fe20003800000 */
[----:B--2---:R-:W-:Y:S05]  /*a290*/  @P0 BRA `(.L_x_1555) ;  /* 0x000000d000000947 */ /* 0x004fea0003800000 */
[----:B------:R-:W1:Y:S02]  /*a2a0*/  QSPC.E.S P0, RZ, [R2+0x4] ;  /* 0x0000040002ff73aa */ /* 0x000e640000000500 */
[----:B-1----:R-:W-:Y:S05]  /*a2b0*/  @!P0 BRA `(.L_x_1556) ;  /* 0x0000008000008947 */ /* 0x002fea0003800000 */
[----:B0-----:R-:W-:-:S04]  /*a2c0*/  IADD3 R2, R2, 0x4, RZ ;  /* 0x0000000402027810 */ /* 0x001fc80007ffe0ff */
[----:B------:R-:W-:-:S05]  /*a2d0*/  LOP3.LUT R2, R2, 0xffffff, RZ, 0xc0, !PT ;  /* 0x00ffffff02027812 */ /* 0x000fca00078ec0ff */
.L_x_1557:
[----:B------:R-:W0:Y:S02]  /*a2e0*/  LDS R4, [R2] ;  /* 0x0000000002047984 */ /* 0x000e240000000800 */
[----:B0-----:R-:W-:-:S10]  /*a2f0*/  HFMA2.MMA R5, R4, 1, 1, R41 ;  /* 0x3c003c0004057835 */ /* 0x001fd40000000029 */
[----:B------:R-:W0:Y:S02]  /*a300*/  ATOMS.CAST.SPIN R5, [R2], R4, R5 ;  /* 0x000000040205738d */ /* 0x000e240001800005 */
[----:B0-----:R-:W-:-:S13]  /*a310*/  ISETP.EQ.U32.AND P0, PT, R5, 0x1, PT ;  /* 0x000000010500780c */ /* 0x001fda0003f02070 */
[----:B------:R-:W-:Y:S05]  /*a320*/  @!P0 BRA `(.L_x_1557) ;  /* 0xffffffb000008947 */ /* 0x000fea000383ffff */
[----:B------:R-:W-:Y:S05]  /*a330*/  BRA `(.L_x_1555) ;  /* 0x0000003000007947 */ /* 0x000fea0003800000 */
.L_x_1556:
[----:B------:R-:W2:Y:S02]  /*a340*/  LD.E R4, [R2.64+0x4] ;  /* 0x0000040802047980 */ /* 0x000ea4000c101900 */
[----:B0-2---:R-:W-:-:S05]  /*a350*/  IMAD.IADD R5, R41, 0x1, R4 ;  /* 0x0000000129057824 */ /* 0x005fca00078e0204 */
[----:B------:R0:W-:Y:S02]  /*a360*/  ST.E [R2.64+0x4], R5 ;  /* 0x0000040502007985 */ /* 0x0001e4000c101908 */
.L_x_1555:
[----:B------:R-:W-:Y:S05]  /*a370*/  BSYNC B0 ;  /* 0x0000000000007941 */ /* 0x000fea0003800000 */
.L_x_1554:
        /* <DEDUP_REMOVED lines=10> */
.L_x_1561:
[----:B------:R-:W0:Y:S02]  /*a420*/  LDS R4, [R0] ;  /* 0x0000000000047984 */ /* 0x000e240000000800 */
[----:B0-----:R-:W-:-:S06]  /*a430*/  HADD2 R5, R4, R40 ;  /* 0x0000002804057230 */ /* 0x001fcc0000000000 */
[----:B------:R-:W0:Y:S02]  /*a440*/  ATOMS.CAST.SPIN R5, [R0], R4, R5 ;  /* 0x000000040005738d */ /* 0x000e240001800005 */
[----:B0-----:R-:W-:-:S13]  /*a450*/  ISETP.EQ.U32.AND P0, PT, R5, 0x1, PT ;  /* 0x000000010500780c */ /* 0x001fda0003f02070 */
[----:B------:R-:W-:Y:S05]  /*a460*/  @!P0 BRA `(.L_x_1561) ;  /* 0xffffffb000008947 */ /* 0x000fea000383ffff */
[----:B------:R-:W-:Y:S05]  /*a470*/  BRA `(.L_x_1559) ;  /* 0x0000003000007947 */ /* 0x000fea0003800000 */
.L_x_1560:
[----:B------:R-:W2:Y:S02]  /*a480*/  LD.E R0, [R2.64] ;  /* 0x0000000802007980 */ /* 0x000ea4000c101900 */
[----:B--2---:R-:W-:-:S05]  /*a490*/  IMAD.IADD R5, R40, 0x1, R0 ;  /* 0x0000000128057824 */ /* 0x004fca00078e0200 */
[----:B------:R0:W-:Y:S02]  /*a4a0*/  ST.E [R2.64], R5 ;  /* 0x0000000502007985 */ /* 0x0001e4000c101908 */
.L_x_1559:
[----:B------:R-:W-:Y:S05]  /*a4b0*/  BSYNC B0 ;  /* 0x0000000000007941 */ /* 0x000fea0003800000 */
.L_x_1558:
[----:B------:R-:W2:Y:S02]  /*a4c0*/  ATOM.E.ADD.F16x2.RN.STRONG.GPU P0, RZ, [R2.64+0x4], R39 ;  /* 0x0000042702ff798a */ /* 0x000ea4000810e9c8 */
[----:B--2---:R-:W-:Y:S05]  /*a4d0*/  @P0 EXIT ;  /* 0x000000000000094d */ /* 0x004fea0003800000 */
[----:B------:R-:W1:Y:S02]  /*a4e0*/  QSPC.E.S P0, RZ, [R2+0x4] ;  /* 0x0000040002ff73aa */ /* 0x000e640000000500 */
[----:B-1----:R-:W-:Y:S05]  /*a4f0*/  @!P0 BRA `(.L_x_1562) ;  /* 0x0000008000008947 */ /* 0x002fea0003800000 */
[----:B0-----:R-:W-:-:S04]  /*a500*/  IADD3 R2, R2, 0x4, RZ ;  /* 0x0000000402027810 */ /* 0x001fc80007ffe0ff */
[----:B------:R-:W-:-:S05]  /*a510*/  LOP3.LUT R2, R2, 0xffffff, RZ, 0xc0, !PT ;  /* 0x00ffffff02027812 */ /* 0x000fca00078ec0ff */
.L_x_1563:
[----:B------:R-:W0:Y:S02]  /*a520*/  LDS R4, [R2] ;  /* 0x0000000002047984 */ /* 0x000e240000000800 */
[----:B0-----:R-:W-:-:S10]  /*a530*/  HFMA2.MMA R5, R4, 1, 1, R39 ;  /* 0x3c003c0004057835 */ /* 0x001fd40000000027 */
[----:B------:R-:W0:Y:S02]  /*a540*/  ATOMS.CAST.SPIN R5, [R2], R4, R5 ;  /* 0x000000040205738d */ /* 0x000e240001800005 */
[----:B0-----:R-:W-:-:S13]  /*a550*/  ISETP.EQ.U32.AND P0, PT, R5, 0x1, PT ;  /* 0x000000010500780c */ /* 0x001fda0003f02070 */
[----:B------:R-:W-:Y:S05]  /*a560*/  @!P0 BRA `(.L_x_1563) ;  /* 0xffffffb000008947 */ /* 0x000fea000383ffff */
[----:B------:R-:W-:Y:S05]  /*a570*/  EXIT ;  /* 0x000000000000794d */ /* 0x000fea0003800000 */
.L_x_1562:
[----:B------:R-:W2:Y:S02]  /*a580*/  LD.E R0, [R2.64+0x4] ;  /* 0x0000040802007980 */ /* 0x000ea4000c101900 */
[----:B0-2---:R-:W-:-:S05]  /*a590*/  IMAD.IADD R5, R39, 0x1, R0 ;  /* 0x0000000127057824 */ /* 0x005fca00078e0200 */
[----:B------:R-:W-:Y:S01]  /*a5a0*/  ST.E [R2.64+0x4], R5 ;  /* 0x0000040502007985 */ /* 0x000fe2000c101908 */
[----:B------:R-:W-:Y:S05]  /*a5b0*/  EXIT ;  /* 0x000000000000794d */ /* 0x000fea0003800000 */
.L_x_1564:
        /* <DEDUP_REMOVED lines=12> */
.L_x_3286:


//--------------------- .text._Z23gemm_half_q_half_kernelILi3ELi4ELb1ELb0ELi64EEvPK6__halfPKjS4_S2_PS0_iiiiPKtS7_iiiiiibS2_i --------------------------
	.section	.text._Z23gemm_half_q_half_kernelILi3ELi4ELb1ELb0ELi64EEvPK6__halfPKjS4_S2_PS0_iiiiPKtS7_iiiiiibS2_i,"ax",@progbits
	.sectioninfo	@"SHI_REGISTERS=96"
	.align	128
        .global         _Z23gemm_half_q_half_kernelILi3ELi4ELb1ELb0ELi64EEvPK6__halfPKjS4_S2_PS0_iiiiPKtS7_iiiiiibS2_i
        .type           _Z23gemm_half_q_half_kernelILi3ELi4ELb1ELb0ELi64EEvPK6__halfPKjS4_S2_PS0_iiiiPKtS7_iiiiiibS2_i,@function
        .size           _Z23gemm_half_q_half_kernelILi3ELi4ELb1ELb0ELi64EEvPK6__halfPKjS4_S2_PS0_iiiiPKtS7_iiiiiibS2_i,(.L_x_3287 - _Z23gemm_half_q_half_kernelILi3ELi4ELb1ELb0ELi64EEvPK6__halfPKjS4_S2_PS0_iiiiPKtS7_iiiiiibS2_i)
        .other          _Z23gemm_half_q_half_kernelILi3ELi4ELb1ELb0ELi64EEvPK6__halfPKjS4_S2_PS0_iiiiPKtS7_iiiiiibS2_i,@"STO_CUDA_ENTRY STV_DEFAULT"
_Z23gemm_half_q_half_kernelILi3ELi4ELb1ELb0ELi64EEvPK6__halfPKjS4_S2_PS0_iiiiPKtS7_iiiiiibS2_i:
.text._Z23gemm_half_q_half_kernelILi3ELi4ELb1ELb0ELi64EEvPK6__halfPKjS4_S2_PS0_iiiiPKtS7_iiiiiibS2_i:
        /* <DEDUP_REMOVED lines=35> */
.L_x_1565:
        /* <DEDUP_REMOVED lines=33> */
.L_x_1570:
        /* <DEDUP_REMOVED lines=17> */
.L_x_1569:
        /* <DEDUP_REMOVED lines=17> */
.L_x_1568:
        /* <DEDUP_REMOVED lines=13> */
.L_x_1572:
        /* <DEDUP_REMOVED lines=17> */
.L_x_1571:
        /* <DEDUP_REMOVED lines=15> */
.L_x_1567:
[----:B------:R-:W-:Y:S05]  /*0930*/  BSYNC B0 ;  /* 0x0000000000007941 */ /* 0x000fea0003800000 */
.L_x_1566:
        /* <DEDUP_REMOVED lines=18> */
.L_x_1575:
        /* <DEDUP_REMOVED lines=11> */
.L_x_1574:
        /* <DEDUP_REMOVED lines=10> */
.L_x_1573:
        /* <DEDUP_REMOVED lines=60> */
.L_x_1577:
        /* <DEDUP_REMOVED lines=43> */
.L_x_1576:
        /* <DEDUP_REMOVED lines=20> */
[----:B------:R-:W-:Y:S02]  /*1360*/  LEA.HI.X.SX32 R6, R9, R4, 0x1, P2 ;  /* 0x0000000409067211 */ /* 0x000fe400010f0eff */
[----:B------:R-:W-:Y:S02]  /*1370*/  ISETP.NE.AND P0, PT, R3, RZ, PT ;  /* 0x000000ff0300720c */ /* 0x000fe40003f05270 */
        /* <DEDUP_REMOVED lines=9> */
.L_x_1582:
[----:B------:R-:W-:Y:S01]  /*1410*/  ISETP.NE.AND P4, PT, R25, R48, PT ;  /* 0x000000301900720c */ /* 0x000fe20003f85270 */
[----:B------:R-:W-:-:S02]  /*1420*/  IMAD.MOV.U32 R47, RZ, RZ, 0x4 ;  /* 0x00000004ff2f7424 */ /* 0x000fc400078e00ff */
[----:B-----5:R-:W-:-:S10]  /*1430*/  IMAD.MOV.U32 R12, RZ, RZ, R4 ;  /* 0x000000ffff0c7224 */ /* 0x020fd400078e0004 */
[----:B------:R-:W-:Y:S01]  /*1440*/  @!P4 IADD3 R28, R28, 0x1, RZ ;  /* 0x000000011c1cc810 */ /* 0x000fe20007ffe0ff */
[----:B------:R-:W-:Y:S02]  /*1450*/  @!P4 IMAD.SHL.U32 R2, R25, 0x2, RZ ;  /* 0x000000021902c824 */ /* 0x000fe400078e00ff */
[----:B------:R-:W-:Y:S02]  /*1460*/  @!P4 IMAD.MOV.U32 R3, RZ, RZ, 0x2 ;  /* 0x00000002ff03c424 */ /* 0x000fe400078e00ff */
[----:B------:R-:W-:Y:S02]  /*1470*/  @!P4 IMAD R0, R28, 0x8, R1 ;  /* 0x000000081c00c824 */ /* 0x000fe400078e0201 */
[----:B------:R-:W-:-:S03]  /*1480*/  @!P4 IMAD.WIDE R2, R2, R3, c[0x0][0x198] ;  /* 0x000066000202c625 */ /* 0x000fc600078e0203 */
[----:B------:R-:W2:Y:S01]  /*1490*/  @!P4 LDL.64 R6, [R0] ;  /* 0x000000000006c983 */ /* 0x000ea20000100a00 */
[----:B------:R-:W-:-:S03]  /*14a0*/  IMAD.MOV.U32 R13, RZ, RZ, R5 ;  /* 0x000000ffff0d7224 */ /* 0x000fc600078e0005 */
[----:B------:R-:W3:Y:S01]  /*14b0*/  @!P4 LDG.E.U16.CONSTANT R2, [R2.64+0x2] ;  /* 0x000002060202c981 */ /* 0x000ee2000c1e9500 */
[----:B------:R-:W-:-:S03]  /*14c0*/  IMAD.WIDE R4, R47, c[0x0][0x18c], R12 ;  /* 0x000063002f047a25 */ /* 0x000fc600078e020c */
        /* <DEDUP_REMOVED lines=38> */
[----:B------:R-:W-:-:S02]  /*1730*/  LOP3.LUT R40, R10, 0x380038, RZ, 0xc0, !PT ;  /* 0x003800380a287812 */ /* 0x000fc400078ec0ff */
[----:B------:R-:W-:Y:S02]  /*1740*/  SHF.R.U32.HI R9, RZ, 0x6, R10 ;  /* 0x00000006ff097819 */ /* 0x000fe4000001160a */
[----:B------:R-:W-:Y:S02]  /*1750*/  LOP3.LUT R56, R10, 0x70007, RZ, 0xc0, !PT ;  /* 0x000700070a387812 */ /* 0x000fe400078ec0ff */
[--C-:B------:R-:W-:Y:S02]  /*1760*/  SHF.R.U32.HI R46, RZ, 0xe, R11.reuse ;  /* 0x0000000eff2e7819 */ /* 0x100fe4000001160b */
[C---:B------:R-:W-:Y:S02]  /*1770*/  LOP3.LUT R44, R11.reuse, 0x380038, RZ, 0xc0, !PT ;  /* 0x003800380b2c7812 */ /* 0x040fe400078ec0ff */
[----:B------:R-:W-:Y:S02]  /*1780*/  SHF.R.U32.HI R10, RZ, 0x6, R11 ;  /* 0x00000006ff0a7819 */ /* 0x000fe4000001160b */
[----:B------:R-:W-:-:S02]  /*1790*/  LOP3.LUT R58, R11, 0x70007, RZ, 0xc0, !PT ;  /* 0x000700070b3a7812 */ /* 0x000fc400078ec0ff */
[----:B------:R-:W-:Y:S02]  /*17a0*/  LOP3.LUT R31, R31, 0x10001, RZ, 0xc0, !PT ;  /* 0x000100011f1f7812 */ /* 0x000fe400078ec0ff */
[----:B------:R-:W-:Y:S02]  /*17b0*/  LOP3.LUT R11, R37, 0x10001, RZ, 0xc0, !PT ;  /* 0x00010001250b7812 */ /* 0x000fe400078ec0ff */
[----:B------:R-:W-:Y:S02]  /*17c0*/  LOP3.LUT R32, R29, 0x20002, R32, 0xf8, !PT ;  /* 0x000200021d207812 */ /* 0x000fe400078ef820 */
[----:B------:R-:W-:Y:S02]  /*17d0*/  LOP3.LUT R43, R41, 0x10001, RZ, 0xc0, !PT ;  /* 0x00010001292b7812 */ /* 0x000fe400078ec0ff */
[----:B------:R-:W-:Y:S02]  /*17e0*/  LOP3.LUT R37, R31, 0x20002, R36, 0xf8, !PT ;  /* 0x000200021f257812 */ /* 0x000fe400078ef824 */
[----:B------:R-:W-:-:S02]  /*17f0*/  LOP3.LUT R41, R11, 0x20002, R38, 0xf8, !PT ;  /* 0x000200020b297812 */ /* 0x000fc400078ef826 */
[----:B------:R-:W-:Y:S02]  /*1800*/  LOP3.LUT R76, R42, 0x64006400, RZ, 0xfc, !PT ;  /* 0x640064002a4c7812 */ /* 0x000fe400078efcff */
[----:B------:R-:W-:Y:S02]  /*1810*/  LOP3.LUT R46, R43, 0x20002, R46, 0xf8, !PT ;  /* 0x000200022b2e7812 */ /* 0x000fe400078ef82e */
[----:B------:R-:W-:Y:S01]  /*1820*/  LOP3.LUT R84, R27, 0x64006400, RZ, 0xfc, !PT ;  /* 0x640064001b547812 */ /* 0x000fe200078efcff */
[-C--:B------:R-:W-:Y:S01]  /*1830*/  HFMA2 R81, R76, R35.reuse.H0_H0, -132, -132 ;  /* 0xd820d8204c517431 */ /* 0x080fe20000040023 */
        /* <DEDUP_REMOVED lines=22> */
[----:B------:R-:W-:Y:S02]  /*19a0*/  LOP3.LUT R55, R55, 0x64006400, RZ, 0xfc, !PT ;  /* 0x6400640037377812 */ /* 0x000fe400078efcff */
[----:B------:R-:W-:Y:S01]  /*19b0*/  LOP3.LUT R62, R62, 0x64006400, RZ, 0xfc, !PT ;  /* 0x640064003e3e7812 */ /* 0x000fe200078efcff */
[----:B------:R-:W-:Y:S01]  /*19c0*/  HADD2 R92, R52, -1028, -1028 ;  /* 0xe404e404345c7430 */ /* 0x000fe20000000000 */
[----:B------:R-:W-:-:S02]  /*19d0*/  LOP3.LUT R50, R50, 0x64006400, RZ, 0xfc, !PT ;  /* 0x6400640032327812 */ /* 0x000fc400078efcff */
[----:B------:R-:W-:Y:S02]  /*19e0*/  LOP3.LUT R51, R51, 0x64006400, RZ, 0xfc, !PT ;  /* 0x6400640033337812 */ /* 0x000fe400078efcff */
[----:B------:R-:W-:Y:S02]  /*19f0*/  ISETP.GE.AND P4, PT, R26, 0x2, PT ;  /* 0x000000021a00780c */ /* 0x000fe40003f86270 */
[--C-:B--2---:R-:W-:Y:S02]  /*1a00*/  SHF.R.U32.HI R29, RZ, 0xd, R4.reuse ;  /* 0x0000000dff1d7819 */ /* 0x104fe40000011604 */
        /* <DEDUP_REMOVED lines=8> */
[----:B------:R-:W-:-:S02]  /*1a90*/  SHF.R.U32.HI R45, RZ, 0xd, R7 ;  /* 0x0000000dff2d7819 */ /* 0x000fc40000011607 */
[----:B------:R-:W-:Y:S02]  /*1aa0*/  LOP3.LUT R5, R32, 0x40004, R29, 0xf8, !PT ;  /* 0x0004000420057812 */ /* 0x000fe400078ef81d */
[----:B------:R-:W-:Y:S02]  /*1ab0*/  LOP3.LUT R32, R33, 0x64006400, RZ, 0xfc, !PT ;  /* 0x6400640021207812 */ /* 0x000fe400078efcff */
[----:B------:R-:W-:Y:S02]  /*1ac0*/  LOP3.LUT R29, R15, 0x380038, RZ, 0xc0, !PT ;  /* 0x003800380f1d7812 */ /* 0x000fe400078ec0ff */
[C---:B------:R-:W-:Y:S01]  /*1ad0*/  LOP3.LUT R43, R6.reuse, 0x380038, RZ, 0xc0, !PT ;  /* 0x00380038062b7812 */ /* 0x040fe200078ec0ff */
[----:B------:R-:W-:Y:S01]  /*1ae0*/  HFMA2 R83, R32, R35.H0_H0, -132, -132 ;  /* 0xd820d82020537431 */ /* 0x000fe20000040023 */
[----:B------:R-:W-:Y:S02]  /*1af0*/  SHF.R.U32.HI R57, RZ, 0x6, R6 ;  /* 0x00000006ff397819 */ /* 0x000fe40000011606 */
[----:B------:R-:W-:-:S02]  /*1b00*/  LOP3.LUT R63, R6, 0x70007, RZ, 0xc0, !PT ;  /* 0x00070007063f7812 */ /* 0x000fc400078ec0ff */
[C---:B------:R-:W-:Y:S02]  /*1b10*/  LOP3.LUT R65, R7.reuse, 0x380038, RZ, 0xc0, !PT ;  /* 0x0038003807417812 */ /* 0x040fe400078ec0ff */
[----:B------:R-:W-:Y:S02]  /*1b20*/  SHF.R.U32.HI R59, RZ, 0x6, R7 ;  /* 0x00000006ff3b7819 */ /* 0x000fe40000011607 */
[----:B------:R-:W-:Y:S02]  /*1b30*/  LOP3.LUT R64, R7, 0x70007, RZ, 0xc0, !PT ;  /* 0x0007000707407812 */ /* 0x000fe400078ec0ff */
[----:B------:R-:W-:Y:S02]  /*1b40*/  LOP3.LUT R33, R12, 0x380038, RZ, 0xc0, !PT ;  /* 0x003800380c217812 */ /* 0x000fe400078ec0ff */
[----:B------:R-:W-:Y:S02]  /*1b50*/  LOP3.LUT R7, R37, 0x40004, R4, 0xf8, !PT ;  /* 0x0004000425077812 */ /* 0x000fe400078ef804 */
[----:B------:R-:W-:-:S02]  /*1b60*/  LOP3.LUT R6, R41, 0x40004, R36, 0xf8, !PT ;  /* 0x0004000429067812 */ /* 0x000fc400078ef824 */
[----:B------:R-:W-:Y:S02]  /*1b70*/  LOP3.LUT R4, R46, 0x40004, R45, 0xf8, !PT ;  /* 0x000400042e047812 */ /* 0x000fe400078ef82d */
        /* <DEDUP_REMOVED lines=207> */
.L_x_1580:
        /* <DEDUP_REMOVED lines=78> */
.L_x_1581:
        /* <DEDUP_REMOVED lines=77> */
.L_x_1579:
[----:B0-----:R-:W-:Y:S01]  /*3220*/  IADD3 R25, R25, 0x20, RZ ;  /* 0x0000002019197810 */ /* 0x001fe20007ffe0ff */
[----:B------:R-:W-:Y:S01]  /*3230*/  IMAD.WIDE R2, R47, c[0x0][0x18c], R2 ;  /* 0x000063002f027a25 */ /* 0x000fe200078e0202 */
[----:B------:R-:W-:Y:S02]  /*3240*/  UIADD3 UR4, UR4, 0x40, URZ ;  /* 0x0000004004047890 */ /* 0x000fe4000fffe03f */
[C---:B------:R-:W-:Y:S01]  /*3250*/  ISETP.GE.AND P4, PT, R25.reuse, c[0x0][0x1b8], PT ;  /* 0x00006e0019007a0c */ /* 0x040fe20003f86270 */
[----:B------:R-:W-:Y:S01]  /*3260*/  IMAD.MOV.U32 R4, RZ, RZ, R2 ;  /* 0x000000ffff047224 */ /* 0x000fe200078e0002 */
[----:B------:R-:W-:Y:S01]  /*3270*/  ISETP.LT.AND P5, PT, R25, R24, PT ;  /* 0x000000181900720c */ /* 0x000fe20003fa1270 */
[----:B------:R-:W-:-:S12]  /*3280*/  IMAD.MOV.U32 R5, RZ, RZ, R3 ;  /* 0x000000ffff057224 */ /* 0x000fd800078e0003 */
[----:B------:R-:W-:Y:S05]  /*3290*/  @!P4 BRA P5, `(.L_x_1582) ;  /* 0xffffe1700000c947 */ /* 0x000fea000283ffff */
.L_x_1578:
[----:B------:R-:W-:Y:S05]  /*32a0*/  @!P1 EXIT ;  /* 0x000000000000994d */ /* 0x000fea0003800000 */
[----:B------:R-:W2:Y:S01]  /*32b0*/  S2R R3, SR_CTAID.X ;  /* 0x0000000000037919 */ /* 0x000ea20000002500 */
[----:B-----5:R-:W-:-:S03]  /*32c0*/  IMAD.MOV.U32 R9, RZ, RZ, 0x2 ;  /* 0x00000002ff097424 */ /* 0x020fc600078e00ff */
        /* <DEDUP_REMOVED lines=13> */
.L_x_1586:
[----:B------:R-:W1:Y:S02]  /*33a0*/  LDS R6, [R4] ;  /* 0x0000000004067984 */ /* 0x000e640000000800 */
[----:B-1----:R-:W-:-:S06]  /*33b0*/  HADD2 R7, R6, R23 ;  /* 0x0000001706077230 */ /* 0x002fcc0000000000 */
[----:B------:R-:W1:Y:S02]  /*33c0*/  ATOMS.CAST.SPIN R7, [R4], R6, R7 ;  /* 0x000000060407738d */ /* 0x000e640001800007 */
[----:B-1----:R-:W-:-:S13]  /*33d0*/  ISETP.EQ.U32.AND P0, PT, R7, 0x1, PT ;  /* 0x000000010700780c */ /* 0x002fda0003f02070 */
[----:B------:R-:W-:Y:S05]  /*33e0*/  @!P0 BRA `(.L_x_1586) ;  /* 0xffffffb000008947 */ /* 0x000fea000383ffff */
[----:B------:R-:W-:Y:S05]  /*33f0*/  BRA `(.L_x_1584) ;  /* 0x0000003000007947 */ /* 0x000fea0003800000 */
.L_x_1585:
[----:B-1----:R-:W2:Y:S02]  /*3400*/  LD.E R4, [R2.64] ;  /* 0x0000000602047980 */ /* 0x002ea4000c101900 */
[----:B--2---:R-:W-:-:S05]  /*3410*/  IMAD.IADD R5, R23, 0x1, R4 ;  /* 0x0000000117057824 */ /* 0x004fca00078e0204 */
[----:B------:R1:W-:Y:S02]  /*3420*/  ST.E [R2.64], R5 ;  /* 0x0000000502007985 */ /* 0x0003e4000c101906 */
.L_x_1584:
[----:B------:R-:W-:Y:S05]  /*3430*/  BSYNC B0 ;  /* 0x0000000000007941 */ /* 0x000fea0003800000 */
.L_x_1583:
[----:B------:R-:W2:Y:S01]  /*3440*/  ATOM.E.ADD.F16x2.RN.STRONG.GPU P0, RZ, [R2.64+0x4], R22 ;  /* 0x0000041602ff798a */ /* 0x000ea2000810e9c6 */
[----:B------:R-:W-:Y:S01]  /*3450*/  BSSY B0, `(.L_x_1587) ;  /* 0x000000f000007945 */ /* 0x000fe20003800000 */
[----:B--2---:R-:W-:Y:S05]  /*3460*/  @P0 BRA `(.L_x_1588) ;  /* 0x000000d000000947 */ /* 0x004fea0003800000 */
[----:B------:R-:W2:Y:S02]  /*3470*/  QSPC.E.S P0, RZ, [R2+0x4] ;  /* 0x0000040002ff73aa */ /* 0x000ea40000000500 */
[----:B--2---:R-:W-:Y:S05]  /*3480*/  @!P0 BRA `(.L_x_1589) ;  /* 0x0000008000008947 */ /* 0x004fea0003800000 */
[----:B-1----:R-:W-:-:S04]  /*3490*/  IADD3 R2, R2, 0x4, RZ ;  /* 0x0000000402027810 */ /* 0x002fc80007ffe0ff */
[----:B------:R-:W-:-:S05]  /*34a0*/  LOP3.LUT R2, R2, 0xffffff, RZ, 0xc0, !PT ;  /* 0x00ffffff02027812 */ /* 0x000fca00078ec0ff */
.L_x_1590:
[----:B------:R-:W1:Y:S02]  /*34b0*/  LDS R4, [R2] ;  /* 0x0000000002047984 */ /* 0x000e640000000800 */
[----:B-1----:R-:W-:-:S10]  /*34c0*/  HFMA2.MMA R5, R4, 1, 1, R22 ;  /* 0x3c003c0004057835 */ /* 0x002fd40000000016 */
[----:B------:R-:W1:Y:S02]  /*34d0*/  ATOMS.CAST.SPIN R5, [R2], R4, R5 ;  /* 0x000000040205738d */ /* 0x000e640001800005 */
[----:B-1----:R-:W-:-:S13]  /*34e0*/  ISETP.EQ.U32.AND P0, PT, R5, 0x1, PT ;  /* 0x000000010500780c */ /* 0x002fda0003f02070 */
[----:B------:R-:W-:Y:S05]  /*34f0*/  @!P0 BRA `(.L_x_1590) ;  /* 0xffffffb000008947 */ /* 0x000fea000383ffff */
[----:B------:R-:W-:Y:S05]  /*3500*/  BRA `(.L_x_1588) ;  /* 0x0000003000007947 */ /* 0x000fea0003800000 */
.L_x_1589:
[----:B-1----:R-:W2:Y:S02]  /*3510*/  LD.E R4, [R2.64+0x4] ;  /* 0x0000040602047980 */ /* 0x002ea4000c101900 */
[----:B--2---:R-:W-:-:S05]  /*3520*/  IMAD.IADD R5, R22, 0x1, R4 ;  /* 0x0000000116057824 */ /* 0x004fca00078e0204 */
[----:B------:R1:W-:Y:S02]  /*3530*/  ST.E [R2.64+0x4], R5 ;  /* 0x0000040502007985 */ /* 0x0003e4000c101906 */
.L_x_1588:
[----:B------:R-:W-:Y:S05]  /*3540*/  BSYNC B0 ;  /* 0x0000000000007941 */ /* 0x000fea0003800000 */
.L_x_1587:
        /* <DEDUP_REMOVED lines=10> */
.L_x_1594:
[----:B------:R-:W1:Y:S02]  /*35f0*/  LDS R6, [R4] ;  /* 0x0000000004067984 */ /* 0x000e640000000800 */
[----:B-1----:R-:W-:-:S06]  /*3600*/  HADD2 R7, R6, R21 ;  /* 0x0000001506077230 */ /* 0x002fcc0000000000 */
[----:B------:R-:W1:Y:S02]  /*3610*/  ATOMS.CAST.SPIN R7, [R4], R6, R7 ;  /* 0x000000060407738d */ /* 0x000e640001800007 */
[----:B-1----:R-:W-:-:S13]  /*3620*/  ISETP.EQ.U32.AND P0, PT, R7, 0x1, PT ;  /* 0x000000010700780c */ /* 0x002fda0003f02070 */
[----:B------:R-:W-:Y:S05]  /*3630*/  @!P0 BRA `(.L_x_1594) ;  /* 0xffffffb000008947 */ /* 0x000fea000383ffff */
[----:B------:R-:W-:Y:S05]  /*3640*/  BRA `(.L_x_1592) ;  /* 0x0000003000007947 */ /* 0x000fea0003800000 */
.L_x_1593:
[----:B------:R-:W2:Y:S02]  /*3650*/  LD.E R4, [R2.64] ;  /* 0x0000000602047980 */ /* 0x000ea4000c101900 */
[----:B--2---:R-:W-:-:S05]  /*3660*/  IMAD.IADD R5, R21, 0x1, R4 ;  /* 0x0000000115057824 */ /* 0x004fca00078e0204 */
[----:B------:R1:W-:Y:S02]  /*3670*/  ST.E [R2.64], R5 ;  /* 0x0000000502007985 */ /* 0x0003e4000c101906 */
.L_x_1592:
[----:B------:R-:W-:Y:S05]  /*3680*/  BSYNC B0 ;  /* 0x0000000000007941 */ /* 0x000fea0003800000 */
.L_x_1591:
[----:B------:R-:W2:Y:S01]  /*3690*/  ATOM.E.ADD.F16x2.RN.STRONG.GPU P0, RZ, [R2.64+0x4], R20 ;  /* 0x0000041402ff798a */ /* 0x000ea2000810e9c6 */
[----:B------:R-:W-:Y:S01]  /*36a0*/  BSSY B0, `(.L_x_1595) ;  /* 0x000000f000007945 */ /* 0x000fe20003800000 */
[----:B--2---:R-:W-:Y:S05]  /*36b0*/  @P0 BRA `(.L_x_1596) ;  /* 0x000000d000000947 */ /* 0x004fea0003800000 */
[----:B------:R-:W2:Y:S02]  /*36c0*/  QSPC.E.S P0, RZ, [R2+0x4] ;  /* 0x0000040002ff73aa */ /* 0x000ea40000000500 */
[----:B--2---:R-:W-:Y:S05]  /*36d0*/  @!P0 BRA `(.L_x_1597) ;  /* 0x0000008000008947 */ /* 0x004fea0003800000 */
[----:B-1----:R-:W-:-:S04]  /*36e0*/  IADD3 R2, R2, 0x4, RZ ;  /* 0x0000000402027810 */ /* 0x002fc80007ffe0ff */
[----:B------:R-:W-:-:S05]  /*36f0*/  LOP3.LUT R2, R2, 0xffffff, RZ, 0xc0, !PT ;  /* 0x00ffffff02027812 */ /* 0x000fca00078ec0ff */
.L_x_1598:
[----:B------:R-:W1:Y:S02]  /*3700*/  LDS R4, [R2] ;  /* 0x0000000002047984 */ /* 0x000e640000000800 */
[----:B-1----:R-:W-:-:S10]  /*3710*/  HFMA2.MMA R5, R4, 1, 1, R20 ;  /* 0x3c003c0004057835 */ /* 0x002fd40000000014 */
[----:B------:R-:W1:Y:S02]  /*3720*/  ATOMS.CAST.SPIN R5, [R2], R4, R5 ;  /* 0x000000040205738d */ /* 0x000e640001800005 */
[----:B-1----:R-:W-:-:S13]  /*3730*/  ISETP.EQ.U32.AND P0, PT, R5, 0x1, PT ;  /* 0x000000010500780c */ /* 0x002fda0003f02070 */
[----:B------:R-:W-:Y:S05]  /*3740*/  @!P0 BRA `(.L_x_1598) ;  /* 0xffffffb000008947 */ /* 0x000fea000383ffff */
[----:B------:R-:W-:Y:S05]  /*3750*/  BRA `(.L_x_1596) ;  /* 0x0000003000007947 */ /* 0x000fea0003800000 */
.L_x_1597:
[----:B------:R-:W2:Y:S02]  /*3760*/  LD.E R4, [R2.64+0x4] ;  /* 0x0000040602047980 */ /* 0x000ea4000c101900 */
[----:B-12---:R-:W-:-:S05]  /*3770*/  IMAD.IADD R5, R20, 0x1, R4 ;  /* 0x0000000114057824 */ /* 0x006fca00078e0204 */
[----:B------:R1:W-:Y:S02]  /*3780*/  ST.E [R2.64+0x4], R5 ;  /* 0x0000040502007985 */ /* 0x0003e4000c101906 */
.L_x_1596:
[----:B------:R-:W-:Y:S05]  /*3790*/  BSYNC B0 ;  /* 0x0000000000007941 */ /* 0x000fea0003800000 */
.L_x_1595:
        /* <DEDUP_REMOVED lines=10> */
.L_x_1602:
[----:B------:R-:W1:Y:S02]  /*3840*/  LDS R4, [R0] ;  /* 0x0000000000047984 */ /* 0x000e640000000800 */
[----:B-1----:R-:W-:-:S06]  /*3850*/  HADD2 R5, R4, R19 ;  /* 0x0000001304057230 */ /* 0x002fcc0000000000 */
[----:B------:R-:W1:Y:S02]  /*3860*/  ATOMS.CAST.SPIN R5, [R0], R4, R5 ;  /* 0x000000040005738d */ /* 0x000e640001800005 */
[----:B-1----:R-:W-:-:S13]  /*3870*/  ISETP.EQ.U32.AND P0, PT, R5, 0x1, PT ;  /* 0x000000010500780c */ /* 0x002fda0003f02070 */
[----:B------:R-:W-:Y:S05]  /*3880*/  @!P0 BRA `(.L_x_1602) ;  /* 0xffffffb000008947 */ /* 0x000fea000383ffff */
[----:B------:R-:W-:Y:S05]  /*3890*/  BRA `(.L_x_1600) ;  /* 0x0000003000007947 */ /* 0x000fea0003800000 */
.L_x_1601:
[----:B------:R-:W2:Y:S02]  /*38a0*/  LD.E R0, [R2.64] ;  /* 0x0000000602007980 */ /* 0x000ea4000c101900 */
[----:B--2---:R-:W-:-:S05]  /*38b0*/  IMAD.IADD R5, R19, 0x1, R0 ;  /* 0x0000000113057824 */ /* 0x004fca00078e0200 */
[----:B------:R1:W-:Y:S02]  /*38c0*/  ST.E [R2.64], R5 ;  /* 0x0000000502007985 */ /* 0x0003e4000c101906 */
.L_x_1600:
[----:B------:R-:W-:Y:S05]  /*38d0*/  BSYNC B0 ;  /* 0x0000000000007941 */ /* 0x000fea0003800000 */
.L_x_1599:
[----:B------:R-:W2:Y:S02]  /*38e0*/  ATOM.E.ADD.F16x2.RN.STRONG.GPU P0, RZ, [R2.64+0x4], R18 ;  /* 0x0000041202ff798a */ /* 0x000ea4000810e9c6 */
[----:B--2---:R-:W-:Y:S05]  /*38f0*/  @P0 EXIT ;  /* 0x000000000000094d */ /* 0x004fea0003800000 */
[----:B------:R-:W2:Y:S02]  /*3900*/  QSPC.E.S P0, RZ, [R2+0x4] ;  /* 0x0000040002ff73aa */ /* 0x000ea40000000500 */
[----:B--2---:R-:W-:Y:S05]  /*3910*/  @!P0 BRA `(.L_x_1603) ;  /* 0x0000008000008947 */ /* 0x004fea0003800000 */
[----:B-1----:R-:W-:-:S04]  /*3920*/  IADD3 R2, R2, 0x4, RZ ;  /* 0x0000000402027810 */ /* 0x002fc80007ffe0ff */
[----:B------:R-:W-:-:S05]  /*3930*/  LOP3.LUT R2, R2, 0xffffff, RZ, 0xc0, !PT ;  /* 0x00ffffff02027812 */ /* 0x000fca00078ec0ff */
.L_x_1604:
[----:B------:R-:W1:Y:S02]  /*3940*/  LDS R4, [R2] ;  /* 0x0000000002047984 */ /* 0x000e640000000800 */
[----:B-1----:R-:W-:-:S10]  /*3950*/  HFMA2.MMA R5, R4, 1, 1, R18 ;  /* 0x3c003c0004057835 */ /* 0x002fd40000000012 */
[----:B------:R-:W1:Y:S02]  /*3960*/  ATOMS.CAST.SPIN R5, [R2], R4, R5 ;  /* 0x000000040205738d */ /* 0x000e640001800005 */
[----:B-1----:R-:W-:-:S13]  /*3970*/  ISETP.EQ.U32.AND P0, PT, R5, 0x1, PT ;  /* 0x000000010500780c */ /* 0x002fda0003f02070 */
[----:B------:R-:W-:Y:S05]  /*3980*/  @!P0 BRA `(.L_x_1604) ;  /* 0xffffffb000008947 */ /* 0x000fea000383ffff */
[----:B------:R-:W-:Y:S05]  /*3990*/  EXIT ;  /* 0x000000000000794d */ /* 0x000fea0003800000 */
.L_x_1603:
[----:B------:R-:W2:Y:S02]  /*39a0*/  LD.E R0, [R2.64+0x4] ;  /* 0x0000040602007980 */ /* 0x000ea4000c101900 */
[----:B-12---:R-:W-:-:S05]  /*39b0*/  IMAD.IADD R5, R18, 0x1, R0 ;  /* 0x0000000112057824 */ /* 0x006fca00078e0200 */
[----:B------:R-:W-:Y:S01]  /*39c0*/  ST.E [R2.64+0x4], R5 ;  /* 0x0000040502007985 */ /* 0x000fe2000c101906 */
[----:B------:R-:W-:Y:S05]  /*39d0*/  EXIT ;  /* 0x000000000000794d */ /* 0x000fea0003800000 */
.L_x_1605:
        /* <DEDUP_REMOVED lines=10> */
.L_x_3287:


//--------------------- .text._Z23gemm_half_q_half_kernelILi3ELi6ELb1ELb0ELi64EEvPK6__halfPKjS4_S2_PS0_iiiiPKtS7_iiiiiibS2_i --------------------------
	.section	.text._Z23gemm_half_q_half_kernelILi3ELi6ELb1ELb0ELi64EEvPK6__halfPKjS4_S2_PS0_iiiiPKtS7_iiiiiibS2_i,"ax",@progbits
	.sectioninfo	@"SHI_REGISTERS=101"
	.align	128
        .global         _Z23gemm_half_q_half_kernelILi3ELi6ELb1ELb0ELi64EEvPK6__halfPKjS4_S2_PS0_iiiiPKtS7_iiiiiibS2_i
        .type           _Z23gemm_half_q_half_kernelILi3ELi6ELb1ELb0ELi64EEvPK6__halfPKjS4_S2_PS0_iiiiPKtS7_iiiiiibS2_i,@function
        .size           _Z23gemm_half_q_half_kernelILi3ELi6ELb1ELb0ELi64EEvPK6__halfPKjS4_S2_PS0_iiiiPKtS7_iiiiiibS2_i,(.L_x_3288 - _Z23gemm_half_q_half_kernelILi3ELi6ELb1ELb0ELi64EEvPK6__halfPKjS4_S2_PS0_iiiiPKtS7_iiiiiibS2_i)
        .other          _Z23gemm_half_q_half_kernelILi3ELi6ELb1ELb0ELi64EEvPK6__halfPKjS4_S2_PS0_iiiiPKtS7_iiiiiibS2_i,@"STO_CUDA_ENTRY STV_DEFAULT"
_Z23gemm_half_q_half_kernelILi3ELi6ELb1ELb0ELi64EEvPK6__halfPKjS4_S2_PS0_iiiiPKtS7_iiiiiibS2_i:
.text._Z23gemm_half_q_half_kernelILi3ELi6ELb1ELb0ELi64EEvPK6__halfPKjS4_S2_PS0_iiiiPKtS7_iiiiiibS2_i:
        /* <DEDUP_REMOVED lines=35> */
.L_x_1606:
        /* <DEDUP_REMOVED lines=33> */
.L_x_1611:
        /* <DEDUP_REMOVED lines=17> */
.L_x_1610:
        /* <DEDUP_REMOVED lines=17> */
.L_x_1609:
        /* <DEDUP_REMOVED lines=13> */
.L_x_1613:
        /* <DEDUP_REMOVED lines=17> */
.L_x_1612:
        /* <DEDUP_REMOVED lines=15> */
.L_x_1608:
[----:B------:R-:W-:Y:S05]  /*0930*/  BSYNC B0 ;  /* 0x0000000000007941 */ /* 0x000fea0003800000 */
.L_x_1607:
        /* <DEDUP_REMOVED lines=18> */
.L_x_1616:
        /* <DEDUP_REMOVED lines=11> */
.L_x_1615:
        /* <DEDUP_REMOVED lines=10> */
.L_x_1614:
        /* <DEDUP_REMOVED lines=14> */
.L_x_1618:
        /* <DEDUP_REMOVED lines=43> */
.L_x_1617:
        /* <DEDUP_REMOVED lines=70> */
.L_x_1623:
[----:B------:R-:W-:Y:S01]  /*13a0*/  ISETP.NE.AND P0, PT, R46, R36, PT ;  /* 0x000000242e00720c */ /* 0x000fe20003f05270 */
[----:B------:R-:W-:Y:S01]  /*13b0*/  IMAD.MOV.U32 R37, RZ, RZ, 0x4 ;  /* 0x00000004ff257424 */ /* 0x000fe200078e00ff */
[----:B-----5:R0:W5:Y:S11]  /*13c0*/  LDG.E.128.CONSTANT R12, [R2.64] ;  /* 0x00000006020c7981 */ /* 0x020176000c1e9d00 */
[----:B------:R-:W-:Y:S01]  /*13d0*/  @!P0 IADD3 R44, R44, 0x1, RZ ;  /* 0x000000012c2c8810 */ /* 0x000fe20007ffe0ff */
[----:B------:R-:W-:-:S02]  /*13e0*/  @!P0 IMAD.SHL.U32 R4, R46, 0x2, RZ ;  /* 0x000000022e048824 */ /* 0x000fc400078e00ff */
[----:B------:R-:W-:Y:S02]  /*13f0*/  @!P0 IMAD.MOV.U32 R5, RZ, RZ, 0x2 ;  /* 0x00000002ff058424 */ /* 0x000fe400078e00ff */
[----:B------:R-:W-:Y:S02]  /*1400*/  @!P0 IMAD R16, R44, 0x8, R1 ;  /* 0x000000082c108824 */ /* 0x000fe400078e0201 */
[----:B------:R-:W-:-:S04]  /*1410*/  @!P0 IMAD.WIDE R4, R4, R5, c[0x0][0x198] ;  /* 0x0000660004048625 */ /* 0x000fc800078e0205 */
[----:B------:R-:W2:Y:S01]  /*1420*/  @!P0 LDL.64 R16, [R16] ;  /* 0x0000000010108983 */ /* 0x000ea20000100a00 */
[----:B------:R-:W-:-:S03]  /*1430*/  IMAD.WIDE R6, R37, c[0x0][0x18c], R2 ;  /* 0x0000630025067a25 */ /* 0x000fc600078e0202 */
[----:B------:R-:W3:Y:S04]  /*1440*/  @!P0 LDG.E.U16.CONSTANT R5, [R4.64+0x2] ;  /* 0x0000020604058981 */ /* 0x000ee8000c1e9500 */
[----:B------:R1:W5:Y:S01]  /*1450*/  LDG.E.128.CONSTANT R8, [R6.64] ;  /* 0x0000000606087981 */ /* 0x000362000c1e9d00 */
[----:B0-----:R-:W-:Y:S01]  /*1460*/  IMAD.WIDE R2, R37, c[0x0][0x18c], R6 ;  /* 0x0000630025027a25 */ /* 0x001fe200078e0206 */
        /* <DEDUP_REMOVED lines=34> */
[----:B------:R-:W-:Y:S02]  /*1690*/  LOP3.LUT R22, R22, 0x10001, RZ, 0xc0, !PT ;  /* 0x0001000116167812 */ /* 0x000fe400078ec0ff */
[--C-:B------:R-:W-:Y:S02]  /*16a0*/  SHF.R.U32.HI R29, RZ, 0xe, R10.reuse ;  /* 0x0000000eff1d7819 */ /* 0x100fe4000001160a */
[----:B------:R-:W-:Y:S02]  /*16b0*/  LOP3.LUT R28, R10, 0x380038, RZ, 0xc0, !PT ;  /* 0x003800380a1c7812 */ /* 0x000fe400078ec0ff */
[----:B------:R-:W-:-:S02]  /*16c0*/  SHF.R.U32.HI R9, RZ, 0x6, R10 ;  /* 0x00000006ff097819 */ /* 0x000fc4000001160a */
[----:B------:R-:W-:Y:S02]  /*16d0*/  LOP3.LUT R65, R10, 0x70007, RZ, 0xc0, !PT ;  /* 0x000700070a417812 */ /* 0x000fe400078ec0ff */
[----:B------:R-:W-:Y:S02]  /*16e0*/  LOP3.LUT R26, R26, 0x10001, RZ, 0xc0, !PT ;  /* 0x000100011a1a7812 */ /* 0x000fe400078ec0ff */
[--C-:B------:R-:W-:Y:S02]  /*16f0*/  SHF.R.U32.HI R35, RZ, 0xe, R11.reuse ;  /* 0x0000000eff237819 */ /* 0x100fe4000001160b */
[C---:B------:R-:W-:Y:S02]  /*1700*/  LOP3.LUT R33, R11.reuse, 0x380038, RZ, 0xc0, !PT ;  /* 0x003800380b217812 */ /* 0x040fe400078ec0ff */
[----:B------:R-:W-:Y:S02]  /*1710*/  SHF.R.U32.HI R10, RZ, 0x6, R11 ;  /* 0x00000006ff0a7819 */ /* 0x000fe4000001160b */
[----:B------:R-:W-:-:S02]  /*1720*/  LOP3.LUT R67, R11, 0x70007, RZ, 0xc0, !PT ;  /* 0x000700070b437812 */ /* 0x000fc400078ec0ff */
[----:B------:R-:W-:Y:S02]  /*1730*/  LOP3.LUT R30, R30, 0x10001, RZ, 0xc0, !PT ;  /* 0x000100011e1e7812 */ /* 0x000fe400078ec0ff */
[----:B------:R-:W-:Y:S02]  /*1740*/  PRMT R11, R49, 0x9910, RZ ;  /* 0x00009910310b7816 */ /* 0x000fe400000000ff */
[----:B------:R-:W-:Y:S02]  /*1750*/  PRMT R16, R32, 0x7610, R16 ;  /* 0x0000761020107816 */ /* 0x000fe40000000010 */
[----:B------:R-:W-:Y:S02]  /*1760*/  LOP3.LUT R21, R18, 0x20002, R21, 0xf8, !PT ;  /* 0x0002000212157812 */ /* 0x000fe400078ef815 */
[----:B------:R-:W-:Y:S02]  /*1770*/  LOP3.LUT R25, R22, 0x20002, R25, 0xf8, !PT ;  /* 0x0002000216197812 */ /* 0x000fe400078ef819 */
[----:B------:R-:W-:-:S02]  /*1780*/  LOP3.LUT R32, R26, 0x20002, R29, 0xf8, !PT ;  /* 0x000200021a207812 */ /* 0x000fc400078ef81d */
[----:B------:R-:W-:Y:S02]  /*1790*/  LOP3.LUT R85, R31, 0x64006400, RZ, 0xfc, !PT ;  /* 0x640064001f557812 */ /* 0x000fe400078efcff */
[----:B------:R-:W-:Y:S02]  /*17a0*/  LOP3.LUT R68, R30, 0x20002, R35, 0xf8, !PT ;  /* 0x000200021e447812 */ /* 0x000fe400078ef823 */
[----:B------:R-:W-:Y:S01]  /*17b0*/  LOP3.LUT R31, R14, 0x380038, RZ, 0xc0, !PT ;  /* 0x003800380e1f7812 */ /* 0x000fe200078ec0ff */
[----:B------:R-:W-:Y:S01]  /*17c0*/  HFMA2 R85, R85, R24.H0_H0, -132, -132 ;  /* 0xd820d82055557431 */ /* 0x000fe20000040018 */
[----:B------:R-:W-:Y:S02]  /*17d0*/  ISETP.NE.AND P0, PT, R11, RZ, PT ;  /* 0x000000ff0b00720c */ /* 0x000fe40003f05270 */
        /* <DEDUP_REMOVED lines=43> */
[C---:B------:R-:W-:Y:S02]  /*1a90*/  LOP3.LUT R26, R5.reuse, 0x380038, RZ, 0xc0, !PT ;  /* 0x00380038051a7812 */ /* 0x040fe400078ec0ff */
[----:B------:R-:W-:Y:S02]  /*1aa0*/  SHF.R.U32.HI R11, RZ, 0x6, R5 ;  /* 0x00000006ff0b7819 */ /* 0x000fe40000011605 */
[----:B------:R-:W-:Y:S02]  /*1ab0*/  LOP3.LUT R62, R5, 0x70007, RZ, 0xc0, !PT ;  /* 0x00070007053e7812 */ /* 0x000fe400078ec0ff */
[----:B------:R-:W-:Y:S02]  /*1ac0*/  SHF.R.U32.HI R58, RZ, 0x6, R6 ;  /* 0x00000006ff3a7819 */ /* 0x000fe40000011606 */
[----:B------:R-:W-:-:S02]  /*1ad0*/  LOP3.LUT R30, R6, 0x380038, RZ, 0xc0, !PT ;  /* 0x00380038061e7812 */ /* 0x000fc400078ec0ff */
[----:B------:R-:W-:Y:S02]  /*1ae0*/  LOP3.LUT R64, R6, 0x70007, RZ, 0xc0, !PT ;  /* 0x0007000706407812 */ /* 0x000fe400078ec0ff */
[C---:B------:R-:W-:Y:S02]  /*1af0*/  LOP3.LUT R34, R7.reuse, 0x380038, RZ, 0xc0, !PT ;  /* 0x0038003807227812 */ /* 0x040fe400078ec0ff */
[----:B------:R-:W-:Y:S02]  /*1b00*/  SHF.R.U32.HI R59, RZ, 0x6, R7 ;  /* 0x00000006ff3b7819 */ /* 0x000fe40000011607 */
[----:B------:R-:W-:Y:S02]  /*1b10*/  LOP3.LUT R66, R7, 0x70007, RZ, 0xc0, !PT ;  /* 0x0007000707427812 */ /* 0x000fe400078ec0ff */
[----:B------:R-:W-:Y:S02]  /*1b20*/  LOP3.LUT R5, R21, 0x40004, R18, 0xf8, !PT ;  /* 0x0004000415057812 */ /* 0x000fe400078ef812 */
[----:B------:R-:W-:-:S02]  /*1b30*/  LOP3.LUT R7, R25, 0x40004, R4, 0xf8, !PT ;  /* 0x0004000419077812 */ /* 0x000fc400078ef804 */
[----:B------:R-:W-:Y:S02]  /*1b40*/  LOP3.LUT R6, R32, 0x40004, R29, 0xf8, !PT ;  /* 0x0004000420067812 */ /* 0x000fe400078ef81d */
[----:B------:R-:W-:Y:S02]  /*1b50*/  LOP3.LUT R21, R19, 0x64006400, RZ, 0xfc, !PT ;  /* 0x6400640013157812 */ /* 0x000fe400078efcff */
[----:B------:R-:W-:Y:S02]  /*1b60*/  LOP3.LUT R4, R68, 0x40004, R35, 0xf8, !PT ;  /* 0x0004000444047812 */ /* 0x000fe400078ef823 */
        /* <DEDUP_REMOVED lines=55> */
[C---:B------:R-:W-:Y:S02]  /*1ee0*/  LOP3.LUT R68, R59.reuse, 0x1c001c0, RZ, 0xc0, !PT ;  /* 0x01c001c03b447812 */ /* 0x040fe400078ec0ff */
        /* <DEDUP_REMOVED lines=146> */
.L_x_1621:
        /* <DEDUP_REMOVED lines=83> */
.L_x_1622:
        /* <DEDUP_REMOVED lines=77> */
.L_x_1620:
[----:B-1----:R-:W-:Y:S01]  /*3210*/  LEA R4, R88, 0x40, 0x6 ;  /* 0x0000004058047811 */ /* 0x002fe200078e30ff */
[----:B------:R-:W-:Y:S01]  /*3220*/  UIADD3 UR4, UR4, 0x40, URZ ;  /* 0x0000004004047890 */ /* 0x000fe2000fffe03f */
[----:B------:R-:W-:Y:S01]  /*3230*/  IADD3 R46, R46, 0x20, RZ ;  /* 0x000000202e2e7810 */ /* 0x000fe20007ffe0ff */
[----:B------:R-:W-:Y:S01]  /*3240*/  IMAD.WIDE R2, R37, c[0x0][0x18c], R2 ;  /* 0x0000630025027a25 */ /* 0x000fe200078e0202 */
[----:B------:R-:W-:Y:S02]  /*3250*/  IMNMX R5, R4, c[0x0][0x190], PT ;  /* 0x0000640004057a17 */ /* 0x000fe40003800200 */
[C---:B------:R-:W-:Y:S02]  /*3260*/  ISETP.GE.AND P0, PT, R46.reuse, c[0x0][0x1b8], PT ;  /* 0x00006e002e007a0c */ /* 0x040fe40003f06270 */
[----:B------:R-:W-:-:S13]  /*3270*/  ISETP.LT.AND P2, PT, R46, R5, PT ;  /* 0x000000052e00720c */ /* 0x000fda0003f41270 */
[----:B------:R-:W-:Y:S05]  /*3280*/  @!P0 BRA P2, `(.L_x_1623) ;  /* 0xffffe11000008947 */ /* 0x000fea000103ffff */
.L_x_1619:
[----:B------:R-:W-:-:S04]  /*3290*/  ISETP.GE.AND P0, PT, R46, R45, PT ;  /* 0x0000002d2e00720c */ /* 0x000fc80003f06270 */
[----:B------:R-:W-:-:S13]  /*32a0*/  ISETP.GE.OR P0, PT, R46, c[0x0][0x1bc], P0 ;  /* 0x00006f002e007a0c */ /* 0x000fda0000706670 */
[----:B------:R-:W-:Y:S05]  /*32b0*/  @P0 BRA `(.L_x_1624) ;  /* 0x000010b000000947 */ /* 0x000fea0003800000 */
[----:B-----5:R-:W-:Y:S01]  /*32c0*/  IMAD.MOV.U32 R13, RZ, RZ, c[0x0][0x18c] ;  /* 0x00006300ff0d7624 */ /* 0x020fe200078e00ff */
[----:B------:R-:W-:-:S04]  /*32d0*/  PRMT R4, R50, 0x9910, RZ ;  /* 0x0000991032047816 */ /* 0x000fc800000000ff */
[----:B------:R-:W-:Y:S02]  /*32e0*/  ISETP.NE.AND P0, PT, R4, RZ, PT ;  /* 0x000000ff0400720c */ /* 0x000fe40003f05270 */
[----:B------:R-:W-:Y:S02]  /*32f0*/  SHF.R.S32.HI R12, RZ, 0x1f, R13 ;  /* 0x0000001fff0c7819 */ /* 0x000fe4000001140d */
[----:B------:R-:W-:Y:S02]  /*3300*/  ISETP.LT.OR P0, PT, R51, 0x3, !P0 ;  /* 0x000000033300780c */ /* 0x000fe40004701670 */
[----:B------:R-:W-:Y:S02]  /*3310*/  SHF.L.U64.HI R12, R13, 0x2, R12 ;  /* 0x000000020d0c7819 */ /* 0x000fe4000001020c */
.L_x_1628:
        /* <DEDUP_REMOVED lines=37> */
[----:B------:R-:W-:Y:S02]  /*3570*/  LOP3.LUT R17, R6, 0x64006400, RZ, 0xfc, !PT ;  /* 0x6400640006117812 */ /* 0x000fe400078efcff */
[----:B------:R-:W-:Y:S01]  /*3580*/  SHF.R.U32.HI R57, RZ, 0x8, R7 ;  /* 0x00000008ff397819 */ /* 0x000fe20000011607 */
[-C--:B------:R-:W-:Y:S01]  /*3590*/  HFMA2 R18, R5, R23.reuse.H0_H0, -258, -258 ;  /* 0xdc08dc0805127431 */ /* 0x080fe20000040017 */
[C---:B------:R-:W-:Y:S01]  /*35a0*/  LOP3.LUT R25, R7.reuse, 0x300030, RZ, 0xc0, !PT ;  /* 0x0030003007197812 */ /* 0x040fe200078ec0ff */
        /* <DEDUP_REMOVED lines=123> */
.L_x_1626:
        /* <DEDUP_REMOVED lines=46> */
.L_x_1627:
        /* <DEDUP_REMOVED lines=44> */
.L_x_1625:
[----:B------:R-:W-:Y:S01]  /*4300*/  IADD3 R46, R46, 0x10, RZ ;  /* 0x000000102e2e7810 */ /* 0x000fe20007ffe0ff */
[----:B------:R-:W-:Y:S01]  /*4310*/  UIADD3 UR4, UR4, 0x20, URZ ;  /* 0x0000002004047890 */ /* 0x000fe2000fffe03f */
[----:B------:R-:W-:Y:S02]  /*4320*/  LEA R2, P3, R13, R2, 0x2 ;  /* 0x000000020d027211 */ /* 0x000fe400078610ff */
[C---:B------:R-:W-:Y:S02]  /*4330*/  ISETP.GE.AND P2, PT, R46.reuse, c[0x0][0x1bc], PT ;  /* 0x00006f002e007a0c */ /* 0x040fe40003f46270 */
[----:B------:R-:W-:Y:S01]  /*4340*/  ISETP.LT.AND P4, PT, R46, R45, PT ;  /* 0x0000002d2e00720c */ /* 0x000fe20003f81270 */
[----:B------:R-:W-:-:S12]  /*4350*/  IMAD.X R3, R3, 0x1, R12, P3 ;  /* 0x0000000103037824 */ /* 0x000fd800018e060c */
[----:B------:R-:W-:Y:S05]  /*4360*/  @!P2 BRA P4, `(.L_x_1628) ;  /* 0xffffefb00000a947 */ /* 0x000fea000203ffff */
.L_x_1624:
        /* <DEDUP_REMOVED lines=16> */
.L_x_1632:
[----:B------:R-:W0:Y:S02]  /*4470*/  LDS R6, [R4] ;  /* 0x0000000004067984 */ /* 0x000e240000000800 */
[----:B0-----:R-:W-:-:S06]  /*4480*/  HADD2 R7, R6, R43 ;  /* 0x0000002b06077230 */ /* 0x001fcc0000000000 */
[----:B------:R-:W0:Y:S02]  /*4490*/  ATOMS.CAST.SPIN R7, [R4], R6, R7 ;  /* 0x000000060407738d */ /* 0x000e240001800007 */
[----:B0-----:R-:W-:-:S13]  /*44a0*/  ISETP.EQ.U32.AND P0, PT, R7, 0x1, PT ;  /* 0x000000010700780c */ /* 0x001fda0003f02070 */
[----:B------:R-:W-:Y:S05]  /*44b0*/  @!P0 BRA `(.L_x_1632) ;  /* 0xffffffb000008947 */ /* 0x000fea000383ffff */
[----:B------:R-:W-:Y:S05]  /*44c0*/  BRA `(.L_x_1630) ;  /* 0x0000003000007947 */ /* 0x000fea0003800000 */
.L_x_1631:
[----:B------:R-:W2:Y:S02]  /*44d0*/  LD.E R4, [R2.64] ;  /* 0x0000000602047980 */ /* 0x000ea4000c101900 */
[----:B--2---:R-:W-:-:S05]  /*44e0*/  IMAD.IADD R5, R43, 0x1, R4 ;  /* 0x000000012b057824 */ /* 0x004fca00078e0204 */
[----:B------:R0:W-:Y:S02]  /*44f0*/  ST.E [R2.64], R5 ;  /* 0x0000000502007985 */ /* 0x0001e4000c101906 */
.L_x_1630:
[----:B------:R-:W-:Y:S05]  /*4500*/  BSYNC B0 ;  /* 0x0000000000007941 */ /* 0x000fea0003800000 */
.L_x_1629:
[----:B------:R-:W2:Y:S01]  /*4510*/  ATOM.E.ADD.F16x2.RN.STRONG.GPU P0, RZ, [R2.64+0x4], R42 ;  /* 0x0000042a02ff798a */ /* 0x000ea2000810e9c6 */
[----:B------:R-:W-:Y:S01]  /*4520*/  BSSY B0, `(.L_x_1633) ;  /* 0x000000f000007945 */ /* 0x000fe20003800000 */
[----:B--2---:R-:W-:Y:S05]  /*4530*/  @P0 BRA `(.L_x_1634) ;  /* 0x000000d000000947 */ /* 0x004fea0003800000 */
[----:B------:R-:W1:Y:S02]  /*4540*/  QSPC.E.S P0, RZ, [R2+0x4] ;  /* 0x0000040002ff73aa */ /* 0x000e640000000500 */
[----:B-1----:R-:W-:Y:S05]  /*4550*/  @!P0 BRA `(.L_x_1635) ;  /* 0x0000008000008947 */ /* 0x002fea0003800000 */
[----:B0-----:R-:W-:-:S04]  /*4560*/  IADD3 R2, R2, 0x4, RZ ;  /* 0x0000000402027810 */ /* 0x001fc80007ffe0ff */
[----:B------:R-:W-:-:S05]  /*4570*/  LOP3.LUT R2, R2, 0xffffff, RZ, 0xc0, !PT ;  /* 0x00ffffff02027812 */ /* 0x000fca00078ec0ff */
.L_x_1636:
[----:B------:R-:W0:Y:S02]  /*4580*/  LDS R4, [R2] ;  /* 0x0000000002047984 */ /* 0x000e240000000800 */
[----:B0-----:R-:W-:-:S10]  /*4590*/  HFMA2.MMA R5, R4, 1, 1, R42 ;  /* 0x3c003c0004057835 */ /* 0x001fd4000000002a */
[----:B------:R-:W0:Y:S02]  /*45a0*/  ATOMS.CAST.SPIN R5, [R2], R4, R5 ;  /* 0x000000040205738d */ /* 0x000e240001800005 */
[----:B0-----:R-:W-:-:S13]  /*45b0*/  ISETP.EQ.U32.AND P0, PT, R5, 0x1, PT ;  /* 0x000000010500780c */ /* 0x001fda0003f02070 */
[----:B------:R-:W-:Y:S05]  /*45c0*/  @!P0 BRA `(.L_x_1636) ;  /* 0xffffffb000008947 */ /* 0x000fea000383ffff */
[----:B------:R-:W-:Y:S05]  /*45d0*/  BRA `(.L_x_1634) ;  /* 0x0000003000007947 */ /* 0x000fea0003800000 */
.L_x_1635:
[----:B------:R-:W2:Y:S02]  /*45e0*/  LD.E R4, [R2.64+0x4] ;  /* 0x0000040602047980 */ /* 0x000ea4000c101900 */
[----:B0-2---:R-:W-:-:S05]  /*45f0*/  IMAD.IADD R5, R42, 0x1, R4 ;  /* 0x000000012a057824 */ /* 0x005fca00078e0204 */
[----:B------:R0:W-:Y:S02]  /*4600*/  ST.E [R2.64+0x4], R5 ;  /* 0x0000040502007985 */ /* 0x0001e4000c101906 */
.L_x_1634:
[----:B------:R-:W-:Y:S05]  /*4610*/  BSYNC B0 ;  /* 0x0000000000007941 */ /* 0x000fea0003800000 */
.L_x_1633:
        /* <DEDUP_REMOVED lines=10> */
.L_x_1640:
[----:B------:R-:W0:Y:S02]  /*46c0*/  LDS R6, [R4] ;  /* 0x0000000004067984 */ /* 0x000e240000000800 */
[----:B0-----:R-:W-:-:S06]  /*46d0*/  HADD2 R7, R6, R41 ;  /* 0x0000002906077230 */ /* 0x001fcc0000000000 */
[----:B------:R-:W0:Y:S02]  /*46e0*/  ATOMS.CAST.SPIN R7, [R4], R6, R7 ;  /* 0x000000060407738d */ /* 0x000e240001800007 */
[----:B0-----:R-:W-:-:S13]  /*46f0*/  ISETP.EQ.U32.AND P0, PT, R7, 0x1, PT ;  /* 0x000000010700780c */ /* 0x001fda0003f02070 */
[----:B------:R-:W-:Y:S05]  /*4700*/  @!P0 BRA `(.L_x_1640) ;  /* 0xffffffb000008947 */ /* 0x000fea000383ffff */
[----:B------:R-:W-:Y:S05]  /*4710*/  BRA `(.L_x_1638) ;  /* 0x0000003000007947 */ /* 0x000fea0003800000 */
.L_x_1639:
[----:B------:R-:W2:Y:S02]  /*4720*/  LD.E R4, [R2.64] ;  /* 0x0000000602047980 */ /* 0x000ea4000c101900 */
[----:B--2---:R-:W-:-:S05]  /*4730*/  IMAD.IADD R5, R41, 0x1, R4 ;  /* 0x0000000129057824 */ /* 0x004fca00078e0204 */
[----:B------:R0:W-:Y:S02]  /*4740*/  ST.E [R2.64], R5 ;  /* 0x0000000502007985 */ /* 0x0001e4000c101906 */
.L_x_1638:
[----:B------:R-:W-:Y:S05]  /*4750*/  BSYNC B0 ;  /* 0x0000000000007941 */ /* 0x000fea0003800000 */
.L_x_1637:
[----:B------:R-:W2:Y:S01]  /*4760*/  ATOM.E.ADD.F16x2.RN.STRONG.GPU P0, RZ, [R2.64+0x4], R40 ;  /* 0x0000042802ff798a */ /* 0x000ea2000810e9c6 */
[----:B------:R-:W-:Y:S01]  /*4770*/  BSSY B0, `(.L_x_1641) ;  /* 0x000000f000007945 */ /* 0x000fe20003800000 */
[----:B--2---:R-:W-:Y:S05]  /*4780*/  @P0 BRA `(.L_x_1642) ;  /* 0x000000d000000947 */ /* 0x004fea0003800000 */
[----:B------:R-:W1:Y:S02]  /*4790*/  QSPC.E.S P0, RZ, [R2+0x4] ;  /* 0x0000040002ff73aa */ /* 0x000e640000000500 */
[----:B-1----:R-:W-:Y:S05]  /*47a0*/  @!P0 BRA `(.L_x_1643) ;  /* 0x0000008000008947 */ /* 0x002fea0003800000 */
[----:B0-----:R-:W-:-:S04]  /*47b0*/  IADD3 R2, R2, 0x4, RZ ;  /* 0x0000000402027810 */ /* 0x001fc80007ffe0ff */
[----:B------:R-:W-:-:S05]  /*47c0*/  LOP3.LUT R2, R2, 0xffffff, RZ, 0xc0, !PT ;  /* 0x00ffffff02027812 */ /* 0x000fca00078ec0ff */
.L_x_1644:
[----:B------:R-:W0:Y:S02]  /*47d0*/  LDS R4, [R2] ;  /* 0x0000000002047984 */ /* 0x000e240000000800 */
[----:B0-----:R-:W-:-:S10]  /*47e0*/  HFMA2.MMA R5, R4, 1, 1, R40 ;  /* 0x3c003c0004057835 */ /* 0x001fd40000000028 */
[----:B------:R-:W0:Y:S02]  /*47f0*/  ATOMS.CAST.SPIN R5, [R2], R4, R5 ;  /* 0x000000040205738d */ /* 0x000e240001800005 */
[----:B0-----:R-:W-:-:S13]  /*4800*/  ISETP.EQ.U32.AND P0, PT, R5, 0x1, PT ;  /* 0x000000010500780c */ /* 0x001fda0003f02070 */
[----:B------:R-:W-:Y:S05]  /*4810*/  @!P0 BRA `(.L_x_1644) ;  /* 0xffffffb000008947 */ /* 0x000fea000383ffff */
[----:B------:R-:W-:Y:S05]  /*4820*/  BRA `(.L_x_1642) ;  /* 0x0000003000007947 */ /* 0x000fea0003800000 */
.L_x_1643:
[----:B------:R-:W2:Y:S02]  /*4830*/  LD.E R4, [R2.64+0x4] ;  /* 0x0000040602047980 */ /* 0x000ea4000c101900 */
[----:B0-2---:R-:W-:-:S05]  /*4840*/  IMAD.IADD R5, R40, 0x1, R4 ;  /* 0x0000000128057824 */ /* 0x005fca00078e0204 */
[----:B------:R0:W-:Y:S02]  /*4850*/  ST.E [R2.64+0x4], R5 ;  /* 0x0000040502007985 */ /* 0x0001e4000c101906 */
.L_x_1642:
[----:B------:R-:W-:Y:S05]  /*4860*/  BSYNC B0 ;  /* 0x0000000000007941 */ /* 0x000fea0003800000 */
.L_x_1641:
        /* <DEDUP_REMOVED lines=10> */
.L_x_1648:
[----:B------:R-:W0:Y:S02]  /*4910*/  LDS R4, [R0] ;  /* 0x0000000000047984 */ /* 0x000e240000000800 */
[----:B0-----:R-:W-:-:S06]  /*4920*/  HADD2 R5, R4, R39 ;  /* 0x0000002704057230 */ /* 0x001fcc0000000000 */
[----:B------:R-:W0:Y:S02]  /*4930*/  ATOMS.CAST.SPIN R5, [R0], R4, R5 ;  /* 0x000000040005738d */ /* 0x000e240001800005 */
[----:B0-----:R-:W-:-:S13]  /*4940*/  ISETP.EQ.U32.AND P0, PT, R5, 0x1, PT ;  /* 0x000000010500780c */ /* 0x001fda0003f02070 */
[----:B------:R-:W-:Y:S05]  /*4950*/  @!P0 BRA `(.L_x_1648) ;  /* 0xffffffb000008947 */ /* 0x000fea000383ffff */
[----:B------:R-:W-:Y:S05]  /*4960*/  BRA `(.L_x_1646) ;  /* 0x0000003000007947 */ /* 0x000fea0003800000 */
.L_x_1647:
[----:B------:R-:W2:Y:S02]  /*4970*/  LD.E R0, [R2.64] ;  /* 0x0000000602007980 */ /* 0x000ea4000c101900 */
[----:B--2---:R-:W-:-:S05]  /*4980*/  IMAD.IADD R5, R39, 0x1, R0 ;  /* 0x0000000127057824 */ /* 0x004fca00078e0200 */
[----:B------:R0:W-:Y:S02]  /*4990*/  ST.E [R2.64], R5 ;  /* 0x0000000502007985 */ /* 0x0001e4000c101906 */
.L_x_1646:
[----:B------:R-:W-:Y:S05]  /*49a0*/  BSYNC B0 ;  /* 0x0000000000007941 */ /* 0x000fea0003800000 */
.L_x_1645:
[----:B------:R-:W2:Y:S02]  /*49b0*/  ATOM.E.ADD.F16x2.RN.STRONG.GPU P0, RZ, [R2.64+0x4], R38 ;  /* 0x0000042602ff798a */ /* 0x000ea4000810e9c6 */
[----:B--2---:R-:W-:Y:S05]  /*49c0*/  @P0 EXIT ;  /* 0x000000000000094d */ /* 0x004fea0003800000 */
[----:B------:R-:W1:Y:S02]  /*49d0*/  QSPC.E.S P0, RZ, [R2+0x4] ;  /* 0x0000040002ff73aa */ /* 0x000e640000000500 */
[----:B-1----:R-:W-:Y:S05]  /*49e0*/  @!P0 BRA `(.L_x_1649) ;  /* 0x0000008000008947 */ /* 0x002fea0003800000 */
[----:B0-----:R-:W-:-:S04]  /*49f0*/  IADD3 R2, R2, 0x4, RZ ;  /* 0x0000000402027810 */ /* 0x001fc80007ffe0ff */
[----:B------:R-:W-:-:S05]  /*4a00*/  LOP3.LUT R2, R2, 0xffffff, RZ, 0xc0, !PT ;  /* 0x00ffffff02027812 */ /* 0x000fca00078ec0ff */
.L_x_1650:
[----:B------:R-:W0:Y:S02]  /*4a10*/  LDS R4, [R2] ;  /* 0x0000000002047984 */ /* 0x000e240000000800 */
[----:B0-----:R-:W-:-:S10]  /*4a20*/  HFMA2.MMA R5, R4, 1, 1, R38 ;  /* 0x3c003c0004057835 */ /* 0x001fd40000000026 */
[----:B------:R-:W0:Y:S02]  /*4a30*/  ATOMS.CAST.SPIN R5, [R2], R4, R5 ;  /* 0x000000040205738d */ /* 0x000e240001800005 */
[----:B0-----:R-:W-:-:S13]  /*4a40*/  ISETP.EQ.U32.AND P0, PT, R5, 0x1, PT ;  /* 0x000000010500780c */ /* 0x001fda0003f02070 */
[----:B------:R-:W-:Y:S05]  /*4a50*/  @!P0 BRA `(.L_x_1650) ;  /* 0xffffffb000008947 */ /* 0x000fea000383ffff */
[----:B------:R-:W-:Y:S05]  /*4a60*/  EXIT ;  /* 0x000000000000794d */ /* 0x000fea0003800000 */
.L_x_1649:
[----:B------:R-:W2:Y:S02]  /*4a70*/  LD.E R0, [R2.64+0x4] ;  /* 0x0000040602007980 */ /* 0x000ea4000c101900 */
[----:B0-2---:R-:W-:-:S05]  /*4a80*/  IMAD.IADD R5, R38, 0x1, R0 ;  /* 0x0000000126057824 */ /* 0x005fca00078e0200 */
[----:B------:R-:W-:Y:S01]  /*4a90*/  ST.E [R2.64+0x4], R5 ;  /* 0x0000040502007985 */ /* 0x000fe2000c101906 */
[----:B------:R-:W-:Y:S05]  /*4aa0*/  EXIT ;  /* 0x000000000000794d */ /* 0x000fea0003800000 */
.L_x_1651:
        /* <DEDUP_REMOVED lines=13> */
.L_x_3288:


//--------------------- .text._Z23gemm_half_q_half_kernelILi3ELi2ELb1ELb0ELi64EEvPK6__halfPKjS4_S2_PS0_iiiiPKtS7_iiiiiibS2_i --------------------------
	.section	.text._Z23gemm_half_q_half_kernelILi3ELi2ELb1ELb0ELi64EEvPK6__halfPKjS4_S2_PS0_iiiiPKtS7_iiiiiibS2_i,"ax",@progbits
	.sectioninfo	@"SHI_REGISTERS=64"
	.align	128
        .global         _Z23gemm_half_q_half_kernelILi3ELi2ELb1ELb0ELi64EEvPK6__halfPKjS4_S2_PS0_iiiiPKtS7_iiiiiibS2_i
        .type           _Z23gemm_half_q_half_kernelILi3ELi2ELb1ELb0ELi64EEvPK6__halfPKjS4_S2_PS0_iiiiPKtS7_iiiiiibS2_i,@function
        .size           _Z23gemm_half_q_half_kernelILi3ELi2ELb1ELb0ELi64EEvPK6__halfPKjS4_S2_PS0_iiiiPKtS7_iiiiiibS2_i,(.L_x_3289 - _Z23gemm_half_q_half_kernelILi3ELi2ELb1ELb0ELi64EEvPK6__halfPKjS4_S2_PS0_iiiiPKtS7_iiiiiibS2_i)
        .other          _Z23gemm_half_q_half_kernelILi3ELi2ELb1ELb0ELi64EEvPK6__halfPKjS4_S2_PS0_iiiiPKtS7_iiiiiibS2_i,@"STO_CUDA_ENTRY STV_DEFAULT"
_Z23gemm_half_q_half_kernelILi3ELi2ELb1ELb0ELi64EEvPK6__halfPKjS4_S2_PS0_iiiiPKtS7_iiiiiibS2_i:
.text._Z23gemm_half_q_half_kernelILi3ELi2ELb1ELb0ELi64EEvPK6__halfPKjS4_S2_PS0_iiiiPKtS7_iiiiiibS2_i:
        /* <DEDUP_REMOVED lines=35> */
.L_x_1652:
[----:B-12---:R-:W0:Y:S01]  /*0230*/  S2R R6, SR_CTAID.X ;  /* 0x0000000000067919 */ /* 0x006e220000002500 */
[----:B------:R-:W-:-:S04]  /*0240*/  PRMT R0, R0, 0x9910, RZ ;  /* 0x0000991000007816 */ /* 0x000fc800000000ff */
[----:B------:R-:W-:Y:S01]  /*0250*/  ISETP.NE.AND P0, PT, R0, RZ, PT ;  /* 0x000000ff0000720c */ /* 0x000fe20003f05270 */
[----:B------:R-:W-:-:S05]  /*0260*/  IMAD.SHL.U32 R0, R2, 0x40, RZ ;  /* 0x0000004002007824 */ /* 0x000fca00078e00ff */
[----:B------:R-:W-:-:S04]  /*0270*/  IADD3 R55, R0, 0x40, RZ ;  /* 0x0000004000377810 */ /* 0x000fc80007ffe0ff */
[----:B------:R-:W-:-:S03]  /*0280*/  IMNMX R55, R55, c[0x0][0x190], PT ;  /* 0x0000640037377a17 */ /* 0x000fc60003800200 */
        /* <DEDUP_REMOVED lines=16> */
[----:B------:R-:W-:-:S05]  /*0390*/  IMAD R5, R5, 0x3, RZ ;  /* 0x0000000305057824 */ /* 0x000fca00078e02ff */
[----:B--2---:R-:W-:-:S04]  /*03a0*/  IADD3 R7, P0, R18, R5, RZ ;  /* 0x0000000512077210 */ /* 0x004fc80007f1e0ff */
[----:B------:R-:W-:Y:S01]  /*03b0*/  LEA.HI.X.SX32 R8, R5, RZ, 0x1, P0 ;  /* 0x000000ff05087211 */ /* 0x000fe200000f0eff */
[----:B------:R-:W-:Y:S01]  /*03c0*/  IMAD.SHL.U32 R5, R3, 0x2, RZ ;  /* 0x0000000203057824 */ /* 0x000fe200078e00ff */
[----:B------:R-:W-:-:S04]  /*03d0*/  LEA R12, P0, R7, c[0x0][0x160], 0x1 ;  /* 0x00005800070c7a11 */ /* 0x000fc800078008ff */
[----:B------:R-:W-:Y:S01]  /*03e0*/  LEA.HI.X R13, R7, c[0x0][0x164], R8, 0x1, P0 ;  /* 0x00005900070d7a11 */ /* 0x000fe200000f0c08 */
[----:B------:R-:W-:Y:S01]  /*03f0*/  IMAD.MOV.U32 R7, RZ, RZ, RZ ;  /* 0x000000ffff077224 */ /* 0x000fe200078e00ff */
[----:B------:R-:W-:Y:S01]  /*0400*/  PLOP3.LUT P0, PT, PT, PT, PT, 0x80, 0x0 ;  /* 0x000000000000781c */ /* 0x000fe20003f0f070 */
[----:B------:R-:W-:Y:S05]  /*0410*/  @!P2 BRA `(.L_x_1656) ;  /* 0x000001300000a947 */ /* 0x000fea0003800000 */
[----:B------:R-:W-:Y:S02]  /*0420*/  PLOP3.LUT P0, PT, PT, PT, PT, 0x8, 0x0 ;  /* 0x000000000000781c */ /* 0x000fe40003f0e170 */
[----:B------:R-:W-:-:S05]  /*0430*/  IADD3 R16, R54, -0x3, RZ ;  /* 0xfffffffd36107810 */ /* 0x000fca0007ffe0ff */
.L_x_1657:
        /* <DEDUP_REMOVED lines=17> */
.L_x_1656:
        /* <DEDUP_REMOVED lines=17> */
.L_x_1655:
[----:B------:R-:W-:Y:S01]  /*0660*/  IMAD R5, R4, c[0x0][0x190], RZ ;  /* 0x0000640004057a24 */ /* 0x000fe200078e02ff */
[----:B------:R-:W-:-:S03]  /*0670*/  ISETP.GT.AND P2, PT, R54, 0x3, PT ;  /* 0x000000033600780c */ /* 0x000fc60003f44270 */
[----:B------:R-:W-:-:S05]  /*0680*/  IMAD R10, R5, 0x3, RZ ;  /* 0x00000003050a7824 */ /* 0x000fca00078e02ff */
        /* <DEDUP_REMOVED lines=10> */
.L_x_1659:
        /* <DEDUP_REMOVED lines=17> */
.L_x_1658:
        /* <DEDUP_REMOVED lines=15> */
.L_x_1654:
[----:B------:R-:W-:Y:S05]  /*0930*/  BSYNC B0 ;  /* 0x0000000000007941 */ /* 0x000fea0003800000 */
.L_x_1653:
        /* <DEDUP_REMOVED lines=11> */
[----:B------:R-:W-:-:S04]  /*09f0*/  IMAD R6, R5, 0x3, R6 ;  /* 0x0000000305067824 */ /* 0x000fc800078e0206 */
[----:B------:R-:W-:Y:S02]  /*0a00*/  IMAD R6, R3, 0x4, R6 ;  /* 0x0000000403067824 */ /* 0x000fe400078e0206 */
[----:B------:R-:W-:Y:S02]  /*0a10*/  IMAD.MOV.U32 R3, RZ, RZ, RZ ;  /* 0x000000ffff037224 */ /* 0x000fe400078e00ff */
[----:B------:R-:W-:Y:S01]  /*0a20*/  IMAD.WIDE R4, R6, R21, c[0x0][0x180] ;  /* 0x0000600006047625 */ /* 0x000fe200078e0215 */
[----:B------:R-:W-:Y:S05]  /*0a30*/  @!P2 BRA `(.L_x_1661) ;  /* 0x000000d00000a947 */ /* 0x000fea0003800000 */
[----:B------:R-:W-:Y:S02]  /*0a40*/  PLOP3.LUT P0, PT, PT, PT, PT, 0x8, 0x0 ;  /* 0x000000000000781c */ /* 0x000fe40003f0e170 */
[----:B------:R-:W-:Y:S02]  /*0a50*/  IADD3 R8, R54, -0x3, RZ ;  /* 0xfffffffd36087810 */ /* 0x000fe40007ffe0ff */
.L_x_1662:
        /* <DEDUP_REMOVED lines=11> */
.L_x_1661:
        /* <DEDUP_REMOVED lines=10> */
.L_x_1660:
[----:B------:R-:W-:Y:S01]  /*0bb0*/  ISETP.GT.AND P0, PT, R0, c[0x0][0x1a8], PT ;  /* 0x00006a0000007a0c */ /* 0x000fe20003f04270 */
[----:B------:R-:W-:Y:S01]  /*0bc0*/  IMAD.SHL.U32 R18, R2, 0x80, RZ ;  /* 0x0000008002127824 */ /* 0x000fe200078e00ff */
[----:B------:R-:W-:Y:S01]  /*0bd0*/  BAR.SYNC.DEFER_BLOCKING 0x0 ;  /* 0x0000000000007b1d */ /* 0x000fe20000010000 */
[C---:B------:R-:W-:Y:S01]  /*0be0*/  ISETP.GT.AND P2, PT, R0.reuse, c[0x0][0x1ac], PT ;  /* 0x00006b0000007a0c */ /* 0x040fe20003f44270 */
[----:B------:R-:W-:Y:S01]  /*0bf0*/  IMAD.MOV.U32 R27, RZ, RZ, 0x2 ;  /* 0x00000002ff1b7424 */ /* 0x000fe200078e00ff */
[C---:B------:R-:W-:Y:S02]  /*0c00*/  ISETP.GT.AND P3, PT, R0.reuse, c[0x0][0x1b0], PT ;  /* 0x00006c0000007a0c */ /* 0x040fe40003f64270 */
[C---:B------:R-:W-:Y:S02]  /*0c10*/  ISETP.GT.AND P4, PT, R0.reuse, c[0x0][0x1b4], PT ;  /* 0x00006d0000007a0c */ /* 0x040fe40003f84270 */
[C---:B-1----:R-:W-:Y:S02]  /*0c20*/  IMNMX R4, R0.reuse, c[0x0][0x1a8], PT ;  /* 0x00006a0000047a17 */ /* 0x042fe40003800200 */
[----:B------:R-:W-:-:S02]  /*0c30*/  ISETP.GT.AND P5, PT, R0, c[0x0][0x1b8], PT ;  /* 0x00006e0000007a0c */ /* 0x000fc40003fa4270 */
[----:B------:R-:W-:Y:S02]  /*0c40*/  SHF.R.S32.HI R5, RZ, 0x1f, R4 ;  /* 0x0000001fff057819 */ /* 0x000fe40000011404 */
[C---:B------:R-:W-:Y:S02]  /*0c50*/  @P0 IMNMX R3, R0.reuse, c[0x0][0x1ac], PT ;  /* 0x00006b0000030a17 */ /* 0x040fe40003800200 */
[----:B------:R-:W-:Y:S02]  /*0c60*/  LEA.HI R16, R5, R4, RZ, 0x5 ;  /* 0x0000000405107211 */ /* 0x000fe400078f28ff */
[C---:B------:R-:W-:Y:S02]  /*0c70*/  @P2 IMNMX R4, R0.reuse, c[0x0][0x1b0], PT ;  /* 0x00006c0000042a17 */ /* 0x040fe40003800200 */
[----:B------:R-:W-:Y:S02]  /*0c80*/  @P0 IADD3 R3, R3, -c[0x0][0x1a8], RZ ;  /* 0x80006a0003030a10 */ /* 0x000fe40007ffe0ff */
[----:B------:R-:W-:-:S02]  /*0c90*/  @P3 IMNMX R6, R0, c[0x0][0x1b4], PT ;  /* 0x00006d0000063a17 */ /* 0x000fc40003800200 */
[----:B------:R-:W-:Y:S02]  /*0ca0*/  @P4 IMNMX R7, R0, c[0x0][0x1b8], PT ;  /* 0x00006e0000074a17 */ /* 0x000fe40003800200 */
[----:B------:R-:W-:Y:S02]  /*0cb0*/  @P2 IADD3 R5, R4, -c[0x0][0x1ac], RZ ;  /* 0x80006b0004052a10 */ /* 0x000fe40007ffe0ff */
[----:B------:R-:W-:Y:S02]  /*0cc0*/  @P0 SHF.R.S32.HI R4, RZ, 0x1f, R3 ;  /* 0x0000001fff040819 */ /* 0x000fe40000011403 */
[----:B------:R-:W-:Y:S02]  /*0cd0*/  @P3 IADD3 R8, R6, -c[0x0][0x1b0], RZ ;  /* 0x80006c0006083a10 */ /* 0x000fe40007ffe0ff */
[----:B------:R-:W-:Y:S02]  /*0ce0*/  @P4 IADD3 R12, R7, -c[0x0][0x1b4], RZ ;  /* 0x80006d00070c4a10 */ /* 0x000fe40007ffe0ff */
[----:B------:R-:W-:-:S02]  /*0cf0*/  @P2 SHF.R.S32.HI R6, RZ, 0x1f, R5 ;  /* 0x0000001fff062819 */ /* 0x000fc40000011405 */
[----:B------:R-:W-:Y:S02]  /*0d00*/  @P0 LEA.HI R4, R4, R3, RZ, 0x5 ;  /* 0x0000000304040211 */ /* 0x000fe400078f28ff */
[----:B------:R-:W-:Y:S02]  /*0d10*/  @P4 SHF.R.S32.HI R13, RZ, 0x1f, R12 ;  /* 0x0000001fff0d4819 */ /* 0x000fe4000001140c */
[----:B------:R-:W-:Y:S01]  /*0d20*/  @P2 LEA.HI R7, R6, R5, RZ, 0x5 ;  /* 0x0000000506072211 */ /* 0x000fe200078f28ff */
[----:B------:R-:W-:Y:S01]  /*0d30*/  IMAD.MOV.U32 R6, RZ, RZ, RZ ;  /* 0x000000ffff067224 */ /* 0x000fe200078e00ff */
[----:B------:R-:W-:Y:S02]  /*0d40*/  @P5 IMNMX R5, R0, c[0x0][0x1bc], PT ;  /* 0x00006f0000055a17 */ /* 0x000fe40003800200 */
[----:B------:R-:W-:Y:S02]  /*0d50*/  @P0 SHF.R.S32.HI R4, RZ, 0x5, R4 ;  /* 0x00000005ff040819 */ /* 0x000fe40000011404 */
[----:B------:R-:W-:-:S02]  /*0d60*/  @P4 LEA.HI R13, R13, R12, RZ, 0x5 ;  /* 0x0000000c0d0d4211 */ /* 0x000fc400078f28ff */
[----:B------:R-:W-:Y:S01]  /*0d70*/  @P3 SHF.R.S32.HI R3, RZ, 0x1f, R8 ;  /* 0x0000001fff033819 */ /* 0x000fe20000011408 */
[----:B------:R-:W-:Y:S01]  /*0d80*/  @P0 IMAD R6, R4, 0x6, RZ ;  /* 0x0000000604060824 */ /* 0x000fe200078e02ff */
[----:B------:R-:W-:Y:S01]  /*0d90*/  @P5 IADD3 R12, R5, -c[0x0][0x1b8], RZ ;  /* 0x80006e00050c5a10 */ /* 0x000fe20007ffe0ff */
[----:B------:R-:W-:Y:S01]  /*0da0*/  IMAD.MOV.U32 R5, RZ, RZ, RZ ;  /* 0x000000ffff057224 */ /* 0x000fe200078e00ff */
[----:B------:R-:W-:Y:S01]  /*0db0*/  @P2 SHF.R.S32.HI R7, RZ, 0x5, R7 ;  /* 0x00000005ff072819 */ /* 0x000fe20000011407 */
[----:B------:R-:W-:Y:S01]  /*0dc0*/  IMAD.MOV.U32 R4, RZ, RZ, RZ ;  /* 0x000000ffff047224 */ /* 0x000fe200078e00ff */
[----:B------:R-:W-:Y:S02]  /*0dd0*/  ISETP.GE.AND P0, PT, R0, R55, PT ;  /* 0x000000370000720c */ /* 0x000fe40003f06270 */
[----:B------:R-:W-:Y:S01]  /*0de0*/  @P3 LEA.HI R10, R3, R8, RZ, 0x5 ;  /* 0x00000008030a3211 */ /* 0x000fe200078f28ff */
[----:B------:R-:W-:Y:S01]  /*0df0*/  @P2 IMAD R5, R7, 0x5, RZ ;  /* 0x0000000507052824 */ /* 0x000fe200078e02ff */
[----:B------:R-:W-:Y:S01]  /*0e00*/  @P5 SHF.R.S32.HI R19, RZ, 0x1f, R12 ;  /* 0x0000001fff135819 */ /* 0x000fe2000001140c */
[----:B------:R-:W-:Y:S01]  /*0e10*/  IMAD.MOV.U32 R8, RZ, RZ, RZ ;  /* 0x000000ffff087224 */ /* 0x000fe200078e00ff */
[----:B------:R-:W-:Y:S01]  /*0e20*/  @P3 SHF.R.S32.HI R10, RZ, 0x5, R10 ;  /* 0x00000005ff0a3819 */ /* 0x000fe2000001140a */
[----:B------:R-:W-:Y:S01]  /*0e30*/  IMAD.MOV.U32 R3, RZ, RZ, RZ ;  /* 0x000000ffff037224 */ /* 0x000fe200078e00ff */
[----:B------:R-:W-:-:S02]  /*0e40*/  @P5 LEA.HI R19, R19, R12, RZ, 0x5 ;  /* 0x0000000c13135211 */ /* 0x000fc400078f28ff */
[----:B------:R-:W-:Y:S01]  /*0e50*/  SHF.R.S32.HI R7, RZ, 0x5, R16 ;  /* 0x00000005ff077819 */ /* 0x000fe20000011410 */
[----:B------:R-:W-:Y:S01]  /*0e60*/  @P3 IMAD.SHL.U32 R8, R10, 0x4, RZ ;  /* 0x000000040a083824 */ /* 0x000fe200078e00ff */
[----:B------:R-:W-:Y:S02]  /*0e70*/  @P5 SHF.R.S32.HI R19, RZ, 0x5, R19 ;  /* 0x00000005ff135819 */ /* 0x000fe40000011413 */
[----:B------:R-:W-:Y:S01]  /*0e80*/  @P4 SHF.R.S32.HI R13, RZ, 0x5, R13 ;  /* 0x00000005ff0d4819 */ /* 0x000fe2000001140d */
[----:B------:R-:W-:Y:S02]  /*0e90*/  IMAD R6, R7, 0x8, R6 ;  /* 0x0000000807067824 */ /* 0x000fe400078e0206 */
[----:B------:R-:W-:Y:S02]  /*0ea0*/  @P5 IMAD.SHL.U32 R4, R19, 0x2, RZ ;  /* 0x0000000213045824 */ /* 0x000fe400078e00ff */
[----:B------:R-:W-:Y:S01]  /*0eb0*/  @P4 IMAD R3, R13, 0x3, RZ ;  /* 0x000000030d034824 */ /* 0x000fe200078e02ff */
[----:B------:R-:W-:Y:S01]  /*0ec0*/  IADD3 R25, R8, R6, R5 ;  /* 0x0000000608197210 */ /* 0x000fe20007ffe005 */
[----:B------:R-:W-:Y:S01]  /*0ed0*/  IMAD.WIDE R18, R18, R27, c[0x0][0x198] ;  /* 0x0000660012127625 */ /* 0x000fe200078e021b */
[----:B------:R-:W-:Y:S05]  /*0ee0*/  @P0 BRA `(.L_x_1663) ;  /* 0x0000033000000947 */ /* 0x000fea0003800000 */
[----:B------:R0:W5:Y:S01]  /*0ef0*/  LDG.E.U16.CONSTANT R2, [R18.64] ;  /* 0x0000000612027981 */ /* 0x000162000c1e9500 */
[----:B------:R-:W-:Y:S01]  /*0f00*/  SHF.R.S32.HI R6, RZ, 0x1f, R17 ;  /* 0x0000001fff067819 */ /* 0x000fe20000011411 */
[----:B------:R-:W-:-:S02]  /*0f10*/  IMAD.SHL.U32 R5, R17, 0x4, RZ ;  /* 0x0000000411057824 */ /* 0x000fc400078e00ff */
[----:B------:R-:W-:Y:S01]  /*0f20*/  IMAD.MOV.U32 R10, RZ, RZ, RZ ;  /* 0x000000ffff0a7224 */ /* 0x000fe200078e00ff */
[----:B------:R-:W-:Y:S01]  /*0f30*/  LEA.HI R6, R6, R17, RZ, 0x3 ;  /* 0x0000001106067211 */ /* 0x000fe200078f18ff */
[----:B------:R-:W-:Y:S01]  /*0f40*/  IMAD.MOV.U32 R16, RZ, RZ, R0 ;  /* 0x000000ffff107224 */ /* 0x000fe200078e0000 */
[----:B------:R-:W-:Y:S02]  /*0f50*/  LOP3.LUT R5, R5, 0x10, RZ, 0xc0, !PT ;  /* 0x0000001005057812 */ /* 0x000fe400078ec0ff */
[----:B------:R-:W-:Y:S02]  /*0f60*/  SHF.R.S32.HI R8, RZ, 0x3, R6 ;  /* 0x00000003ff087819 */ /* 0x000fe40000011406 */
.L_x_1664:
        /* <DEDUP_REMOVED lines=43> */
.L_x_1663:
[----:B------:R-:W-:Y:S02]  /*1220*/  ISETP.GE.OR P0, PT, R0, c[0x0][0x1bc], P0 ;  /* 0x00006f0000007a0c */ /* 0x000fe40000706670 */
[----:B------:R-:W-:Y:S02]  /*1230*/  IADD3 R8, R4, R25, R3 ;  /* 0x0000001904087210 */ /* 0x000fe40007ffe003 */
[----:B------:R-:W-:Y:S02]  /*1240*/  PRMT R2, RZ, 0x5410, RZ ;  /* 0x00005410ff027816 */ /* 0x000fe400000000ff */
[----:B------:R-:W-:Y:S02]  /*1250*/  PRMT R3, RZ, 0x5410, RZ ;  /* 0x00005410ff037816 */ /* 0x000fe400000000ff */
[----:B------:R-:W-:Y:S02]  /*1260*/  PRMT R4, RZ, 0x5410, RZ ;  /* 0x00005410ff047816 */ /* 0x000fe400000000ff */
[----:B------:R-:W-:-:S02]  /*1270*/  PRMT R5, RZ, 0x5410, RZ ;  /* 0x00005410ff057816 */ /* 0x000fc400000000ff */
[----:B-1----:R-:W-:Y:S02]  /*1280*/  PRMT R6, RZ, 0x5410, RZ ;  /* 0x00005410ff067816 */ /* 0x002fe400000000ff */
[----:B------:R-:W-:Y:S01]  /*1290*/  PRMT R7, RZ, 0x5410, RZ ;  /* 0x00005410ff077816 */ /* 0x000fe200000000ff */
[----:B------:R-:W-:Y:S05]  /*12a0*/  @P0 BRA `(.L_x_1665) ;  /* 0x0000118000000947 */ /* 0x000fea0003800000 */
[----:B------:R-:W2:Y:S04]  /*12b0*/  LDG.E.U16.CONSTANT R13, [R18.64+0x2] ;  /* 0x00000206120d7981 */ /* 0x000ea8000c1e9500 */
[----:B------:R1:W5:Y:S01]  /*12c0*/  LDL.64 R56, [R1] ;  /* 0x0000000001387983 */ /* 0x0003620000100a00 */
[----:B------:R-:W-:Y:S01]  /*12d0*/  IMAD R8, R8, c[0x0][0x18c], RZ ;  /* 0x0000630008087a24 */ /* 0x000fe200078e02ff */
[----:B------:R-:W-:Y:S02]  /*12e0*/  PRMT R9, R9, 0x9910, RZ ;  /* 0x0000991009097816 */ /* 0x000fe400000000ff */
[----:B------:R-:W-:-:S02]  /*12f0*/  PRMT R12, R11, 0x9910, RZ ;  /* 0x000099100b0c7816 */ /* 0x000fc400000000ff */
[----:B------:R-:W-:Y:S02]  /*1300*/  SHF.R.S32.HI R10, RZ, 0x1f, R8 ;  /* 0x0000001fff0a7819 */ /* 0x000fe40000011408 */
[----:B------:R-:W-:Y:S02]  /*1310*/  IADD3 R11, P2, R17, R8, RZ ;  /* 0x00000008110b7210 */ /* 0x000fe40007f5e0ff */
[----:B------:R-:W-:Y:S01]  /*1320*/  ISETP.NE.AND P0, PT, R9, RZ, PT ;  /* 0x000000ff0900720c */ /* 0x000fe20003f05270 */
[----:B------:R-:W-:Y:S01]  /*1330*/  IMAD.MOV.U32 R9, RZ, RZ, R12 ;  /* 0x000000ffff097224 */ /* 0x000fe200078e000c */
[----:B------:R-:W-:Y:S02]  /*1340*/  LEA.HI.X.SX32 R10, R17, R10, 0x1, P2 ;  /* 0x0000000a110a7211 */ /* 0x000fe400010f0eff */
[----:B------:R-:W-:Y:S02]  /*1350*/  LEA R8, P4, R11, c[0x0][0x168], 0x2 ;  /* 0x00005a000b087a11 */ /* 0x000fe400078810ff */
[----:B------:R-:W-:-:S02]  /*1360*/  ISETP.NE.AND P3, PT, R9, RZ, PT ;  /* 0x000000ff0900720c */ /* 0x000fc40003f65270 */
[----:B------:R-:W-:Y:S01]  /*1370*/  LEA.HI.X R9, R11, c[0x0][0x16c], R10, 0x2, P4 ;  /* 0x00005b000b097a11 */ /* 0x000fe200020f140a */
[----:B------:R-:W-:Y:S01]  /*1380*/  IMAD.MOV.U32 R11, RZ, RZ, c[0x0][0x18c] ;  /* 0x00006300ff0b7624 */ /* 0x000fe200078e00ff */
[----:B------:R-:W-:-:S04]  /*1390*/  PRMT R14, R14, 0x9910, RZ ;  /* 0x000099100e0e7816 */ /* 0x000fc800000000ff */
[----:B------:R-:W-:Y:S01]  /*13a0*/  SHF.R.S32.HI R12, RZ, 0x1f, R11 ;  /* 0x0000001fff0c7819 */ /* 0x000fe2000001140b */
[----:B------:R-:W-:Y:S01]  /*13b0*/  IMAD.MOV.U32 R10, RZ, RZ, RZ ;  /* 0x000000ffff0a7224 */ /* 0x000fe200078e00ff */
[----:B------:R-:W-:Y:S02]  /*13c0*/  ISETP.NE.AND P2, PT, R14, RZ, PT ;  /* 0x000000ff0e00720c */ /* 0x000fe40003f45270 */
[----:B------:R-:W-:Y:S02]  /*13d0*/  ISETP.LT.OR P0, PT, R15, 0x3, !P0 ;  /* 0x000000030f00780c */ /* 0x000fe40004701670 */
[----:B------:R-:W-:Y:S02]  /*13e0*/  PRMT R2, RZ, 0x7610, R2 ;  /* 0x00007610ff027816 */ /* 0x000fe40000000002 */
[----:B------:R-:W-:Y:S01]  /*13f0*/  SHF.L.U64.HI R12, R11, 0x2, R12 ;  /* 0x000000020b0c7819 */ /* 0x000fe2000001020c */
[----:B------:R-:W-:Y:S01]  /*1400*/  UMOV UR4, URZ ;  /* 0x0000003f00047c82 */ /* 0x000fe20008000000 */
[----:B-12---:R-:W-:-:S05]  /*1410*/  IMAD.IADD R13, R0, 0x1, R13 ;  /* 0x00000001000d7824 */ /* 0x006fca00078e020d */
.L_x_1669:
        /* <DEDUP_REMOVED lines=14> */
[----:B0-----:R-:W2:Y:S01]  /*1500*/  LDG.E.128.CONSTANT R16, [R8.64] ;  /* 0x0000000608107981 */ /* 0x001ea2000c1e9d00 */
[----:B------:R-:W-:Y:S01]  /*1510*/  IMAD.MOV.U32 R29, RZ, RZ, 0x3400 ;  /* 0x00003400ff1d7424 */ /* 0x000fe200078e00ff */
[----:B------:R-:W-:Y:S01]  /*1520*/  ISETP.GE.AND P4, PT, R54, 0x2, PT ;  /* 0x000000023600780c */ /* 0x000fe20003f86270 */
[----:B------:R-:W-:-:S02]  /*1530*/  IMAD.MOV.U32 R37, RZ, RZ, 0x2c00 ;  /* 0x00002c00ff257424 */ /* 0x000fc400078e00ff */
[----:B------:R-:W-:Y:S01]  /*1540*/  IMAD.MOV.U32 R45, RZ, RZ, 0x2400 ;  /* 0x00002400ff2d7424 */ /* 0x000fe200078e00ff */
[C---:B--2---:R-:W-:Y:S02]  /*1550*/  LOP3.LUT R14, R16.reuse, 0xc000c, RZ, 0xc0, !PT ;  /* 0x000c000c100e7812 */ /* 0x044fe400078ec0ff */
[----:B------:R-:W-:Y:S02]  /*1560*/  SHF.R.U32.HI R20, RZ, 0x8, R16 ;  /* 0x00000008ff147819 */ /* 0x000fe40000011610 */
[C---:B------:R-:W-:Y:S02]  /*1570*/  LOP3.LUT R30, R16.reuse, 0x300030, RZ, 0xc0, !PT ;  /* 0x00300030101e7812 */ /* 0x040fe400078ec0ff */
[C---:B------:R-:W-:Y:S02]  /*1580*/  LOP3.LUT R39, R16.reuse, 0xc000c0, RZ, 0xc0, !PT ;  /* 0x00c000c010277812 */ /* 0x040fe400078ec0ff */
[----:B------:R-:W-:Y:S02]  /*1590*/  LOP3.LUT R22, R16, 0x30003, RZ, 0xc0, !PT ;  /* 0x0003000310167812 */ /* 0x000fe400078ec0ff */
[----:B------:R-:W-:-:S02]  /*15a0*/  LOP3.LUT R25, R18, 0xc000c, RZ, 0xc0, !PT ;  /* 0x000c000c12197812 */ /* 0x000fc400078ec0ff */
[C---:B------:R-:W-:Y:S02]  /*15b0*/  LOP3.LUT R15, R17.reuse, 0xc000c, RZ, 0xc0, !PT ;  /* 0x000c000c110f7812 */ /* 0x040fe400078ec0ff */
[----:B------:R-:W-:Y:S02]  /*15c0*/  SHF.R.U32.HI R16, RZ, 0x8, R17 ;  /* 0x00000008ff107819 */ /* 0x000fe40000011611 */
[C---:B------:R-:W-:Y:S02]  /*15d0*/  LOP3.LUT R31, R17.reuse, 0x300030, RZ, 0xc0, !PT ;  /* 0x00300030111f7812 */ /* 0x040fe400078ec0ff */
[C---:B------:R-:W-:Y:S02]  /*15e0*/  LOP3.LUT R38, R17.reuse, 0xc000c0, RZ, 0xc0, !PT ;  /* 0x00c000c011267812 */ /* 0x040fe400078ec0ff */
[----:B------:R-:W-:Y:S02]  /*15f0*/  LOP3.LUT R21, R17, 0x30003, RZ, 0xc0, !PT ;  /* 0x0003000311157812 */ /* 0x000fe400078ec0ff */
[----:B------:R-:W-:-:S02]  /*1600*/  SHF.R.U32.HI R17, RZ, 0x8, R18 ;  /* 0x00000008ff117819 */ /* 0x000fc40000011612 */
        /* <DEDUP_REMOVED lines=131> */
.L_x_1667:
        /* <DEDUP_REMOVED lines=44> */
.L_x_1668:
        /* <DEDUP_REMOVED lines=44> */
.L_x_1666:
[----:B------:R-:W-:Y:S01]  /*23c0*/  IADD3 R0, R0, 0x10, RZ ;  /* 0x0000001000007810 */ /* 0x000fe20007ffe0ff */
[----:B------:R-:W-:Y:S01]  /*23d0*/  UIADD3 UR4, UR4, 0x20, URZ ;  /* 0x0000002004047890 */ /* 0x000fe2000fffe03f */
[----:B------:R-:W-:Y:S02]  /*23e0*/  LEA R8, P5, R11, R8, 0x2 ;  /* 0x000000080b087211 */ /* 0x000fe400078a10ff */
[C---:B------:R-:W-:Y:S02]  /*23f0*/  ISETP.GE.AND P4, PT, R0.reuse, c[0x0][0x1bc], PT ;  /* 0x00006f0000007a0c */ /* 0x040fe40003f86270 */
[----:B------:R-:W-:Y:S01]  /*2400*/  ISETP.LT.AND P6, PT, R0, R55, PT ;  /* 0x000000370000720c */ /* 0x000fe20003fc1270 */
[----:B------:R-:W-:-:S12]  /*2410*/  IMAD.X R9, R9, 0x1, R12, P5 ;  /* 0x0000000109097824 */ /* 0x000fd800028e060c */
[----:B------:R-:W-:Y:S05]  /*2420*/  @!P4 BRA P6, `(.L_x_1669) ;  /* 0xffffeff00000c947 */ /* 0x000fea000303ffff */
.L_x_1665:
[----:B------:R-:W-:Y:S05]  /*2430*/  @!P1 EXIT ;  /* 0x000000000000994d */ /* 0x000fea0003800000 */
[----:B------:R-:W1:Y:S01]  /*2440*/  S2R R9, SR_CTAID.X ;  /* 0x0000000000097919 */ /* 0x000e620000002500 */
[----:B------:R-:W-:Y:S02]  /*2450*/  IMAD.MOV.U32 R15, RZ, RZ, 0x2 ;  /* 0x00000002ff0f7424 */ /* 0x000fe400078e00ff */
[----:B------:R-:W-:Y:S01]  /*2460*/  IMAD.MOV.U32 R11, RZ, RZ, R2 ;  /* 0x000000ffff0b7224 */ /* 0x000fe200078e0002 */
[----:B------:R-:W1:Y:S04]  /*2470*/  S2R R8, SR_TID.X ;  /* 0x0000000000087919 */ /* 0x000e680000002100 */
[----:B------:R-:W2:Y:S01]  /*2480*/  S2R R0, SR_CTAID.Y ;  /* 0x0000000000007919 */ /* 0x000ea20000002600 */
[----:B-1----:R-:W-:-:S04]  /*2490*/  IMAD R9, R9, 0x40, R8 ;  /* 0x0000004009097824 */ /* 0x002fc800078e0208 */
[----:B------:R-:W-:Y:S02]  /*24a0*/  IMAD.SHL.U32 R9, R9, 0x4, RZ ;  /* 0x0000000409097824 */ /* 0x000fe400078e00ff */
[----:B--2---:R-:W-:-:S04]  /*24b0*/  IMAD R0, R0, 0x3, RZ ;  /* 0x0000000300007824 */ /* 0x004fc800078e02ff */
        /* <DEDUP_REMOVED lines=8> */
.L_x_1673:
[----:B------:R-:W1:Y:S02]  /*2540*/  LDS R12, [R10] ;  /* 0x000000000a0c7984 */ /* 0x000e640000000800 */
[----:B-1----:R-:W-:-:S06]  /*2550*/  HADD2 R13, R12, R2 ;  /* 0x000000020c0d7230 */ /* 0x002fcc0000000000 */
[----:B------:R-:W1:Y:S02]  /*2560*/  ATOMS.CAST.SPIN R13, [R10], R12, R13 ;  /* 0x0000000c0a0d738d */ /* 0x000e64000180000d */
[----:B-1----:R-:W-:-:S13]  /*2570*/  ISETP.EQ.U32.AND P0, PT, R13, 0x1, PT ;  /* 0x000000010d00780c */ /* 0x002fda0003f02070 */
[----:B------:R-:W-:Y:S05]  /*2580*/  @!P0 BRA `(.L_x_1673) ;  /* 0xffffffb000008947 */ /* 0x000fea000383ffff */
[----:B------:R-:W-:Y:S05]  /*2590*/  BRA `(.L_x_1671) ;  /* 0x0000003000007947 */ /* 0x000fea0003800000 */
.L_x_1672:
[----:B------:R-:W2:Y:S02]  /*25a0*/  LD.E R2, [R8.64] ;  /* 0x0000000608027980 */ /* 0x000ea4000c101900 */
[----:B--2---:R-:W-:-:S05]  /*25b0*/  IMAD.IADD R11, R11, 0x1, R2 ;  /* 0x000000010b0b7824 */ /* 0x004fca00078e0202 */
[----:B------:R1:W-:Y:S02]  /*25c0*/  ST.E [R8.64], R11 ;  /* 0x0000000b08007985 */ /* 0x0003e4000c101906 */
.L_x_1671:
[----:B------:R-:W-:Y:S05]  /*25d0*/  BSYNC B0 ;  /* 0x0000000000007941 */ /* 0x000fea0003800000 */
.L_x_1670:
[----:B------:R-:W2:Y:S01]  /*25e0*/  ATOM.E.ADD.F16x2.RN.STRONG.GPU P0, RZ, [R8.64+0x4], R3 ;  /* 0x0000040308ff798a */ /* 0x000ea2000810e9c6 */
[----:B------:R-:W-:Y:S01]  /*25f0*/  BSSY B0, `(.L_x_1674) ;  /* 0x0000010000007945 */ /* 0x000fe20003800000 */
[----:B--2---:R-:W-:Y:S05]  /*2600*/  @P0 BRA `(.L_x_1675) ;  /* 0x000000e000000947 */ /* 0x004fea0003800000 */
[----:B------:R-:W2:Y:S02]  /*2610*/  QSPC.E.S P0, RZ, [R8+0x4] ;  /* 0x0000040008ff73aa */ /* 0x000ea40000000500 */
[----:B--2---:R-:W-:Y:S05]  /*2620*/  @!P0 BRA `(.L_x_1676) ;  /* 0x0000009000008947 */ /* 0x004fea0003800000 */
[----:B-1----:R-:W-:Y:S01]  /*2630*/  IADD3 R8, R8, 0x4, RZ ;  /* 0x0000000408087810 */ /* 0x002fe20007ffe0ff */
[----:B------:R-:W-:-:S03]  /*2640*/  IMAD.MOV.U32 R9, RZ, RZ, R3 ;  /* 0x000000ffff097224 */ /* 0x000fc600078e0003 */
[----:B------:R-:W-:-:S05]  /*2650*/  LOP3.LUT R8, R8, 0xffffff, RZ, 0xc0, !PT ;  /* 0x00ffffff08087812 */ /* 0x000fca00078ec0ff */
.L_x_1677:
[----:B------:R-:W1:Y:S02]  /*2660*/  LDS R2, [R8] ;  /* 0x0000000008027984 */ /* 0x000e640000000800 */
[----:B-1----:R-:W-:-:S10]  /*2670*/  HFMA2.MMA R3, R2, 1, 1, R9 ;  /* 0x3c003c0002037835 */ /* 0x002fd40000000009 */
[----:B------:R-:W1:Y:S02]  /*2680*/  ATOMS.CAST.SPIN R3, [R8], R2, R3 ;  /* 0x000000020803738d */ /* 0x000e640001800003 */
[----:B-1----:R-:W-:-:S13]  /*2690*/  ISETP.EQ.U32.AND P0, PT, R3, 0x1, PT ;  /* 0x000000010300780c */ /* 0x002fda0003f02070 */
[----:B------:R-:W-:Y:S05]  /*26a0*/  @!P0 BRA `(.L_x_1677) ;  /* 0xffffffb000008947 */ /* 0x000fea000383ffff */
[----:B------:R-:W-:Y:S05]  /*26b0*/  BRA `(.L_x_1675) ;  /* 0x0000003000007947 */ /* 0x000fea0003800000 */
.L_x_1676:
[----:B------:R-:W2:Y:S02]  /*26c0*/  LD.E R2, [R8.64+0x4] ;  /* 0x0000040608027980 */ /* 0x000ea4000c101900 */
[----:B--2---:R-:W-:-:S05]  /*26d0*/  IMAD.IADD R3, R3, 0x1, R2 ;  /* 0x0000000103037824 */ /* 0x004fca00078e0202 */
[----:B------:R2:W-:Y:S02]  /*26e0*/  ST.E [R8.64+0x4], R3 ;  /* 0x0000040308007985 */ /* 0x0005e4000c101906 */
.L_x_1675:
[----:B------:R-:W-:Y:S05]  /*26f0*/  BSYNC B0 ;  /* 0x0000000000007941 */ /* 0x000fea0003800000 */
.L_x_1674:
[----:B------:R-:W-:-:S13]  /*2700*/  ISETP.GE.AND P0, PT, R54, 0x2, PT ;  /* 0x000000023600780c */ /* 0x000fda0003f06270 */
[----:B------:R-:W-:Y:S05]  /*2710*/  @!P0 EXIT ;  /* 0x000000000000894d */ /* 0x000fea0003800000 */
[----:B------:R-:W-:Y:S01]  /*2720*/  IADD3 R0, R0, c[0x0][0x18c], RZ ;  /* 0x0000630000007a10 */ /* 0x000fe20007ffe0ff */
[----:B-12---:R-:W-:-:S04]  /*2730*/  IMAD.MOV.U32 R9, RZ, RZ, R4 ;  /* 0x000000ffff097224 */ /* 0x006fc800078e0004 */
[----:B------:R-:W-:-:S05]  /*2740*/  IMAD.WIDE R2, R0, R15, c[0x0][0x180] ;  /* 0x0000600000027625 */ /* 0x000fca00078e020f */
[----:B------:R-:W2:Y:S01]  /*2750*/  ATOM.E.ADD.F16x2.RN.STRONG.GPU P0, RZ, [R2.64], R9 ;  /* 0x0000000902ff798a */ /* 0x000ea2000810e9c6 */
[----:B------:R-:W-:Y:S01]  /*2760*/  BSSY B0, `(.L_x_1678) ;  /* 0x000000e000007945 */ /* 0x000fe20003800000 */
[----:B--2---:R-:W-:Y:S05]  /*2770*/  @P0 BRA `(.L_x_1679) ;  /* 0x000000c000000947 */ /* 0x004fea0003800000 */
[----:B------:R-:W1:Y:S02]  /*2780*/  QSPC.E.S P0, RZ, [R2] ;  /* 0x0000000002ff73aa */ /* 0x000e640000000500 */
[----:B-1----:R-:W-:Y:S05]  /*2790*/  @!P0 BRA `(.L_x_1680) ;  /* 0x0000007000008947 */ /* 0x002fea0003800000 */
[----:B------:R-:W-:-:S05]  /*27a0*/  LOP3.LUT R8, R2, 0xffffff, RZ, 0xc0, !PT ;  /* 0x00ffffff02087812 */ /* 0x000fca00078ec0ff */
.L_x_1681:
[----:B------:R-:W1:Y:S02]  /*27b0*/  LDS R10, [R8] ;  /* 0x00000000080a7984 */ /* 0x000e640000000800 */
[----:B-1----:R-:W-:-:S06]  /*27c0*/  HADD2 R11, R10, R4 ;  /* 0x000000040a0b7230 */ /* 0x002fcc0000000000 */
[----:B------:R-:W1:Y:S02]  /*27d0*/  ATOMS.CAST.SPIN R11, [R8], R10, R11 ;  /* 0x0000000a080b738d */ /* 0x000e64000180000b */
[----:B-1----:R-:W-:-:S13]  /*27e0*/  ISETP.EQ.U32.AND P0, PT, R11, 0x1, PT ;  /* 0x000000010b00780c */ /* 0x002fda0003f02070 */
[----:B------:R-:W-:Y:S05]  /*27f0*/  @!P0 BRA `(.L_x_1681) ;  /* 0xffffffb000008947 */ /* 0x000fea000383ffff */
[----:B------:R-:W-:Y:S05]  /*2800*/  BRA `(.L_x_1679) ;  /* 0x0000003000007947 */ /* 0x000fea0003800000 */
.L_x_1680:
[----:B------:R-:W2:Y:S02]  /*2810*/  LD.E R4, [R2.64] ;  /* 0x0000000602047980 */ /* 0x000ea4000c101900 */
[----:B--2---:R-:W-:-:S05]  /*2820*/  IMAD.IADD R9, R9, 0x1, R4 ;  /* 0x0000000109097824 */ /* 0x004fca00078e0204 */
[----:B------:R1:W-:Y:S02]  /*2830*/  ST.E [R2.64], R9 ;  /* 0x0000000902007985 */ /* 0x0003e4000c101906 */
.L_x_1679:
[----:B------:R-:W-:Y:S05]  /*2840*/  BSYNC B0 ;  /* 0x0000000000007941 */ /* 0x000fea0003800000 */
.L_x_1678:
        /* <DEDUP_REMOVED lines=8> */
.L_x_1685:
[----:B------:R-:W1:Y:S02]  /*28d0*/  LDS R4, [R2] ;  /* 0x0000000002047984 */ /* 0x000e640000000800 */
[----:B-1----:R-:W-:-:S10]  /*28e0*/  HFMA2.MMA R5, R4, 1, 1, R3 ;  /* 0x3c003c0004057835 */ /* 0x002fd40000000003 */
[----:B------:R-:W1:Y:S02]  /*28f0*/  ATOMS.CAST.SPIN R5, [R2], R4, R5 ;  /* 0x000000040205738d */ /* 0x000e640001800005 */
[----:B-1----:R-:W-:-:S13]  /*2900*/  ISETP.EQ.U32.AND P0, PT, R5, 0x1, PT ;  /* 0x000000010500780c */ /* 0x002fda0003f02070 */
[----:B------:R-:W-:Y:S05]  /*2910*/  @!P0 BRA `(.L_x_1685) ;  /* 0xffffffb000008947 */ /* 0x000fea000383ffff */
[----:B------:R-:W-:Y:S05]  /*2920*/  BRA `(.L_x_1683) ;  /* 0x0000003000007947 */ /* 0x000fea0003800000 */
.L_x_1684:
[----:B------:R-:W2:Y:S02]  /*2930*/  LD.E R4, [R2.64+0x4] ;  /* 0x0000040602047980 */ /* 0x000ea4000c101900 */
[----:B--2---:R-:W-:-:S05]  /*2940*/  IMAD.IADD R5, R5, 0x1, R4 ;  /* 0x0000000105057824 */ /* 0x004fca00078e0204 */
[----:B------:R2:W-:Y:S02]  /*2950*/  ST.E [R2.64+0x4], R5 ;  /* 0x0000040502007985 */ /* 0x0005e4000c101906 */
.L_x_1683:
[----:B------:R-:W-:Y:S05]  /*2960*/  BSYNC B0 ;  /* 0x0000000000007941 */ /* 0x000fea0003800000 */
.L_x_1682:
[----:B------:R-:W-:-:S13]  /*2970*/  ISETP.NE.AND P0, PT, R54, 0x2, PT ;  /* 0x000000023600780c */ /* 0x000fda0003f05270 */
[----:B------:R-:W-:Y:S05]  /*2980*/  @!P0 EXIT ;  /* 0x000000000000894d */ /* 0x000fea0003800000 */
[----:B-12---:R-:W-:-:S05]  /*2990*/  IADD3 R2, R0, c[0x0][0x18c], RZ ;  /* 0x0000630000027a10 */ /* 0x006fca0007ffe0ff */
[----:B------:R-:W-:-:S05]  /*29a0*/  IMAD.WIDE R2, R2, R15, c[0x0][0x180] ;  /* 0x0000600002027625 */ /* 0x000fca00078e020f */
[----:B------:R-:W2:Y:S01]  /*29b0*/  ATOM.E.ADD.F16x2.RN.STRONG.GPU P0, RZ, [R2.64], R6 ;  /* 0x0000000602ff798a */ /* 0x000ea2000810e9c6 */
[----:B------:R-:W-:Y:S01]  /*29c0*/  BSSY B0, `(.L_x_1686) ;  /* 0x000000e000007945 */ /* 0x000fe20003800000 */
[----:B--2---:R-:W-:Y:S05]  /*29d0*/  @P0 BRA `(.L_x_1687) ;  /* 0x000000c000000947 */ /* 0x004fea0003800000 */
[----:B------:R-:W1:Y:S02]  /*29e0*/  QSPC.E.S P0, RZ, [R2] ;  /* 0x0000000002ff73aa */ /* 0x000e640000000500 */
[----:B-1----:R-:W-:Y:S05]  /*29f0*/  @!P0 BRA `(.L_x_1688) ;  /* 0x0000007000008947 */ /* 0x002fea0003800000 */
[----:B------:R-:W-:-:S05]  /*2a00*/  LOP3.LUT R0, R2, 0xffffff, RZ, 0xc0, !PT ;  /* 0x00ffffff02007812 */ /* 0x000fca00078ec0ff */
.L_x_1689:
[----:B------:R-:W1:Y:S02]  /*2a10*/  LDS R4, [R0] ;  /* 0x0000000000047984 */ /* 0x000e640000000800 */
[----:B-1----:R-:W-:-:S06]  /*2a20*/  HADD2 R5, R4, R6 ;  /* 0x0000000604057230 */ /* 0x002fcc0000000000 */
[----:B------:R-:W1:Y:S02]  /*2a30*/  ATOMS.CAST.SPIN R5, [R0], R4, R5 ;  /* 0x000000040005738d */ /* 0x000e640001800005 */
[----:B-1----:R-:W-:-:S13]  /*2a40*/  ISETP.EQ.U32.AND P0, PT, R5, 0x1, PT ;  /* 0x000000010500780c */ /* 0x002fda0003f02070 */
[----:B------:R-:W-:Y:S05]  /*2a50*/  @!P0 BRA `(.L_x_1689) ;  /* 0xffffffb000008947 */ /* 0x000fea000383ffff */
[----:B------:R-:W-:Y:S05]  /*2a60*/  BRA `(.L_x_1687) ;  /* 0x0000003000007947 */ /* 0x000fea0003800000 */
.L_x_1688:
[----:B------:R-:W2:Y:S02]  /*2a70*/  LD.E R0, [R2.64] ;  /* 0x0000000602007980 */ /* 0x000ea4000c101900 */
[----:B--2---:R-:W-:-:S05]  /*2a80*/  IMAD.IADD R5, R6, 0x1, R0 ;  /* 0x0000000106057824 */ /* 0x004fca00078e0200 */
[----:B------:R1:W-:Y:S02]  /*2a90*/  ST.E [R2.64], R5 ;  /* 0x0000000502007985 */ /* 0x0003e4000c101906 */
.L_x_1687:
[----:B------:R-:W-:Y:S05]  /*2aa0*/  BSYNC B0 ;  /* 0x0000000000007941 */ /* 0x000fea0003800000 */
.L_x_1686:
[----:B------:R-:W2:Y:S02]  /*2ab0*/  ATOM.E.ADD.F16x2.RN.STRONG.GPU P0, RZ, [R2.64+0x4], R7 ;  /* 0x0000040702ff798a */ /* 0x000ea4000810e9c6 */
[----:B--2---:R-:W-:Y:S05]  /*2ac0*/  @P0 EXIT ;  /* 0x000000000000094d */ /* 0x004fea0003800000 */
[----:B------:R-:W2:Y:S02]  /*2ad0*/  QSPC.E.S P0, RZ, [R2+0x4] ;  /* 0x0000040002ff73aa */ /* 0x000ea40000000500 */
[----:B--2---:R-:W-:Y:S05]  /*2ae0*/  @!P0 BRA `(.L_x_1690) ;  /* 0x0000008000008947 */ /* 0x004fea0003800000 */
[----:B-1----:R-:W-:-:S04]  /*2af0*/  IADD3 R2, R2, 0x4, RZ ;  /* 0x0000000402027810 */ /* 0x002fc80007ffe0ff */
[----:B------:R-:W-:-:S05]  /*2b00*/  LOP3.LUT R2, R2, 0xffffff, RZ, 0xc0, !PT ;  /* 0x00ffffff02027812 */ /* 0x000fca00078ec0ff */
.L_x_1691:
[----:B------:R-:W1:Y:S02]  /*2b10*/  LDS R4, [R2] ;  /* 0x0000000002047984 */ /* 0x000e640000000800 */
[----:B-1----:R-:W-:-:S10]  /*2b20*/  HFMA2.MMA R5, R4, 1, 1, R7 ;  /* 0x3c003c0004057835 */ /* 0x002fd40000000007 */
[----:B------:R-:W1:Y:S02]  /*2b30*/  ATOMS.CAST.SPIN R5, [R2], R4, R5 ;  /* 0x000000040205738d */ /* 0x000e640001800005 */
[----:B-1----:R-:W-:-:S13]  /*2b40*/  ISETP.EQ.U32.AND P0, PT, R5, 0x1, PT ;  /* 0x000000010500780c */ /* 0x002fda0003f02070 */
[----:B------:R-:W-:Y:S05]  /*2b50*/  @!P0 BRA `(.L_x_1691) ;  /* 0xffffffb000008947 */ /* 0x000fea000383ffff */
[----:B------:R-:W-:Y:S05]  /*2b60*/  EXIT ;  /* 0x000000000000794d */ /* 0x000fea0003800000 */
.L_x_1690:
[----:B------:R-:W2:Y:S02]  /*2b70*/  LD.E R0, [R2.64+0x4] ;  /* 0x0000040602007980 */ /* 0x000ea4000c101900 */
[----:B-12---:R-:W-:-:S05]  /*2b80*/  IMAD.IADD R5, R7, 0x1, R0 ;  /* 0x0000000107057824 */ /* 0x006fca00078e0200 */
[----:B------:R-:W-:Y:S01]  /*2b90*/  ST.E [R2.64+0x4], R5 ;  /* 0x0000040502007985 */ /* 0x000fe2000c101906 */
[----:B------:R-:W-:Y:S05]  /*2ba0*/  EXIT ;  /* 0x000000000000794d */ /* 0x000fea0003800000 */
.L_x_1692:
        /* <DEDUP_REMOVED lines=13> */
.L_x_3289:


//--------------------- .text._Z23gemm_half_q_half_kernelILi3ELi32ELb1ELb0ELi32EEvPK6__halfPKjS4_S2_PS0_iiiiPKtS7_iiiiiibS2_i --------------------------
	.section	.text._Z23gemm_half_q_half_kernelILi3ELi32ELb1ELb0ELi32EEvPK6__halfPKjS4_S2_PS0_iiiiPKtS7_iiiiiibS2_i,"ax",@progbits
	.sectioninfo	@"SHI_REGISTERS=64"
	.align	128
        .global         _Z23gemm_half_q_half_kernelILi3ELi32ELb1ELb0ELi32EEvPK6__halfPKjS4_S2_PS0_iiiiPKtS7_iiiiiibS2_i
        .type           _Z23gemm_half_q_half_kernelILi3ELi32ELb1ELb0ELi32EEvPK6__halfPKjS4_S2_PS0_iiiiPKtS7_iiiiiibS2_i,@function
        .size           _Z23gemm_half_q_half_kernelILi3ELi32ELb1ELb0ELi32EEvPK6__halfPKjS4_S2_PS0_iiiiPKtS7_iiiiiibS2_i,(.L_x_3290 - _Z23gemm_half_q_half_kernelILi3ELi32ELb1ELb0ELi32EEvPK6__halfPKjS4_S2_PS0_iiiiPKtS7_iiiiiibS2_i)
        .other          _Z23gemm_half_q_half_kernelILi3ELi32ELb1ELb0ELi32EEvPK6__halfPKjS4_S2_PS0_iiiiPKtS7_iiiiiibS2_i,@"STO_CUDA_ENTRY STV_DEFAULT"
_Z23gemm_half_q_half_kernelILi3ELi32ELb1ELb0ELi32EEvPK6__halfPKjS4_S2_PS0_iiiiPKtS7_iiiiiibS2_i:
.text._Z23gemm_half_q_half_kernelILi3ELi32ELb1ELb0ELi32EEvPK6__halfPKjS4_S2_PS0_iiiiPKtS7_iiiiiibS2_i:
[----:B------:R-:W-:Y:S02]  /*0000*/  IMAD.MOV.U32 R1, RZ, RZ, c[0x0][0x28] ;  /* 0x00000a00ff017624 */ /* 0x000fe400078e00ff */
[----:B------:R-:W0:Y:S01]  /*0010*/  S2R R2, SR_CTAID.Y ;  /* 0x0000000000027919 */ /* 0x000e220000002600 */
[----:B------:R-:W-:Y:S01]  /*0020*/  IMAD.MOV.U32 R5, RZ, RZ, -0x3 ;  /* 0xfffffffdff057424 */ /* 0x000fe200078e00ff */
[----:B------:R-:W-:Y:S01]  /*0030*/  ULDC.64 UR6, c[0x0][0x118] ;  /* 0x0000460000067ab9 */ /* 0x000fe20000000a00 */
[----:B------:R-:W-:Y:S01]  /*0040*/  PRMT R7, RZ, 0x7610, R7 ;  /* 0x00007610ff077816 */ /* 0x000fe20000000007 */
[----:B------:R-:W1:Y:S01]  /*0050*/  S2R R3, SR_TID.X ;  /* 0x0000000000037919 */ /* 0x000e620000002100 */
[----:B------:R-:W-:Y:S02]  /*0060*/  PRMT R53, RZ, 0x7610, R53 ;  /* 0x00007610ff357816 */ /* 0x000fe40000000035 */
[----:B------:R-:W-:Y:S01]  /*0070*/  PRMT R52, RZ, 0x7610, R52 ;  /* 0x00007610ff347816 */ /* 0x000fe20000000034 */
[----:B------:R-:W2:Y:S01]  /*0080*/  S2R R0, SR_CTAID.Z ;  /* 0x0000000000007919 */ /* 0x000ea20000002700 */
        /* <DEDUP_REMOVED lines=25> */
.L_x_1693:
        /* <DEDUP_REMOVED lines=33> */
.L_x_1698:
        /* <DEDUP_REMOVED lines=17> */
.L_x_1697:
        /* <DEDUP_REMOVED lines=17> */
.L_x_1696:
        /* <DEDUP_REMOVED lines=13> */
.L_x_1700:
        /* <DEDUP_REMOVED lines=17> */
.L_x_1699:
        /* <DEDUP_REMOVED lines=15> */
.L_x_1695:
[----:B------:R-:W-:Y:S05]  /*0920*/  BSYNC B0 ;  /* 0x0000000000007941 */ /* 0x000fea0003800000 */
.L_x_1694:
        /* <DEDUP_REMOVED lines=18> */
.L_x_1703:
        /* <DEDUP_REMOVED lines=11> */
.L_x_1702:
        /* <DEDUP_REMOVED lines=10> */
.L_x_1701:
        /* <DEDUP_REMOVED lines=11> */
[----:B------:R-:W-:Y:S02]  /*0c50*/  @P5 IMNMX R5, R54, c[0x0][0x1b4], PT ;  /* 0x00006d0036055a17 */ /* 0x000fe40003800200 */
[----:B------:R-:W-:-:S02]  /*0c60*/  @P0 SHF.R.S32.HI R3, RZ, 0x1f, R2 ;  /* 0x0000001fff030819 */ /* 0x000fc40000011402 */
[C---:B------:R-:W-:Y:S02]  /*0c70*/  @P4 IMNMX R4, R54.reuse, c[0x0][0x1b0], PT ;  /* 0x00006c0036044a17 */ /* 0x040fe40003800200 */
[----:B------:R-:W-:Y:S02]  /*0c80*/  @P5 IADD3 R9, R5, -c[0x0][0x1b0], RZ ;  /* 0x80006c0005095a10 */ /* 0x000fe40007ffe0ff */
[----:B------:R-:W-:Y:S02]  /*0c90*/  @P0 LEA.HI R3, R3, R2, RZ, 0x5 ;  /* 0x0000000203030211 */ /* 0x000fe400078f28ff */
[----:B------:R-:W-:Y:S02]  /*0ca0*/  @P2 IMNMX R10, R54, c[0x0][0x1b8], PT ;  /* 0x00006e00360a2a17 */ /* 0x000fe40003800200 */
[----:B------:R-:W-:Y:S02]  /*0cb0*/  @P4 IADD3 R4, R4, -c[0x0][0x1ac], RZ ;  /* 0x80006b0004044a10 */ /* 0x000fe40007ffe0ff */
[----:B------:R-:W-:-:S02]  /*0cc0*/  @P5 SHF.R.S32.HI R2, RZ, 0x1f, R9 ;  /* 0x0000001fff025819 */ /* 0x000fc40000011409 */
[----:B------:R-:W-:Y:S02]  /*0cd0*/  @P3 IMNMX R13, R54, c[0x0][0x1bc], PT ;  /* 0x00006f00360d3a17 */ /* 0x000fe40003800200 */
[----:B------:R-:W-:Y:S02]  /*0ce0*/  @P0 SHF.R.S32.HI R3, RZ, 0x5, R3 ;  /* 0x00000005ff030819 */ /* 0x000fe40000011403 */
[----:B------:R-:W-:Y:S02]  /*0cf0*/  @P2 IADD3 R11, R10, -c[0x0][0x1b4], RZ ;  /* 0x80006d000a0b2a10 */ /* 0x000fe40007ffe0ff */
[----:B------:R-:W-:Y:S02]  /*0d00*/  @P4 SHF.R.S32.HI R5, RZ, 0x1f, R4 ;  /* 0x0000001fff054819 */ /* 0x000fe40000011404 */
[----:B------:R-:W-:Y:S01]  /*0d10*/  @P5 LEA.HI R10, R2, R9, RZ, 0x5 ;  /* 0x00000009020a5211 */ /* 0x000fe200078f28ff */
[----:B------:R-:W-:Y:S01]  /*0d20*/  IMAD.MOV.U32 R2, RZ, RZ, RZ ;  /* 0x000000ffff027224 */ /* 0x000fe200078e00ff */
[----:B------:R-:W-:Y:S01]  /*0d30*/  @P3 IADD3 R13, R13, -c[0x0][0x1b8], RZ ;  /* 0x80006e000d0d3a10 */ /* 0x000fe20007ffe0ff */
[----:B------:R-:W-:Y:S01]  /*0d40*/  @P0 IMAD R2, R3, 0x6, RZ ;  /* 0x0000000603020824 */ /* 0x000fe200078e02ff */
[----:B------:R-:W-:Y:S01]  /*0d50*/  ISETP.GE.AND P0, PT, R54, R55, PT ;  /* 0x000000373600720c */ /* 0x000fe20003f06270 */
[----:B------:R-:W-:Y:S01]  /*0d60*/  IMAD.MOV.U32 R9, RZ, RZ, RZ ;  /* 0x000000ffff097224 */ /* 0x000fe200078e00ff */
[----:B------:R-:W-:Y:S01]  /*0d70*/  @P4 LEA.HI R5, R5, R4, RZ, 0x5 ;  /* 0x0000000405054211 */ /* 0x000fe200078f28ff */
[----:B------:R-:W-:Y:S01]  /*0d80*/  IMAD.MOV.U32 R4, RZ, RZ, RZ ;  /* 0x000000ffff047224 */ /* 0x000fe200078e00ff */
[----:B------:R-:W-:-:S02]  /*0d90*/  @P2 SHF.R.S32.HI R12, RZ, 0x1f, R11 ;  /* 0x0000001fff0c2819 */ /* 0x000fc4000001140b */
        /* <DEDUP_REMOVED lines=10> */
[----:B------:R-:W-:Y:S01]  /*0e40*/  IMAD.MOV.U32 R5, RZ, RZ, RZ ;  /* 0x000000ffff057224 */ /* 0x000fe200078e00ff */
[----:B------:R-:W-:Y:S01]  /*0e50*/  @P3 SHF.R.S32.HI R14, RZ, 0x5, R14 ;  /* 0x00000005ff0e3819 */ /* 0x000fe2000001140e */
        /* <DEDUP_REMOVED lines=16> */
.L_x_1705:
        /* <DEDUP_REMOVED lines=41> */
.L_x_1704:
[----:B------:R-:W-:Y:S02]  /*11f0*/  ISETP.GE.OR P0, PT, R54, c[0x0][0x1ac], P0 ;  /* 0x00006b0036007a0c */ /* 0x000fe40000706670 */
[----:B------:R-:W-:Y:S02]  /*1200*/  IADD3 R9, R10, R9, R5 ;  /* 0x000000090a097210 */ /* 0x000fe40007ffe005 */
[----:B------:R-:W-:Y:S02]  /*1210*/  PRMT R50, RZ, 0x5410, RZ ;  /* 0x00005410ff327816 */ /* 0x000fe400000000ff */
[----:B------:R-:W-:-:S02]  /*1220*/  PRMT R49, RZ, 0x5410, RZ ;  /* 0x00005410ff317816 */ /* 0x000fc400000000ff */
[----:B------:R-:W-:Y:S02]  /*1230*/  PRMT R48, RZ, 0x5410, RZ ;  /* 0x00005410ff307816 */ /* 0x000fe400000000ff */
[----:B------:R-:W-:Y:S02]  /*1240*/  PRMT R47, RZ, 0x5410, RZ ;  /* 0x00005410ff2f7816 */ /* 0x000fe400000000ff */
[----:B------:R-:W-:Y:S02]  /*1250*/  PRMT R46, RZ, 0x5410, RZ ;  /* 0x00005410ff2e7816 */ /* 0x000fe400000000ff */
[----:B------:R-:W-:Y:S01]  /*1260*/  PRMT R5, RZ, 0x5410, RZ ;  /* 0x00005410ff057816 */ /* 0x000fe200000000ff */
[----:B------:R-:W-:Y:S05]  /*1270*/  @P0 BRA `(.L_x_1706) ;  /* 0x000024c000000947 */ /* 0x000fea0003800000 */
[----:B------:R-:W-:Y:S01]  /*1280*/  PRMT R10, R7, 0x9910, RZ ;  /* 0x00009910070a7816 */ /* 0x000fe200000000ff */
[----:B------:R-:W-:Y:S01]  /*1290*/  IMAD R7, R9, c[0x0][0x18c], RZ ;  /* 0x0000630009077a24 */ /* 0x000fe200078e02ff */
[----:B------:R-:W-:Y:S01]  /*12a0*/  PRMT R50, R50, 0x5410, RZ ;  /* 0x0000541032327816 */ /* 0x000fe200000000ff */
[----:B------:R-:W-:-:S02]  /*12b0*/  ULDC UR5, c[0x0][0x18c] ;  /* 0x0000630000057ab9 */ /* 0x000fc40000000800 */
[----:B------:R-:W-:Y:S01]  /*12c0*/  IMAD.MOV.U32 R9, RZ, RZ, R10 ;  /* 0x000000ffff097224 */ /* 0x000fe200078e000a */
[----:B------:R-:W-:Y:S01]  /*12d0*/  SHF.R.S32.HI R11, RZ, 0x1f, R7 ;  /* 0x0000001fff0b7819 */ /* 0x000fe20000011407 */
[----:B------:R-:W-:Y:S01]  /*12e0*/  USHF.R.S32.HI UR5, URZ, 0x1f, UR5 ;  /* 0x0000001f3f057899 */ /* 0x000fe20008011405 */
[C---:B------:R-:W-:Y:S01]  /*12f0*/  IADD3 R7, P2, R8.reuse, R7, RZ ;  /* 0x0000000708077210 */ /* 0x040fe20007f5e0ff */
[----:B------:R-:W-:Y:S01]  /*1300*/  UMOV UR4, URZ ;  /* 0x0000003f00047c82 */ /* 0x000fe20008000000 */
[----:B------:R-:W-:Y:S02]  /*1310*/  ISETP.NE.AND P0, PT, R9, RZ, PT ;  /* 0x000000ff0900720c */ /* 0x000fe40003f05270 */
[----:B------:R-:W-:Y:S02]  /*1320*/  LEA.HI.X.SX32 R8, R8, R11, 0x1, P2 ;  /* 0x0000000b08087211 */ /* 0x000fe400010f0eff */
[----:B------:R-:W-:Y:S02]  /*1330*/  LEA R58, P2, R7, c[0x0][0x168], 0x2 ;  /* 0x00005a00073a7a11 */ /* 0x000fe400078410ff */
[----:B------:R-:W-:-:S02]  /*1340*/  ISETP.LT.OR P0, PT, R6, 0x3, !P0 ;  /* 0x000000030600780c */ /* 0x000fc40004701670 */
[----:B------:R-:W-:-:S05]  /*1350*/  LEA.HI.X R59, R7, c[0x0][0x16c], R8, 0x2, P2 ;  /* 0x00005b00073b7a11 */ /* 0x000fca00010f1408 */
.L_x_1713:
[----:B-----5:R0:W5:Y:S01]  /*1360*/  LDG.E.128.CONSTANT R8, [R58.64] ;  /* 0x000000063a087981 */ /* 0x020162000c1e9d00 */
[----:B------:R-:W-:Y:S01]  /*1370*/  IMAD.MOV.U32 R51, RZ, RZ, c[0x0][0x18c] ;  /* 0x00006300ff337624 */ /* 0x000fe200078e00ff */
[----:B------:R-:W-:Y:S05]  /*1380*/  @!P1 BRA `(.L_x_1707) ;  /* 0x0000118000009947 */ /* 0x000fea0003800000 */
[----:B------:R-:W-:-:S06]  /*1390*/  IMAD.WIDE R16, R51, 0x4, R58 ;  /* 0x0000000433107825 */ /* 0x000fcc00078e023a */
[----:B------:R-:W-:Y:S02]  /*13a0*/  IMAD.WIDE R12, R51, 0x4, R16 ;  /* 0x00000004330c7825 */ /* 0x000fe400078e0210 */
[----:B------:R-:W2:Y:S04]  /*13b0*/  LDG.E.128.CONSTANT R16, [R16.64] ;  /* 0x0000000610107981 */ /* 0x000ea8000c1e9d00 */
[----:B------:R-:W3:Y:S01]  /*13c0*/  LDG.E.128.CONSTANT R12, [R12.64] ;  /* 0x000000060c0c7981 */ /* 0x000ee2000c1e9d00 */
[--C-:B-----5:R-:W-:Y:S02]  /*13d0*/  SHF.R.U32.HI R26, RZ, 0xc, R8.reuse ;  /* 0x0000000cff1a7819 */ /* 0x120fe40000011608 */
[----:B------:R-:W-:Y:S02]  /*13e0*/  LOP3.LUT R6, R8, 0x3f003f, RZ, 0xc0, !PT ;  /* 0x003f003f08067812 */ /* 0x000fe400078ec0ff */
[----:B------:R-:W-:-:S02]  /*13f0*/  SHF.R.U32.HI R20, RZ, 0x6, R8 ;  /* 0x00000006ff147819 */ /* 0x000fc40000011608 */
[----:B------:R-:W-:Y:S02]  /*1400*/  SHF.R.U32.HI R8, RZ, 0xc, R9 ;  /* 0x0000000cff087819 */ /* 0x000fe40000011609 */
[----:B------:R-:W-:Y:S02]  /*1410*/  SHF.R.U32.HI R36, RZ, 0xc, R11 ;  /* 0x0000000cff247819 */ /* 0x000fe4000001160b */
[----:B------:R-:W-:Y:S02]  /*1420*/  SHF.R.U32.HI R27, RZ, 0xc, R10 ;  /* 0x0000000cff1b7819 */ /* 0x000fe4000001160a */
[----:B------:R-:W-:Y:S02]  /*1430*/  LOP3.LUT R7, R9, 0x3f003f, RZ, 0xc0, !PT ;  /* 0x003f003f09077812 */ /* 0x000fe400078ec0ff */
[----:B------:R-:W-:Y:S02]  /*1440*/  SHF.R.U32.HI R21, RZ, 0x6, R9 ;  /* 0x00000006ff157819 */ /* 0x000fe40000011609 */
[----:B------:R-:W-:-:S02]  /*1450*/  PRMT R9, R52, 0x9910, RZ ;  /* 0x0000991034097816 */ /* 0x000fc400000000ff */
[----:B------:R-:W-:Y:S02]  /*1460*/  LOP3.LUT R28, R11, 0x3f003f, RZ, 0xc0, !PT ;  /* 0x003f003f0b1c7812 */ /* 0x000fe400078ec0ff */
[----:B------:R-:W-:Y:S02]  /*1470*/  LOP3.LUT R27, R27, 0xf000f, RZ, 0xc0, !PT ;  /* 0x000f000f1b1b7812 */ /* 0x000fe400078ec0ff */
[----:B------:R-:W-:Y:S02]  /*1480*/  ISETP.NE.AND P2, PT, R9, RZ, PT ;  /* 0x000000ff0900720c */ /* 0x000fe40003f45270 */
[----:B------:R-:W-:Y:S02]  /*1490*/  LOP3.LUT R9, R26, 0xf000f, RZ, 0xc0, !PT ;  /* 0x000f000f1a097812 */ /* 0x000fe400078ec0ff */
[----:B------:R-:W-:Y:S02]  /*14a0*/  LOP3.LUT R20, R20, 0x3f003f, RZ, 0xc0, !PT ;  /* 0x003f003f14147812 */ /* 0x000fe400078ec0ff */
[----:B------:R-:W-:-:S02]  /*14b0*/  LOP3.LUT R28, R28, 0x64006400, RZ, 0xfc, !PT ;  /* 0x640064001c1c7812 */ /* 0x000fc400078efcff */
[----:B------:R-:W-:Y:S02]  /*14c0*/  LOP3.LUT R22, R10, 0x3f003f, RZ, 0xc0, !PT ;  /* 0x003f003f0a167812 */ /* 0x000fe400078ec0ff */
[----:B------:R-:W-:Y:S02]  /*14d0*/  SHF.R.U32.HI R10, RZ, 0x6, R10 ;  /* 0x00000006ff0a7819 */ /* 0x000fe4000001160a */
[----:B------:R-:W-:Y:S02]  /*14e0*/  SHF.R.U32.HI R11, RZ, 0x6, R11 ;  /* 0x00000006ff0b7819 */ /* 0x000fe4000001160b */
        /* <DEDUP_REMOVED lines=9> */
[--C-:B---3--:R-:W-:Y:S02]  /*1580*/  SHF.R.U32.HI R30, RZ, 0x8, R12.reuse ;  /* 0x00000008ff1e7819 */ /* 0x108fe4000001160c */
[--C-:B------:R-:W-:Y:S02]  /*1590*/  SHF.R.U32.HI R37, RZ, 0xa, R12.reuse ;  /* 0x0000000aff257819 */ /* 0x100fe4000001160c */
[----:B------:R-:W-:Y:S02]  /*15a0*/  LOP3.LUT R41, R12, 0x3f003f, RZ, 0xc0, !PT ;  /* 0x003f003f0c297812 */ /* 0x000fe400078ec0ff */
[----:B------:R-:W-:-:S02]  /*15b0*/  SHF.R.U32.HI R29, RZ, 0x6, R12 ;  /* 0x00000006ff1d7819 */ /* 0x000fc4000001160c */
[--C-:B------:R-:W-:Y:S02]  /*15c0*/  SHF.R.U32.HI R32, RZ, 0x8, R13.reuse ;  /* 0x00000008ff207819 */ /* 0x100fe4000001160d */
[--C-:B------:R-:W-:Y:S02]  /*15d0*/  SHF.R.U32.HI R38, RZ, 0xa, R13.reuse ;  /* 0x0000000aff267819 */ /* 0x100fe4000001160d */
[----:B------:R-:W-:Y:S02]  /*15e0*/  LOP3.LUT R23, R13, 0x3f003f, RZ, 0xc0, !PT ;  /* 0x003f003f0d177812 */ /* 0x000fe400078ec0ff */
[----:B------:R-:W-:Y:S02]  /*15f0*/  SHF.R.U32.HI R31, RZ, 0x6, R13 ;  /* 0x00000006ff1f7819 */ /* 0x000fe4000001160d */
[--C-:B------:R-:W-:Y:S02]  /*1600*/  SHF.R.U32.HI R12, RZ, 0x8, R15.reuse ;  /* 0x00000008ff0c7819 */ /* 0x100fe4000001160f */
[----:B------:R-:W-:-:S02]  /*1610*/  SHF.R.U32.HI R40, RZ, 0xa, R15 ;  /* 0x0000000aff287819 */ /* 0x000fc4000001160f */
[----:B------:R-:W-:Y:S02]  /*1620*/  LOP3.LUT R25, R15, 0x3f003f, RZ, 0xc0, !PT ;  /* 0x003f003f0f197812 */ /* 0x000fe400078ec0ff */
[----:B------:R-:W-:Y:S02]  /*1630*/  SHF.R.U32.HI R35, RZ, 0x6, R15 ;  /* 0x00000006ff237819 */ /* 0x000fe4000001160f */
[----:B------:R-:W-:Y:S02]  /*1640*/  LOP3.LUT R13, R8, 0xf000f, RZ, 0xc0, !PT ;  /* 0x000f000f080d7812 */ /* 0x000fe400078ec0ff */
[----:B------:R-:W-:Y:S02]  /*1650*/  LOP3.LUT R15, R36, 0xf000f, RZ, 0xc0, !PT ;  /* 0x000f000f240f7812 */ /* 0x000fe400078ec0ff */
[--C-:B------:R-:W-:Y:S02]  /*1660*/  SHF.R.U32.HI R34, RZ, 0x8, R14.reuse ;  /* 0x00000008ff227819 */ /* 0x100fe4000001160e */
[----:B------:R-:W-:-:S02]  /*1670*/  SHF.R.U32.HI R39, RZ, 0xa, R14 ;  /* 0x0000000aff277819 */ /* 0x000fc4000001160e */
[----:B------:R-:W-:Y:S02]  /*1680*/  LOP3.LUT R24, R14, 0x3f003f, RZ, 0xc0, !PT ;  /* 0x003f003f0e187812 */ /* 0x000fe400078ec0ff */
[----:B------:R-:W-:Y:S02]  /*1690*/  SHF.R.U32.HI R33, RZ, 0x6, R14 ;  /* 0x00000006ff217819 */ /* 0x000fe4000001160e */
[----:B------:R-:W-:Y:S02]  /*16a0*/  LOP3.LUT R32, R13, 0x300030, R32, 0xf8, !PT ;  /* 0x003000300d207812 */ /* 0x000fe400078ef820 */
[----:B------:R-:W-:Y:S02]  /*16b0*/  LOP3.LUT R36, R15, 0x300030, R12, 0xf8, !PT ;  /* 0x003000300f247812 */ /* 0x000fe400078ef80c */
[----:B--2---:R-:W-:Y:S02]  /*16c0*/  SHF.R.U32.HI R12, RZ, 0xc, R16 ;  /* 0x0000000cff0c7819 */ /* 0x004fe40000011610 */
[----:B------:R-:W-:-:S02]  /*16d0*/  SHF.R.U32.HI R13, RZ, 0xc, R17 ;  /* 0x0000000cff0d7819 */ /* 0x000fc40000011611 */
[----:B------:R-:W-:Y:S02]  /*16e0*/  SHF.R.U32.HI R14, RZ, 0xc, R18 ;  /* 0x0000000cff0e7819 */ /* 0x000fe40000011612 */
[----:B------:R-:W-:Y:S02]  /*16f0*/  SHF.R.U32.HI R15, RZ, 0xc, R19 ;  /* 0x0000000cff0f7819 */ /* 0x000fe40000011613 */
[----:B------:R-:W-:Y:S02]  /*1700*/  LOP3.LUT R34, R27, 0x300030, R34, 0xf8, !PT ;  /* 0x003000301b227812 */ /* 0x000fe400078ef822 */
        /* <DEDUP_REMOVED lines=13> */
[----:B------:R-:W-:Y:S02]  /*17e0*/  LOP3.LUT R37, R12, 0x300030, R37, 0xf8, !PT ;  /* 0x003000300c257812 */ /* 0x000fe400078ef825 */
        /* <DEDUP_REMOVED lines=70> */
[----:B------:R-:W1:Y:S01]  /*1c50*/  LDS.128 R8, [UR4] ;  /* 0x00000004ff087984 */ /* 0x000e620008000c00 */
[----:B------:R-:W-:-:S02]  /*1c60*/  PRMT R4, R4, 0x5410, R3 ;  /* 0x0000541004047816 */ /* 0x000fc40000000003 */
[----:B------:R-:W-:Y:S01]  /*1c70*/  PRMT R2, R2, 0x5410, R0 ;  /* 0x0000541002027816 */ /* 0x000fe20000000000 */
[----:B------:R-:W2:Y:S01]  /*1c80*/  LDS.128 R12, [UR4+0x10] ;  /* 0x00001004ff0c7984 */ /* 0x000ea20008000c00 */
[-C--:B-1----:R-:W-:Y:S02]  /*1c90*/  HFMA2.MMA R57, R45, R8.reuse, RZ ;  /* 0x000000082d397235 */ /* 0x082fe400000000ff */
[----:B------:R-:W-:-:S08]  /*1ca0*/  HFMA2.MMA R60, R22, R8, RZ ;  /* 0x00000008163c7235 */ /* 0x000fd000000000ff */
[-C--:B------:R-:W-:Y:S02]  /*1cb0*/  HFMA2 R57, R44, R9.reuse, R57 ;  /* 0x000000092c397231 */ /* 0x080fe40000000039 */
[----:B------:R-:W-:-:S04]  /*1cc0*/  HFMA2 R60, R19, R9, R60 ;  /* 0x00000009133c7231 */ /* 0x000fc8000000003c */
[-C--:B------:R-:W-:Y:S02]  /*1cd0*/  HFMA2.MMA R57, R43, R10.reuse, R57 ;  /* 0x0000000a2b397235 */ /* 0x080fe40000000039 */
[----:B------:R-:W-:-:S08]  /*1ce0*/  HFMA2.MMA R60, R16, R10, R60 ;  /* 0x0000000a103c7235 */ /* 0x000fd0000000003c */
[-C--:B------:R-:W-:Y:S02]  /*1cf0*/  HFMA2 R57, R42, R11.reuse, R57 ;  /* 0x0000000b2a397231 */ /* 0x080fe40000000039 */
[----:B------:R-:W-:-:S04]  /*1d00*/  HFMA2 R60, R26, R11, R60 ;  /* 0x0000000b1a3c7231 */ /* 0x000fc8000000003c */
[-C--:B--2---:R-:W-:Y:S02]  /*1d10*/  HFMA2.MMA R57, R41, R12.reuse, R57 ;  /* 0x0000000c29397235 */ /* 0x084fe40000000039 */
[----:B------:R-:W-:-:S08]  /*1d20*/  HFMA2.MMA R60, R23, R12, R60 ;  /* 0x0000000c173c7235 */ /* 0x000fd0000000003c */
[-C--:B------:R-:W-:Y:S02]  /*1d30*/  HFMA2 R57, R29, R13.reuse, R57 ;  /* 0x0000000d1d397231 */ /* 0x080fe40000000039 */
[----:B------:R-:W-:-:S04]  /*1d40*/  HFMA2 R60, R31, R13, R60 ;  /* 0x0000000d1f3c7231 */ /* 0x000fc8000000003c */
[-C--:B------:R-:W-:Y:S02]  /*1d50*/  HFMA2.MMA R57, R30, R14.reuse, R57 ;  /* 0x0000000e1e397235 */ /* 0x080fe40000000039 */
[----:B------:R-:W-:-:S08]  /*1d60*/  HFMA2.MMA R60, R32, R14, R60 ;  /* 0x0000000e203c7235 */ /* 0x000fd0000000003c */
[-C--:B------:R-:W-:Y:S02]  /*1d70*/  HFMA2 R57, R37, R15.reuse, R57 ;  /* 0x0000000f25397231 */ /* 0x080fe40000000039 */
        /* <DEDUP_REMOVED lines=25> */
.L_x_1708:
        /* <DEDUP_REMOVED lines=48> */
.L_x_1709:
[----:B------:R-:W-:Y:S05]  /*2210*/  @P0 BRA `(.L_x_1707) ;  /* 0x000002f000000947 */ /* 0x000fea0003800000 */
[----:B------:R-:W1:Y:S01]  /*2220*/  LDS.128 R8, [UR4+0x80] ;  /* 0x00008004ff087984 */ /* 0x000e620008000c00 */
[----:B------:R-:W-:Y:S01]  /*2230*/  IMAD.MOV.U32 R61, RZ, RZ, R21 ;  /* 0x000000ffff3d7224 */ /* 0x000fe200078e0015 */
[----:B------:R-:W-:Y:S01]  /*2240*/  PRMT R4, R4, 0x5410, R3 ;  /* 0x0000541004047816 */ /* 0x000fe20000000003 */
[----:B------:R-:W-:Y:S01]  /*2250*/  IMAD.MOV.U32 R57, RZ, RZ, R22 ;  /* 0x000000ffff397224 */ /* 0x000fe200078e0016 */
[----:B------:R-:W2:Y:S01]  /*2260*/  LDS.128 R12, [UR4+0x90] ;  /* 0x00009004ff0c7984 */ /* 0x000ea20008000c00 */
[----:B------:R-:W-:Y:S01]  /*2270*/  IMAD.MOV.U32 R60, RZ, RZ, R20 ;  /* 0x000000ffff3c7224 */ /* 0x000fe200078e0014 */
        /* <DEDUP_REMOVED lines=41> */
.L_x_1707:
        /* <DEDUP_REMOVED lines=17> */
[--C-:B----4-:R-:W-:Y:S02]  /*2620*/  SHF.R.U32.HI R35, RZ, 0x8, R12.reuse ;  /* 0x00000008ff237819 */ /* 0x110fe4000001160c */
[--C-:B------:R-:W-:Y:S02]  /*2630*/  SHF.R.U32.HI R42, RZ, 0xa, R12.reuse ;  /* 0x0000000aff2a7819 */ /* 0x100fe4000001160c */
[----:B------:R-:W-:Y:S02]  /*2640*/  LOP3.LUT R26, R12, 0x3f003f, RZ, 0xc0, !PT ;  /* 0x003f003f0c1a7812 */ /* 0x000fe400078ec0ff */
[----:B------:R-:W-:Y:S02]  /*2650*/  SHF.R.U32.HI R34, RZ, 0x6, R12 ;  /* 0x00000006ff227819 */ /* 0x000fe4000001160c */
[----:B------:R-:W-:-:S02]  /*2660*/  SHF.R.U32.HI R37, RZ, 0x8, R13 ;  /* 0x00000008ff257819 */ /* 0x000fc4000001160d */
[----:B------:R-:W-:Y:S02]  /*2670*/  SHF.R.U32.HI R41, RZ, 0x8, R15 ;  /* 0x00000008ff297819 */ /* 0x000fe4000001160f */
[----:B------:R-:W-:Y:S02]  /*2680*/  LOP3.LUT R12, R23, 0xf000f, RZ, 0xc0, !PT ;  /* 0x000f000f170c7812 */ /* 0x000fe400078ec0ff */
[----:B------:R-:W-:Y:S02]  /*2690*/  LOP3.LUT R22, R22, 0xf000f, RZ, 0xc0, !PT ;  /* 0x000f000f16167812 */ /* 0x000fe400078ec0ff */
[----:B------:R-:W-:Y:S02]  /*26a0*/  SHF.R.U32.HI R39, RZ, 0x8, R14 ;  /* 0x00000008ff277819 */ /* 0x000fe4000001160e */
[----:B------:R-:W-:Y:S02]  /*26b0*/  LOP3.LUT R24, R24, 0xf000f, RZ, 0xc0, !PT ;  /* 0x000f000f18187812 */ /* 0x000fe400078ec0ff */
[----:B------:R-:W-:-:S02]  /*26c0*/  SHF.R.U32.HI R43, RZ, 0xa, R13 ;  /* 0x0000000aff2b7819 */ /* 0x000fc4000001160d */
[----:B------:R-:W-:Y:S02]  /*26d0*/  LOP3.LUT R27, R13, 0x3f003f, RZ, 0xc0, !PT ;  /* 0x003f003f0d1b7812 */ /* 0x000fe400078ec0ff */
[----:B------:R-:W-:Y:S02]  /*26e0*/  SHF.R.U32.HI R36, RZ, 0x6, R13 ;  /* 0x00000006ff247819 */ /* 0x000fe4000001160d */
[----:B------:R-:W-:Y:S02]  /*26f0*/  LOP3.LUT R37, R12, 0x300030, R37, 0xf8, !PT ;  /* 0x003000300c257812 */ /* 0x000fe400078ef825 */
[----:B------:R-:W-:Y:S02]  /*2700*/  LOP3.LUT R41, R30, 0x300030, R41, 0xf8, !PT ;  /* 0x003000301e297812 */ /* 0x000fe400078ef829 */
[----:B---3--:R-:W-:Y:S02]  /*2710*/  SHF.R.U32.HI R13, RZ, 0xc, R16 ;  /* 0x0000000cff0d7819 */ /* 0x008fe40000011610 */
[----:B------:R-:W-:-:S02]  /*2720*/  LOP3.LUT R35, R22, 0x300030, R35, 0xf8, !PT ;  /* 0x0030003016237812 */ /* 0x000fc400078ef823 */
[----:B------:R-:W-:Y:S02]  /*2730*/  LOP3.LUT R12, R16, 0x3f003f, RZ, 0xc0, !PT ;  /* 0x003f003f100c7812 */ /* 0x000fe400078ec0ff */
[----:B------:R-:W-:Y:S02]  /*2740*/  SHF.R.U32.HI R30, RZ, 0x6, R16 ;  /* 0x00000006ff1e7819 */ /* 0x000fe40000011610 */
[----:B------:R-:W-:Y:S02]  /*2750*/  LOP3.LUT R39, R24, 0x300030, R39, 0xf8, !PT ;  /* 0x0030003018277812 */ /* 0x000fe400078ef827 */
[--C-:B------:R-:W-:Y:S02]  /*2760*/  SHF.R.U32.HI R22, RZ, 0xc, R17.reuse ;  /* 0x0000000cff167819 */ /* 0x100fe40000011611 */
[----:B------:R-:W-:Y:S02]  /*2770*/  LOP3.LUT R16, R17, 0x3f003f, RZ, 0xc0, !PT ;  /* 0x003f003f11107812 */ /* 0x000fe400078ec0ff */
[----:B------:R-:W-:-:S02]  /*2780*/  SHF.R.U32.HI R31, RZ, 0x6, R17 ;  /* 0x00000006ff1f7819 */ /* 0x000fc40000011611 */
[--C-:B------:R-:W-:Y:S02]  /*2790*/  SHF.R.U32.HI R17, RZ, 0xc, R18.reuse ;  /* 0x0000000cff117819 */ /* 0x100fe40000011612 */
[----:B------:R-:W-:Y:S02]  /*27a0*/  LOP3.LUT R24, R18, 0x3f003f, RZ, 0xc0, !PT ;  /* 0x003f003f12187812 */ /* 0x000fe400078ec0ff */
        /* <DEDUP_REMOVED lines=11> */
[----:B------:R-:W-:Y:S02]  /*2860*/  SHF.R.U32.HI R45, RZ, 0xa, R15 ;  /* 0x0000000aff2d7819 */ /* 0x000fe4000001160f */
[----:B------:R-:W-:Y:S02]  /*2870*/  LOP3.LUT R29, R15, 0x3f003f, RZ, 0xc0, !PT ;  /* 0x003f003f0f1d7812 */ /* 0x000fe400078ec0ff */
[----:B------:R-:W-:Y:S02]  /*2880*/  LOP3.LUT R18, R18, 0xf000f, RZ, 0xc0, !PT ;  /* 0x000f000f12127812 */ /* 0x000fe400078ec0ff */
[----:B------:R-:W-:Y:S02]  /*2890*/  LOP3.LUT R42, R13, 0x300030, R42, 0xf8, !PT ;  /* 0x003000300d2a7812 */ /* 0x000fe400078ef82a */
        /* <DEDUP_REMOVED lines=10> */
[----:B------:R-:W-:Y:S02]  /*2940*/  LOP3.LUT R45, R18, 0x300030, R45, 0xf8, !PT ;  /* 0x00300030122d7812 */ /* 0x000fe400078ef82d */
[----:B------:R-:W-:Y:S02]  /*2950*/  LOP3.LUT R9, R7, 0x64006400, RZ, 0xfc, !PT ;  /* 0x6400640007097812 */ /* 0x000fe400078efcff */
[----:B------:R-:W-:-:S02]  /*2960*/  LOP3.LUT R25, R19, 0x3f003f, RZ, 0xc0, !PT ;  /* 0x003f003f13197812 */ /* 0x000fc400078ec0ff */
        /* <DEDUP_REMOVED lines=119> */
.L_x_1711:
        /* <DEDUP_REMOVED lines=48> */
.L_x_1712:
[----:B------:R-:W-:Y:S05]  /*33e0*/  @P0 BRA `(.L_x_1710) ;  /* 0x000002d000000947 */ /* 0x000fea0003800000 */
[----:B------:R-:W1:Y:S01]  /*33f0*/  LDS.128 R16, [UR4+0xa0] ;  /* 0x0000a004ff107984 */ /* 0x000e620008000c00 */
[----:B------:R-:W-:Y:S01]  /*3400*/  IMAD.MOV.U32 R57, RZ, RZ, R9 ;  /* 0x000000ffff397224 */ /* 0x000fe200078e0009 */
[----:B------:R-:W-:Y:S02]  /*3410*/  PRMT R4, R4, 0x5410, R3 ;  /* 0x0000541004047816 */ /* 0x000fe40000000003 */
[----:B------:R-:W2:Y:S01]  /*3420*/  LDS.128 R20, [UR4+0xb0] ;  /* 0x0000b004ff147984 */ /* 0x000ea20008000c00 */
[----:B------:R-:W-:Y:S01]  /*3430*/  PRMT R2, R2, 0x5410, R0 ;  /* 0x0000541002027816 */ /* 0x000fe20000000000 */
        /* <DEDUP_REMOVED lines=40> */
.L_x_1710:
        /* <DEDUP_REMOVED lines=8> */
.L_x_1706:
        /* <DEDUP_REMOVED lines=16> */
.L_x_1717:
[----:B------:R-:W0:Y:S02]  /*3840*/  LDS R6, [R4] ;  /* 0x0000000004067984 */ /* 0x000e240000000800 */
[----:B0-----:R-:W-:-:S06]  /*3850*/  HADD2 R7, R6, R5 ;  /* 0x0000000506077230 */ /* 0x001fcc0000000000 */
[----:B------:R-:W0:Y:S02]  /*3860*/  ATOMS.CAST.SPIN R7, [R4], R6, R7 ;  /* 0x000000060407738d */ /* 0x000e240001800007 */
[----:B0-----:R-:W-:-:S13]  /*3870*/  ISETP.EQ.U32.AND P0, PT, R7, 0x1, PT ;  /* 0x000000010700780c */ /* 0x001fda0003f02070 */
[----:B------:R-:W-:Y:S05]  /*3880*/  @!P0 BRA `(.L_x_1717) ;  /* 0xffffffb000008947 */ /* 0x000fea000383ffff */
[----:B------:R-:W-:Y:S05]  /*3890*/  BRA `(.L_x_1715) ;  /* 0x0000003000007947 */ /* 0x000fea0003800000 */
.L_x_1716:
[----:B------:R-:W2:Y:S02]  /*38a0*/  LD.E R4, [R2.64] ;  /* 0x0000000602047980 */ /* 0x000ea4000c101900 */
[----:B--2---:R-:W-:-:S05]  /*38b0*/  IMAD.IADD R5, R5, 0x1, R4 ;  /* 0x0000000105057824 */ /* 0x004fca00078e0204 */
[----:B------:R0:W-:Y:S02]  /*38c0*/  ST.E [R2.64], R5 ;  /* 0x0000000502007985 */ /* 0x0001e4000c101906 */
.L_x_1715:
[----:B------:R-:W-:Y:S05]  /*38d0*/  BSYNC B0 ;  /* 0x0000000000007941 */ /* 0x000fea0003800000 */
.L_x_1714:
[----:B------:R-:W2:Y:S01]  /*38e0*/  ATOM.E.ADD.F16x2.RN.STRONG.GPU P0, RZ, [R2.64+0x4], R46 ;  /* 0x0000042e02ff798a */ /* 0x000ea2000810e9c6 */
[----:B------:R-:W-:Y:S01]  /*38f0*/  BSSY B0, `(.L_x_1718) ;  /* 0x000000f000007945 */ /* 0x000fe20003800000 */
[----:B--2---:R-:W-:Y:S05]  /*3900*/  @P0 BRA `(.L_x_1719) ;  /* 0x000000d000000947 */ /* 0x004fea0003800000 */
[----:B------:R-:W1:Y:S02]  /*3910*/  QSPC.E.S P0, RZ, [R2+0x4] ;  /* 0x0000040002ff73aa */ /* 0x000e640000000500 */
[----:B-1----:R-:W-:Y:S05]  /*3920*/  @!P0 BRA `(.L_x_1720) ;  /* 0x0000008000008947 */ /* 0x002fea0003800000 */
[----:B0-----:R-:W-:-:S04]  /*3930*/  IADD3 R2, R2, 0x4, RZ ;  /* 0x0000000402027810 */ /* 0x001fc80007ffe0ff */
[----:B------:R-:W-:-:S05]  /*3940*/  LOP3.LUT R2, R2, 0xffffff, RZ, 0xc0, !PT ;  /* 0x00ffffff02027812 */ /* 0x000fca00078ec0ff */
.L_x_1721:
[----:B------:R-:W0:Y:S02]  /*3950*/  LDS R4, [R2] ;  /* 0x0000000002047984 */ /* 0x000e240000000800 */
[----:B0-----:R-:W-:-:S10]  /*3960*/  HFMA2.MMA R5, R4, 1, 1, R46 ;  /* 0x3c003c0004057835 */ /* 0x001fd4000000002e */
[----:B------:R-:W0:Y:S02]  /*3970*/  ATOMS.CAST.SPIN R5, [R2], R4, R5 ;  /* 0x000000040205738d */ /* 0x000e240001800005 */
[----:B0-----:R-:W-:-:S13]  /*3980*/  ISETP.EQ.U32.AND P0, PT, R5, 0x1, PT ;  /* 0x000000010500780c */ /* 0x001fda0003f02070 */
[----:B------:R-:W-:Y:S05]  /*3990*/  @!P0 BRA `(.L_x_1721) ;  /* 0xffffffb000008947 */ /* 0x000fea000383ffff */
[----:B------:R-:W-:Y:S05]  /*39a0*/  BRA `(.L_x_1719) ;  /* 0x0000003000007947 */ /* 0x000fea0003800000 */
.L_x_1720:
[----:B------:R-:W2:Y:S02]  /*39b0*/  LD.E R4, [R2.64+0x4] ;  /* 0x0000040602047980 */ /* 0x000ea4000c101900 */
[----:B0-2---:R-:W-:-:S05]  /*39c0*/  IMAD.IADD R5, R46, 0x1, R4 ;  /* 0x000000012e057824 */ /* 0x005fca00078e0204 */
[----:B------:R0:W-:Y:S02]  /*39d0*/  ST.E [R2.64+0x4], R5 ;  /* 0x0000040502007985 */ /* 0x0001e4000c101906 */
.L_x_1719:
[----:B------:R-:W-:Y:S05]  /*39e0*/  BSYNC B0 ;  /* 0x0000000000007941 */ /* 0x000fea0003800000 */
.L_x_1718:
        /* <DEDUP_REMOVED lines=10> */
.L_x_1725:
[----:B------:R-:W0:Y:S02]  /*3a90*/  LDS R6, [R4] ;  /* 0x0000000004067984 */ /* 0x000e240000000800 */
[----:B0-----:R-:W-:-:S06]  /*3aa0*/  HADD2 R7, R6, R47 ;  /* 0x0000002f06077230 */ /* 0x001fcc0000000000 */
[----:B------:R-:W0:Y:S02]  /*3ab0*/  ATOMS.CAST.SPIN R7, [R4], R6, R7 ;  /* 0x000000060407738d */ /* 0x000e240001800007 */
[----:B0-----:R-:W-:-:S13]  /*3ac0*/  ISETP.EQ.U32.AND P0, PT, R7, 0x1, PT ;  /* 0x000000010700780c */ /* 0x001fda0003f02070 */
[----:B------:R-:W-:Y:S05]  /*3ad0*/  @!P0 BRA `(.L_x_1725) ;  /* 0xffffffb000008947 */ /* 0x000fea000383ffff */
[----:B------:R-:W-:Y:S05]  /*3ae0*/  BRA `(.L_x_1723) ;  /* 0x0000003000007947 */ /* 0x000fea0003800000 */
.L_x_1724:
[----:B------:R-:W2:Y:S02]  /*3af0*/  LD.E R4, [R2.64] ;  /* 0x0000000602047980 */ /* 0x000ea4000c101900 */
[----:B--2---:R-:W-:-:S05]  /*3b00*/  IMAD.IADD R5, R47, 0x1, R4 ;  /* 0x000000012f057824 */ /* 0x004fca00078e0204 */
[----:B------:R0:W-:Y:S02]  /*3b10*/  ST.E [R2.64], R5 ;  /* 0x0000000502007985 */ /* 0x0001e4000c101906 */
.L_x_1723:
[----:B------:R-:W-:Y:S05]  /*3b20*/  BSYNC B0 ;  /* 0x0000000000007941 */ /* 0x000fea0003800000 */
.L_x_1722:
[----:B------:R-:W2:Y:S01]  /*3b30*/  ATOM.E.ADD.F16x2.RN.STRONG.GPU P0, RZ, [R2.64+0x4], R48 ;  /* 0x0000043002ff798a */ /* 0x000ea2000810e9c6 */
[----:B------:R-:W-:Y:S01]  /*3b40*/  BSSY B0, `(.L_x_1726) ;  /* 0x000000f000007945 */ /* 0x000fe20003800000 */
[----:B--2---:R-:W-:Y:S05]  /*3b50*/  @P0 BRA `(.L_x_1727) ;  /* 0x000000d000000947 */ /* 0x004fea0003800000 */
[----:B------:R-:W1:Y:S02]  /*3b60*/  QSPC.E.S P0, RZ, [R2+0x4] ;  /* 0x0000040002ff73aa */ /* 0x000e640000000500 */
[----:B-1----:R-:W-:Y:S05]  /*3b70*/  @!P0 BRA `(.L_x_1728) ;  /* 0x0000008000008947 */ /* 0x002fea0003800000 */
[----:B0-----:R-:W-:-:S04]  /*3b80*/  IADD3 R2, R2, 0x4, RZ ;  /* 0x0000000402027810 */ /* 0x001fc80007ffe0ff */
[----:B------:R-:W-:-:S05]  /*3b90*/  LOP3.LUT R2, R2, 0xffffff, RZ, 0xc0, !PT ;  /* 0x00ffffff02027812 */ /* 0x000fca00078ec0ff */
.L_x_1729:
[----:B------:R-:W0:Y:S02]  /*3ba0*/  LDS R4, [R2] ;  /* 0x0000000002047984 */ /* 0x000e240000000800 */
[----:B0-----:R-:W-:-:S10]  /*3bb0*/  HFMA2.MMA R5, R4, 1, 1, R48 ;  /* 0x3c003c0004057835 */ /* 0x001fd40000000030 */
[----:B------:R-:W0:Y:S02]  /*3bc0*/  ATOMS.CAST.SPIN R5, [R2], R4, R5 ;  /* 0x000000040205738d */ /* 0x000e240001800005 */
[----:B0-----:R-:W-:-:S13]  /*3bd0*/  ISETP.EQ.U32.AND P0, PT, R5, 0x1, PT ;  /* 0x000000010500780c */ /* 0x001fda0003f02070 */
[----:B------:R-:W-:Y:S05]  /*3be0*/  @!P0 BRA `(.L_x_1729) ;  /* 0xffffffb000008947 */ /* 0x000fea000383ffff */
[----:B------:R-:W-:Y:S05]  /*3bf0*/  BRA `(.L_x_1727) ;  /* 0x0000003000007947 */ /* 0x000fea0003800000 */
.L_x_1728:
[----:B------:R-:W2:Y:S02]  /*3c00*/  LD.E R4, [R2.64+0x4] ;  /* 0x0000040602047980 */ /* 0x000ea4000c101900 */
[----:B0-2---:R-:W-:-:S05]  /*3c10*/  IMAD.IADD R5, R48, 0x1, R4 ;  /* 0x0000000130057824 */ /* 0x005fca00078e0204 */
[----:B------:R0:W-:Y:S02]  /*3c20*/  ST.E [R2.64+0x4], R5 ;  /* 0x0000040502007985 */ /* 0x0001e4000c101906 */
.L_x_1727:
[----:B------:R-:W-:Y:S05]  /*3c30*/  BSYNC B0 ;  /* 0x0000000000007941 */ /* 0x000fea0003800000 */
.L_x_1726:
        /* <DEDUP_REMOVED lines=10> */
.L_x_1733:
[----:B------:R-:W0:Y:S02]  /*3ce0*/  LDS R4, [R0] ;  /* 0x0000000000047984 */ /* 0x000e240000000800 */
[----:B0-----:R-:W-:-:S06]  /*3cf0*/  HADD2 R5, R4, R49 ;  /* 0x0000003104057230 */ /* 0x001fcc0000000000 */
[----:B------:R-:W0:Y:S02]  /*3d00*/  ATOMS.CAST.SPIN R5, [R0], R4, R5 ;  /* 0x000000040005738d */ /* 0x000e240001800005 */
[----:B0-----:R-:W-:-:S13]  /*3d10*/  ISETP.EQ.U32.AND P0, PT, R5, 0x1, PT ;  /* 0x000000010500780c */ /* 0x001fda0003f02070 */
[----:B------:R-:W-:Y:S05]  /*3d20*/  @!P0 BRA `(.L_x_1733) ;  /* 0xffffffb000008947 */ /* 0x000fea000383ffff */
[----:B------:R-:W-:Y:S05]  /*3d30*/  BRA `(.L_x_1731) ;  /* 0x0000003000007947 */ /* 0x000fea0003800000 */
.L_x_1732:
[----:B------:R-:W2:Y:S02]  /*3d40*/  LD.E R0, [R2.64] ;  /* 0x0000000602007980 */ /* 0x000ea4000c101900 */
[----:B--2---:R-:W-:-:S05]  /*3d50*/  IMAD.IADD R5, R49, 0x1, R0 ;  /* 0x0000000131057824 */ /* 0x004fca00078e0200 */
[----:B------:R0:W-:Y:S02]  /*3d60*/  ST.E [R2.64], R5 ;  /* 0x0000000502007985 */ /* 0x0001e4000c101906 */
.L_x_1731:
[----:B------:R-:W-:Y:S05]  /*3d70*/  BSYNC B0 ;  /* 0x0000000000007941 */ /* 0x000fea0003800000 */
.L_x_1730:
[----:B------:R-:W2:Y:S02]  /*3d80*/  ATOM.E.ADD.F16x2.RN.STRONG.GPU P0, RZ, [R2.64+0x4], R50 ;  /* 0x0000043202ff798a */ /* 0x000ea4000810e9c6 */
[----:B--2---:R-:W-:Y:S05]  /*3d90*/  @P0 EXIT ;  /* 0x000000000000094d */ /* 0x004fea0003800000 */
[----:B------:R-:W1:Y:S02]  /*3da0*/  QSPC.E.S P0, RZ, [R2+0x4] ;  /* 0x0000040002ff73aa */ /* 0x000e640000000500 */
[----:B-1----:R-:W-:Y:S05]  /*3db0*/  @!P0 BRA `(.L_x_1734) ;  /* 0x0000008000008947 */ /* 0x002fea0003800000 */
[----:B0-----:R-:W-:-:S04]  /*3dc0*/  IADD3 R2, R2, 0x4, RZ ;  /* 0x0000000402027810 */ /* 0x001fc80007ffe0ff */
[----:B------:R-:W-:-:S05]  /*3dd0*/  LOP3.LUT R2, R2, 0xffffff, RZ, 0xc0, !PT ;  /* 0x00ffffff02027812 */ /* 0x000fca00078ec0ff */
.L_x_1735:
[----:B------:R-:W0:Y:S02]  /*3de0*/  LDS R4, [R2] ;  /* 0x0000000002047984 */ /* 0x000e240000000800 */
[----:B0-----:R-:W-:-:S10]  /*3df0*/  HFMA2.MMA R5, R4, 1, 1, R50 ;  /* 0x3c003c0004057835 */ /* 0x001fd40000000032 */
[----:B------:R-:W0:Y:S02]  /*3e00*/  ATOMS.CAST.SPIN R5, [R2], R4, R5 ;  /* 0x000000040205738d */ /* 0x000e240001800005 */
[----:B0-----:R-:W-:-:S13]  /*3e10*/  ISETP.EQ.U32.AND P0, PT, R5, 0x1, PT ;  /* 0x000000010500780c */ /* 0x001fda0003f02070 */
[----:B------:R-:W-:Y:S05]  /*3e20*/  @!P0 BRA `(.L_x_1735) ;  /* 0xffffffb000008947 */ /* 0x000fea000383ffff */
[----:B------:R-:W-:Y:S05]  /*3e30*/  EXIT ;  /* 0x000000000000794d */ /* 0x000fea0003800000 */
.L_x_1734:
[----:B------:R-:W2:Y:S02]  /*3e40*/  LD.E R0, [R2.64+0x4] ;  /* 0x0000040602007980 */ /* 0x000ea4000c101900 */
[----:B0-2---:R-:W-:-:S05]  /*3e50*/  IMAD.IADD R5, R50, 0x1, R0 ;  /* 0x0000000132057824 */ /* 0x005fca00078e0200 */
[----:B------:R-:W-:Y:S01]  /*3e60*/  ST.E [R2.64+0x4], R5 ;  /* 0x0000040502007985 */ /* 0x000fe2000c101906 */
[----:B------:R-:W-:Y:S05]  /*3e70*/  EXIT ;  /* 0x000000000000794d */ /* 0x000fea0003800000 */
.L_x_1736:
        /* <DEDUP_REMOVED lines=16> */
.L_x_3290:


//--------------------- .text._Z23gemm_half_q_half_kernelILi3ELi48ELb1ELb0ELi32EEvPK6__halfPKjS4_S2_PS0_iiiiPKtS7_iiiiiibS2_i --------------------------
	.section	.text._Z23gemm_half_q_half_kernelILi3ELi48ELb1ELb0ELi32EEvPK6__halfPKjS4_S2_PS0_iiiiPKtS7_iiiiiibS2_i,"ax",@progbits
	.sectioninfo	@"SHI_REGISTERS=110"
	.align	128
        .global         _Z23gemm_half_q_half_kernelILi3ELi48ELb1ELb0ELi32EEvPK6__halfPKjS4_S2_PS0_iiiiPKtS7_iiiiiibS2_i
        .type           _Z23gemm_half_q_half_kernelILi3ELi48ELb1ELb0ELi32EEvPK6__halfPKjS4_S2_PS0_iiiiPKtS7_iiiiiibS2_i,@function
        .size           _Z23gemm_half_q_half_kernelILi3ELi48ELb1ELb0ELi32EEvPK6__halfPKjS4_S2_PS0_iiiiPKtS7_iiiiiibS2_i,(.L_x_3291 - _Z23gemm_half_q_half_kernelILi3ELi48ELb1ELb0ELi32EEvPK6__halfPKjS4_S2_PS0_iiiiPKtS7_iiiiiibS2_i)
        .other          _Z23gemm_half_q_half_kernelILi3ELi48ELb1ELb0ELi32EEvPK6__halfPKjS4_S2_PS0_iiiiPKtS7_iiiiiibS2_i,@"STO_CUDA_ENTRY STV_DEFAULT"
_Z23gemm_half_q_half_kernelILi3ELi48ELb1ELb0ELi32EEvPK6__halfPKjS4_S2_PS0_iiiiPKtS7_iiiiiibS2_i:
.text._Z23gemm_half_q_half_kernelILi3ELi48ELb1ELb0ELi32EEvPK6__halfPKjS4_S2_PS0_iiiiPKtS7_iiiiiibS2_i:
        /* <DEDUP_REMOVED lines=34> */
.L_x_1737:
        /* <DEDUP_REMOVED lines=33> */
.L_x_1742:
        /* <DEDUP_REMOVED lines=17> */
.L_x_1741:
        /* <DEDUP_REMOVED lines=17> */
.L_x_1740:
        /* <DEDUP_REMOVED lines=13> */
.L_x_1744:
        /* <DEDUP_REMOVED lines=17> */
.L_x_1743:
        /* <DEDUP_REMOVED lines=15> */
.L_x_1739:
[----:B------:R-:W-:Y:S05]  /*0920*/  BSYNC B0 ;  /* 0x0000000000007941 */ /* 0x000fea0003800000 */
.L_x_1738:
        /* <DEDUP_REMOVED lines=8> */
[----:B------:R-:W-:Y:S01]  /*09b0*/  IMAD R6, R15, c[0x0][0x18c], RZ ;  /* 0x000063000f067a24 */ /* 0x000fe200078e02ff */
[----:B------:R-:W-:Y:S01]  /*09c0*/  PLOP3.LUT P0, PT, PT, PT, PT, 0x80, 0x0 ;  /* 0x000000000000781c */ /* 0x000fe20003f0f070 */
[----:B0-----:R-:W-:Y:S02]  /*09d0*/  IMAD.MOV.U32 R14, RZ, RZ, RZ ;  /* 0x000000ffff0e7224 */ /* 0x001fe400078e00ff */
[----:B------:R-:W-:Y:S02]  /*09e0*/  IMAD R6, R6, 0x3, R5 ;  /* 0x0000000306067824 */ /* 0x000fe400078e0205 */
[----:B------:R-:W-:Y:S02]  /*09f0*/  IMAD.MOV.U32 R5, RZ, RZ, 0x2 ;  /* 0x00000002ff057424 */ /* 0x000fe400078e00ff */
[----:B------:R-:W-:-:S04]  /*0a00*/  IMAD R6, R17, 0x4, R6 ;  /* 0x0000000411067824 */ /* 0x000fc800078e0206 */
[----:B------:R-:W-:Y:S01]  /*0a10*/  IMAD.WIDE R6, R6, R5, c[0x0][0x180] ;  /* 0x0000600006067625 */ /* 0x000fe200078e0205 */
[----:B------:R-:W-:Y:S05]  /*0a20*/  @!P2 BRA `(.L_x_1746) ;  /* 0x000000d00000a947 */ /* 0x000fea0003800000 */
[----:B------:R-:W-:Y:S02]  /*0a30*/  PLOP3.LUT P0, PT, PT, PT, PT, 0x8, 0x0 ;  /* 0x000000000000781c */ /* 0x000fe40003f0e170 */
[----:B------:R-:W-:Y:S02]  /*0a40*/  IADD3 R15, R39, -0x3, RZ ;  /* 0xfffffffd270f7810 */ /* 0x000fe40007ffe0ff */
.L_x_1747:
        /* <DEDUP_REMOVED lines=11> */
.L_x_1746:
        /* <DEDUP_REMOVED lines=10> */
.L_x_1745:
        /* <DEDUP_REMOVED lines=66> */
.L_x_1749:
        /* <DEDUP_REMOVED lines=41> */
.L_x_1748:
        /* <DEDUP_REMOVED lines=8> */
[----:B------:R-:W-:Y:S01]  /*12d0*/  PRMT R26, RZ, 0x5410, RZ ;  /* 0x00005410ff1a7816 */ /* 0x000fe200000000ff */
[----:B------:R-:W-:Y:S05]  /*12e0*/  @P0 BRA `(.L_x_1750) ;  /* 0x0000244000000947 */ /* 0x000fea0003800000 */
[----:B------:R-:W-:Y:S01]  /*12f0*/  PRMT R3, R0, 0x9910, RZ ;  /* 0x0000991000037816 */ /* 0x000fe200000000ff */
[----:B------:R-:W-:Y:S01]  /*1300*/  ULDC UR5, c[0x0][0x18c] ;  /* 0x0000630000057ab9 */ /* 0x000fe20000000800 */
[----:B------:R-:W-:Y:S01]  /*1310*/  PRMT R32, RZ, 0x7610, R32 ;  /* 0x00007610ff207816 */ /* 0x000fe20000000020 */
[----:B------:R-:W-:Y:S01]  /*1320*/  USHF.R.S32.HI UR5, URZ, 0x1f, UR5 ;  /* 0x0000001f3f057899 */ /* 0x000fe20008011405 */
[----:B------:R-:W-:Y:S01]  /*1330*/  ISETP.NE.AND P0, PT, R3, RZ, PT ;  /* 0x000000ff0300720c */ /* 0x000fe20003f05270 */
[----:B------:R-:W-:-:S03]  /*1340*/  UMOV UR4, URZ ;  /* 0x0000003f00047c82 */ /* 0x000fc60008000000 */
[----:B------:R-:W-:Y:S02]  /*1350*/  ISETP.LT.OR P0, PT, R2, 0x3, !P0 ;  /* 0x000000030200780c */ /* 0x000fe40004701670 */
.L_x_1757:
[----:B------:R-:W-:Y:S02]  /*1360*/  IMAD.MOV.U32 R2, RZ, RZ, R20 ;  /* 0x000000ffff027224 */ /* 0x000fe400078e0014 */
[----:B------:R-:W-:-:S05]  /*1370*/  IMAD.MOV.U32 R3, RZ, RZ, R21 ;  /* 0x000000ffff037224 */ /* 0x000fca00078e0015 */
[----:B-----5:R0:W5:Y:S01]  /*1380*/  LDG.E.128.CONSTANT R16, [R2.64] ;  /* 0x0000000602107981 */ /* 0x020162000c1e9d00 */
[----:B------:R-:W-:Y:S01]  /*1390*/  IMAD.MOV.U32 R13, RZ, RZ, c[0x0][0x18c] ;  /* 0x00006300ff0d7624 */ /* 0x000fe200078e00ff */
[----:B------:R-:W-:Y:S05]  /*13a0*/  @!P1 BRA `(.L_x_1751) ;  /* 0x0000115000009947 */ /* 0x000fea0003800000 */
[----:B------:R-:W-:-:S06]  /*13b0*/  IMAD.WIDE R4, R13, 0x4, R2 ;  /* 0x000000040d047825 */ /* 0x000fcc00078e0202 */
[----:B------:R-:W-:Y:S02]  /*13c0*/  IMAD.WIDE R8, R13, 0x4, R4 ;  /* 0x000000040d087825 */ /* 0x000fe400078e0204 */
[----:B------:R-:W2:Y:S04]  /*13d0*/  LDG.E.128.CONSTANT R4, [R4.64] ;  /* 0x0000000604047981 */ /* 0x000ea8000c1e9d00 */
[----:B------:R-:W3:Y:S01]  /*13e0*/  LDG.E.128.CONSTANT R8, [R8.64] ;  /* 0x0000000608087981 */ /* 0x000ee2000c1e9d00 */
[----:B------:R-:W-:Y:S02]  /*13f0*/  PRMT R15, R41, 0x9910, RZ ;  /* 0x00009910290f7816 */ /* 0x000fe400000000ff */
[----:B-----5:R-:W-:Y:S02]  /*1400*/  SHF.R.U32.HI R14, RZ, 0xc, R16 ;  /* 0x0000000cff0e7819 */ /* 0x020fe40000011610 */
[----:B------:R-:W-:-:S02]  /*1410*/  SHF.R.U32.HI R24, RZ, 0xc, R17 ;  /* 0x0000000cff187819 */ /* 0x000fc40000011611 */
[----:B------:R-:W-:Y:S02]  /*1420*/  LOP3.LUT R20, R17, 0x3f003f, RZ, 0xc0, !PT ;  /* 0x003f003f11147812 */ /* 0x000fe400078ec0ff */
[----:B------:R-:W-:Y:S02]  /*1430*/  SHF.R.U32.HI R23, RZ, 0x6, R17 ;  /* 0x00000006ff177819 */ /* 0x000fe40000011611 */
[--C-:B------:R-:W-:Y:S02]  /*1440*/  SHF.R.U32.HI R43, RZ, 0xc, R18.reuse ;  /* 0x0000000cff2b7819 */ /* 0x100fe40000011612 */
[----:B------:R-:W-:Y:S02]  /*1450*/  ISETP.NE.AND P2, PT, R15, RZ, PT ;  /* 0x000000ff0f00720c */ /* 0x000fe40003f45270 */
[----:B------:R-:W-:Y:S02]  /*1460*/  LOP3.LUT R25, R18, 0x3f003f, RZ, 0xc0, !PT ;  /* 0x003f003f12197812 */ /* 0x000fe400078ec0ff */
[----:B------:R-:W-:-:S02]  /*1470*/  SHF.R.U32.HI R44, RZ, 0x6, R18 ;  /* 0x00000006ff2c7819 */ /* 0x000fc40000011612 */
[--C-:B------:R-:W-:Y:S02]  /*1480*/  SHF.R.U32.HI R45, RZ, 0xc, R19.reuse ;  /* 0x0000000cff2d7819 */ /* 0x100fe40000011613 */
        /* <DEDUP_REMOVED lines=23> */
[--C-:B------:R-:W-:Y:S02]  /*1600*/  SHF.R.U32.HI R19, RZ, 0x8, R10.reuse ;  /* 0x00000008ff137819 */ /* 0x100fe4000001160a */
[----:B------:R-:W-:Y:S02]  /*1610*/  LOP3.LUT R24, R43, 0xf000f, RZ, 0xc0, !PT ;  /* 0x000f000f2b187812 */ /* 0x000fe400078ec0ff */
[----:B------:R-:W-:-:S02]  /*1620*/  SHF.R.U32.HI R49, RZ, 0xa, R10 ;  /* 0x0000000aff317819 */ /* 0x000fc4000001160a */
[----:B------:R-:W-:Y:S02]  /*1630*/  LOP3.LUT R46, R10, 0x3f003f, RZ, 0xc0, !PT ;  /* 0x003f003f0a2e7812 */ /* 0x000fe400078ec0ff */
[----:B------:R-:W-:Y:S02]  /*1640*/  SHF.R.U32.HI R47, RZ, 0x6, R10 ;  /* 0x00000006ff2f7819 */ /* 0x000fe4000001160a */
[----:B------:R-:W-:Y:S02]  /*1650*/  SHF.R.U32.HI R52, RZ, 0x8, R11 ;  /* 0x00000008ff347819 */ /* 0x000fe4000001160b */
[----:B------:R-:W-:Y:S02]  /*1660*/  LOP3.LUT R10, R14, 0x300030, R15, 0xf8, !PT ;  /* 0x003000300e0a7812 */ /* 0x000fe400078ef80f */
[----:B--2---:R-:W-:Y:S02]  /*1670*/  SHF.R.U32.HI R14, RZ, 0xc, R5 ;  /* 0x0000000cff0e7819 */ /* 0x004fe40000011605 */
[----:B------:R-:W-:-:S02]  /*1680*/  LOP3.LUT R43, R9, 0x300030, R8, 0xf8, !PT ;  /* 0x00300030092b7812 */ /* 0x000fc400078ef808 */
[----:B------:R-:W-:Y:S02]  /*1690*/  LOP3.LUT R48, R24, 0x300030, R19, 0xf8, !PT ;  /* 0x0030003018307812 */ /* 0x000fe400078ef813 */
[----:B------:R-:W-:Y:S02]  /*16a0*/  LOP3.LUT R57, R45, 0x300030, R52, 0xf8, !PT ;  /* 0x003000302d397812 */ /* 0x000fe400078ef834 */
[----:B------:R-:W-:Y:S02]  /*16b0*/  SHF.R.U32.HI R9, RZ, 0xc, R4 ;  /* 0x0000000cff097819 */ /* 0x000fe40000011604 */
[----:B------:R-:W-:Y:S02]  /*16c0*/  SHF.R.U32.HI R15, RZ, 0xc, R6 ;  /* 0x0000000cff0f7819 */ /* 0x000fe40000011606 */
[----:B------:R-:W-:Y:S02]  /*16d0*/  SHF.R.U32.HI R19, RZ, 0xc, R7 ;  /* 0x0000000cff137819 */ /* 0x000fe40000011607 */
[----:B------:R-:W-:-:S02]  /*16e0*/  SHF.R.U32.HI R55, RZ, 0xa, R11 ;  /* 0x0000000aff377819 */ /* 0x000fc4000001160b */
[----:B------:R-:W-:Y:S02]  /*16f0*/  LOP3.LUT R54, R11, 0x3f003f, RZ, 0xc0, !PT ;  /* 0x003f003f0b367812 */ /* 0x000fe400078ec0ff */
        /* <DEDUP_REMOVED lines=14> */
[----:B------:R-:W-:Y:S02]  /*17e0*/  LOP3.LUT R53, R53, 0x3f003f, RZ, 0xc0, !PT ;  /* 0x003f003f35357812 */ /* 0x000fe400078ec0ff */
[----:B------:R-:W-:Y:S02]  /*17f0*/  LOP3.LUT R7, R5, 0x3f003f, RZ, 0xc0, !PT ;  /* 0x003f003f05077812 */ /* 0x000fe400078ec0ff */
[----:B------:R-:W-:-:S02]  /*1800*/  LOP3.LUT R56, R56, 0x3f003f, RZ, 0xc0, !PT ;  /* 0x003f003f38387812 */ /* 0x000fc400078ec0ff */
[----:B------:R-:W-:Y:S02]  /*1810*/  LOP3.LUT R6, R6, 0x300030, R17, 0xf8, !PT ;  /* 0x0030003006067812 */ /* 0x000fe400078ef811 */
        /* <DEDUP_REMOVED lines=113> */
.L_x_1752:
        /* <DEDUP_REMOVED lines=48> */
.L_x_1753:
        /* <DEDUP_REMOVED lines=45> */
.L_x_1751:
        /* <DEDUP_REMOVED lines=17> */
[--C-:B------:R-:W-:Y:S02]  /*2610*/  SHF.R.U32.HI R45, RZ, 0xc, R19.reuse ;  /* 0x0000000cff2d7819 */ /* 0x100fe40000011613 */
[----:B------:R-:W-:Y:S02]  /*2620*/  LOP3.LUT R48, R19, 0x3f003f, RZ, 0xc0, !PT ;  /* 0x003f003f13307812 */ /* 0x000fe400078ec0ff */
        /* <DEDUP_REMOVED lines=10> */
[--C-:B------:R-:W-:Y:S02]  /*26d0*/  SHF.R.U32.HI R56, RZ, 0xa, R11.reuse ;  /* 0x0000000aff387819 */ /* 0x100fe4000001160b */
[----:B------:R-:W-:Y:S02]  /*26e0*/  LOP3.LUT R55, R11, 0x3f003f, RZ, 0xc0, !PT ;  /* 0x003f003f0b377812 */ /* 0x000fe400078ec0ff */
[----:B------:R-:W-:Y:S02]  /*26f0*/  SHF.R.U32.HI R57, RZ, 0x6, R11 ;  /* 0x00000006ff397819 */ /* 0x000fe4000001160b */
[----:B------:R-:W-:Y:S02]  /*2700*/  LOP3.LUT R9, R20, 0xf000f, RZ, 0xc0, !PT ;  /* 0x000f000f14097812 */ /* 0x000fe400078ec0ff */
[----:B------:R-:W-:-:S02]  /*2710*/  SHF.R.U32.HI R43, RZ, 0x8, R10 ;  /* 0x00000008ff2b7819 */ /* 0x000fc4000001160a */
[----:B------:R-:W-:Y:S02]  /*2720*/  LOP3.LUT R11, R22, 0xf000f, RZ, 0xc0, !PT ;  /* 0x000f000f160b7812 */ /* 0x000fe400078ec0ff */
[----:B------:R-:W-:Y:S02]  /*2730*/  LOP3.LUT R20, R42, 0xf000f, RZ, 0xc0, !PT ;  /* 0x000f000f2a147812 */ /* 0x000fe400078ec0ff */
[--C-:B------:R-:W-:Y:S02]  /*2740*/  SHF.R.U32.HI R46, RZ, 0xa, R10.reuse ;  /* 0x0000000aff2e7819 */ /* 0x100fe4000001160a */
[----:B------:R-:W-:Y:S02]  /*2750*/  LOP3.LUT R47, R10, 0x3f003f, RZ, 0xc0, !PT ;  /* 0x003f003f0a2f7812 */ /* 0x000fe400078ec0ff */
[----:B------:R-:W-:Y:S02]  /*2760*/  SHF.R.U32.HI R49, RZ, 0x6, R10 ;  /* 0x00000006ff317819 */ /* 0x000fe4000001160a */
[----:B------:R-:W-:-:S02]  /*2770*/  LOP3.LUT R10, R9, 0x300030, R14, 0xf8, !PT ;  /* 0x00300030090a7812 */ /* 0x000fc400078ef80e */
[----:B------:R-:W-:Y:S02]  /*2780*/  LOP3.LUT R42, R11, 0x300030, R8, 0xf8, !PT ;  /* 0x003000300b2a7812 */ /* 0x000fe400078ef808 */
[----:B------:R-:W-:Y:S02]  /*2790*/  LOP3.LUT R50, R20, 0x300030, R43, 0xf8, !PT ;  /* 0x0030003014327812 */ /* 0x000fe400078ef82b */
[--C-:B---3--:R-:W-:Y:S02]  /*27a0*/  SHF.R.U32.HI R14, RZ, 0xc, R5.reuse ;  /* 0x0000000cff0e7819 */ /* 0x108fe40000011605 */
[----:B------:R-:W-:Y:S02]  /*27b0*/  LOP3.LUT R11, R5, 0x3f003f, RZ, 0xc0, !PT ;  /* 0x003f003f050b7812 */ /* 0x000fe400078ec0ff */
[----:B------:R-:W-:Y:S02]  /*27c0*/  SHF.R.U32.HI R20, RZ, 0x6, R5 ;  /* 0x00000006ff147819 */ /* 0x000fe40000011605 */
[----:B------:R-:W-:-:S02]  /*27d0*/  SHF.R.U32.HI R5, RZ, 0xc, R6 ;  /* 0x0000000cff057819 */ /* 0x000fc40000011606 */
[----:B------:R-:W-:Y:S02]  /*27e0*/  LOP3.LUT R45, R45, 0xf000f, RZ, 0xc0, !PT ;  /* 0x000f000f2d2d7812 */ /* 0x000fe400078ec0ff */
[----:B------:R-:W-:Y:S02]  /*27f0*/  LOP3.LUT R21, R17, 0x3f003f, RZ, 0xc0, !PT ;  /* 0x003f003f11157812 */ /* 0x000fe400078ec0ff */
[----:B------:R-:W-:Y:S02]  /*2800*/  SHF.R.U32.HI R43, RZ, 0xc, R7 ;  /* 0x0000000cff2b7819 */ /* 0x000fe40000011607 */
[----:B------:R-:W-:Y:S02]  /*2810*/  LOP3.LUT R5, R5, 0xf000f, RZ, 0xc0, !PT ;  /* 0x000f000f05057812 */ /* 0x000fe400078ec0ff */
[----:B------:R-:W-:Y:S02]  /*2820*/  LOP3.LUT R12, R16, 0x3f003f, RZ, 0xc0, !PT ;  /* 0x003f003f100c7812 */ /* 0x000fe400078ec0ff */
[----:B------:R-:W-:-:S02]  /*2830*/  SHF.R.U32.HI R17, RZ, 0x6, R17 ;  /* 0x00000006ff117819 */ /* 0x000fc40000011611 */
[----:B------:R-:W-:Y:S02]  /*2840*/  SHF.R.U32.HI R16, RZ, 0x6, R16 ;  /* 0x00000006ff107819 */ /* 0x000fe40000011610 */
[----:B------:R-:W-:Y:S02]  /*2850*/  LOP3.LUT R58, R45, 0x300030, R52, 0xf8, !PT ;  /* 0x003000302d3a7812 */ /* 0x000fe400078ef834 */
[----:B------:R-:W-:Y:S02]  /*2860*/  LOP3.LUT R52, R7, 0x3f003f, RZ, 0xc0, !PT ;  /* 0x003f003f07347812 */ /* 0x000fe400078ec0ff */
[----:B------:R-:W-:Y:S02]  /*2870*/  SHF.R.U32.HI R53, RZ, 0x6, R7 ;  /* 0x00000006ff357819 */ /* 0x000fe40000011607 */
[----:B------:R-:W-:Y:S02]  /*2880*/  LOP3.LUT R14, R14, 0xf000f, RZ, 0xc0, !PT ;  /* 0x000f000f0e0e7812 */ /* 0x000fe400078ec0ff */
[----:B------:R-:W-:-:S02]  /*2890*/  SHF.R.U32.HI R9, RZ, 0xc, R4 ;  /* 0x0000000cff097819 */ /* 0x000fc40000011604 */
[----:B------:R-:W-:Y:S02]  /*28a0*/  LOP3.LUT R7, R43, 0xf000f, RZ, 0xc0, !PT ;  /* 0x000f000f2b077812 */ /* 0x000fe400078ec0ff */
[----:B------:R-:W-:Y:S02]  /*28b0*/  LOP3.LUT R54, R5, 0x300030, R46, 0xf8, !PT ;  /* 0x0030003005367812 */ /* 0x000fe400078ef82e */
[----:B------:R-:W-:Y:S02]  /*28c0*/  LOP3.LUT R8, R4, 0x3f003f, RZ, 0xc0, !PT ;  /* 0x003f003f04087812 */ /* 0x000fe400078ec0ff */
[----:B------:R-:W-:Y:S02]  /*28d0*/  SHF.R.U32.HI R45, RZ, 0x6, R6 ;  /* 0x00000006ff2d7819 */ /* 0x000fe40000011606 */
[----:B------:R-:W-:Y:S02]  /*28e0*/  LOP3.LUT R5, R17, 0x3f003f, RZ, 0xc0, !PT ;  /* 0x003f003f11057812 */ /* 0x000fe400078ec0ff */
[----:B------:R-:W-:-:S02]  /*28f0*/  LOP3.LUT R16, R16, 0x3f003f, RZ, 0xc0, !PT ;  /* 0x003f003f10107812 */ /* 0x000fc400078ec0ff */
[----:B------:R-:W-:Y:S02]  /*2900*/  LOP3.LUT R48, R48, 0x64006400, RZ, 0xfc, !PT ;  /* 0x6400640030307812 */ /* 0x000fe400078efcff */
[----:B------:R-:W-:Y:S02]  /*2910*/  LOP3.LUT R51, R51, 0x3f003f, RZ, 0xc0, !PT ;  /* 0x003f003f33337812 */ /* 0x000fe400078ec0ff */
[----:B------:R-:W-:Y:S02]  /*2920*/  LOP3.LUT R22, R6, 0x3f003f, RZ, 0xc0, !PT ;  /* 0x003f003f06167812 */ /* 0x000fe400078ec0ff */
[----:B------:R-:W-:Y:S02]  /*2930*/  LOP3.LUT R43, R14, 0x300030, R25, 0xf8, !PT ;  /* 0x003000300e2b7812 */ /* 0x000fe400078ef819 */
[----:B------:R-:W-:Y:S02]  /*2940*/  SHF.R.U32.HI R4, RZ, 0x6, R4 ;  /* 0x00000006ff047819 */ /* 0x000fe40000011604 */
[----:B------:R-:W-:-:S02]  /*2950*/  LOP3.LUT R6, R9, 0xf000f, RZ, 0xc0, !PT ;  /* 0x000f000f09067812 */ /* 0x000fc400078ec0ff */
[----:B------:R-:W-:Y:S02]  /*2960*/  LOP3.LUT R59, R7, 0x300030, R56, 0xf8, !PT ;  /* 0x00300030073b7812 */ /* 0x000fe400078ef838 */
        /* <DEDUP_REMOVED lines=118> */
.L_x_1755:
        /* <DEDUP_REMOVED lines=48> */
.L_x_1756:
        /* <DEDUP_REMOVED lines=45> */
.L_x_1754:
[----:B------:R-:W-:Y:S01]  /*36a0*/  IADD3 R38, R38, 0x20, RZ ;  /* 0x0000002026267810 */ /* 0x000fe20007ffe0ff */
[----:B------:R-:W-:Y:S01]  /*36b0*/  UIMAD UR8, UR5, 0x18, URZ ;  /* 0x00000018050878a4 */ /* 0x000fe2000f8e023f */
[----:B0-----:R-:W-:Y:S01]  /*36c0*/  IMAD.WIDE.U32 R2, R13, 0x18, R2 ;  /* 0x000000180d027825 */ /* 0x001fe200078e0002 */
[----:B------:R-:W-:Y:S01]  /*36d0*/  UIADD3 UR4, UR4, 0x40, URZ ;  /* 0x0000004004047890 */ /* 0x000fe2000fffe03f */
[C---:B------:R-:W-:Y:S02]  /*36e0*/  ISETP.GE.AND P2, PT, R38.reuse, c[0x0][0x1ac], PT ;  /* 0x00006b0026007a0c */ /* 0x040fe40003f46270 */
[----:B------:R-:W-:Y:S01]  /*36f0*/  ISETP.LT.AND P3, PT, R38, R37, PT ;  /* 0x000000252600720c */ /* 0x000fe20003f61270 */
[----:B------:R-:W-:Y:S01]  /*3700*/  IMAD.MOV.U32 R20, RZ, RZ, R2 ;  /* 0x000000ffff147224 */ /* 0x000fe200078e0002 */
[----:B------:R-:W-:-:S11]  /*3710*/  IADD3 R21, R3, UR8, RZ ;  /* 0x0000000803157c10 */ /* 0x000fd6000fffe0ff */
[----:B------:R-:W-:Y:S05]  /*3720*/  @!P2 BRA P3, `(.L_x_1757) ;  /* 0xffffdc300000a947 */ /* 0x000fea000183ffff */
.L_x_1750:
        /* <DEDUP_REMOVED lines=9> */
.L_x_1762:
[----:B------:R-:W-:-:S04]  /*37c0*/  IMAD.MOV.U32 R27, RZ, RZ, c[0x0][0x18c] ;  /* 0x00006300ff1b7624 */ /* 0x000fc800078e00ff */
[C---:B-----5:R-:W-:Y:S02]  /*37d0*/  IMAD.WIDE R16, R27.reuse, 0x4, R20 ;  /* 0x000000041b107825 */ /* 0x060fe400078e0214 */
[----:B------:R-:W5:Y:S04]  /*37e0*/  LDG.E.128.CONSTANT R20, [R20.64] ;  /* 0x0000000614147981 */ /* 0x000f68000c1e9d00 */
[C---:B------:R-:W-:Y:S02]  /*37f0*/  IMAD.WIDE R12, R27.reuse, 0x4, R16 ;  /* 0x000000041b0c7825 */ /* 0x040fe400078e0210 */
[----:B------:R-:W5:Y:S04]  /*3800*/  LDG.E.128.CONSTANT R16, [R16.64] ;  /* 0x0000000610107981 */ /* 0x000f68000c1e9d00 */
[----:B0-----:R-:W-:-:S02]  /*3810*/  IMAD.WIDE R4, R27, 0x4, R12 ;  /* 0x000000041b047825 */ /* 0x001fc400078e020c */
[----:B------:R-:W5:Y:S04]  /*3820*/  LDG.E.128.CONSTANT R12, [R12.64] ;  /* 0x000000060c0c7981 */ /* 0x000f68000c1e9d00 */
[----:B------:R0:W5:Y:S01]  /*3830*/  LDG.E.128.CONSTANT R8, [R4.64] ;  /* 0x0000000604087981 */ /* 0x000162000c1e9d00 */
[----:B------:R-:W-:Y:S01]  /*3840*/  IMAD.WIDE R2, R27, 0x4, R4 ;  /* 0x000000041b027825 */ /* 0x000fe200078e0204 */
[----:B------:R-:W-:Y:S05]  /*3850*/  @!P1 BRA `(.L_x_1759) ;  /* 0x00001ee000009947 */ /* 0x000fea0003800000 */
[----:B0-----:R-:W2:Y:S01]  /*3860*/  LDG.E.128.CONSTANT R4, [R2.64] ;  /* 0x0000000602047981 */ /* 0x001ea2000c1e9d00 */
[----:B-----5:R-:W-:Y:S01]  /*3870*/  SHF.R.U32.HI R0, RZ, 0xf, R20 ;  /* 0x0000000fff007819 */ /* 0x020fe20000011614 */
[----:B------:R-:W-:Y:S01]  /*3880*/  IMAD.MOV.U32 R88, RZ, RZ, 0x2800 ;  /* 0x00002800ff587424 */ /* 0x000fe200078e00ff */
[----:B------:R-:W-:Y:S02]  /*3890*/  SHF.R.U32.HI R80, RZ, 0xf, R22 ;  /* 0x0000000fff507819 */ /* 0x000fe40000011616 */
[----:B------:R-:W-:-:S02]  /*38a0*/  SHF.R.U32.HI R71, RZ, 0xf, R21 ;  /* 0x0000000fff477819 */ /* 0x000fc40000011615 */
[----:B------:R-:W-:Y:S02]  /*38b0*/  SHF.R.U32.HI R59, RZ, 0xe, R16 ;  /* 0x0000000eff3b7819 */ /* 0x000fe40000011610 */
[----:B------:R-:W-:Y:S02]  /*38c0*/  LOP3.LUT R58, R0, 0x10001, RZ, 0xc0, !PT ;  /* 0x00010001003a7812 */ /* 0x000fe400078ec0ff */
[----:B------:R-:W-:Y:S02]  /*38d0*/  SHF.R.U32.HI R84, RZ, 0xf, R23 ;  /* 0x0000000fff547819 */ /* 0x000fe40000011617 */
[----:B------:R-:W-:Y:S02]  /*38e0*/  SHF.R.U32.HI R81, RZ, 0xe, R18 ;  /* 0x0000000eff517819 */ /* 0x000fe40000011612 */
[----:B------:R-:W-:Y:S02]  /*38f0*/  LOP3.LUT R80, R80, 0x10001, RZ, 0xc0, !PT ;  /* 0x0001000150507812 */ /* 0x000fe400078ec0ff */
[----:B------:R-:W-:-:S02]  /*3900*/  SHF.R.U32.HI R72, RZ, 0xe, R17 ;  /* 0x0000000eff487819 */ /* 0x000fc40000011611 */
[----:B------:R-:W-:Y:S02]  /*3910*/  LOP3.LUT R59, R58, 0x20002, R59, 0xf8, !PT ;  /* 0x000200023a3b7812 */ /* 0x000fe400078ef83b */
[----:B------:R-:W-:Y:S02]  /*3920*/  LOP3.LUT R71, R71, 0x10001, RZ, 0xc0, !PT ;  /* 0x0001000147477812 */ /* 0x000fe400078ec0ff */
[----:B------:R-:W-:Y:S02]  /*3930*/  SHF.R.U32.HI R85, RZ, 0xe, R19 ;  /* 0x0000000eff557819 */ /* 0x000fe40000011613 */
[----:B------:R-:W-:Y:S02]  /*3940*/  PRMT R58, R41, 0x9910, RZ ;  /* 0x00009910293a7816 */ /* 0x000fe400000000ff */
[----:B------:R-:W-:Y:S02]  /*3950*/  LOP3.LUT R84, R84, 0x10001, RZ, 0xc0, !PT ;  /* 0x0001000154547812 */ /* 0x000fe400078ec0ff */
[----:B------:R-:W-:-:S02]  /*3960*/  SHF.R.U32.HI R82, RZ, 0xd, R14 ;  /* 0x0000000dff527819 */ /* 0x000fc4000001160e */
[----:B------:R-:W-:Y:S02]  /*3970*/  LOP3.LUT R81, R80, 0x20002, R81, 0xf8, !PT ;  /* 0x0002000250517812 */ /* 0x000fe400078ef851 */
[----:B------:R-:W-:Y:S02]  /*3980*/  SHF.R.U32.HI R73, RZ, 0xd, R13 ;  /* 0x0000000dff497819 */ /* 0x000fe4000001160d */
[----:B------:R-:W-:Y:S02]  /*3990*/  LOP3.LUT R72, R71, 0x20002, R72, 0xf8, !PT ;  /* 0x0002000247487812 */ /* 0x000fe400078ef848 */
[----:B------:R-:W-:Y:S02]  /*39a0*/  SHF.R.U32.HI R86, RZ, 0xd, R15 ;  /* 0x0000000dff567819 */ /* 0x000fe4000001160f */
[----:B------:R-:W-:Y:S02]  /*39b0*/  LOP3.LUT R85, R84, 0x20002, R85, 0xf8, !PT ;  /* 0x0002000254557812 */ /* 0x000fe400078ef855 */
[----:B------:R-:W-:-:S02]  /*39c0*/  ISETP.NE.AND P2, PT, R58, RZ, PT ;  /* 0x000000ff3a00720c */ /* 0x000fc40003f45270 */
[----:B------:R-:W-:Y:S02]  /*39d0*/  SHF.R.U32.HI R83, RZ, 0xc, R10 ;  /* 0x0000000cff537819 */ /* 0x000fe4000001160a */
[----:B------:R-:W-:Y:S02]  /*39e0*/  LOP3.LUT R58, R81, 0x40004, R82, 0xf8, !PT ;  /* 0x00040004513a7812 */ /* 0x000fe400078ef852 */
        /* <DEDUP_REMOVED lines=9> */
[----:B------:R-:W-:-:S02]  /*3a80*/  SHF.R.U32.HI R87, RZ, 0xc, R11 ;  /* 0x0000000cff577819 */ /* 0x000fc4000001160b */
[----:B------:R-:W-:Y:S02]  /*3a90*/  LOP3.LUT R80, R85, 0x40004, R86, 0xf8, !PT ;  /* 0x0004000455507812 */ /* 0x000fe400078ef856 */
[----:B------:R-:W-:Y:S02]  /*3aa0*/  LOP3.LUT R25, R20, 0x3e003e0, RZ, 0xc0, !PT ;  /* 0x03e003e014197812 */ /* 0x000fe400078ec0ff */
[----:B------:R-:W-:Y:S02]  /*3ab0*/  LOP3.LUT R23, R13, 0x3e003e0, RZ, 0xc0, !PT ;  /* 0x03e003e00d177812 */ /* 0x000fe400078ec0ff */
[----:B------:R-:W-:Y:S02]  /*3ac0*/  LOP3.LUT R90, R58, 0x80008, R83, 0xf8, !PT ;  /* 0x000800083a5a7812 */ /* 0x000fe400078ef853 */
[----:B------:R-:W-:Y:S02]  /*3ad0*/  LOP3.LUT R79, R8, 0x3e003e0, RZ, 0xc0, !PT ;  /* 0x03e003e0084f7812 */ /* 0x000fe400078ec0ff */
[----:B------:R-:W-:-:S02]  /*3ae0*/  LOP3.LUT R70, R9, 0x3e003e0, RZ, 0xc0, !PT ;  /* 0x03e003e009467812 */ /* 0x000fc400078ec0ff */
[----:B------:R-:W-:Y:S02]  /*3af0*/  PRMT R0, R88, 0x7610, R0 ;  /* 0x0000761058007816 */ /* 0x000fe40000000000 */
[----:B------:R-:W-:Y:S02]  /*3b00*/  LOP3.LUT R86, R72, 0x80008, R75, 0xf8, !PT ;  /* 0x0008000848567812 */ /* 0x000fe400078ef84b */
[----:B------:R-:W-:Y:S02]  /*3b10*/  SHF.R.U32.HI R65, RZ, 0xc, R8 ;  /* 0x0000000cff417819 */ /* 0x000fe40000011608 */
[----:B------:R-:W-:Y:S02]  /*3b20*/  LOP3.LUT R63, R9, 0x1f001f, RZ, 0xc0, !PT ;  /* 0x001f001f093f7812 */ /* 0x000fe400078ec0ff */
[----:B------:R-:W-:Y:S02]  /*3b30*/  SHF.R.U32.HI R64, RZ, 0xa, R9 ;  /* 0x0000000aff407819 */ /* 0x000fe40000011609 */
[----:B------:R-:W-:-:S02]  /*3b40*/  LOP3.LUT R60, R59, 0x40004, R60, 0xf8, !PT ;  /* 0x000400043b3c7812 */ /* 0x000fc400078ef83c */
[----:B------:R-:W-:Y:S02]  /*3b50*/  LOP3.LUT R94, R80, 0x80008, R87, 0xf8, !PT ;  /* 0x00080008505e7812 */ /* 0x000fe400078ef857 */
[----:B------:R-:W-:Y:S02]  /*3b60*/  LOP3.LUT R55, R20, 0x1f001f, RZ, 0xc0, !PT ;  /* 0x001f001f14377812 */ /* 0x000fe400078ec0ff */
[----:B------:R-:W-:Y:S02]  /*3b70*/  SHF.R.U32.HI R54, RZ, 0xa, R20 ;  /* 0x0000000aff367819 */ /* 0x000fe40000011614 */
[C---:B------:R-:W-:Y:S02]  /*3b80*/  LOP3.LUT R67, R11.reuse, 0x3e003e0, RZ, 0xc0, !PT ;  /* 0x03e003e00b437812 */ /* 0x040fe400078ec0ff */
[----:B------:R-:W-:Y:S02]  /*3b90*/  LOP3.LUT R9, R11, 0x1f001f, RZ, 0xc0, !PT ;  /* 0x001f001f0b097812 */ /* 0x000fe400078ec0ff */
[----:B------:R-:W-:-:S02]  /*3ba0*/  LOP3.LUT R25, R25, 0x64006400, RZ, 0xfc, !PT ;  /* 0x6400640019197812 */ /* 0x000fc400078efcff */
[----:B------:R-:W-:Y:S02]  /*3bb0*/  LOP3.LUT R23, R23, 0x64006400, RZ, 0xfc, !PT ;  /* 0x6400640017177812 */ /* 0x000fe400078efcff */
[C---:B------:R-:W-:Y:S02]  /*3bc0*/  LOP3.LUT R20, R22.reuse, 0x3e003e0, RZ, 0xc0, !PT ;  /* 0x03e003e016147812 */ /* 0x040fe400078ec0ff */
[----:B------:R-:W-:Y:S02]  /*3bd0*/  LOP3.LUT R44, R22, 0x1f001f, RZ, 0xc0, !PT ;  /* 0x001f001f162c7812 */ /* 0x000fe400078ec0ff */
[----:B------:R-:W-:Y:S02]  /*3be0*/  SHF.R.U32.HI R45, RZ, 0xa, R22 ;  /* 0x0000000aff2d7819 */ /* 0x000fe40000011616 */
[----:B------:R-:W-:Y:S02]  /*3bf0*/  SHF.R.U32.HI R78, RZ, 0xa, R8 ;  /* 0x0000000aff4e7819 */ /* 0x000fe40000011608 */
[----:B------:R-:W-:-:S02]  /*3c00*/  SHF.R.U32.HI R11, RZ, 0xa, R11 ;  /* 0x0000000aff0b7819 */ /* 0x000fc4000001160b */
[----:B------:R-:W-:Y:S02]  /*3c10*/  LOP3.LUT R79, R79, 0x64006400, RZ, 0xfc, !PT ;  /* 0x640064004f4f7812 */ /* 0x000fe400078efcff */
[C---:B------:R-:W-:Y:S02]  /*3c20*/  LOP3.LUT R22, R17.reuse, 0x3e003e0, RZ, 0xc0, !PT ;  /* 0x03e003e011167812 */ /* 0x040fe400078ec0ff */
[C---:B------:R-:W-:Y:S02]  /*3c30*/  LOP3.LUT R68, R16.reuse, 0x3e003e0, RZ, 0xc0, !PT ;  /* 0x03e003e010447812 */ /* 0x040fe400078ec0ff */
[----:B------:R-:W-:Y:S02]  /*3c40*/  LOP3.LUT R61, R16, 0x1f001f, RZ, 0xc0, !PT ;  /* 0x001f001f103d7812 */ /* 0x000fe400078ec0ff */
[----:B------:R-:W-:Y:S02]  /*3c50*/  SHF.R.U32.HI R62, RZ, 0xa, R16 ;  /* 0x0000000aff3e7819 */ /* 0x000fe40000011610 */
[----:B------:R-:W-:-:S02]  /*3c60*/  LOP3.LUT R52, R17, 0x1f001f, RZ, 0xc0, !PT ;  /* 0x001f001f11347812 */ /* 0x000fc400078ec0ff */
[----:B------:R-:W-:Y:S02]  /*3c70*/  SHF.R.U32.HI R53, RZ, 0xa, R17 ;  /* 0x0000000aff357819 */ /* 0x000fe40000011611 */
[----:B------:R-:W-:Y:S02]  /*3c80*/  SHF.R.U32.HI R49, RZ, 0xa, R18 ;  /* 0x0000000aff317819 */ /* 0x000fe40000011612 */
[----:B------:R-:W-:Y:S02]  /*3c90*/  LOP3.LUT R82, R60, 0x80008, R65, 0xf8, !PT ;  /* 0x000800083c527812 */ /* 0x000fe400078ef841 */
        /* <DEDUP_REMOVED lines=8> */
[----:B------:R-:W-:-:S02]  /*3d20*/  LOP3.LUT R56, R13, 0x1f001f, RZ, 0xc0, !PT ;  /* 0x001f001f0d387812 */ /* 0x000fc400078ec0ff */
[----:B------:R-:W-:Y:S02]  /*3d30*/  SHF.R.U32.HI R57, RZ, 0xa, R13 ;  /* 0x0000000aff397819 */ /* 0x000fe4000001160d */
[----:B------:R-:W-:Y:S02]  /*3d40*/  LOP3.LUT R77, R8, 0x1f001f, RZ, 0xc0, !PT ;  /* 0x001f001f084d7812 */ /* 0x000fe400078ec0ff */
[----:B------:R-:W-:Y:S02]  /*3d50*/  LOP3.LUT R66, R10, 0x3e003e0, RZ, 0xc0, !PT ;  /* 0x03e003e00a427812 */ /* 0x000fe400078ec0ff */
[----:B------:R-:W-:Y:S01]  /*3d60*/  LOP3.LUT R93, R24, 0x64006400, RZ, 0xfc, !PT ;  /* 0x64006400185d7812 */ /* 0x000fe200078efcff */
[-C--:B------:R-:W-:Y:S01]  /*3d70*/  HFMA2 R24, R23, R0.reuse.H0_H0, -48, -48 ;  /* 0xd200d20017187431 */ /* 0x080fe20000040000 */
[----:B------:R-:W-:Y:S02]  /*3d80*/  LOP3.LUT R64, R64, 0x1f001f, RZ, 0xc0, !PT ;  /* 0x001f001f40407812 */ /* 0x000fe400078ec0ff */
[C---:B------:R-:W-:Y:S01]  /*3d90*/  LOP3.LUT R19, R14.reuse, 0x3e003e0, RZ, 0xc0, !PT ;  /* 0x03e003e00e137812 */ /* 0x040fe200078ec0ff */
[----:B------:R-:W-:Y:S01]  /*3da0*/  HFMA2 R93, R93, R0.H0_H0, -48, -48 ;  /* 0xd200d2005d5d7431 */ /* 0x000fe20000040000 */
[----:B------:R-:W-:-:S02]  /*3db0*/  LOP3.LUT R13, R14, 0x1f001f, RZ, 0xc0, !PT ;  /* 0x001f001f0e0d7812 */ /* 0x000fc400078ec0ff */
[C---:B------:R-:W-:Y:S02]  /*3dc0*/  LOP3.LUT R18, R15.reuse, 0x3e003e0, RZ, 0xc0, !PT ;  /* 0x03e003e00f127812 */ /* 0x040fe400078ec0ff */
[----:B------:R-:W-:Y:S02]  /*3dd0*/  LOP3.LUT R12, R15, 0x1f001f, RZ, 0xc0, !PT ;  /* 0x001f001f0f0c7812 */ /* 0x000fe400078ec0ff */
[----:B------:R-:W-:Y:S02]  /*3de0*/  LOP3.LUT R8, R10, 0x1f001f, RZ, 0xc0, !PT ;  /* 0x001f001f0a087812 */ /* 0x000fe400078ec0ff */
[----:B------:R-:W-:Y:S02]  /*3df0*/  LOP3.LUT R78, R78, 0x1f001f, RZ, 0xc0, !PT ;  /* 0x001f001f4e4e7812 */ /* 0x000fe400078ec0ff */
[----:B------:R-:W-:Y:S02]  /*3e00*/  LOP3.LUT R11, R11, 0x1f001f, RZ, 0xc0, !PT ;  /* 0x001f001f0b0b7812 */ /* 0x000fe400078ec0ff */
        /* <DEDUP_REMOVED lines=49> */
[----:B--2---:R-:W-:Y:S02]  /*4120*/  SHF.R.U32.HI R85, RZ, 0xb, R6 ;  /* 0x0000000bff557819 */ /* 0x004fe40000011606 */
[----:B------:R-:W-:-:S02]  /*4130*/  LOP3.LUT R88, R6, 0x3e003e0, RZ, 0xc0, !PT ;  /* 0x03e003e006587812 */ /* 0x000fc400078ec0ff */
[----:B------:R-:W-:Y:S02]  /*4140*/  LOP3.LUT R71, R6, 0x1f001f, RZ, 0xc0, !PT ;  /* 0x001f001f06477812 */ /* 0x000fe400078ec0ff */
[----:B------:R-:W-:Y:S02]  /*4150*/  SHF.R.U32.HI R72, RZ, 0xa, R6 ;  /* 0x0000000aff487819 */ /* 0x000fe40000011606 */
[----:B------:R-:W-:Y:S02]  /*4160*/  SHF.R.U32.HI R87, RZ, 0xb, R7 ;  /* 0x0000000bff577819 */ /* 0x000fe40000011607 */
[----:B------:R-:W-:Y:S01]  /*4170*/  LOP3.LUT R6, R90, 0x100010, R85, 0xf8, !PT ;  /* 0x001000105a067812 */ /* 0x000fe200078ef855 */
[----:B------:R-:W-:Y:S01]  /*4180*/  HADD2 R90, R55, -1040, -1040 ;  /* 0xe410e410375a7430 */ /* 0x000fe20000000000 */
[----:B------:R-:W-:Y:S02]  /*4190*/  SHF.R.U32.HI R83, RZ, 0xb, R5 ;  /* 0x0000000bff537819 */ /* 0x000fe40000011605 */
[----:B------:R-:W-:Y:S01]  /*41a0*/  LOP3.LUT R85, R70, 0x64006400, RZ, 0xfc, !PT ;  /* 0x6400640046557812 */ /* 0x000fe200078efcff */
[----:B------:R-:W-:Y:S01]  /*41b0*/  HFMA2 R70, R101, R0.H0_H0, -48, -48 ;  /* 0xd200d20065467431 */ /* 0x000fe20000040000 */
[----:B------:R-:W-:-:S02]  /*41c0*/  SHF.R.U32.HI R81, RZ, 0xb, R4 ;  /* 0x0000000bff517819 */ /* 0x000fc40000011604 */
[C---:B------:R-:W-:Y:S01]  /*41d0*/  LOP3.LUT R92, R7.reuse, 0x3e003e0, RZ, 0xc0, !PT ;  /* 0x03e003e0075c7812 */ /* 0x040fe200078ec0ff */
[----:B------:R-:W-:Y:S01]  /*41e0*/  HFMA2 R23, R85, R0.H0_H0, -48, -48 ;  /* 0xd200d20055177431 */ /* 0x000fe20000040000 */
[----:B------:R-:W-:Y:S02]  /*41f0*/  LOP3.LUT R73, R7, 0x1f001f, RZ, 0xc0, !PT ;  /* 0x001f001f07497812 */ /* 0x000fe400078ec0ff */
[----:B------:R-:W-:Y:S02]  /*4200*/  SHF.R.U32.HI R75, RZ, 0xa, R7 ;  /* 0x0000000aff4b7819 */ /* 0x000fe40000011607 */
[C---:B------:R-:W-:Y:S02]  /*4210*/  LOP3.LUT R84, R5.reuse, 0x3e003e0, RZ, 0xc0, !PT ;  /* 0x03e003e005547812 */ /* 0x040fe400078ec0ff */
[----:B------:R-:W-:Y:S02]  /*4220*/  LOP3.LUT R59, R5, 0x1f001f, RZ, 0xc0, !PT ;  /* 0x001f001f053b7812 */ /* 0x000fe400078ec0ff */
[----:B------:R-:W-:-:S02]  /*4230*/  SHF.R.U32.HI R65, RZ, 0xa, R5 ;  /* 0x0000000aff417819 */ /* 0x000fc40000011605 */
[----:B------:R-:W-:Y:S01]  /*4240*/  LOP3.LUT R7, R94, 0x100010, R87, 0xf8, !PT ;  /* 0x001000105e077812 */ /* 0x000fe200078ef857 */
[-C--:B------:R-:W-:Y:S01]  /*4250*/  HFMA2 R94, R25, R0.reuse.H0_H0, -48, -48 ;  /* 0xd200d200195e7431 */ /* 0x080fe20000040000 */
[----:B------:R-:W-:Y:S01]  /*4260*/  SHF.R.U32.HI R60, RZ, 0xa, R4 ;  /* 0x0000000aff3c7819 */ /* 0x000fe20000011604 */
[-C--:B------:R-:W-:Y:S01]  /*4270*/  HFMA2 R25, R79, R0.reuse.H0_H0, -48, -48 ;  /* 0xd200d2004f197431 */ /* 0x080fe20000040000 */
[----:B------:R-:W-:Y:S01]  /*4280*/  LOP3.LUT R5, R86, 0x100010, R83, 0xf8, !PT ;  /* 0x0010001056057812 */ /* 0x000fe200078ef853 */
[----:B------:R-:W-:Y:S01]  /*4290*/  HADD2 R86, R44, -1040, -1040 ;  /* 0xe410e4102c567430 */ /* 0x000fe20000000000 */
[C---:B------:R-:W-:Y:S01]  /*42a0*/  LOP3.LUT R80, R4.reuse, 0x3e003e0, RZ, 0xc0, !PT ;  /* 0x03e003e004507812 */ /* 0x040fe200078ec0ff */
[----:B------:R-:W-:Y:S01]  /*42b0*/  HADD2 R44, R8, -1040, -1040 ;  /* 0xe410e410082c7430 */ /* 0x000fe20000000000 */
[----:B------:R-:W-:Y:S02]  /*42c0*/  LOP3.LUT R58, R4, 0x1f001f, RZ, 0xc0, !PT ;  /* 0x001f001f043a7812 */ /* 0x000fe400078ec0ff */
[----:B------:R-:W-:Y:S01]  /*42d0*/  LOP3.LUT R83, R22, 0x64006400, RZ, 0xfc, !PT ;  /* 0x6400640016537812 */ /* 0x000fe200078efcff */
[-C--:B------:R-:W-:Y:S01]  /*42e0*/  HFMA2 R22, R19, R0.reuse.H0_H0, -48, -48 ;  /* 0xd200d20013167431 */ /* 0x080fe20000040000 */
[----:B------:R-:W-:Y:S01]  /*42f0*/  LOP3.LUT R4, R82, 0x100010, R81, 0xf8, !PT ;  /* 0x0010001052047812 */ /* 0x000fe200078ef851 */
        /* <DEDUP_REMOVED lines=66> */
[----:B------:R-:W-:Y:S02]  /*4720*/  HFMA2 R0, R107, R0.H0_H0, -48, -48 ;  /* 0xd200d2006b007431 */ /* 0x000fe40000040000 */
        /* <DEDUP_REMOVED lines=96> */
.L_x_1760:
        /* <DEDUP_REMOVED lines=82> */
.L_x_1761:
        /* <DEDUP_REMOVED lines=79> */
.L_x_1759:
[----:B------:R-:W-:Y:S01]  /*5740*/  IADD3 R38, R38, 0x20, RZ ;  /* 0x0000002026267810 */ /* 0x000fe20007ffe0ff */
[----:B------:R-:W-:Y:S01]  /*5750*/  IMAD.WIDE R2, R27, 0x4, R2 ;  /* 0x000000041b027825 */ /* 0x000fe200078e0202 */
[----:B------:R-:W-:Y:S02]  /*5760*/  UIADD3 UR4, UR4, 0x40, URZ ;  /* 0x0000004004047890 */ /* 0x000fe4000fffe03f */
[C---:B------:R-:W-:Y:S01]  /*5770*/  ISETP.GE.AND P2, PT, R38.reuse, c[0x0][0x1b0], PT ;  /* 0x00006c0026007a0c */ /* 0x040fe20003f46270 */
[----:B-----5:R-:W-:Y:S01]  /*5780*/  IMAD.MOV.U32 R20, RZ, RZ, R2 ;  /* 0x000000ffff147224 */ /* 0x020fe200078e0002 */
[----:B------:R-:W-:Y:S01]  /*5790*/  ISETP.LT.AND P3, PT, R38, R37, PT ;  /* 0x000000252600720c */ /* 0x000fe20003f61270 */
[----:B------:R-:W-:-:S12]  /*57a0*/  IMAD.MOV.U32 R21, RZ, RZ, R3 ;  /* 0x000000ffff157224 */ /* 0x000fd800078e0003 */
[----:B------:R-:W-:Y:S05]  /*57b0*/  @!P2 BRA P3, `(.L_x_1762) ;  /* 0xffffe0000000a947 */ /* 0x000fea000183ffff */
.L_x_1758:
[----:B------:R-:W-:Y:S05]  /*57c0*/  @!P1 EXIT ;  /* 0x000000000000994d */ /* 0x000fea0003800000 */
[----:B------:R-:W1:Y:S01]  /*57d0*/  S2R R3, SR_CTAID.X ;  /* 0x0000000000037919 */ /* 0x000e620000002500 */
[----:B------:R-:W-:-:S03]  /*57e0*/  IMAD.MOV.U32 R9, RZ, RZ, 0x2 ;  /* 0x00000002ff097424 */ /* 0x000fc600078e00ff */
        /* <DEDUP_REMOVED lines=12> */
[----:B0-----:R-:W-:-:S05]  /*58b0*/  LOP3.LUT R4, R2, 0xffffff, RZ, 0xc0, !PT ;  /* 0x00ffffff02047812 */ /* 0x001fca00078ec0ff */
.L_x_1766:
[----:B------:R-:W0:Y:S02]  /*58c0*/  LDS R6, [R4] ;  /* 0x0000000004067984 */ /* 0x000e240000000800 */
[----:B0-----:R-:W-:-:S06]  /*58d0*/  HADD2 R7, R6, R32 ;  /* 0x0000002006077230 */ /* 0x001fcc0000000000 */
[----:B------:R-:W0:Y:S02]  /*58e0*/  ATOMS.CAST.SPIN R7, [R4], R6, R7 ;  /* 0x000000060407738d */ /* 0x000e240001800007 */
[----:B0-----:R-:W-:-:S13]  /*58f0*/  ISETP.EQ.U32.AND P0, PT, R7, 0x1, PT ;  /* 0x000000010700780c */ /* 0x001fda0003f02070 */
[----:B------:R-:W-:Y:S05]  /*5900*/  @!P0 BRA `(.L_x_1766) ;  /* 0xffffffb000008947 */ /* 0x000fea000383ffff */
[----:B------:R-:W-:Y:S05]  /*5910*/  BRA `(.L_x_1764) ;  /* 0x0000003000007947 */ /* 0x000fea0003800000 */
.L_x_1765:
[----:B0-----:R-:W2:Y:S02]  /*5920*/  LD.E R4, [R2.64] ;  /* 0x0000000602047980 */ /* 0x001ea4000c101900 */
[----:B--2---:R-:W-:-:S05]  /*5930*/  IMAD.IADD R5, R32, 0x1, R4 ;  /* 0x0000000120057824 */ /* 0x004fca00078e0204 */
[----:B------:R0:W-:Y:S02]  /*5940*/  ST.E [R2.64], R5 ;  /* 0x0000000502007985 */ /* 0x0001e4000c101906 */
.L_x_1764:
[----:B------:R-:W-:Y:S05]  /*5950*/  BSYNC B0 ;  /* 0x0000000000007941 */ /* 0x000fea0003800000 */
.L_x_1763:
[----:B------:R-:W2:Y:S01]  /*5960*/  ATOM.E.ADD.F16x2.RN.STRONG.GPU P0, RZ, [R2.64+0x4], R31 ;  /* 0x0000041f02ff798a */ /* 0x000ea2000810e9c6 */
[----:B------:R-:W-:Y:S01]  /*5970*/  BSSY B0, `(.L_x_1767) ;  /* 0x000000f000007945 */ /* 0x000fe20003800000 */
[----:B--2---:R-:W-:Y:S05]  /*5980*/  @P0 BRA `(.L_x_1768) ;  /* 0x000000d000000947 */ /* 0x004fea0003800000 */
[----:B------:R-:W1:Y:S02]  /*5990*/  QSPC.E.S P0, RZ, [R2+0x4] ;  /* 0x0000040002ff73aa */ /* 0x000e640000000500 */
[----:B-1----:R-:W-:Y:S05]  /*59a0*/  @!P0 BRA `(.L_x_1769) ;  /* 0x0000008000008947 */ /* 0x002fea0003800000 */
[----:B0-----:R-:W-:-:S04]  /*59b0*/  IADD3 R2, R2, 0x4, RZ ;  /* 0x0000000402027810 */ /* 0x001fc80007ffe0ff */
[----:B------:R-:W-:-:S05]  /*59c0*/  LOP3.LUT R2, R2, 0xffffff, RZ, 0xc0, !PT ;  /* 0x00ffffff02027812 */ /* 0x000fca00078ec0ff */
.L_x_1770:
[----:B------:R-:W0:Y:S02]  /*59d0*/  LDS R4, [R2] ;  /* 0x0000000002047984 */ /* 0x000e240000000800 */
[----:B0-----:R-:W-:-:S10]  /*59e0*/  HFMA2.MMA R5, R4, 1, 1, R31 ;  /* 0x3c003c0004057835 */ /* 0x001fd4000000001f */
[----:B------:R-:W0:Y:S02]  /*59f0*/  ATOMS.CAST.SPIN R5, [R2], R4, R5 ;  /* 0x000000040205738d */ /* 0x000e240001800005 */
[----:B0-----:R-:W-:-:S13]  /*5a00*/  ISETP.EQ.U32.AND P0, PT, R5, 0x1, PT ;  /* 0x000000010500780c */ /* 0x001fda0003f02070 */
[----:B------:R-:W-:Y:S05]  /*5a10*/  @!P0 BRA `(.L_x_1770) ;  /* 0xffffffb000008947 */ /* 0x000fea000383ffff */
[----:B------:R-:W-:Y:S05]  /*5a20*/  BRA `(.L_x_1768) ;  /* 0x0000003000007947 */ /* 0x000fea0003800000 */
.L_x_1769:
[----:B0-----:R-:W2:Y:S02]  /*5a30*/  LD.E R4, [R2.64+0x4] ;  /* 0x0000040602047980 */ /* 0x001ea4000c101900 */
[----:B--2---:R-:W-:-:S05]  /*5a40*/  IMAD.IADD R5, R31, 0x1, R4 ;  /* 0x000000011f057824 */ /* 0x004fca00078e0204 */
[----:B------:R0:W-:Y:S02]  /*5a50*/  ST.E [R2.64+0x4], R5 ;  /* 0x0000040502007985 */ /* 0x0001e4000c101906 */
.L_x_1768:
[----:B------:R-:W-:Y:S05]  /*5a60*/  BSYNC B0 ;  /* 0x0000000000007941 */ /* 0x000fea0003800000 */
.L_x_1767:
        /* <DEDUP_REMOVED lines=10> */
.L_x_1774:
[----:B------:R-:W0:Y:S02]  /*5b10*/  LDS R6, [R4] ;  /* 0x0000000004067984 */ /* 0x000e240000000800 */
[----:B0-----:R-:W-:-:S06]  /*5b20*/  HADD2 R7, R6, R30 ;  /* 0x0000001e06077230 */ /* 0x001fcc0000000000 */
[----:B------:R-:W0:Y:S02]  /*5b30*/  ATOMS.CAST.SPIN R7, [R4], R6, R7 ;  /* 0x000000060407738d */ /* 0x000e240001800007 */
[----:B0-----:R-:W-:-:S13]  /*5b40*/  ISETP.EQ.U32.AND P0, PT, R7, 0x1, PT ;  /* 0x000000010700780c */ /* 0x001fda0003f02070 */
[----:B------:R-:W-:Y:S05]  /*5b50*/  @!P0 BRA `(.L_x_1774) ;  /* 0xffffffb000008947 */ /* 0x000fea000383ffff */
[----:B------:R-:W-:Y:S05]  /*5b60*/  BRA `(.L_x_1772) ;  /* 0x0000003000007947 */ /* 0x000fea0003800000 */
.L_x_1773:
[----:B------:R-:W2:Y:S02]  /*5b70*/  LD.E R4, [R2.64] ;  /* 0x0000000602047980 */ /* 0x000ea4000c101900 */
[----:B--2---:R-:W-:-:S05]  /*5b80*/  IMAD.IADD R5, R30, 0x1, R4 ;  /* 0x000000011e057824 */ /* 0x004fca00078e0204 */
[----:B------:R0:W-:Y:S02]  /*5b90*/  ST.E [R2.64], R5 ;  /* 0x0000000502007985 */ /* 0x0001e4000c101906 */
.L_x_1772:
[----:B------:R-:W-:Y:S05]  /*5ba0*/  BSYNC B0 ;  /* 0x0000000000007941 */ /* 0x000fea0003800000 */
.L_x_1771:
[----:B------:R-:W2:Y:S01]  /*5bb0*/  ATOM.E.ADD.F16x2.RN.STRONG.GPU P0, RZ, [R2.64+0x4], R29 ;  /* 0x0000041d02ff798a */ /* 0x000ea2000810e9c6 */
[----:B------:R-:W-:Y:S01]  /*5bc0*/  BSSY B0, `(.L_x_1775) ;  /* 0x000000f000007945 */ /* 0x000fe20003800000 */
[----:B--2---:R-:W-:Y:S05]  /*5bd0*/  @P0 BRA `(.L_x_1776) ;  /* 0x000000d000000947 */ /* 0x004fea0003800000 */
[----:B------:R-:W1:Y:S02]  /*5be0*/  QSPC.E.S P0, RZ, [R2+0x4] ;  /* 0x0000040002ff73aa */ /* 0x000e640000000500 */
[----:B-1----:R-:W-:Y:S05]  /*5bf0*/  @!P0 BRA `(.L_x_1777) ;  /* 0x0000008000008947 */ /* 0x002fea0003800000 */
[----:B0-----:R-:W-:-:S04]  /*5c00*/  IADD3 R2, R2, 0x4, RZ ;  /* 0x0000000402027810 */ /* 0x001fc80007ffe0ff */
[----:B------:R-:W-:-:S05]  /*5c10*/  LOP3.LUT R2, R2, 0xffffff, RZ, 0xc0, !PT ;  /* 0x00ffffff02027812 */ /* 0x000fca00078ec0ff */
.L_x_1778:
[----:B------:R-:W0:Y:S02]  /*5c20*/  LDS R4, [R2] ;  /* 0x0000000002047984 */ /* 0x000e240000000800 */
[----:B0-----:R-:W-:-:S10]  /*5c30*/  HFMA2.MMA R5, R4, 1, 1, R29 ;  /* 0x3c003c0004057835 */ /* 0x001fd4000000001d */
[----:B------:R-:W0:Y:S02]  /*5c40*/  ATOMS.CAST.SPIN R5, [R2], R4, R5 ;  /* 0x000000040205738d */ /* 0x000e240001800005 */
[----:B0-----:R-:W-:-:S13]  /*5c50*/  ISETP.EQ.U32.AND P0, PT, R5, 0x1, PT ;  /* 0x000000010500780c */ /* 0x001fda0003f02070 */
[----:B------:R-:W-:Y:S05]  /*5c60*/  @!P0 BRA `(.L_x_1778) ;  /* 0xffffffb000008947 */ /* 0x000fea000383ffff */
[----:B------:R-:W-:Y:S05]  /*5c70*/  BRA `(.L_x_1776) ;  /* 0x0000003000007947 */ /* 0x000fea0003800000 */
.L_x_1777:
[----:B------:R-:W2:Y:S02]  /*5c80*/  LD.E R4, [R2.64+0x4] ;  /* 0x0000040602047980 */ /* 0x000ea4000c101900 */
[----:B0-2---:R-:W-:-:S05]  /*5c90*/  IMAD.IADD R5, R29, 0x1, R4 ;  /* 0x000000011d057824 */ /* 0x005fca00078e0204 */
[----:B------:R0:W-:Y:S02]  /*5ca0*/  ST.E [R2.64+0x4], R5 ;  /* 0x0000040502007985 */ /* 0x0001e4000c101906 */
.L_x_1776:
[----:B------:R-:W-:Y:S05]  /*5cb0*/  BSYNC B0 ;  /* 0x0000000000007941 */ /* 0x000fea0003800000 */
.L_x_1775:
        /* <DEDUP_REMOVED lines=10> */
.L_x_1782:
[----:B------:R-:W0:Y:S02]  /*5d60*/  LDS R4, [R0] ;  /* 0x0000000000047984 */ /* 0x000e240000000800 */
[----:B0-----:R-:W-:-:S06]  /*5d70*/  HADD2 R5, R4, R28 ;  /* 0x0000001c04057230 */ /* 0x001fcc0000000000 */
[----:B------:R-:W0:Y:S02]  /*5d80*/  ATOMS.CAST.SPIN R5, [R0], R4, R5 ;  /* 0x000000040005738d */ /* 0x000e240001800005 */
[----:B0-----:R-:W-:-:S13]  /*5d90*/  ISETP.EQ.U32.AND P0, PT, R5, 0x1, PT ;  /* 0x000000010500780c */ /* 0x001fda0003f02070 */
[----:B------:R-:W-:Y:S05]  /*5da0*/  @!P0 BRA `(.L_x_1782) ;  /* 0xffffffb000008947 */ /* 0x000fea000383ffff */
[----:B------:R-:W-:Y:S05]  /*5db0*/  BRA `(.L_x_1780) ;  /* 0x0000003000007947 */ /* 0x000fea0003800000 */
.L_x_1781:
[----:B------:R-:W2:Y:S02]  /*5dc0*/  LD.E R0, [R2.64] ;  /* 0x0000000602007980 */ /* 0x000ea4000c101900 */
[----:B--2---:R-:W-:-:S05]  /*5dd0*/  IMAD.IADD R5, R28, 0x1, R0 ;  /* 0x000000011c057824 */ /* 0x004fca00078e0200 */
[----:B------:R0:W-:Y:S02]  /*5de0*/  ST.E [R2.64], R5 ;  /* 0x0000000502007985 */ /* 0x0001e4000c101906 */
.L_x_1780:
[----:B------:R-:W-:Y:S05]  /*5df0*/  BSYNC B0 ;  /* 0x0000000000007941 */ /* 0x000fea0003800000 */
.L_x_1779:
[----:B------:R-:W2:Y:S02]  /*5e00*/  ATOM.E.ADD.F16x2.RN.STRONG.GPU P0, RZ, [R2.64+0x4], R26 ;  /* 0x0000041a02ff798a */ /* 0x000ea4000810e9c6 */
[----:B--2---:R-:W-:Y:S05]  /*5e10*/  @P0 EXIT ;  /* 0x000000000000094d */ /* 0x004fea0003800000 */
[----:B------:R-:W1:Y:S02]  /*5e20*/  QSPC.E.S P0, RZ, [R2+0x4] ;  /* 0x0000040002ff73aa */ /* 0x000e640000000500 */
[----:B-1----:R-:W-:Y:S05]  /*5e30*/  @!P0 BRA `(.L_x_1783) ;  /* 0x0000008000008947 */ /* 0x002fea0003800000 */
[----:B0-----:R-:W-:-:S04]  /*5e40*/  IADD3 R2, R2, 0x4, RZ ;  /* 0x0000000402027810 */ /* 0x001fc80007ffe0ff */
[----:B------:R-:W-:-:S05]  /*5e50*/  LOP3.LUT R2, R2, 0xffffff, RZ, 0xc0, !PT ;  /* 0x00ffffff02027812 */ /* 0x000fca00078ec0ff */
.L_x_1784:
[----:B------:R-:W0:Y:S02]  /*5e60*/  LDS R4, [R2] ;  /* 0x0000000002047984 */ /* 0x000e240000000800 */
[----:B0-----:R-:W-:-:S10]  /*5e70*/  HFMA2.MMA R5, R4, 1, 1, R26 ;  /* 0x3c003c0004057835 */ /* 0x001fd4000000001a */
[----:B------:R-:W0:Y:S02]  /*5e80*/  ATOMS.CAST.SPIN R5, [R2], R4, R5 ;  /* 0x000000040205738d */ /* 0x000e240001800005 */
[----:B0-----:R-:W-:-:S13]  /*5e90*/  ISETP.EQ.U32.AND P0, PT, R5, 0x1, PT ;  /* 0x000000010500780c */ /* 0x001fda0003f02070 */
[----:B------:R-:W-:Y:S05]  /*5ea0*/  @!P0 BRA `(.L_x_1784) ;  /* 0xffffffb000008947 */ /* 0x000fea000383ffff */
[----:B------:R-:W-:Y:S05]  /*5eb0*/  EXIT ;  /* 0x000000000000794d */ /* 0x000fea0003800000 */
.L_x_1783:
[----:B------:R-:W2:Y:S02]  /*5ec0*/  LD.E R0, [R2.64+0x4] ;  /* 0x0000040602007980 */ /* 0x000ea4000c101900 */
[----:B0-2---:R-:W-:-:S05]  /*5ed0*/  IMAD.IADD R5, R26, 0x1, R0 ;  /* 0x000000011a057824 */ /* 0x005fca00078e0200 */
[----:B------:R-:W-:Y:S01]  /*5ee0*/  ST.E [R2.64+0x4], R5 ;  /* 0x0000040502007985 */ /* 0x000fe2000c101906 */
[----:B------:R-:W-:Y:S05]  /*5ef0*/  EXIT ;  /* 0x000000000000794d */ /* 0x000fea0003800000 */
.L_x_1785:
        /* <DEDUP_REMOVED lines=16> */
.L_x_3291:


//--------------------- .text._Z23gemm_half_q_half_kernelILi3ELi16ELb1ELb0ELi32EEvPK6__halfPKjS4_S2_PS0_iiiiPKtS7_iiiiiibS2_i --------------------------
	.section	.text._Z23gemm_half_q_half_kernelILi3ELi16ELb1ELb0ELi32EEvPK6__halfPKjS4_S2_PS0_iiiiPKtS7_iiiiiibS2_i,"ax",@progbits
	.sectioninfo	@"SHI_REGISTERS=96"
	.align	128
        .global         _Z23gemm_half_q_half_kernelILi3ELi16ELb1ELb0ELi32EEvPK6__halfPKjS4_S2_PS0_iiiiPKtS7_iiiiiibS2_i
        .type           _Z23gemm_half_q_half_kernelILi3ELi16ELb1ELb0ELi32EEvPK6__halfPKjS4_S2_PS0_iiiiPKtS7_iiiiiibS2_i,@function
        .size           _Z23gemm_half_q_half_kernelILi3ELi16ELb1ELb0ELi32EEvPK6__halfPKjS4_S2_PS0_iiiiPKtS7_iiiiiibS2_i,(.L_x_3292 - _Z23gemm_half_q_half_kernelILi3ELi16ELb1ELb0ELi32EEvPK6__halfPKjS4_S2_PS0_iiiiPKtS7_iiiiiibS2_i)
        .other          _Z23gemm_half_q_half_kernelILi3ELi16ELb1ELb0ELi32EEvPK6__halfPKjS4_S2_PS0_iiiiPKtS7_iiiiiibS2_i,@"STO_CUDA_ENTRY STV_DEFAULT"
_Z23gemm_half_q_half_kernelILi3ELi16ELb1ELb0ELi32EEvPK6__halfPKjS4_S2_PS0_iiiiPKtS7_iiiiiibS2_i:
.text._Z23gemm_half_q_half_kernelILi3ELi16ELb1ELb0ELi32EEvPK6__halfPKjS4_S2_PS0_iiiiPKtS7_iiiiiibS2_i:
        /* <DEDUP_REMOVED lines=34> */
.L_x_1786:
        /* <DEDUP_REMOVED lines=33> */
.L_x_1791:
        /* <DEDUP_REMOVED lines=17> */
.L_x_1790:
        /* <DEDUP_REMOVED lines=17> */
.L_x_1789:
        /* <DEDUP_REMOVED lines=13> */
.L_x_1793:
        /* <DEDUP_REMOVED lines=17> */
.L_x_1792:
        /* <DEDUP_REMOVED lines=15> */
.L_x_1788:
[----:B------:R-:W-:Y:S05]  /*0920*/  BSYNC B0 ;  /* 0x0000000000007941 */ /* 0x000fea0003800000 */
.L_x_1787:
        /* <DEDUP_REMOVED lines=18> */
.L_x_1796:
        /* <DEDUP_REMOVED lines=11> */
.L_x_1795:
        /* <DEDUP_REMOVED lines=10> */
.L_x_1794:
[----:B------:R-:W-:Y:S01]  /*0ba0*/  BAR.SYNC.DEFER_BLOCKING 0x0 ;  /* 0x0000000000007b1d */ /* 0x000fe20000010000 */
[C---:B------:R-:W-:Y:S01]  /*0bb0*/  ISETP.GT.AND P0, PT, R88.reuse, c[0x0][0x1a8], PT ;  /* 0x00006a0058007a0c */ /* 0x040fe20003f04270 */
[----:B------:R-:W-:Y:S01]  /*0bc0*/  CS2R R22, SRZ ;  /* 0x0000000000167805 */ /* 0x000fe2000001ff00 */
        /* <DEDUP_REMOVED lines=16> */
[----:B------:R-:W-:-:S02]  /*0cd0*/  @P2 IMNMX R12, R88, c[0x0][0x1b8], PT ;  /* 0x00006e00580c2a17 */ /* 0x000fc40003800200 */
[----:B------:R-:W-:Y:S02]  /*0ce0*/  @P3 IMNMX R14, R88, c[0x0][0x1bc], PT ;  /* 0x00006f00580e3a17 */ /* 0x000fe40003800200 */
[----:B------:R-:W-:Y:S02]  /*0cf0*/  @P0 SHF.R.S32.HI R9, RZ, 0x5, R9 ;  /* 0x00000005ff090819 */ /* 0x000fe40000011409 */
[----:B------:R-:W-:Y:S02]  /*0d00*/  @P4 SHF.R.S32.HI R7, RZ, 0x1f, R10 ;  /* 0x0000001fff074819 */ /* 0x000fe4000001140a */
[----:B------:R-:W-:Y:S01]  /*0d10*/  @P5 LEA.HI R11, R8, R11, RZ, 0x5 ;  /* 0x0000000b080b5211 */ /* 0x000fe200078f28ff */
[----:B------:R-:W-:Y:S01]  /*0d20*/  IMAD.MOV.U32 R8, RZ, RZ, RZ ;  /* 0x000000ffff087224 */ /* 0x000fe200078e00ff */
[----:B------:R-:W-:Y:S01]  /*0d30*/  @P2 IADD3 R12, R12, -c[0x0][0x1b4], RZ ;  /* 0x80006d000c0c2a10 */ /* 0x000fe20007ffe0ff */
[----:B------:R-:W-:Y:S01]  /*0d40*/  @P0 IMAD R8, R9, 0x6, RZ ;  /* 0x0000000609080824 */ /* 0x000fe200078e02ff */
[----:B------:R-:W-:-:S02]  /*0d50*/  @P3 IADD3 R14, R14, -c[0x0][0x1b8], RZ ;  /* 0x80006e000e0e3a10 */ /* 0x000fc40007ffe0ff */
[----:B------:R-:W-:Y:S02]  /*0d60*/  ISETP.GE.AND P0, PT, R88, R89, PT ;  /* 0x000000595800720c */ /* 0x000fe40003f06270 */
[----:B------:R-:W-:Y:S01]  /*0d70*/  @P4 LEA.HI R10, R7, R10, RZ, 0x5 ;  /* 0x0000000a070a4211 */ /* 0x000fe200078f28ff */
[----:B------:R-:W-:Y:S01]  /*0d80*/  IMAD.MOV.U32 R7, RZ, RZ, RZ ;  /* 0x000000ffff077224 */ /* 0x000fe200078e00ff */
[----:B------:R-:W-:Y:S02]  /*0d90*/  @P2 SHF.R.S32.HI R13, RZ, 0x1f, R12 ;  /* 0x0000001fff0d2819 */ /* 0x000fe4000001140c */
[----:B------:R-:W-:Y:S02]  /*0da0*/  @P3 SHF.R.S32.HI R15, RZ, 0x1f, R14 ;  /* 0x0000001fff0f3819 */ /* 0x000fe4000001140e */
[----:B------:R-:W-:Y:S02]  /*0db0*/  @P4 SHF.R.S32.HI R10, RZ, 0x5, R10 ;  /* 0x00000005ff0a4819 */ /* 0x000fe4000001140a */
[----:B------:R-:W-:-:S02]  /*0dc0*/  @P5 SHF.R.S32.HI R11, RZ, 0x5, R11 ;  /* 0x00000005ff0b5819 */ /* 0x000fc4000001140b */
        /* <DEDUP_REMOVED lines=24> */
.L_x_1798:
        /* <DEDUP_REMOVED lines=16> */
[----:B------:R-:W-:Y:S02]  /*1050*/  LOP3.LUT R13, R12, 0xf, RZ, 0xc0, !PT ;  /* 0x0000000f0c0d7812 */ /* 0x000fe400078ec0ff */
[--C-:B------:R-:W-:Y:S02]  /*1060*/  SHF.R.U32.HI R6, RZ, 0x8, R12.reuse ;  /* 0x00000008ff067819 */ /* 0x100fe4000001160c */
        /* <DEDUP_REMOVED lines=23> */
.L_x_1797:
[----:B------:R-:W-:Y:S02]  /*11e0*/  ISETP.GE.OR P0, PT, R88, c[0x0][0x1b0], P0 ;  /* 0x00006c0058007a0c */ /* 0x000fe40000706670 */
[----:B------:R-:W-:Y:S02]  /*11f0*/  PRMT R11, RZ, 0x5410, RZ ;  /* 0x00005410ff0b7816 */ /* 0x000fe400000000ff */
[----:B------:R-:W-:-:S02]  /*1200*/  IADD3 R22, R23, R24, R22 ;  /* 0x0000001817167210 */ /* 0x000fc40007ffe016 */
[----:B------:R-:W-:Y:S02]  /*1210*/  PRMT R10, RZ, 0x5410, RZ ;  /* 0x00005410ff0a7816 */ /* 0x000fe400000000ff */
        /* <DEDUP_REMOVED lines=8> */
[----:B------:R-:W-:Y:S01]  /*12a0*/  UMOV UR4, URZ ;  /* 0x0000003f00047c82 */ /* 0x000fe20008000000 */
[----:B------:R-:W-:Y:S01]  /*12b0*/  PRMT R11, RZ, 0x7610, R11 ;  /* 0x00007610ff0b7816 */ /* 0x000fe2000000000b */
[----:B------:R-:W-:Y:S01]  /*12c0*/  IMAD.MOV.U32 R4, RZ, RZ, R16 ;  /* 0x000000ffff047224 */ /* 0x000fe200078e0010 */
[----:B------:R-:W-:Y:S01]  /*12d0*/  PRMT R16, R3, 0x9910, RZ ;  /* 0x0000991003107816 */ /* 0x000fe200000000ff */
[----:B------:R-:W-:Y:S01]  /*12e0*/  IMAD.MOV.U32 R3, RZ, RZ, R17 ;  /* 0x000000ffff037224 */ /* 0x000fe200078e0011 */
[----:B------:R-:W-:-:S02]  /*12f0*/  IADD3 R33, P4, R5, R2, RZ ;  /* 0x0000000205217210 */ /* 0x000fc40007f9e0ff */
[----:B------:R-:W-:Y:S02]  /*1300*/  SHF.R.S32.HI R2, RZ, 0x1f, R2 ;  /* 0x0000001fff027819 */ /* 0x000fe40000011402 */
[----:B------:R-:W-:Y:S01]  /*1310*/  ISETP.NE.AND P0, PT, R4, RZ, PT ;  /* 0x000000ff0400720c */ /* 0x000fe20003f05270 */
[----:B------:R-:W-:Y:S01]  /*1320*/  IMAD.MOV.U32 R4, RZ, RZ, R16 ;  /* 0x000000ffff047224 */ /* 0x000fe200078e0010 */
[----:B------:R-:W-:Y:S02]  /*1330*/  LEA R32, P5, R33, c[0x0][0x168], 0x2 ;  /* 0x00005a0021207a11 */ /* 0x000fe400078a10ff */
[----:B------:R-:W-:Y:S02]  /*1340*/  LEA.HI.X.SX32 R2, R5, R2, 0x1, P4 ;  /* 0x0000000205027211 */ /* 0x000fe400020f0eff */
[----:B------:R-:W-:Y:S02]  /*1350*/  ISETP.NE.AND P2, PT, R3, RZ, PT ;  /* 0x000000ff0300720c */ /* 0x000fe40003f45270 */
[----:B------:R-:W-:-:S02]  /*1360*/  ISETP.NE.AND P3, PT, R4, RZ, PT ;  /* 0x000000ff0400720c */ /* 0x000fc40003f65270 */
[----:B------:R-:W-:Y:S02]  /*1370*/  ISETP.LT.OR P0, PT, R0, 0x3, !P0 ;  /* 0x000000030000780c */ /* 0x000fe40004701670 */
[----:B------:R-:W-:Y:S02]  /*1380*/  LEA.HI.X R33, R33, c[0x0][0x16c], R2, 0x2, P5 ;  /* 0x00005b0021217a11 */ /* 0x000fe400028f1402 */
.L_x_1803:
        /* <DEDUP_REMOVED lines=37> */
[C---:B0-----:R-:W-:Y:S02]  /*15e0*/  LOP3.LUT R2, R34.reuse, 0x3e003e0, RZ, 0xc0, !PT ;  /* 0x03e003e022027812 */ /* 0x041fe400078ec0ff */
[----:B------:R-:W-:-:S02]  /*15f0*/  LOP3.LUT R78, R34, 0x1f001f, RZ, 0xc0, !PT ;  /* 0x001f001f224e7812 */ /* 0x000fc400078ec0ff */
        /* <DEDUP_REMOVED lines=37> */
[----:B------:R-:W-:Y:S02]  /*1850*/  LOP3.LUT R47, R47, 0x10001, RZ, 0xc0, !PT ;  /* 0x000100012f2f7812 */ /* 0x000fe400078ec0ff */
[----:B------:R-:W-:Y:S02]  /*1860*/  LOP3.LUT R23, R46, 0x10001, RZ, 0xc0, !PT ;  /* 0x000100012e177812 */ /* 0x000fe400078ec0ff */
[----:B------:R-:W-:Y:S02]  /*1870*/  LOP3.LUT R32, R32, 0x10001, RZ, 0xc0, !PT ;  /* 0x0001000120207812 */ /* 0x000fe400078ec0ff */
[----:B------:R-:W-:Y:S02]  /*1880*/  LOP3.LUT R46, R33, 0x10001, RZ, 0xc0, !PT ;  /* 0x00010001212e7812 */ /* 0x000fe400078ec0ff */
[----:B------:R-:W-:-:S02]  /*1890*/  LOP3.LUT R47, R47, 0x20002, R30, 0xf8, !PT ;  /* 0x000200022f2f7812 */ /* 0x000fc400078ef81e */
[----:B------:R-:W-:Y:S02]  /*18a0*/  LOP3.LUT R23, R23, 0x20002, R48, 0xf8, !PT ;  /* 0x0002000217177812 */ /* 0x000fe400078ef830 */
[----:B------:R-:W-:Y:S02]  /*18b0*/  LOP3.LUT R32, R32, 0x20002, R49, 0xf8, !PT ;  /* 0x0002000220207812 */ /* 0x000fe400078ef831 */
[----:B------:R-:W-:Y:S02]  /*18c0*/  LOP3.LUT R29, R46, 0x20002, R29, 0xf8, !PT ;  /* 0x000200022e1d7812 */ /* 0x000fe400078ef81d */
[----:B------:R-:W-:Y:S02]  /*18d0*/  LOP3.LUT R47, R47, 0x40004, R26, 0xf8, !PT ;  /* 0x000400042f2f7812 */ /* 0x000fe400078ef81a */
[----:B------:R-:W-:Y:S02]  /*18e0*/  LOP3.LUT R50, R23, 0x40004, R50, 0xf8, !PT ;  /* 0x0004000417327812 */ /* 0x000fe400078ef832 */
[----:B------:R-:W-:-:S02]  /*18f0*/  LOP3.LUT R51, R32, 0x40004, R51, 0xf8, !PT ;  /* 0x0004000420337812 */ /* 0x000fc400078ef833 */
[----:B------:R-:W-:Y:S02]  /*1900*/  LOP3.LUT R52, R29, 0x40004, R52, 0xf8, !PT ;  /* 0x000400041d347812 */ /* 0x000fe400078ef834 */
        /* <DEDUP_REMOVED lines=20> */
[----:B------:R-:W-:Y:S02]  /*1a50*/  PRMT R12, R12, 0x5410, R56 ;  /* 0x000054100c0c7816 */ /* 0x000fe40000000038 */
[----:B------:R-:W-:Y:S02]  /*1a60*/  LOP3.LUT R54, R54, 0x64006400, RZ, 0xfc, !PT ;  /* 0x6400640036367812 */ /* 0x000fe400078efcff */
[----:B------:R-:W-:-:S02]  /*1a70*/  LOP3.LUT R81, R4, 0x64006400, RZ, 0xfc, !PT ;  /* 0x6400640004517812 */ /* 0x000fc400078efcff */
[----:B------:R-:W-:Y:S01]  /*1a80*/  LOP3.LUT R2, R2, 0x64006400, RZ, 0xfc, !PT ;  /* 0x6400640002027812 */ /* 0x000fe200078efcff */
[-C--:B------:R-:W-:Y:S01]  /*1a90*/  HFMA2 R85, R54, R12.reuse.H1_H1, -48, -48 ;  /* 0xd200d20036557431 */ /* 0x080fe2000006000c */
[----:B------:R-:W-:Y:S01]  /*1aa0*/  LOP3.LUT R72, R72, 0x64006400, RZ, 0xfc, !PT ;  /* 0x6400640048487812 */ /* 0x000fe200078efcff */
[-C--:B------:R-:W-:Y:S01]  /*1ab0*/  HFMA2 R81, R81, R12.reuse.H1_H1, -48, -48 ;  /* 0xd200d20051517431 */ /* 0x080fe2000006000c */
[----:B------:R-:W-:Y:S02]  /*1ac0*/  LOP3.LUT R69, R69, 0x64006400, RZ, 0xfc, !PT ;  /* 0x6400640045457812 */ /* 0x000fe400078efcff */
[----:B------:R-:W-:Y:S01]  /*1ad0*/  LOP3.LUT R27, R27, 0x64006400, RZ, 0xfc, !PT ;  /* 0x640064001b1b7812 */ /* 0x000fe200078efcff */
[-C--:B------:R-:W-:Y:S01]  /*1ae0*/  HFMA2 R72, R72, R12.reuse.H1_H1, -48, -48 ;  /* 0xd200d20048487431 */ /* 0x080fe2000006000c */
[----:B------:R-:W-:Y:S01]  /*1af0*/  LOP3.LUT R68, R68, 0x64006400, RZ, 0xfc, !PT ;  /* 0x6400640044447812 */ /* 0x000fe200078efcff */
[----:B------:R-:W-:Y:S01]  /*1b00*/  HFMA2 R69, R69, R12.H1_H1, -48, -48 ;  /* 0xd200d20045457431 */ /* 0x000fe2000006000c */
        /* <DEDUP_REMOVED lines=9> */
[-C--:B------:R-:W-:Y:S01]  /*1ba0*/  HFMA2 R64, R64, R12.reuse.H1_H1, -48, -48 ;  /* 0xd200d20040407431 */ /* 0x080fe2000006000c */
[----:B------:R-:W-:Y:S01]  /*1bb0*/  LOP3.LUT R83, R83, 0x64006400, RZ, 0xfc, !PT ;  /* 0x6400640053537812 */ /* 0x000fe200078efcff */
[-C--:B------:R-:W-:Y:S01]  /*1bc0*/  HFMA2 R74, R74, R12.reuse.H1_H1, -48, -48 ;  /* 0xd200d2004a4a7431 */ /* 0x080fe2000006000c */
[----:B------:R-:W-:Y:S01]  /*1bd0*/  LOP3.LUT R70, R70, 0x64006400, RZ, 0xfc, !PT ;  /* 0x6400640046467812 */ /* 0x000fe200078efcff */
[----:B------:R-:W-:Y:S01]  /*1be0*/  HFMA2 R58, R58, R12.H1_H1, -48, -48 ;  /* 0xd200d2003a3a7431 */ /* 0x000fe2000006000c */
        /* <DEDUP_REMOVED lines=61> */
[----:B------:R-:W-:Y:S01]  /*1fc0*/  HADD2 R45, R45, -1040, -1040 ;  /* 0xe410e4102d2d7430 */ /* 0x000fe20000000000 */
[--C-:B--2---:R-:W-:Y:S02]  /*1fd0*/  SHF.R.U32.HI R22, RZ, 0xb, R16.reuse ;  /* 0x0000000bff167819 */ /* 0x104fe40000011610 */
[C---:B------:R-:W-:Y:S02]  /*1fe0*/  LOP3.LUT R29, R16.reuse, 0x3e003e0, RZ, 0xc0, !PT ;  /* 0x03e003e0101d7812 */ /* 0x040fe400078ec0ff */
[----:B------:R-:W-:Y:S02]  /*1ff0*/  LOP3.LUT R46, R16, 0x1f001f, RZ, 0xc0, !PT ;  /* 0x001f001f102e7812 */ /* 0x000fe400078ec0ff */
[----:B------:R-:W-:Y:S02]  /*2000*/  SHF.R.U32.HI R50, RZ, 0xa, R16 ;  /* 0x0000000aff327819 */ /* 0x000fe40000011610 */
[----:B------:R-:W-:-:S02]  /*2010*/  SHF.R.U32.HI R57, RZ, 0xb, R17 ;  /* 0x0000000bff397819 */ /* 0x000fc40000011611 */
[C---:B------:R-:W-:Y:S02]  /*2020*/  LOP3.LUT R30, R17.reuse, 0x3e003e0, RZ, 0xc0, !PT ;  /* 0x03e003e0111e7812 */ /* 0x040fe400078ec0ff */
[----:B------:R-:W-:Y:S02]  /*2030*/  LOP3.LUT R47, R17, 0x1f001f, RZ, 0xc0, !PT ;  /* 0x001f001f112f7812 */ /* 0x000fe400078ec0ff */
[----:B------:R-:W-:Y:S02]  /*2040*/  SHF.R.U32.HI R51, RZ, 0xa, R17 ;  /* 0x0000000aff337819 */ /* 0x000fe40000011611 */
[--C-:B------:R-:W-:Y:S02]  /*2050*/  SHF.R.U32.HI R16, RZ, 0xb, R18.reuse ;  /* 0x0000000bff107819 */ /* 0x100fe40000011612 */
[----:B------:R-:W-:Y:S02]  /*2060*/  SHF.R.U32.HI R52, RZ, 0xa, R18 ;  /* 0x0000000aff347819 */ /* 0x000fe40000011612 */
[----:B------:R-:W-:-:S02]  /*2070*/  SHF.R.U32.HI R17, RZ, 0xb, R19 ;  /* 0x0000000bff117819 */ /* 0x000fc40000011613 */
[----:B------:R-:W-:Y:S02]  /*2080*/  SHF.R.U32.HI R53, RZ, 0xa, R19 ;  /* 0x0000000aff357819 */ /* 0x000fe40000011613 */
[----:B------:R-:W-:Y:S02]  /*2090*/  LOP3.LUT R21, R23, 0x100010, R22, 0xf8, !PT ;  /* 0x0010001017157812 */ /* 0x000fe400078ef816 */
[----:B------:R-:W-:Y:S02]  /*20a0*/  LOP3.LUT R22, R20, 0x100010, R57, 0xf8, !PT ;  /* 0x0010001014167812 */ /* 0x000fe400078ef839 */
[C---:B------:R-:W-:Y:S02]  /*20b0*/  LOP3.LUT R32, R18.reuse, 0x3e003e0, RZ, 0xc0, !PT ;  /* 0x03e003e012207812 */ /* 0x040fe400078ec0ff */
[----:B------:R-:W-:Y:S02]  /*20c0*/  LOP3.LUT R48, R18, 0x1f001f, RZ, 0xc0, !PT ;  /* 0x001f001f12307812 */ /* 0x000fe400078ec0ff */
[----:B------:R-:W-:-:S02]  /*20d0*/  LOP3.LUT R33, R19, 0x3e003e0, RZ, 0xc0, !PT ;  /* 0x03e003e013217812 */ /* 0x000fc400078ec0ff */
[----:B------:R-:W-:Y:S02]  /*20e0*/  LOP3.LUT R49, R19, 0x1f001f, RZ, 0xc0, !PT ;  /* 0x001f001f13317812 */ /* 0x000fe400078ec0ff */
[----:B------:R-:W-:Y:S01]  /*20f0*/  LOP3.LUT R20, R77, 0x100010, R16, 0xf8, !PT ;  /* 0x001000104d147812 */ /* 0x000fe200078ef810 */
[----:B------:R-:W-:Y:S01]  /*2100*/  HFMA2 R77, R2, R12.H1_H1, -48, -48 ;  /* 0xd200d200024d7431 */ /* 0x000fe2000006000c */
[----:B------:R-:W-:Y:S02]  /*2110*/  LOP3.LUT R23, R26, 0x100010, R17, 0xf8, !PT ;  /* 0x001000101a177812 */ /* 0x000fe400078ef811 */
[----:B------:R-:W-:Y:S02]  /*2120*/  LOP3.LUT R50, R50, 0x1f001f, RZ, 0xc0, !PT ;  /* 0x001f001f32327812 */ /* 0x000fe400078ec0ff */
[----:B------:R-:W-:Y:S02]  /*2130*/  LOP3.LUT R51, R51, 0x1f001f, RZ, 0xc0, !PT ;  /* 0x001f001f33337812 */ /* 0x000fe400078ec0ff */
[----:B------:R-:W-:-:S02]  /*2140*/  LOP3.LUT R52, R52, 0x1f001f, RZ, 0xc0, !PT ;  /* 0x001f001f34347812 */ /* 0x000fc400078ec0ff */
[----:B------:R-:W-:Y:S02]  /*2150*/  LOP3.LUT R53, R53, 0x1f001f, RZ, 0xc0, !PT ;  /* 0x001f001f35357812 */ /* 0x000fe400078ec0ff */
[----:B------:R-:W-:Y:S02]  /*2160*/  LOP3.LUT R16, R55, 0x64006400, RZ, 0xfc, !PT ;  /* 0x6400640037107812 */ /* 0x000fe400078efcff */
        /* <DEDUP_REMOVED lines=63> */
[-C--:B------:R-:W-:Y:S01]  /*2560*/  HFMA2 R29, R67, R21.reuse, R29 ;  /* 0x00000015431d7231 */ /* 0x080fe2000000001d */
[----:B------:R-:W0:Y:S01]  /*2570*/  LDS.128 R24, [UR4+0x20] ;  /* 0x00002004ff187984 */ /* 0x000e220008000c00 */
[----:B------:R-:W-:Y:S01]  /*2580*/  HFMA2 R91, R61, R21, R91 ;  /* 0x000000153d5b7231 */ /* 0x000fe2000000005b */
[-C--:B------:R-:W-:Y:S02]  /*2590*/  HFMA2.MMA R30, R72, R20.reuse, R30 ;  /* 0x00000014481e7235 */ /* 0x080fe4000000001e */
[----:B------:R-:W-:-:S04]  /*25a0*/  HFMA2.MMA R28, R64, R20, R28 ;  /* 0x00000014401c7235 */ /* 0x000fc8000000001c */
        /* <DEDUP_REMOVED lines=51> */
.L_x_1801:
        /* <DEDUP_REMOVED lines=24> */
[-C--:B------:R-:W-:Y:S01]  /*2a60*/  HFMA2 R29, R67, R21.reuse, R29 ;  /* 0x00000015431d7231 */ /* 0x080fe2000000001d */
[----:B------:R-:W0:Y:S01]  /*2a70*/  LDS.128 R24, [UR4+0x60] ;  /* 0x00006004ff187984 */ /* 0x000e220008000c00 */
[----:B------:R-:W-:Y:S01]  /*2a80*/  HFMA2 R91, R61, R21, R91 ;  /* 0x000000153d5b7231 */ /* 0x000fe2000000005b */
[----:B------:R-:W-:-:S02]  /*2a90*/  HFMA2.MMA R30, R72, R20, R30 ;  /* 0x00000014481e7235 */ /* 0x000fc4000000001e */
        /* <DEDUP_REMOVED lines=52> */
.L_x_1802:
        /* <DEDUP_REMOVED lines=79> */
.L_x_1800:
        /* <DEDUP_REMOVED lines=8> */
.L_x_1799:
[----:B------:R-:W-:Y:S05]  /*3350*/  @!P1 EXIT ;  /* 0x000000000000994d */ /* 0x000fea0003800000 */
[----:B0-----:R-:W0:Y:S01]  /*3360*/  S2R R3, SR_CTAID.X ;  /* 0x0000000000037919 */ /* 0x001e220000002500 */
        /* <DEDUP_REMOVED lines=14> */
.L_x_1807:
[----:B------:R-:W0:Y:S02]  /*3450*/  LDS R12, [R4] ;  /* 0x00000000040c7984 */ /* 0x000e240000000800 */
[----:B0-----:R-:W-:-:S06]  /*3460*/  HADD2 R13, R12, R11 ;  /* 0x0000000b0c0d7230 */ /* 0x001fcc0000000000 */
[----:B------:R-:W0:Y:S02]  /*3470*/  ATOMS.CAST.SPIN R13, [R4], R12, R13 ;  /* 0x0000000c040d738d */ /* 0x000e24000180000d */
[----:B0-----:R-:W-:-:S13]  /*3480*/  ISETP.EQ.U32.AND P0, PT, R13, 0x1, PT ;  /* 0x000000010d00780c */ /* 0x001fda0003f02070 */
[----:B------:R-:W-:Y:S05]  /*3490*/  @!P0 BRA `(.L_x_1807) ;  /* 0xffffffb000008947 */ /* 0x000fea000383ffff */
[----:B------:R-:W-:Y:S05]  /*34a0*/  BRA `(.L_x_1805) ;  /* 0x0000003000007947 */ /* 0x000fea0003800000 */
.L_x_1806:
[----:B------:R-:W2:Y:S02]  /*34b0*/  LD.E R4, [R2.64] ;  /* 0x0000000602047980 */ /* 0x000ea4000c101900 */
[----:B--2---:R-:W-:-:S05]  /*34c0*/  IMAD.IADD R5, R11, 0x1, R4 ;  /* 0x000000010b057824 */ /* 0x004fca00078e0204 */
[----:B------:R0:W-:Y:S02]  /*34d0*/  ST.E [R2.64], R5 ;  /* 0x0000000502007985 */ /* 0x0001e4000c101906 */
.L_x_1805:
[----:B------:R-:W-:Y:S05]  /*34e0*/  BSYNC B0 ;  /* 0x0000000000007941 */ /* 0x000fea0003800000 */
.L_x_1804:
[----:B------:R-:W2:Y:S01]  /*34f0*/  ATOM.E.ADD.F16x2.RN.STRONG.GPU P0, RZ, [R2.64+0x4], R10 ;  /* 0x0000040a02ff798a */ /* 0x000ea2000810e9c6 */
[----:B------:R-:W-:Y:S01]  /*3500*/  BSSY B0, `(.L_x_1808) ;  /* 0x000000f000007945 */ /* 0x000fe20003800000 */
[----:B--2---:R-:W-:Y:S05]  /*3510*/  @P0 BRA `(.L_x_1809) ;  /* 0x000000d000000947 */ /* 0x004fea0003800000 */
[----:B------:R-:W1:Y:S02]  /*3520*/  QSPC.E.S P0, RZ, [R2+0x4] ;  /* 0x0000040002ff73aa */ /* 0x000e640000000500 */
[----:B-1----:R-:W-:Y:S05]  /*3530*/  @!P0 BRA `(.L_x_1810) ;  /* 0x0000008000008947 */ /* 0x002fea0003800000 */
[----:B0-----:R-:W-:-:S04]  /*3540*/  IADD3 R2, R2, 0x4, RZ ;  /* 0x0000000402027810 */ /* 0x001fc80007ffe0ff */
[----:B------:R-:W-:-:S05]  /*3550*/  LOP3.LUT R2, R2, 0xffffff, RZ, 0xc0, !PT ;  /* 0x00ffffff02027812 */ /* 0x000fca00078ec0ff */
.L_x_1811:
[----:B------:R-:W0:Y:S02]  /*3560*/  LDS R4, [R2] ;  /* 0x0000000002047984 */ /* 0x000e240000000800 */
[----:B0-----:R-:W-:-:S10]  /*3570*/  HFMA2.MMA R5, R4, 1, 1, R10 ;  /* 0x3c003c0004057835 */ /* 0x001fd4000000000a */
[----:B------:R-:W0:Y:S02]  /*3580*/  ATOMS.CAST.SPIN R5, [R2], R4, R5 ;  /* 0x000000040205738d */ /* 0x000e240001800005 */
[----:B0-----:R-:W-:-:S13]  /*3590*/  ISETP.EQ.U32.AND P0, PT, R5, 0x1, PT ;  /* 0x000000010500780c */ /* 0x001fda0003f02070 */
[----:B------:R-:W-:Y:S05]  /*35a0*/  @!P0 BRA `(.L_x_1811) ;  /* 0xffffffb000008947 */ /* 0x000fea000383ffff */
[----:B------:R-:W-:Y:S05]  /*35b0*/  BRA `(.L_x_1809) ;  /* 0x0000003000007947 */ /* 0x000fea0003800000 */
.L_x_1810:
[----:B------:R-:W2:Y:S02]  /*35c0*/  LD.E R4, [R2.64+0x4] ;  /* 0x0000040602047980 */ /* 0x000ea4000c101900 */
[----:B0-2---:R-:W-:-:S05]  /*35d0*/  IMAD.IADD R5, R10, 0x1, R4 ;  /* 0x000000010a057824 */ /* 0x005fca00078e0204 */
[----:B------:R0:W-:Y:S02]  /*35e0*/  ST.E [R2.64+0x4], R5 ;  /* 0x0000040502007985 */ /* 0x0001e4000c101906 */
.L_x_1809:
[----:B------:R-:W-:Y:S05]  /*35f0*/  BSYNC B0 ;  /* 0x0000000000007941 */ /* 0x000fea0003800000 */
.L_x_1808:
        /* <DEDUP_REMOVED lines=10> */
.L_x_1815:
[----:B------:R-:W0:Y:S02]  /*36a0*/  LDS R10, [R4] ;  /* 0x00000000040a7984 */ /* 0x000e240000000800 */
[----:B0-----:R-:W-:-:S06]  /*36b0*/  HADD2 R11, R10, R9 ;  /* 0x000000090a0b7230 */ /* 0x001fcc0000000000 */
[----:B------:R-:W0:Y:S02]  /*36c0*/  ATOMS.CAST.SPIN R11, [R4], R10, R11 ;  /* 0x0000000a040b738d */ /* 0x000e24000180000b */
[----:B0-----:R-:W-:-:S13]  /*36d0*/  ISETP.EQ.U32.AND P0, PT, R11, 0x1, PT ;  /* 0x000000010b00780c */ /* 0x001fda0003f02070 */
[----:B------:R-:W-:Y:S05]  /*36e0*/  @!P0 BRA `(.L_x_1815) ;  /* 0xffffffb000008947 */ /* 0x000fea000383ffff */
[----:B------:R-:W-:Y:S05]  /*36f0*/  BRA `(.L_x_1813) ;  /* 0x0000003000007947 */ /* 0x000fea0003800000 */
.L_x_1814:
[----:B------:R-:W2:Y:S02]  /*3700*/  LD.E R4, [R2.64] ;  /* 0x0000000602047980 */ /* 0x000ea4000c101900 */
[----:B--2---:R-:W-:-:S05]  /*3710*/  IMAD.IADD R5, R9, 0x1, R4 ;  /* 0x0000000109057824 */ /* 0x004fca00078e0204 */
[----:B------:R0:W-:Y:S02]  /*3720*/  ST.E [R2.64], R5 ;  /* 0x0000000502007985 */ /* 0x0001e4000c101906 */
.L_x_1813:
[----:B------:R-:W-:Y:S05]  /*3730*/  BSYNC B0 ;  /* 0x0000000000007941 */ /* 0x000fea0003800000 */
.L_x_1812:
[----:B------:R-:W2:Y:S01]  /*3740*/  ATOM.E.ADD.F16x2.RN.STRONG.GPU P0, RZ, [R2.64+0x4], R8 ;  /* 0x0000040802ff798a */ /* 0x000ea2000810e9c6 */
[----:B------:R-:W-:Y:S01]  /*3750*/  BSSY B0, `(.L_x_1816) ;  /* 0x000000f000007945 */ /* 0x000fe20003800000 */
[----:B--2---:R-:W-:Y:S05]  /*3760*/  @P0 BRA `(.L_x_1817) ;  /* 0x000000d000000947 */ /* 0x004fea0003800000 */
[----:B------:R-:W1:Y:S02]  /*3770*/  QSPC.E.S P0, RZ, [R2+0x4] ;  /* 0x0000040002ff73aa */ /* 0x000e640000000500 */
[----:B-1----:R-:W-:Y:S05]  /*3780*/  @!P0 BRA `(.L_x_1818) ;  /* 0x0000008000008947 */ /* 0x002fea0003800000 */
[----:B0-----:R-:W-:-:S04]  /*3790*/  IADD3 R2, R2, 0x4, RZ ;  /* 0x0000000402027810 */ /* 0x001fc80007ffe0ff */
[----:B------:R-:W-:-:S05]  /*37a0*/  LOP3.LUT R2, R2, 0xffffff, RZ, 0xc0, !PT ;  /* 0x00ffffff02027812 */ /* 0x000fca00078ec0ff */
.L_x_1819:
[----:B------:R-:W0:Y:S02]  /*37b0*/  LDS R4, [R2] ;  /* 0x0000000002047984 */ /* 0x000e240000000800 */
[----:B0-----:R-:W-:-:S10]  /*37c0*/  HFMA2.MMA R5, R4, 1, 1, R8 ;  /* 0x3c003c0004057835 */ /* 0x001fd40000000008 */
[----:B------:R-:W0:Y:S02]  /*37d0*/  ATOMS.CAST.SPIN R5, [R2], R4, R5 ;  /* 0x000000040205738d */ /* 0x000e240001800005 */
[----:B0-----:R-:W-:-:S13]  /*37e0*/  ISETP.EQ.U32.AND P0, PT, R5, 0x1, PT ;  /* 0x000000010500780c */ /* 0x001fda0003f02070 */
[----:B------:R-:W-:Y:S05]  /*37f0*/  @!P0 BRA `(.L_x_1819) ;  /* 0xffffffb000008947 */ /* 0x000fea000383ffff */
[----:B------:R-:W-:Y:S05]  /*3800*/  BRA `(.L_x_1817) ;  /* 0x0000003000007947 */ /* 0x000fea0003800000 */
.L_x_1818:
[----:B------:R-:W2:Y:S02]  /*3810*/  LD.E R4, [R2.64+0x4] ;  /* 0x0000040602047980 */ /* 0x000ea4000c101900 */
[----:B0-2---:R-:W-:-:S05]  /*3820*/  IMAD.IADD R5, R8, 0x1, R4 ;  /* 0x0000000108057824 */ /* 0x005fca00078e0204 */
[----:B------:R0:W-:Y:S02]  /*3830*/  ST.E [R2.64+0x4], R5 ;  /* 0x0000040502007985 */ /* 0x0001e4000c101906 */
.L_x_1817:
[----:B------:R-:W-:Y:S05]  /*3840*/  BSYNC B0 ;  /* 0x0000000000007941 */ /* 0x000fea0003800000 */
.L_x_1816:
        /* <DEDUP_REMOVED lines=10> */
.L_x_1823:
[----:B------:R-:W0:Y:S02]  /*38f0*/  LDS R4, [R0] ;  /* 0x0000000000047984 */ /* 0x000e240000000800 */
[----:B0-----:R-:W-:-:S06]  /*3900*/  HADD2 R5, R4, R7 ;  /* 0x0000000704057230 */ /* 0x001fcc0000000000 */
[----:B------:R-:W0:Y:S02]  /*3910*/  ATOMS.CAST.SPIN R5, [R0], R4, R5 ;  /* 0x000000040005738d */ /* 0x000e240001800005 */
[----:B0-----:R-:W-:-:S13]  /*3920*/  ISETP.EQ.U32.AND P0, PT, R5, 0x1, PT ;  /* 0x000000010500780c */ /* 0x001fda0003f02070 */
[----:B------:R-:W-:Y:S05]  /*3930*/  @!P0 BRA `(.L_x_1823) ;  /* 0xffffffb000008947 */ /* 0x000fea000383ffff */
[----:B------:R-:W-:Y:S05]  /*3940*/  BRA `(.L_x_1821) ;  /* 0x0000003000007947 */ /* 0x000fea0003800000 */
.L_x_1822:
[----:B------:R-:W2:Y:S02]  /*3950*/  LD.E R0, [R2.64] ;  /* 0x0000000602007980 */ /* 0x000ea4000c101900 */
[----:B--2---:R-:W-:-:S05]  /*3960*/  IMAD.IADD R5, R7, 0x1, R0 ;  /* 0x0000000107057824 */ /* 0x004fca00078e0200 */
[----:B------:R0:W-:Y:S02]  /*3970*/  ST.E [R2.64], R5 ;  /* 0x0000000502007985 */ /* 0x0001e4000c101906 */
.L_x_1821:
[----:B------:R-:W-:Y:S05]  /*3980*/  BSYNC B0 ;  /* 0x0000000000007941 */ /* 0x000fea0003800000 */
.L_x_1820:
[----:B------:R-:W2:Y:S02]  /*3990*/  ATOM.E.ADD.F16x2.RN.STRONG.GPU P0, RZ, [R2.64+0x4], R6 ;  /* 0x0000040602ff798a */ /* 0x000ea4000810e9c6 */
[----:B--2---:R-:W-:Y:S05]  /*39a0*/  @P0 EXIT ;  /* 0x000000000000094d */ /* 0x004fea0003800000 */
[----:B------:R-:W1:Y:S02]  /*39b0*/  QSPC.E.S P0, RZ, [R2+0x4] ;  /* 0x0000040002ff73aa */ /* 0x000e640000000500 */
[----:B-1----:R-:W-:Y:S05]  /*39c0*/  @!P0 BRA `(.L_x_1824) ;  /* 0x0000008000008947 */ /* 0x002fea0003800000 */
[----:B0-----:R-:W-:-:S04]  /*39d0*/  IADD3 R2, R2, 0x4, RZ ;  /* 0x0000000402027810 */ /* 0x001fc80007ffe0ff */
[----:B------:R-:W-:-:S05]  /*39e0*/  LOP3.LUT R2, R2, 0xffffff, RZ, 0xc0, !PT ;  /* 0x00ffffff02027812 */ /* 0x000fca00078ec0ff */
.L_x_1825:
[----:B------:R-:W0:Y:S02]  /*39f0*/  LDS R4, [R2] ;  /* 0x0000000002047984 */ /* 0x000e240000000800 */
[----:B0-----:R-:W-:-:S10]  /*3a00*/  HFMA2.MMA R5, R4, 1, 1, R6 ;  /* 0x3c003c0004057835 */ /* 0x001fd40000000006 */
[----:B------:R-:W0:Y:S02]  /*3a10*/  ATOMS.CAST.SPIN R5, [R2], R4, R5 ;  /* 0x000000040205738d */ /* 0x000e240001800005 */
[----:B0-----:R-:W-:-:S13]  /*3a20*/  ISETP.EQ.U32.AND P0, PT, R5, 0x1, PT ;  /* 0x000000010500780c */ /* 0x001fda0003f02070 */
[----:B------:R-:W-:Y:S05]  /*3a30*/  @!P0 BRA `(.L_x_1825) ;  /* 0xffffffb000008947 */ /* 0x000fea000383ffff */
[----:B------:R-:W-:Y:S05]  /*3a40*/  EXIT ;  /* 0x000000000000794d */ /* 0x000fea0003800000 */
.L_x_1824:
[----:B------:R-:W2:Y:S02]  /*3a50*/  LD.E R0, [R2.64+0x4] ;  /* 0x0000040602007980 */ /* 0x000ea4000c101900 */
[----:B0-2---:R-:W-:-:S05]  /*3a60*/  IMAD.IADD R5, R6, 0x1, R0 ;  /* 0x0000000106057824 */ /* 0x005fca00078e0200 */
[----:B------:R-:W-:Y:S01]  /*3a70*/  ST.E [R2.64+0x4], R5 ;  /* 0x0000040502007985 */ /* 0x000fe2000c101906 */
[----:B------:R-:W-:Y:S05]  /*3a80*/  EXIT ;  /* 0x000000000000794d */ /* 0x000fea0003800000 */
.L_x_1826:
        /* <DEDUP_REMOVED lines=15> */
.L_x_3292:


//--------------------- .text._Z23gemm_half_q_half_kernelILi3ELi24ELb1ELb0ELi32EEvPK6__halfPKjS4_S2_PS0_iiiiPKtS7_iiiiiibS2_i --------------------------
	.section	.text._Z23gemm_half_q_half_kernelILi3ELi24ELb1ELb0ELi32EEvPK6__halfPKjS4_S2_PS0_iiiiPKtS7_iiiiiibS2_i,"ax",@progbits
	.sectioninfo	@"SHI_REGISTERS=118"
	.align	128
        .global         _Z23gemm_half_q_half_kernelILi3ELi24ELb1ELb0ELi32EEvPK6__halfPKjS4_S2_PS0_iiiiPKtS7_iiiiiibS2_i
        .type           _Z23gemm_half_q_half_kernelILi3ELi24ELb1ELb0ELi32EEvPK6__halfPKjS4_S2_PS0_iiiiPKtS7_iiiiiibS2_i,@function
        .size           _Z23gemm_half_q_half_kernelILi3ELi24ELb1ELb0ELi32EEvPK6__halfPKjS4_S2_PS0_iiiiPKtS7_iiiiiibS2_i,(.L_x_3293 - _Z23gemm_half_q_half_kernelILi3ELi24ELb1ELb0ELi32EEvPK6__halfPKjS4_S2_PS0_iiiiPKtS7_iiiiiibS2_i)
        .other          _Z23gemm_half_q_half_kernelILi3ELi24ELb1ELb0ELi32EEvPK6__halfPKjS4_S2_PS0_iiiiPKtS7_iiiiiibS2_i,@"STO_CUDA_ENTRY STV_DEFAULT"
_Z23gemm_half_q_half_kernelILi3ELi24ELb1ELb0ELi32EEvPK6__halfPKjS4_S2_PS0_iiiiPKtS7_iiiiiibS2_i:
.text._Z23gemm_half_q_half_kernelILi3ELi24ELb1ELb0ELi32EEvPK6__halfPKjS4_S2_PS0_iiiiPKtS7_iiiiiibS2_i:
        /* <DEDUP_REMOVED lines=34> */
.L_x_1827:
        /* <DEDUP_REMOVED lines=33> */
.L_x_1832:
        /* <DEDUP_REMOVED lines=17> */
.L_x_1831:
        /* <DEDUP_REMOVED lines=17> */
.L_x_1830:
        /* <DEDUP_REMOVED lines=13> */
.L_x_1834:
        /* <DEDUP_REMOVED lines=17> */
.L_x_1833:
        /* <DEDUP_REMOVED lines=15> */
.L_x_1829:
[----:B------:R-:W-:Y:S05]  /*0920*/  BSYNC B0 ;  /* 0x0000000000007941 */ /* 0x000fea0003800000 */
.L_x_1828:
        /* <DEDUP_REMOVED lines=18> */
.L_x_1837:
        /* <DEDUP_REMOVED lines=11> */
.L_x_1836:
        /* <DEDUP_REMOVED lines=10> */
.L_x_1835:
        /* <DEDUP_REMOVED lines=64> */
.L_x_1839:
        /* <DEDUP_REMOVED lines=41> */
.L_x_1838:
        /* <DEDUP_REMOVED lines=10> */
[----:B------:R-:W-:Y:S01]  /*12d0*/  PRMT R33, RZ, 0x7610, R33 ;  /* 0x00007610ff217816 */ /* 0x000fe20000000021 */
[----:B------:R-:W-:-:S02]  /*12e0*/  UMOV UR4, URZ ;  /* 0x0000003f00047c82 */ /* 0x000fc40008000000 */
.L_x_1844:
        /* <DEDUP_REMOVED lines=30> */
[----:B------:R-:W-:Y:S02]  /*14d0*/  SHF.R.U32.HI R85, RZ, 0xe, R17 ;  /* 0x0000000eff557819 */ /* 0x000fe40000011611 */
[----:B------:R-:W-:-:S02]  /*14e0*/  LOP3.LUT R22, R17, 0x3e003e0, RZ, 0xc0, !PT ;  /* 0x03e003e011167812 */ /* 0x000fc400078ec0ff */
[----:B------:R-:W-:Y:S02]  /*14f0*/  LOP3.LUT R56, R17, 0x1f001f, RZ, 0xc0, !PT ;  /* 0x001f001f11387812 */ /* 0x000fe400078ec0ff */
[----:B------:R-:W-:Y:S02]  /*1500*/  SHF.R.U32.HI R59, RZ, 0xa, R17 ;  /* 0x0000000aff3b7819 */ /* 0x000fe40000011611 */
[----:B------:R-:W-:Y:S02]  /*1510*/  SHF.R.U32.HI R92, RZ, 0xe, R19 ;  /* 0x0000000eff5c7819 */ /* 0x000fe40000011613 */
[----:B------:R-:W-:Y:S02]  /*1520*/  LOP3.LUT R8, R60, 0x10001, RZ, 0xc0, !PT ;  /* 0x000100013c087812 */ /* 0x000fe400078ec0ff */
        /* <DEDUP_REMOVED lines=8> */
[----:B------:R-:W-:Y:S02]  /*15b0*/  LOP3.LUT R84, R84, 0x10001, RZ, 0xc0, !PT ;  /* 0x0001000154547812 */ /* 0x000fe400078ec0ff */
[--C-:B------:R-:W-:Y:S02]  /*15c0*/  SHF.R.U32.HI R90, RZ, 0xd, R14.reuse ;  /* 0x0000000dff5a7819 */ /* 0x100fe4000001160e */
[C---:B------:R-:W-:Y:S02]  /*15d0*/  LOP3.LUT R19, R14.reuse, 0x3e003e0, RZ, 0xc0, !PT ;  /* 0x03e003e00e137812 */ /* 0x040fe400078ec0ff */
[----:B------:R-:W-:Y:S02]  /*15e0*/  LOP3.LUT R58, R14, 0x1f001f, RZ, 0xc0, !PT ;  /* 0x001f001f0e3a7812 */ /* 0x000fe400078ec0ff */
[----:B------:R-:W-:Y:S02]  /*15f0*/  SHF.R.U32.HI R57, RZ, 0xa, R14 ;  /* 0x0000000aff397819 */ /* 0x000fe4000001160e */
[----:B------:R-:W-:-:S02]  /*1600*/  SHF.R.U32.HI R14, RZ, 0xd, R15 ;  /* 0x0000000dff0e7819 */ /* 0x000fc4000001160f */
[----:B------:R-:W-:Y:S02]  /*1610*/  LOP3.LUT R83, R8, 0x20002, R83, 0xf8, !PT ;  /* 0x0002000208537812 */ /* 0x000fe400078ef853 */
[----:B------:R-:W-:Y:S02]  /*1620*/  LOP3.LUT R87, R87, 0x10001, RZ, 0xc0, !PT ;  /* 0x0001000157577812 */ /* 0x000fe400078ec0ff */
[----:B------:R-:W-:Y:S02]  /*1630*/  LOP3.LUT R91, R91, 0x20002, R92, 0xf8, !PT ;  /* 0x000200025b5b7812 */ /* 0x000fe400078ef85c */
        /* <DEDUP_REMOVED lines=8> */
[----:B------:R-:W-:-:S02]  /*16c0*/  LOP3.LUT R85, R84, 0x20002, R85, 0xf8, !PT ;  /* 0x0002000254557812 */ /* 0x000fc400078ef855 */
[--C-:B------:R-:W-:Y:S02]  /*16d0*/  SHF.R.U32.HI R9, RZ, 0xc, R10.reuse ;  /* 0x0000000cff097819 */ /* 0x100fe4000001160a */
[C---:B------:R-:W-:Y:S02]  /*16e0*/  LOP3.LUT R68, R10.reuse, 0x3e003e0, RZ, 0xc0, !PT ;  /* 0x03e003e00a447812 */ /* 0x040fe400078ec0ff */
[----:B------:R-:W-:Y:S02]  /*16f0*/  LOP3.LUT R66, R10, 0x1f001f, RZ, 0xc0, !PT ;  /* 0x001f001f0a427812 */ /* 0x000fe400078ec0ff */
[----:B------:R-:W-:Y:S02]  /*1700*/  SHF.R.U32.HI R67, RZ, 0xa, R10 ;  /* 0x0000000aff437819 */ /* 0x000fe4000001160a */
[----:B------:R-:W-:Y:S02]  /*1710*/  SHF.R.U32.HI R10, RZ, 0xc, R11 ;  /* 0x0000000cff0a7819 */ /* 0x000fe4000001160b */
[----:B------:R-:W-:-:S02]  /*1720*/  PRMT R8, R42, 0x9910, RZ ;  /* 0x000099102a087816 */ /* 0x000fc400000000ff */
[----:B------:R-:W-:Y:S02]  /*1730*/  LOP3.LUT R87, R87, 0x20002, R88, 0xf8, !PT ;  /* 0x0002000257577812 */ /* 0x000fe400078ef858 */
[----:B------:R-:W-:Y:S02]  /*1740*/  LOP3.LUT R83, R83, 0x40004, R82, 0xf8, !PT ;  /* 0x0004000453537812 */ /* 0x000fe400078ef852 */
[----:B------:R-:W-:Y:S02]  /*1750*/  LOP3.LUT R91, R91, 0x40004, R14, 0xf8, !PT ;  /* 0x000400045b5b7812 */ /* 0x000fe400078ef80e */
[----:B------:R-:W-:Y:S02]  /*1760*/  LOP3.LUT R86, R85, 0x40004, R86, 0xf8, !PT ;  /* 0x0004000455567812 */ /* 0x000fe400078ef856 */
[----:B------:R-:W-:Y:S02]  /*1770*/  ISETP.NE.AND P0, PT, R8, RZ, PT ;  /* 0x000000ff0800720c */ /* 0x000fe40003f05270 */
[----:B------:R-:W-:-:S02]  /*1780*/  LOP3.LUT R90, R87, 0x40004, R90, 0xf8, !PT ;  /* 0x00040004575a7812 */ /* 0x000fc400078ef85a */
[----:B------:R-:W-:Y:S02]  /*1790*/  LOP3.LUT R84, R83, 0x80008, R12, 0xf8, !PT ;  /* 0x0008000853547812 */ /* 0x000fe400078ef80c */
[----:B------:R-:W-:Y:S02]  /*17a0*/  LOP3.LUT R94, R91, 0x80008, R10, 0xf8, !PT ;  /* 0x000800085b5e7812 */ /* 0x000fe400078ef80a */
[----:B------:R-:W-:Y:S02]  /*17b0*/  LOP3.LUT R85, R86, 0x80008, R13, 0xf8, !PT ;  /* 0x0008000856557812 */ /* 0x000fe400078ef80d */
[----:B------:R-:W-:Y:S02]  /*17c0*/  LOP3.LUT R70, R16, 0x3e003e0, RZ, 0xc0, !PT ;  /* 0x03e003e010467812 */ /* 0x000fe400078ec0ff */
[C---:B------:R-:W-:Y:S02]  /*17d0*/  LOP3.LUT R69, R11.reuse, 0x3e003e0, RZ, 0xc0, !PT ;  /* 0x03e003e00b457812 */ /* 0x040fe400078ec0ff */
[----:B------:R-:W-:-:S02]  /*17e0*/  LOP3.LUT R60, R11, 0x1f001f, RZ, 0xc0, !PT ;  /* 0x001f001f0b3c7812 */ /* 0x000fc400078ec0ff */
[----:B------:R-:W-:Y:S02]  /*17f0*/  SHF.R.U32.HI R63, RZ, 0xa, R11 ;  /* 0x0000000aff3f7819 */ /* 0x000fe4000001160b */
[----:B------:R-:W-:Y:S02]  /*1800*/  LOP3.LUT R90, R90, 0x80008, R9, 0xf8, !PT ;  /* 0x000800085a5a7812 */ /* 0x000fe400078ef809 */
[----:B------:R-:W-:Y:S02]  /*1810*/  SHF.R.U32.HI R53, RZ, 0xa, R21 ;  /* 0x0000000aff357819 */ /* 0x000fe40000011615 */
[C---:B------:R-:W-:Y:S02]  /*1820*/  LOP3.LUT R24, R21.reuse, 0x3e003e0, RZ, 0xc0, !PT ;  /* 0x03e003e015187812 */ /* 0x040fe400078ec0ff */
[----:B------:R-:W-:Y:S02]  /*1830*/  LOP3.LUT R51, R21, 0x1f001f, RZ, 0xc0, !PT ;  /* 0x001f001f15337812 */ /* 0x000fe400078ec0ff */
[----:B------:R-:W-:-:S02]  /*1840*/  LOP3.LUT R73, R16, 0x1f001f, RZ, 0xc0, !PT ;  /* 0x001f001f10497812 */ /* 0x000fc400078ec0ff */
[----:B------:R-:W-:Y:S01]  /*1850*/  SHF.R.U32.HI R74, RZ, 0xa, R16 ;  /* 0x0000000aff4a7819 */ /* 0x000fe20000011610 */
[----:B------:R-:W-:Y:S01]  /*1860*/  IMAD.MOV.U32 R16, RZ, RZ, 0x2800 ;  /* 0x00002800ff107424 */ /* 0x000fe200078e00ff */
        /* <DEDUP_REMOVED lines=52> */
[----:B------:R-:W-:Y:S01]  /*1bb0*/  LOP3.LUT R56, R56, 0x64006400, RZ, 0xfc, !PT ;  /* 0x6400640038387812 */ /* 0x000fe200078efcff */
[----:B------:R-:W-:Y:S01]  /*1bc0*/  HFMA2 R20, R113, R16.H0_H0, -48, -48 ;  /* 0xd200d20071147431 */ /* 0x000fe20000040010 */
[----:B------:R-:W-:Y:S01]  /*1bd0*/  LOP3.LUT R64, R64, 0x64006400, RZ, 0xfc, !PT ;  /* 0x6400640040407812 */ /* 0x000fe200078efcff */
[----:B------:R-:W-:Y:S01]  /*1be0*/  HADD2 R93, R62, -1040, -1040 ;  /* 0xe410e4103e5d7430 */ /* 0x000fe20000000000 */
[----:B------:R-:W-:Y:S02]  /*1bf0*/  LOP3.LUT R58, R58, 0x64006400, RZ, 0xfc, !PT ;  /* 0x640064003a3a7812 */ /* 0x000fe400078efcff */
[----:B------:R-:W-:Y:S02]  /*1c00*/  LOP3.LUT R66, R66, 0x64006400, RZ, 0xfc, !PT ;  /* 0x6400640042427812 */ /* 0x000fe400078efcff */
[----:B------:R-:W-:Y:S02]  /*1c10*/  LOP3.LUT R59, R63, 0x64006400, RZ, 0xfc, !PT ;  /* 0x640064003f3b7812 */ /* 0x000fe400078efcff */
[----:B------:R-:W-:-:S02]  /*1c20*/  ISETP.GE.AND P2, PT, R40, 0x2, PT ;  /* 0x000000022800780c */ /* 0x000fc40003f46270 */
[--C-:B--2---:R-:W-:Y:S02]  /*1c30*/  SHF.R.U32.HI R83, RZ, 0xb, R4.reuse ;  /* 0x0000000bff537819 */ /* 0x104fe40000011604 */
        /* <DEDUP_REMOVED lines=12> */
[----:B------:R-:W-:Y:S02]  /*1d00*/  LOP3.LUT R6, R85, 0x100010, R4, 0xf8, !PT ;  /* 0x0010001055067812 */ /* 0x000fe400078ef804 */
[--C-:B------:R-:W-:Y:S02]  /*1d10*/  SHF.R.U32.HI R91, RZ, 0xb, R7.reuse ;  /* 0x0000000bff5b7819 */ /* 0x100fe40000011607 */
[----:B------:R-:W-:Y:S02]  /*1d20*/  LOP3.LUT R83, R70, 0x64006400, RZ, 0xfc, !PT ;  /* 0x6400640046537812 */ /* 0x000fe400078efcff */
[----:B------:R-:W-:Y:S02]  /*1d30*/  LOP3.LUT R85, R71, 0x64006400, RZ, 0xfc, !PT ;  /* 0x6400640047557812 */ /* 0x000fe400078efcff */
[----:B------:R-:W-:Y:S01]  /*1d40*/  SHF.R.U32.HI R15, RZ, 0xa, R7 ;  /* 0x0000000aff0f7819 */ /* 0x000fe20000011607 */
[-C--:B------:R-:W-:Y:S01]  /*1d50*/  HFMA2 R71, R83, R16.reuse.H0_H0, -48, -48 ;  /* 0xd200d20053477431 */ /* 0x080fe20000040010 */
[C---:B------:R-:W-:Y:S01]  /*1d60*/  LOP3.LUT R92, R7.reuse, 0x3e003e0, RZ, 0xc0, !PT ;  /* 0x03e003e0075c7812 */ /* 0x040fe200078ec0ff */
[----:B------:R-:W-:Y:S01]  /*1d70*/  HFMA2 R70, R85, R16.H0_H0, -48, -48 ;  /* 0xd200d20055467431 */ /* 0x000fe20000040010 */
[----:B------:R-:W-:-:S02]  /*1d80*/  LOP3.LUT R14, R7, 0x1f001f, RZ, 0xc0, !PT ;  /* 0x001f001f070e7812 */ /* 0x000fc400078ec0ff */
[----:B------:R-:W-:Y:S01]  /*1d90*/  LOP3.LUT R4, R90, 0x100010, R87, 0xf8, !PT ;  /* 0x001000105a047812 */ /* 0x000fe200078ef857 */
[----:B------:R-:W-:Y:S01]  /*1da0*/  HADD2 R90, R56, -1040, -1040 ;  /* 0xe410e410385a7430 */ /* 0x000fe20000000000 */
[----:B------:R-:W-:Y:S02]  /*1db0*/  LOP3.LUT R107, R88, 0x64006400, RZ, 0xfc, !PT ;  /* 0x64006400586b7812 */ /* 0x000fe400078efcff */
[----:B------:R-:W-:Y:S01]  /*1dc0*/  LOP3.LUT R7, R94, 0x100010, R91, 0xf8, !PT ;  /* 0x001000105e077812 */ /* 0x000fe200078ef85b */
        /* <DEDUP_REMOVED lines=168> */
.L_x_1842:
        /* <DEDUP_REMOVED lines=85> */
.L_x_1843:
        /* <DEDUP_REMOVED lines=79> */
.L_x_1841:
        /* <DEDUP_REMOVED lines=8> */
.L_x_1840:
        /* <DEDUP_REMOVED lines=10> */
.L_x_1858:
[----:B0-----:R-:W-:Y:S05]  /*33b0*/  @!P1 BRA `(.L_x_1846) ;  /* 0x00004fc000009947 */ /* 0x001fea0003800000 */
[----:B0-----:R-:W2:Y:S01]  /*33c0*/  LDG.E.128.CONSTANT R4, [R20.64] ;  /* 0x0000000614047981 */ /* 0x001ea2000c1e9d00 */
        /* <DEDUP_REMOVED lines=143> */
.L_x_1847:
        /* <DEDUP_REMOVED lines=90> */
.L_x_1849:
        /* <DEDUP_REMOVED lines=87> */
.L_x_1848:
        /* <DEDUP_REMOVED lines=63> */
[--C-:B0-----:R-:W-:Y:S02]  /*4bc0*/  HADD2.F32 R45, -RZ, R27.reuse.H0_H0 ;  /* 0x2000001bff2d7230 */ /* 0x101fe40000004100 */
[----:B------:R-:W-:Y:S02]  /*4bd0*/  HADD2.F32 R46, -RZ, R27.H1_H1 ;  /* 0x3000001bff2e7230 */ /* 0x000fe40000004100 */
[----:B------:R-:W-:Y:S02]  /*4be0*/  HADD2.F32 R44, -RZ, R26.H0_H0 ;  /* 0x2000001aff2c7230 */ /* 0x000fe40000004100 */
[----:B------:R-:W-:-:S02]  /*4bf0*/  HADD2.F32 R27, -RZ, R8.H0_H0 ;  /* 0x20000008ff1b7230 */ /* 0x000fc40000004100 */
[----:B------:R-:W-:Y:S01]  /*4c00*/  HADD2.F32 R43, -RZ, R26.H1_H1 ;  /* 0x3000001aff2b7230 */ /* 0x000fe20000004100 */
[----:B------:R-:W-:Y:S01]  /*4c10*/  FFMA.FTZ R25, R25, R44, RZ ;  /* 0x0000002c19197223 */ /* 0x000fe200000100ff */
[----:B------:R-:W-:Y:S01]  /*4c20*/  HADD2.F32 R26, -RZ, R6.H1_H1 ;  /* 0x30000006ff1a7230 */ /* 0x000fe20000004100 */
[C---:B------:R-:W-:Y:S02]  /*4c30*/  FFMA.FTZ R27, R44.reuse, R27, RZ ;  /* 0x0000001b2c1b7223 */ /* 0x040fe400000100ff */
[C---:B------:R-:W-:Y:S02]  /*4c40*/  FFMA.FTZ R47, R44.reuse, R47, RZ ;  /* 0x0000002f2c2f7223 */ /* 0x040fe400000100ff */
[----:B------:R-:W-:Y:S01]  /*4c50*/  FFMA.FTZ R49, R44, R49, RZ ;  /* 0x000000312c317223 */ /* 0x000fe200000100ff */
[----:B------:R-:W-:Y:S01]  /*4c60*/  HADD2.F32 R44, -RZ, R11.H1_H1 ;  /* 0x3000000bff2c7230 */ /* 0x000fe20000004100 */
[----:B------:R-:W-:Y:S01]  /*4c70*/  FFMA.FTZ R25, R26, R43, R25 ;  /* 0x0000002b1a197223 */ /* 0x000fe20000010019 */
[--C-:B------:R-:W-:Y:S01]  /*4c80*/  HADD2.F32 R26, -RZ, R7.reuse.H0_H0 ;  /* 0x20000007ff1a7230 */ /* 0x100fe20000004100 */
        /* <DEDUP_REMOVED lines=66> */
.L_x_1850:
        /* <DEDUP_REMOVED lines=90> */
.L_x_1852:
        /* <DEDUP_REMOVED lines=87> */
.L_x_1851:
        /* <DEDUP_REMOVED lines=141> */
.L_x_1853:
        /* <DEDUP_REMOVED lines=90> */
.L_x_1855:
        /* <DEDUP_REMOVED lines=87> */
.L_x_1854:
[----:B------:R-:W-:-:S05]  /*6fa0*/  IMAD.WIDE R2, R9, c[0x0][0x18c], R2 ;  /* 0x0000630009027a25 */ /* 0x000fca00078e0202 */
        /* <DEDUP_REMOVED lines=15> */
[----:B------:R-:W-:Y:S02]  /*70a0*/  SHF.R.U32.HI R17, RZ, 0x8, R6 ;  /* 0x00000008ff117819 */ /* 0x000fe40000011606 */
[----:B------:R-:W-:Y:S02]  /*70b0*/  LOP3.LUT R18, R7, 0xf000f, RZ, 0xc0, !PT ;  /* 0x000f000f07127812 */ /* 0x000fe400078ec0ff */
        /* <DEDUP_REMOVED lines=45> */
[----:B------:R-:W-:Y:S02]  /*7390*/  HADD2.F32 R45, -RZ, R7.H0_H0 ;  /* 0x20000007ff2d7230 */ /* 0x000fe40000004100 */
        /* <DEDUP_REMOVED lines=11> */
[C---:B------:R-:W-:Y:S02]  /*7450*/  FFMA.FTZ R27, R25.reuse, R48, R27 ;  /* 0x00000030191b7223 */ /* 0x040fe4000001001b */
[----:B------:R-:W-:Y:S01]  /*7460*/  FFMA.FTZ R19, R22, R25, R19 ;  /* 0x0000001916137223 */ /* 0x000fe20000010013 */
[----:B------:R-:W-:Y:S01]  /*7470*/  HADD2.F32 R22, -RZ, R4.H0_H0 ;  /* 0x20000004ff167230 */ /* 0x000fe20000004100 */
[----:B------:R-:W-:-:S02]  /*7480*/  FFMA.FTZ R23, R25, R46, R23 ;  /* 0x0000002e19177223 */ /* 0x000fc40000010017 */
        /* <DEDUP_REMOVED lines=62> */
.L_x_1856:
        /* <DEDUP_REMOVED lines=90> */
.L_x_1857:
        /* <DEDUP_REMOVED lines=87> */
.L_x_1846:
[----:B------:R-:W-:Y:S01]  /*8380*/  IADD3 R39, R39, 0x20, RZ ;  /* 0x0000002027277810 */ /* 0x000fe20007ffe0ff */
[----:B------:R-:W-:Y:S01]  /*8390*/  IMAD.MOV.U32 R3, RZ, RZ, c[0x0][0x18c] ;  /* 0x00006300ff037624 */ /* 0x000fe200078e00ff */
[----:B------:R-:W-:Y:S02]  /*83a0*/  UIADD3 UR4, UR4, 0x40, URZ ;  /* 0x0000004004047890 */ /* 0x000fe4000fffe03f */
[----:B------:R-:W-:Y:S01]  /*83b0*/  ISETP.GE.AND P2, PT, R39, c[0x0][0x1b4], PT ;  /* 0x00006d0027007a0c */ /* 0x000fe20003f46270 */
[----:B------:R-:W-:Y:S01]  /*83c0*/  IMAD.WIDE R20, R3, 0x10, R20 ;  /* 0x0000001003147825 */ /* 0x000fe200078e0214 */
[----:B------:R-:W-:-:S13]  /*83d0*/  ISETP.LT.AND P3, PT, R39, R38, PT ;  /* 0x000000262700720c */ /* 0x000fda0003f61270 */
[----:B------:R-:W-:Y:S05]  /*83e0*/  @!P2 BRA P3, `(.L_x_1858) ;  /* 0xffffafc00000a947 */ /* 0x000fea000183ffff */
.L_x_1845:
        /* <DEDUP_REMOVED lines=16> */
.L_x_1862:
[----:B------:R-:W0:Y:S02]  /*84f0*/  LDS R6, [R4] ;  /* 0x0000000004067984 */ /* 0x000e240000000800 */
[----:B0-----:R-:W-:-:S10]  /*8500*/  HFMA2.MMA R7, R6, 1, 1, R33 ;  /* 0x3c003c0006077835 */ /* 0x001fd40000000021 */
[----:B------:R-:W0:Y:S02]  /*8510*/  ATOMS.CAST.SPIN R7, [R4], R6, R7 ;  /* 0x000000060407738d */ /* 0x000e240001800007 */
[----:B0-----:R-:W-:-:S13]  /*8520*/  ISETP.EQ.U32.AND P0, PT, R7, 0x1, PT ;  /* 0x000000010700780c */ /* 0x001fda0003f02070 */
[----:B------:R-:W-:Y:S05]  /*8530*/  @!P0 BRA `(.L_x_1862) ;  /* 0xffffffb000008947 */ /* 0x000fea000383ffff */
[----:B------:R-:W-:Y:S05]  /*8540*/  BRA `(.L_x_1860) ;  /* 0x0000003000007947 */ /* 0x000fea0003800000 */
.L_x_1861:
[----:B0-----:R-:W2:Y:S02]  /*8550*/  LD.E R4, [R2.64] ;  /* 0x0000000602047980 */ /* 0x001ea4000c101900 */
[----:B--2---:R-:W-:-:S05]  /*8560*/  IMAD.IADD R5, R33, 0x1, R4 ;  /* 0x0000000121057824 */ /* 0x004fca00078e0204 */
[----:B------:R0:W-:Y:S02]  /*8570*/  ST.E [R2.64], R5 ;  /* 0x0000000502007985 */ /* 0x0001e4000c101906 */
.L_x_1860:
[----:B------:R-:W-:Y:S05]  /*8580*/  BSYNC B0 ;  /* 0x0000000000007941 */ /* 0x000fea0003800000 */
.L_x_1859:
[----:B------:R-:W2:Y:S01]  /*8590*/  ATOM.E.ADD.F16x2.RN.STRONG.GPU P0, RZ, [R2.64+0x4], R32 ;  /* 0x0000042002ff798a */ /* 0x000ea2000810e9c6 */
[----:B------:R-:W-:Y:S01]  /*85a0*/  BSSY B0, `(.L_x_1863) ;  /* 0x000000f000007945 */ /* 0x000fe20003800000 */
[----:B--2---:R-:W-:Y:S05]  /*85b0*/  @P0 BRA `(.L_x_1864) ;  /* 0x000000d000000947 */ /* 0x004fea0003800000 */
[----:B------:R-:W1:Y:S02]  /*85c0*/  QSPC.E.S P0, RZ, [R2+0x4] ;  /* 0x0000040002ff73aa */ /* 0x000e640000000500 */
[----:B-1----:R-:W-:Y:S05]  /*85d0*/  @!P0 BRA `(.L_x_1865) ;  /* 0x0000008000008947 */ /* 0x002fea0003800000 */
[----:B0-----:R-:W-:-:S04]  /*85e0*/  IADD3 R2, R2, 0x4, RZ ;  /* 0x0000000402027810 */ /* 0x001fc80007ffe0ff */
[----:B------:R-:W-:-:S05]  /*85f0*/  LOP3.LUT R2, R2, 0xffffff, RZ, 0xc0, !PT ;  /* 0x00ffffff02027812 */ /* 0x000fca00078ec0ff */
.L_x_1866:
[----:B------:R-:W0:Y:S02]  /*8600*/  LDS R4, [R2] ;  /* 0x0000000002047984 */ /* 0x000e240000000800 */
[----:B0-----:R-:W-:-:S06]  /*8610*/  HADD2 R5, R4, R32 ;  /* 0x0000002004057230 */ /* 0x001fcc0000000000 */
[----:B------:R-:W0:Y:S02]  /*8620*/  ATOMS.CAST.SPIN R5, [R2], R4, R5 ;  /* 0x000000040205738d */ /* 0x000e240001800005 */
[----:B0-----:R-:W-:-:S13]  /*8630*/  ISETP.EQ.U32.AND P0, PT, R5, 0x1, PT ;  /* 0x000000010500780c */ /* 0x001fda0003f02070 */
[----:B------:R-:W-:Y:S05]  /*8640*/  @!P0 BRA `(.L_x_1866) ;  /* 0xffffffb000008947 */ /* 0x000fea000383ffff */
[----:B------:R-:W-:Y:S05]  /*8650*/  BRA `(.L_x_1864) ;  /* 0x0000003000007947 */ /* 0x000fea0003800000 */
.L_x_1865:
[----:B0-----:R-:W2:Y:S02]  /*8660*/  LD.E R4, [R2.64+0x4] ;  /* 0x0000040602047980 */ /* 0x001ea4000c101900 */
[----:B--2---:R-:W-:-:S05]  /*8670*/  IMAD.IADD R5, R32, 0x1, R4 ;  /* 0x0000000120057824 */ /* 0x004fca00078e0204 */
[----:B------:R0:W-:Y:S02]  /*8680*/  ST.E [R2.64+0x4], R5 ;  /* 0x0000040502007985 */ /* 0x0001e4000c101906 */
.L_x_1864:
[----:B------:R-:W-:Y:S05]  /*8690*/  BSYNC B0 ;  /* 0x0000000000007941 */ /* 0x000fea0003800000 */
.L_x_1863:
        /* <DEDUP_REMOVED lines=10> */
.L_x_1870:
[----:B------:R-:W0:Y:S02]  /*8740*/  LDS R6, [R4] ;  /* 0x0000000004067984 */ /* 0x000e240000000800 */
[----:B0-----:R-:W-:-:S10]  /*8750*/  HFMA2.MMA R7, R6, 1, 1, R31 ;  /* 0x3c003c0006077835 */ /* 0x001fd4000000001f */
[----:B------:R-:W0:Y:S02]  /*8760*/  ATOMS.CAST.SPIN R7, [R4], R6, R7 ;  /* 0x000000060407738d */ /* 0x000e240001800007 */
[----:B0-----:R-:W-:-:S13]  /*8770*/  ISETP.EQ.U32.AND P0, PT, R7, 0x1, PT ;  /* 0x000000010700780c */ /* 0x001fda0003f02070 */
[----:B------:R-:W-:Y:S05]  /*8780*/  @!P0 BRA `(.L_x_1870) ;  /* 0xffffffb000008947 */ /* 0x000fea000383ffff */
[----:B------:R-:W-:Y:S05]  /*8790*/  BRA `(.L_x_1868) ;  /* 0x0000003000007947 */ /* 0x000fea0003800000 */
.L_x_1869:
[----:B------:R-:W2:Y:S02]  /*87a0*/  LD.E R4, [R2.64] ;  /* 0x0000000602047980 */ /* 0x000ea4000c101900 */
[----:B--2---:R-:W-:-:S05]  /*87b0*/  IMAD.IADD R5, R31, 0x1, R4 ;  /* 0x000000011f057824 */ /* 0x004fca00078e0204 */
[----:B------:R0:W-:Y:S02]  /*87c0*/  ST.E [R2.64], R5 ;  /* 0x0000000502007985 */ /* 0x0001e4000c101906 */
.L_x_1868:
[----:B------:R-:W-:Y:S05]  /*87d0*/  BSYNC B0 ;  /* 0x0000000000007941 */ /* 0x000fea0003800000 */
.L_x_1867:
[----:B------:R-:W2:Y:S01]  /*87e0*/  ATOM.E.ADD.F16x2.RN.STRONG.GPU P0, RZ, [R2.64+0x4], R30 ;  /* 0x0000041e02ff798a */ /* 0x000ea2000810e9c6 */
[----:B------:R-:W-:Y:S01]  /*87f0*/  BSSY B0, `(.L_x_1871) ;  /* 0x000000f000007945 */ /* 0x000fe20003800000 */
[----:B--2---:R-:W-:Y:S05]  /*8800*/  @P0 BRA `(.L_x_1872) ;  /* 0x000000d000000947 */ /* 0x004fea0003800000 */
[----:B------:R-:W1:Y:S02]  /*8810*/  QSPC.E.S P0, RZ, [R2+0x4] ;  /* 0x0000040002ff73aa */ /* 0x000e640000000500 */
[----:B-1----:R-:W-:Y:S05]  /*8820*/  @!P0 BRA `(.L_x_1873) ;  /* 0x0000008000008947 */ /* 0x002fea0003800000 */
[----:B0-----:R-:W-:-:S04]  /*8830*/  IADD3 R2, R2, 0x4, RZ ;  /* 0x0000000402027810 */ /* 0x001fc80007ffe0ff */
[----:B------:R-:W-:-:S05]  /*8840*/  LOP3.LUT R2, R2, 0xffffff, RZ, 0xc0, !PT ;  /* 0x00ffffff02027812 */ /* 0x000fca00078ec0ff */
.L_x_1874:
[----:B------:R-:W0:Y:S02]  /*8850*/  LDS R4, [R2] ;  /* 0x0000000002047984 */ /* 0x000e240000000800 */
[----:B0-----:R-:W-:-:S06]  /*8860*/  HADD2 R5, R4, R30 ;  /* 0x0000001e04057230 */ /* 0x001fcc0000000000 */
[----:B------:R-:W0:Y:S02]  /*8870*/  ATOMS.CAST.SPIN R5, [R2], R4, R5 ;  /* 0x000000040205738d */ /* 0x000e240001800005 */
[----:B0-----:R-:W-:-:S13]  /*8880*/  ISETP.EQ.U32.AND P0, PT, R5, 0x1, PT ;  /* 0x000000010500780c */ /* 0x001fda0003f02070 */
[----:B------:R-:W-:Y:S05]  /*8890*/  @!P0 BRA `(.L_x_1874) ;  /* 0xffffffb000008947 */ /* 0x000fea000383ffff */
[----:B------:R-:W-:Y:S05]  /*88a0*/  BRA `(.L_x_1872) ;  /* 0x0000003000007947 */ /* 0x000fea0003800000 */
.L_x_1873:
[----:B------:R-:W2:Y:S02]  /*88b0*/  LD.E R4, [R2.64+0x4] ;  /* 0x0000040602047980 */ /* 0x000ea4000c101900 */
[----:B0-2---:R-:W-:-:S05]  /*88c0*/  IMAD.IADD R5, R30, 0x1, R4 ;  /* 0x000000011e057824 */ /* 0x005fca00078e0204 */
[----:B------:R0:W-:Y:S02]  /*88d0*/  ST.E [R2.64+0x4], R5 ;  /* 0x0000040502007985 */ /* 0x0001e4000c101906 */
.L_x_1872:
[----:B------:R-:W-:Y:S05]  /*88e0*/  BSYNC B0 ;  /* 0x0000000000007941 */ /* 0x000fea0003800000 */
.L_x_1871:
        /* <DEDUP_REMOVED lines=10> */
.L_x_1878:
[----:B------:R-:W0:Y:S02]  /*8990*/  LDS R4, [R0] ;  /* 0x0000000000047984 */ /* 0x000e240000000800 */
[----:B0-----:R-:W-:-:S10]  /*89a0*/  HFMA2.MMA R5, R4, 1, 1, R29 ;  /* 0x3c003c0004057835 */ /* 0x001fd4000000001d */
[----:B------:R-:W0:Y:S02]  /*89b0*/  ATOMS.CAST.SPIN R5, [R0], R4, R5 ;  /* 0x000000040005738d */ /* 0x000e240001800005 */
[----:B0-----:R-:W-:-:S13]  /*89c0*/  ISETP.EQ.U32.AND P0, PT, R5, 0x1, PT ;  /* 0x000000010500780c */ /* 0x001fda0003f02070 */
[----:B------:R-:W-:Y:S05]  /*89d0*/  @!P0 BRA `(.L_x_1878) ;  /* 0xffffffb000008947 */ /* 0x000fea000383ffff */
[----:B------:R-:W-:Y:S05]  /*89e0*/  BRA `(.L_x_1876) ;  /* 0x0000003000007947 */ /* 0x000fea0003800000 */
.L_x_1877:
[----:B------:R-:W2:Y:S02]  /*89f0*/  LD.E R0, [R2.64] ;  /* 0x0000000602007980 */ /* 0x000ea4000c101900 */
[----:B--2---:R-:W-:-:S05]  /*8a00*/  IMAD.IADD R5, R29, 0x1, R0 ;  /* 0x000000011d057824 */ /* 0x004fca00078e0200 */
[----:B------:R0:W-:Y:S02]  /*8a10*/  ST.E [R2.64], R5 ;  /* 0x0000000502007985 */ /* 0x0001e4000c101906 */
.L_x_1876:
[----:B------:R-:W-:Y:S05]  /*8a20*/  BSYNC B0 ;  /* 0x0000000000007941 */ /* 0x000fea0003800000 */
.L_x_1875:
[----:B------:R-:W2:Y:S02]  /*8a30*/  ATOM.E.ADD.F16x2.RN.STRONG.GPU P0, RZ, [R2.64+0x4], R28 ;  /* 0x0000041c02ff798a */ /* 0x000ea4000810e9c6 */
[----:B--2---:R-:W-:Y:S05]  /*8a40*/  @P0 EXIT ;  /* 0x000000000000094d */ /* 0x004fea0003800000 */
[----:B------:R-:W1:Y:S02]  /*8a50*/  QSPC.E.S P0, RZ, [R2+0x4] ;  /* 0x0000040002ff73aa */ /* 0x000e640000000500 */
[----:B-1----:R-:W-:Y:S05]  /*8a60*/  @!P0 BRA `(.L_x_1879) ;  /* 0x0000008000008947 */ /* 0x002fea0003800000 */
[----:B0-----:R-:W-:-:S04]  /*8a70*/  IADD3 R2, R2, 0x4, RZ ;  /* 0x0000000402027810 */ /* 0x001fc80007ffe0ff */
[----:B------:R-:W-:-:S05]  /*8a80*/  LOP3.LUT R2, R2, 0xffffff, RZ, 0xc0, !PT ;  /* 0x00ffffff02027812 */ /* 0x000fca00078ec0ff */
.L_x_1880:
[----:B------:R-:W0:Y:S02]  /*8a90*/  LDS R4, [R2] ;  /* 0x0000000002047984 */ /* 0x000e240000000800 */
[----:B0-----:R-:W-:-:S06]  /*8aa0*/  HADD2 R5, R4, R28 ;  /* 0x0000001c04057230 */ /* 0x001fcc0000000000 */
[----:B------:R-:W0:Y:S02]  /*8ab0*/  ATOMS.CAST.SPIN R5, [R2], R4, R5 ;  /* 0x000000040205738d */ /* 0x000e240001800005 */
[----:B0-----:R-:W-:-:S13]  /*8ac0*/  ISETP.EQ.U32.AND P0, PT, R5, 0x1, PT ;  /* 0x000000010500780c */ /* 0x001fda0003f02070 */
[----:B------:R-:W-:Y:S05]  /*8ad0*/  @!P0 BRA `(.L_x_1880) ;  /* 0xffffffb000008947 */ /* 0x000fea000383ffff */
[----:B------:R-:W-:Y:S05]  /*8ae0*/  EXIT ;  /* 0x000000000000794d */ /* 0x000fea0003800000 */
.L_x_1879:
[----:B------:R-:W2:Y:S02]  /*8af0*/  LD.E R0, [R2.64+0x4] ;  /* 0x0000040602007980 */ /* 0x000ea4000c101900 */
[----:B0-2---:R-:W-:-:S05]  /*8b00*/  IMAD.IADD R5, R28, 0x1, R0 ;  /* 0x000000011c057824 */ /* 0x005fca00078e0200 */
[----:B------:R-:W-:Y:S01]  /*8b10*/  ST.E [R2.64+0x4], R5 ;  /* 0x0000040502007985 */ /* 0x000fe2000c101906 */
[----:B------:R-:W-:Y:S05]  /*8b20*/  EXIT ;  /* 0x000000000000794d */ /* 0x000fea0003800000 */
.L_x_1881:
        /* <DEDUP_REMOVED lines=13> */
.L_x_3293:


//--------------------- .text._Z23gemm_half_q_half_kernelILi3ELi8ELb1ELb0ELi32EEvPK6__halfPKjS4_S2_PS0_iiiiPKtS7_iiiiiibS2_i --------------------------
	.section	.text._Z23gemm_half_q_half_kernelILi3ELi8ELb1ELb0ELi32EEvPK6__halfPKjS4_S2_PS0_iiiiPKtS7_iiiiiibS2_i,"ax",@progbits
	.sectioninfo	@"SHI_REGISTERS=53"
	.align	128
        .global         _Z23gemm_half_q_half_kernelILi3ELi8ELb1ELb0ELi32EEvPK6__halfPKjS4_S2_PS0_iiiiPKtS7_iiiiiibS2_i
        .type           _Z23gemm_half_q_half_kernelILi3ELi8ELb1ELb0ELi32EEvPK6__halfPKjS4_S2_PS0_iiiiPKtS7_iiiiiibS2_i,@function
        .size           _Z23gemm_half_q_half_kernelILi3ELi8ELb1ELb0ELi32EEvPK6__halfPKjS4_S2_PS0_iiiiPKtS7_iiiiiibS2_i,(.L_x_3294 - _Z23gemm_half_q_half_kernelILi3ELi8ELb1ELb0ELi32EEvPK6__halfPKjS4_S2_PS0_iiiiPKtS7_iiiiiibS2_i)
        .other          _Z23gemm_half_q_half_kernelILi3ELi8ELb1ELb0ELi32EEvPK6__halfPKjS4_S2_PS0_iiiiPKtS7_iiiiiibS2_i,@"STO_CUDA_ENTRY STV_DEFAULT"
_Z23gemm_half_q_half_kernelILi3ELi8ELb1ELb0ELi32EEvPK6__halfPKjS4_S2_PS0_iiiiPKtS7_iiiiiibS2_i:
.text._Z23gemm_half_q_half_kernelILi3ELi8ELb1ELb0ELi32EEvPK6__halfPKjS4_S2_PS0_iiiiPKtS7_iiiiiibS2_i:
[----:B------:R-:W-:Y:S02]  /*0000*/  MOV R1, c[0x0][0x28] ;  /* 0x00000a0000017a02 */ /* 0x000fe40000000f00 */
[----:B------:R-:W0:Y:S01]  /*0010*/  S2R R6, SR_CTAID.Y ;  /* 0x0000000000067919 */ /* 0x000e220000002600 */
[----:B------:R-:W-:Y:S01]  /*0020*/  MOV R3, 0xfffffffd ;  /* 0xfffffffd00037802 */ /* 0x000fe20000000f00 */
        /* <DEDUP_REMOVED lines=31> */
.L_x_1882:
        /* <DEDUP_REMOVED lines=23> */
[----:B------:R-:W-:-:S04]  /*0390*/  LEA R13, R13, R13, 0x1 ;  /* 0x0000000d0d0d7211 */ /* 0x000fc800078e08ff */
        /* <DEDUP_REMOVED lines=9> */
.L_x_1887:
        /* <DEDUP_REMOVED lines=17> */
.L_x_1886:
        /* <DEDUP_REMOVED lines=17> */
.L_x_1885:
[----:B------:R-:W-:Y:S01]  /*0650*/  IMAD R13, R6, c[0x0][0x190], RZ ;  /* 0x00006400060d7a24 */ /* 0x000fe200078e02ff */
[----:B------:R-:W-:Y:S01]  /*0660*/  ISETP.GT.AND P2, PT, R9, 0x3, PT ;  /* 0x000000030900780c */ /* 0x000fe20003f44270 */
[----:B------:R-:W-:-:S03]  /*0670*/  HFMA2.MMA R22, -RZ, RZ, 0, 0 ;  /* 0x00000000ff167435 */ /* 0x000fc600000001ff */
[----:B------:R-:W-:-:S04]  /*0680*/  LEA R16, R13, R13, 0x1 ;  /* 0x0000000d0d107211 */ /* 0x000fc800078e08ff */
        /* <DEDUP_REMOVED lines=9> */
.L_x_1889:
        /* <DEDUP_REMOVED lines=17> */
.L_x_1888:
        /* <DEDUP_REMOVED lines=15> */
.L_x_1884:
[----:B------:R-:W-:Y:S05]  /*0920*/  BSYNC B0 ;  /* 0x0000000000007941 */ /* 0x000fea0003800000 */
.L_x_1883:
[----:B------:R-:W-:-:S13]  /*0930*/  ISETP.GE.AND P0, PT, R4, c[0x0][0x18c], PT ;  /* 0x0000630004007a0c */ /* 0x000fda0003f06270 */
[----:B------:R-:W-:Y:S05]  /*0940*/  @P0 EXIT ;  /* 0x000000000000094d */ /* 0x000fea0003800000 */
[----:B0-----:R-:W0:Y:S02]  /*0950*/  LDC.S8 R13, c[0x0][0x1c0] ;  /* 0x00007000ff0d7b82 */ /* 0x001e240000000200 */
[----:B0-----:R-:W-:-:S04]  /*0960*/  ISETP.NE.AND P0, PT, R13, RZ, PT ;  /* 0x000000ff0d00720c */ /* 0x001fc80003f05270 */
        /* <DEDUP_REMOVED lines=8> */
[----:B------:R-:W-:Y:S01]  /*09f0*/  IMAD R12, R13, 0x3, R12 ;  /* 0x000000030d0c7824 */ /* 0x000fe200078e020c */
[----:B------:R-:W-:-:S04]  /*0a00*/  HFMA2.MMA R18, -RZ, RZ, 0, 0 ;  /* 0x00000000ff127435 */ /* 0x000fc800000001ff */
[----:B------:R-:W-:-:S05]  /*0a10*/  LEA R7, R7, R12, 0x2 ;  /* 0x0000000c07077211 */ /* 0x000fca00078e10ff */
[----:B------:R-:W-:Y:S01]  /*0a20*/  IMAD.WIDE R6, R7, R19, c[0x0][0x180] ;  /* 0x0000600007067625 */ /* 0x000fe200078e0213 */
[----:B------:R-:W-:Y:S05]  /*0a30*/  @!P2 BRA `(.L_x_1891) ;  /* 0x000000d00000a947 */ /* 0x000fea0003800000 */
[----:B------:R-:W-:Y:S02]  /*0a40*/  PLOP3.LUT P0, PT, PT, PT, PT, 0x8, 0x0 ;  /* 0x000000000000781c */ /* 0x000fe40003f0e170 */
[----:B------:R-:W-:Y:S02]  /*0a50*/  IADD3 R21, R9, -0x3, RZ ;  /* 0xfffffffd09157810 */ /* 0x000fe40007ffe0ff */
.L_x_1892:
        /* <DEDUP_REMOVED lines=11> */
.L_x_1891:
        /* <DEDUP_REMOVED lines=10> */
.L_x_1890:
        /* <DEDUP_REMOVED lines=58> */
.L_x_1894:
[----:B-----5:R-:W-:-:S05]  /*0f50*/  IADD3 R20, R12, R15, RZ ;  /* 0x0000000f0c147210 */ /* 0x020fca0007ffe0ff */
[----:B------:R-:W-:-:S05]  /*0f60*/  IMAD R18, R20, c[0x0][0x18c], RZ ;  /* 0x0000630014127a24 */ /* 0x000fca00078e02ff */
[----:B------:R-:W-:-:S04]  /*0f70*/  SHF.R.S32.HI R19, RZ, 0x1f, R18 ;  /* 0x0000001fff137819 */ /* 0x000fc80000011412 */
[----:B------:R-:W-:Y:S02]  /*0f80*/  LEA.HI R18, R19, R18, RZ, 0x3 ;  /* 0x0000001213127211 */ /* 0x000fe400078f18ff */
[----:B------:R-:W-:Y:S02]  /*0f90*/  MOV R19, 0x4 ;  /* 0x0000000400137802 */ /* 0x000fe40000000f00 */
        /* <DEDUP_REMOVED lines=36> */
.L_x_1893:
[----:B------:R-:W-:Y:S02]  /*11e0*/  ISETP.GE.OR P0, PT, R10, c[0x0][0x1b4], P0 ;  /* 0x00006d000a007a0c */ /* 0x000fe40000706670 */
[----:B------:R-:W-:Y:S02]  /*11f0*/  IADD3 R5, R7, R13, R6 ;  /* 0x0000000d07057210 */ /* 0x000fe40007ffe006 */
[----:B------:R-:W-:-:S02]  /*1200*/  PRMT R12, RZ, 0x5410, RZ ;  /* 0x00005410ff0c7816 */ /* 0x000fc400000000ff */
        /* <DEDUP_REMOVED lines=8> */
[----:B------:R-:W-:Y:S01]  /*1290*/  HADD2.F32 R18, -RZ, R19.H0_H0 ;  /* 0x20000013ff127230 */ /* 0x000fe20000004100 */
[----:B------:R-:W-:Y:S01]  /*12a0*/  PRMT R3, R3, 0x9910, RZ ;  /* 0x0000991003037816 */ /* 0x000fe200000000ff */
[----:B------:R-:W-:Y:S01]  /*12b0*/  HADD2.F32 R19, -RZ, R21.H0_H0 ;  /* 0x20000015ff137230 */ /* 0x000fe20000004100 */
[----:B------:R-:W-:Y:S01]  /*12c0*/  SHF.R.S32.HI R7, RZ, 0x1f, R5 ;  /* 0x0000001fff077819 */ /* 0x000fe20000011405 */
[----:B------:R-:W-:Y:S01]  /*12d0*/  HADD2.F32 R17, -RZ, R25.H0_H0 ;  /* 0x20000019ff117230 */ /* 0x000fe20000004100 */
[----:B------:R-:W-:Y:S01]  /*12e0*/  IADD3 R5, P2, R4, R5, RZ ;  /* 0x0000000504057210 */ /* 0x000fe20007f5e0ff */
[----:B------:R-:W-:Y:S01]  /*12f0*/  HADD2.F32 R20, -RZ, R20.H0_H0 ;  /* 0x20000014ff147230 */ /* 0x000fe20000004100 */
[----:B------:R-:W-:Y:S01]  /*1300*/  ISETP.NE.AND P0, PT, R2, RZ, PT ;  /* 0x000000ff0200720c */ /* 0x000fe20003f05270 */
[----:B------:R-:W-:Y:S01]  /*1310*/  UMOV UR4, URZ ;  /* 0x0000003f00047c82 */ /* 0x000fe20008000000 */
[----:B------:R-:W-:-:S02]  /*1320*/  LEA.HI.X.SX32 R4, R4, R7, 0x1, P2 ;  /* 0x0000000704047211 */ /* 0x000fc400010f0eff */
[C---:B------:R-:W-:Y:S02]  /*1330*/  LEA R2, P2, R5.reuse, c[0x0][0x168], 0x2 ;  /* 0x00005a0005027a11 */ /* 0x040fe400078410ff */
[----:B------:R-:W-:Y:S02]  /*1340*/  ISETP.LT.OR P0, PT, R0, 0x3, !P0 ;  /* 0x000000030000780c */ /* 0x000fe40004701670 */
[----:B------:R-:W-:Y:S02]  /*1350*/  LEA.HI.X R5, R5, c[0x0][0x16c], R4, 0x2, P2 ;  /* 0x00005b0005057a11 */ /* 0x000fe400010f1404 */
[----:B------:R-:W-:Y:S02]  /*1360*/  PRMT R12, R12, 0x5410, RZ ;  /* 0x000054100c0c7816 */ /* 0x000fe400000000ff */
[----:B------:R-:W-:Y:S02]  /*1370*/  MOV R21, R3 ;  /* 0x0000000300157202 */ /* 0x000fe40000000f00 */
.L_x_1908:
[----:B------:R-:W-:Y:S01]  /*1380*/  MOV R3, R5 ;  /* 0x0000000500037202 */ /* 0x000fe20000000f00 */
[----:B------:R-:W-:Y:S05]  /*1390*/  @!P1 BRA `(.L_x_1896) ;  /* 0x00004fb000009947 */ /* 0x000fea0003800000 */
[----:B------:R-:W2:Y:S01]  /*13a0*/  LDG.E.128.CONSTANT R4, [R2.64] ;  /* 0x0000000602047981 */ /* 0x000ea2000c1e9d00 */
[----:B------:R-:W-:Y:S01]  /*13b0*/  ISETP.NE.AND P2, PT, R21, RZ, PT ;  /* 0x000000ff1500720c */ /* 0x000fe20003f45270 */
[----:B------:R-:W-:Y:S01]  /*13c0*/  HFMA2.MMA R0, -RZ, RZ, 0, 0.0625 ;  /* 0x00002c00ff007435 */ /* 0x000fe200000001ff */
[----:B------:R-:W-:-:S02]  /*13d0*/  ISETP.GE.AND P3, PT, R9, 0x2, PT ;  /* 0x000000020900780c */ /* 0x000fc40003f66270 */
[----:B--2---:R-:W-:Y:S02]  /*13e0*/  LOP3.LUT R30, R6, 0xf000f0, RZ, 0xc0, !PT ;  /* 0x00f000f0061e7812 */ /* 0x004fe400078ec0ff */
[C---:B------:R-:W-:Y:S02]  /*13f0*/  LOP3.LUT R23, R4.reuse, 0xf000f, RZ, 0xc0, !PT ;  /* 0x000f000f04177812 */ /* 0x040fe400078ec0ff */
[----:B------:R-:W-:Y:S02]  /*1400*/  LOP3.LUT R24, R4, 0xf000f0, RZ, 0xc0, !PT ;  /* 0x00f000f004187812 */ /* 0x000fe400078ec0ff */
[----:B------:R-:W-:Y:S02]  /*1410*/  LOP3.LUT R32, R7, 0xf000f, RZ, 0xc0, !PT ;  /* 0x000f000f07207812 */ /* 0x000fe400078ec0ff */
[----:B------:R-:W-:Y:S02]  /*1420*/  SHF.R.U32.HI R4, RZ, 0x8, R4 ;  /* 0x00000008ff047819 */ /* 0x000fe40000011604 */
[----:B------:R-:W-:-:S02]  /*1430*/  SHF.R.U32.HI R28, RZ, 0x8, R5 ;  /* 0x00000008ff1c7819 */ /* 0x000fc40000011605 */
[----:B------:R-:W-:Y:S02]  /*1440*/  SHF.R.U32.HI R31, RZ, 0x8, R6 ;  /* 0x00000008ff1f7819 */ /* 0x000fe40000011606 */
[----:B------:R-:W-:Y:S02]  /*1450*/  SHF.R.U32.HI R34, RZ, 0x8, R7 ;  /* 0x00000008ff227819 */ /* 0x000fe40000011607 */
[----:B------:R-:W-:Y:S02]  /*1460*/  LOP3.LUT R33, R7, 0xf000f0, RZ, 0xc0, !PT ;  /* 0x00f000f007217812 */ /* 0x000fe400078ec0ff */
[----:B------:R-:W-:Y:S02]  /*1470*/  LOP3.LUT R7, R30, 0x64006400, RZ, 0xfc, !PT ;  /* 0x640064001e077812 */ /* 0x000fe400078efcff */
[C---:B------:R-:W-:Y:S02]  /*1480*/  LOP3.LUT R26, R5.reuse, 0xf000f, RZ, 0xc0, !PT ;  /* 0x000f000f051a7812 */ /* 0x040fe400078ec0ff */
        /* <DEDUP_REMOVED lines=33> */
[----:B------:R-:W-:Y:S02]  /*16a0*/  HADD2 R32, R5, -1032, -1032 ;  /* 0xe408e40805207430 */ /* 0x000fe40000000000 */
        /* <DEDUP_REMOVED lines=13> */
[----:B------:R-:W-:Y:S02]  /*1780*/  HADD2.F32 R48, -RZ, R30.H0_H0 ;  /* 0x2000001eff307230 */ /* 0x000fe40000004100 */
[----:B------:R-:W-:Y:S02]  /*1790*/  HADD2.F32 R42, -RZ, R24.H1_H1 ;  /* 0x30000018ff2a7230 */ /* 0x000fe40000004100 */
[--C-:B0-----:R-:W-:Y:S02]  /*17a0*/  HADD2.F32 R41, -RZ, R4.reuse.H0_H0 ;  /* 0x20000004ff297230 */ /* 0x101fe40000004100 */
[----:B------:R-:W-:-:S02]  /*17b0*/  HADD2.F32 R39, -RZ, R4.H1_H1 ;  /* 0x30000004ff277230 */ /* 0x000fc40000004100 */
[--C-:B------:R-:W-:Y:S01]  /*17c0*/  HADD2.F32 R4, -RZ, R5.reuse.H0_H0 ;  /* 0x20000005ff047230 */ /* 0x100fe20000004100 */
[----:B------:R-:W-:Y:S01]  /*17d0*/  FFMA.FTZ R40, R40, R41, RZ ;  /* 0x0000002928287223 */ /* 0x000fe200000100ff */
[----:B------:R-:W-:Y:S01]  /*17e0*/  HADD2.F32 R5, -RZ, R5.H1_H1 ;  /* 0x30000005ff057230 */ /* 0x000fe20000004100 */
[C---:B------:R-:W-:Y:S02]  /*17f0*/  FFMA.FTZ R44, R41.reuse, R44, RZ ;  /* 0x0000002c292c7223 */ /* 0x040fe400000100ff */
[C---:B------:R-:W-:Y:S02]  /*1800*/  FFMA.FTZ R46, R41.reuse, R46, RZ ;  /* 0x0000002e292e7223 */ /* 0x040fe400000100ff */
[----:B------:R-:W-:Y:S01]  /*1810*/  FFMA.FTZ R47, R41, R48, RZ ;  /* 0x00000030292f7223 */ /* 0x000fe200000100ff */
[----:B------:R-:W-:Y:S01]  /*1820*/  HADD2.F32 R48, -RZ, R30.H1_H1 ;  /* 0x3000001eff307230 */ /* 0x000fe20000004100 */
[----:B------:R-:W-:Y:S01]  /*1830*/  FFMA.FTZ R41, R42, R39, R40 ;  /* 0x000000272a297223 */ /* 0x000fe20000010028 */
[----:B------:R-:W-:-:S02]  /*1840*/  HADD2.F32 R40, -RZ, R26.H1_H1 ;  /* 0x3000001aff287230 */ /* 0x000fc40000004100 */
[----:B------:R-:W-:Y:S01]  /*1850*/  HADD2.F32 R42, -RZ, R28.H1_H1 ;  /* 0x3000001cff2a7230 */ /* 0x000fe20000004100 */
[C---:B------:R-:W-:Y:S01]  /*1860*/  FFMA.FTZ R47, R39.reuse, R48, R47 ;  /* 0x00000030272f7223 */ /* 0x040fe2000001002f */
[----:B------:R-:W-:Y:S01]  /*1870*/  HADD2.F32 R48, -RZ, R31.H1_H1 ;  /* 0x3000001fff307230 */ /* 0x000fe20000004100 */
[C---:B------:R-:W-:Y:S01]  /*1880*/  FFMA.FTZ R43, R39.reuse, R40, R44 ;  /* 0x00000028272b7223 */ /* 0x040fe2000001002c */
[----:B------:R-:W-:Y:S01]  /*1890*/  HADD2.F32 R40, -RZ, R27.H0_H0 ;  /* 0x2000001bff287230 */ /* 0x000fe20000004100 */
[----:B------:R-:W-:Y:S01]  /*18a0*/  FFMA.FTZ R45, R39, R42, R46 ;  /* 0x0000002a272d7223 */ /* 0x000fe2000001002e */
[----:B------:R-:W-:Y:S02]  /*18b0*/  HADD2.F32 R39, -RZ, R25.H0_H0 ;  /* 0x20000019ff277230 */ /* 0x000fe40000004100 */
[----:B------:R-:W-:Y:S01]  /*18c0*/  HADD2.F32 R44, -RZ, R29.H0_H0 ;  /* 0x2000001dff2c7230 */ /* 0x000fe20000004100 */
[C---:B------:R-:W-:Y:S01]  /*18d0*/  FFMA.FTZ R40, R4.reuse, R40, R43 ;  /* 0x0000002804287223 */ /* 0x040fe2000001002b */
[----:B------:R-:W-:Y:S01]  /*18e0*/  HADD2.F32 R46, -RZ, R31.H0_H0 ;  /* 0x2000001fff2e7230 */ /* 0x000fe20000004100 */
[----:B------:R-:W-:Y:S01]  /*18f0*/  FFMA.FTZ R39, R39, R4, R41 ;  /* 0x0000000427277223 */ /* 0x000fe20000010029 */
[----:B------:R-:W-:Y:S01]  /*1900*/  HADD2.F32 R42, -RZ, R25.H1_H1 ;  /* 0x30000019ff2a7230 */ /* 0x000fe20000004100 */
[C---:B------:R-:W-:Y:S01]  /*1910*/  FFMA.FTZ R45, R4.reuse, R44, R45 ;  /* 0x0000002c042d7223 */ /* 0x040fe2000001002d */
[----:B------:R-:W-:Y:S01]  /*1920*/  HADD2.F32 R44, -RZ, R34.H0_H0 ;  /* 0x20000022ff2c7230 */ /* 0x000fe20000004100 */
[----:B------:R-:W-:Y:S01]  /*1930*/  FFMA.FTZ R47, R4, R46, R47 ;  /* 0x0000002e042f7223 */ /* 0x000fe2000001002f */
[----:B-1----:R-:W-:Y:S01]  /*1940*/  HADD2.F32 R4, -RZ, R6.H0_H0 ;  /* 0x20000006ff047230 */ /* 0x002fe20000004100 */
        /* <DEDUP_REMOVED lines=18> */
[----:B------:R-:W-:Y:S01]  /*1a70*/  HADD2.F32 R5, -RZ, R7.H0_H0 ;  /* 0x20000007ff057230 */ /* 0x000fe20000004100 */
[C---:B------:R-:W-:Y:S01]  /*1a80*/  FFMA.FTZ R44, R6.reuse, R43, R44 ;  /* 0x0000002b062c7223 */ /* 0x040fe2000001002c */
[----:B------:R-:W-:Y:S01]  /*1a90*/  HADD2.F32 R45, -RZ, R38.H1_H1 ;  /* 0x30000026ff2d7230 */ /* 0x000fe20000004100 */
[----:B------:R-:W-:Y:S01]  /*1aa0*/  FFMA.FTZ R40, R6, R41, R40 ;  /* 0x0000002906287223 */ /* 0x000fe20000010028 */
[----:B------:R-:W-:-:S02]  /*1ab0*/  HADD2.F32 R4, -RZ, R33.H0_H0 ;  /* 0x20000021ff047230 */ /* 0x000fc40000004100 */
        /* <DEDUP_REMOVED lines=14> */
[C---:B------:R-:W-:Y:S02]  /*1ba0*/  FFMA.FTZ R39, R7.reuse, R6, R39 ;  /* 0x0000000607277223 */ /* 0x040fe40000010027 */
        /* <DEDUP_REMOVED lines=14> */
.L_x_1897:
        /* <DEDUP_REMOVED lines=10> */
[--C-:B------:R-:W-:Y:S02]  /*1d30*/  HADD2.F32 R49, -RZ, R30.reuse.H0_H0 ;  /* 0x2000001eff317230 */ /* 0x100fe40000004100 */
[----:B------:R-:W-:-:S02]  /*1d40*/  HADD2.F32 R46, -RZ, R30.H1_H1 ;  /* 0x3000001eff2e7230 */ /* 0x000fc40000004100 */
[--C-:B0-----:R-:W-:Y:S02]  /*1d50*/  HADD2.F32 R40, -RZ, R4.reuse.H0_H0 ;  /* 0x20000004ff287230 */ /* 0x101fe40000004100 */
[----:B------:R-:W-:-:S03]  /*1d60*/  HADD2.F32 R39, -RZ, R4.H1_H1 ;  /* 0x30000004ff277230 */ /* 0x000fc60000004100 */
[-C--:B------:R-:W-:Y:S02]  /*1d70*/  FFMA.FTZ R4, R41, R40.reuse, RZ ;  /* 0x0000002829047223 */ /* 0x080fe400000100ff */
        /* <DEDUP_REMOVED lines=22> */
[----:B------:R-:W-:Y:S01]  /*1ee0*/  FFMA.FTZ R42, R47, R5, R42 ;  /* 0x000000052f2a7223 */ /* 0x000fe2000001002a */
[----:B------:R-:W-:-:S02]  /*1ef0*/  HADD2.F32 R47, -RZ, R31.H1_H1 ;  /* 0x3000001fff2f7230 */ /* 0x000fc40000004100 */
[----:B------:R-:W-:Y:S01]  /*1f00*/  HADD2.F32 R41, -RZ, R32.H0_H0 ;  /* 0x20000020ff297230 */ /* 0x000fe20000004100 */
[-C--:B------:R-:W-:Y:S01]  /*1f10*/  FFMA.FTZ R4, R4, R5.reuse, R40 ;  /* 0x0000000504047223 */ /* 0x080fe20000010028 */
[----:B-1----:R-:W-:Y:S01]  /*1f20*/  HADD2.F32 R39, -RZ, R6.H0_H0 ;  /* 0x20000006ff277230 */ /* 0x002fe20000004100 */
        /* <DEDUP_REMOVED lines=33> */
[-C--:B------:R-:W-:Y:S02]  /*2140*/  FFMA.FTZ R5, R41, R7.reuse, R40 ;  /* 0x0000000729057223 */ /* 0x080fe40000010028 */
[-C--:B------:R-:W-:Y:S02]  /*2150*/  FFMA.FTZ R42, R43, R7.reuse, R42 ;  /* 0x000000072b2a7223 */ /* 0x080fe4000001002a */
[----:B------:R-:W-:Y:S02]  /*2160*/  FFMA.FTZ R7, R45, R7, R4 ;  /* 0x000000072d077223 */ /* 0x000fe40000010004 */
        /* <DEDUP_REMOVED lines=12> */
.L_x_1899:
[----:B------:R-:W-:Y:S05]  /*2230*/  @P0 BRA `(.L_x_1898) ;  /* 0x0000056000000947 */ /* 0x000fea0003800000 */
[----:B------:R-:W0:Y:S01]  /*2240*/  LDS.64 R4, [UR4+0x80] ;  /* 0x00008004ff047984 */ /* 0x000e220008000a00 */
[----:B------:R-:W-:Y:S02]  /*2250*/  HADD2.F32 R41, -RZ, R24.H0_H0 ;  /* 0x20000018ff297230 */ /* 0x000fe40000004100 */
[----:B------:R-:W-:Y:S01]  /*2260*/  HADD2.F32 R45, -RZ, R26.H0_H0 ;  /* 0x2000001aff2d7230 */ /* 0x000fe20000004100 */
[----:B------:R-:W1:Y:S01]  /*2270*/  LDS.64 R6, [UR4+0x88] ;  /* 0x00008804ff067984 */ /* 0x000e620008000a00 */
[----:B------:R-:W-:Y:S02]  /*2280*/  HADD2.F32 R47, -RZ, R28.H0_H0 ;  /* 0x2000001cff2f7230 */ /* 0x000fe40000004100 */
[----:B------:R-:W-:Y:S02]  /*2290*/  HADD2.F32 R43, -RZ, R24.H1_H1 ;  /* 0x30000018ff2b7230 */ /* 0x000fe40000004100 */
[----:B------:R-:W-:-:S02]  /*22a0*/  HADD2.F32 R49, -RZ, R30.H0_H0 ;  /* 0x2000001eff317230 */ /* 0x000fc40000004100 */
        /* <DEDUP_REMOVED lines=23> */
[----:B------:R-:W-:-:S02]  /*2420*/  FFMA.FTZ R26, R26, R4, R43 ;  /* 0x000000041a1a7223 */ /* 0x000fc4000001002b */
[-C--:B------:R-:W-:Y:S02]  /*2430*/  FFMA.FTZ R28, R28, R4.reuse, R45 ;  /* 0x000000041c1c7223 */ /* 0x080fe4000001002d */
        /* <DEDUP_REMOVED lines=54> */
.L_x_1898:
        /* <DEDUP_REMOVED lines=8> */
[----:B------:R-:W-:Y:S02]  /*2820*/  LOP3.LUT R33, R6, 0xf000f0, RZ, 0xc0, !PT ;  /* 0x00f000f006217812 */ /* 0x000fe400078ec0ff */
[----:B------:R-:W-:Y:S02]  /*2830*/  SHF.R.U32.HI R4, RZ, 0x8, R4 ;  /* 0x00000008ff047819 */ /* 0x000fe40000011604 */
[----:B------:R-:W-:Y:S02]  /*2840*/  SHF.R.U32.HI R34, RZ, 0x8, R6 ;  /* 0x00000008ff227819 */ /* 0x000fe40000011606 */
[C---:B------:R-:W-:Y:S02]  /*2850*/  LOP3.LUT R35, R7.reuse, 0xf000f, RZ, 0xc0, !PT ;  /* 0x000f000f07237812 */ /* 0x040fe400078ec0ff */
[----:B------:R-:W-:Y:S02]  /*2860*/  LOP3.LUT R36, R7, 0xf000f0, RZ, 0xc0, !PT ;  /* 0x00f000f007247812 */ /* 0x000fe400078ec0ff */
[----:B------:R-:W-:-:S02]  /*2870*/  SHF.R.U32.HI R7, RZ, 0x8, R7 ;  /* 0x00000008ff077819 */ /* 0x000fc40000011607 */
        /* <DEDUP_REMOVED lines=42> */
[----:B------:R-:W0:Y:S01]  /*2b20*/  LDS.64 R4, [UR4+0x10] ;  /* 0x00001004ff047984 */ /* 0x000e220008000a00 */
        /* <DEDUP_REMOVED lines=85> */
.L_x_1900:
        /* <DEDUP_REMOVED lines=71> */
[----:B------:R-:W-:Y:S01]  /*34f0*/  FFMA.FTZ R4, R46, R4, R5 ;  /* 0x000000042e047223 */ /* 0x000fe20000010005 */
[----:B------:R-:W-:Y:S01]  /*3500*/  HADD2.F32 R5, -RZ, R38.H1_H1 ;  /* 0x30000026ff057230 */ /* 0x000fe20000004100 */
[----:B------:R-:W-:Y:S01]  /*3510*/  FFMA.FTZ R42, R43, R7, R42 ;  /* 0x000000072b2a7223 */ /* 0x000fe2000001002a */
[----:B------:R-:W-:-:S03]  /*3520*/  HADD2.F32 R43, -RZ, R40.H1_H1 ;  /* 0x30000028ff2b7230 */ /* 0x000fc60000004100 */
[-C--:B------:R-:W-:Y:S02]  /*3530*/  FFMA.FTZ R5, R5, R7.reuse, R6 ;  /* 0x0000000705057223 */ /* 0x080fe40000010006 */
        /* <DEDUP_REMOVED lines=14> */
.L_x_1902:
        /* <DEDUP_REMOVED lines=87> */
.L_x_1901:
        /* <DEDUP_REMOVED lines=141> */
.L_x_1903:
        /* <DEDUP_REMOVED lines=90> */
.L_x_1905:
        /* <DEDUP_REMOVED lines=87> */
.L_x_1904:
[----:B------:R-:W-:-:S05]  /*4f70*/  IMAD.WIDE R24, R23, c[0x0][0x18c], R24 ;  /* 0x0000630017187a25 */ /* 0x000fca00078e0218 */
[----:B------:R-:W2:Y:S02]  /*4f80*/  LDG.E.128.CONSTANT R4, [R24.64] ;  /* 0x0000000618047981 */ /* 0x000ea4000c1e9d00 */
[----:B--2---:R-:W-:Y:S02]  /*4f90*/  LOP3.LUT R26, R5, 0xf000f0, RZ, 0xc0, !PT ;  /* 0x00f000f0051a7812 */ /* 0x004fe400078ec0ff */
[----:B------:R-:W-:Y:S02]  /*4fa0*/  SHF.R.U32.HI R30, RZ, 0x8, R5 ;  /* 0x00000008ff1e7819 */ /* 0x000fe40000011605 */
[C---:B------:R-:W-:Y:S02]  /*4fb0*/  LOP3.LUT R33, R4.reuse, 0xf000f, RZ, 0xc0, !PT ;  /* 0x000f000f04217812 */ /* 0x040fe400078ec0ff */
        /* <DEDUP_REMOVED lines=10> */
[----:B------:R-:W-:Y:S02]  /*5060*/  SHF.R.U32.HI R7, RZ, 0x8, R7 ;  /* 0x00000008ff077819 */ /* 0x000fe40000011607 */
        /* <DEDUP_REMOVED lines=45> */
[----:B------:R-:W-:Y:S02]  /*5340*/  HADD2.F32 R49, -RZ, R34.H0_H0 ;  /* 0x20000022ff317230 */ /* 0x000fe40000004100 */
[----:B------:R-:W-:Y:S02]  /*5350*/  HADD2.F32 R45, -RZ, R32.H1_H1 ;  /* 0x30000020ff2d7230 */ /* 0x000fe40000004100 */
[--C-:B0-----:R-:W-:Y:S02]  /*5360*/  HADD2.F32 R40, -RZ, R4.reuse.H0_H0 ;  /* 0x20000004ff287230 */ /* 0x101fe40000004100 */
[----:B------:R-:W-:Y:S02]  /*5370*/  HADD2.F32 R38, -RZ, R4.H1_H1 ;  /* 0x30000004ff267230 */ /* 0x000fe40000004100 */
[--C-:B------:R-:W-:Y:S01]  /*5380*/  HADD2.F32 R4, -RZ, R5.reuse.H0_H0 ;  /* 0x20000005ff047230 */ /* 0x100fe20000004100 */
[----:B------:R-:W-:Y:S01]  /*5390*/  FFMA.FTZ R39, R39, R40, RZ ;  /* 0x0000002827277223 */ /* 0x000fe200000100ff */
[----:B------:R-:W-:Y:S01]  /*53a0*/  HADD2.F32 R5, -RZ, R5.H1_H1 ;  /* 0x30000005ff057230 */ /* 0x000fe20000004100 */
[----:B------:R-:W-:-:S02]  /*53b0*/  FFMA.FTZ R43, R40, R43, RZ ;  /* 0x0000002b282b7223 */ /* 0x000fc400000100ff */
[C---:B------:R-:W-:Y:S01]  /*53c0*/  FFMA.FTZ R42, R40.reuse, R47, RZ ;  /* 0x0000002f282a7223 */ /* 0x040fe200000100ff */
[----:B------:R-:W-:Y:S01]  /*53d0*/  HADD2.F32 R47, -RZ, R33.H1_H1 ;  /* 0x30000021ff2f7230 */ /* 0x000fe20000004100 */
[----:B------:R-:W-:Y:S01]  /*53e0*/  FFMA.FTZ R39, R41, R38, R39 ;  /* 0x0000002629277223 */ /* 0x000fe20000010027 */
[----:B------:R-:W-:Y:S01]  /*53f0*/  HADD2.F32 R41, -RZ, R28.H0_H0 ;  /* 0x2000001cff297230 */ /* 0x000fe20000004100 */
[----:B------:R-:W-:Y:S01]  /*5400*/  FFMA.FTZ R44, R40, R49, RZ ;  /* 0x00000031282c7223 */ /* 0x000fe200000100ff */
[----:B------:R-:W-:Y:S01]  /*5410*/  HADD2.F32 R49, -RZ, R34.H1_H1 ;  /* 0x30000022ff317230 */ /* 0x000fe20000004100 */
[C---:B------:R-:W-:Y:S01]  /*5420*/  FFMA.FTZ R43, R38.reuse, R45, R43 ;  /* 0x0000002d262b7223 */ /* 0x040fe2000001002b */
[----:B------:R-:W-:Y:S01]  /*5430*/  HADD2.F32 R40, -RZ, R29.H0_H0 ;  /* 0x2000001dff287230 */ /* 0x000fe20000004100 */
[----:B------:R-:W-:Y:S01]  /*5440*/  FFMA.FTZ R47, R38, R47, R42 ;  /* 0x0000002f262f7223 */ /* 0x000fe2000001002a */
[----:B------:R-:W-:Y:S01]  /*5450*/  HADD2.F32 R42, -RZ, R27.H0_H0 ;  /* 0x2000001bff2a7230 */ /* 0x000fe20000004100 */
        /* <DEDUP_REMOVED lines=11> */
[----:B-1----:R-:W-:Y:S01]  /*5510*/  HADD2.F32 R38, -RZ, R6.H0_H0 ;  /* 0x20000006ff267230 */ /* 0x002fe20000004100 */
[C---:B------:R-:W-:Y:S01]  /*5520*/  FFMA.FTZ R39, R5.reuse, R40, R41 ;  /* 0x0000002805277223 */ /* 0x040fe20000010029 */
[----:B------:R-:W-:Y:S01]  /*5530*/  HADD2.F32 R40, -RZ, R35.H0_H0 ;  /* 0x20000023ff287230 */ /* 0x000fe20000004100 */
[----:B------:R-:W-:Y:S01]  /*5540*/  FFMA.FTZ R41, R5, R42, R47 ;  /* 0x0000002a05297223 */ /* 0x000fe2000001002f */
[----:B------:R-:W-:-:S02]  /*5550*/  HADD2.F32 R4, -RZ, R26.H1_H1 ;  /* 0x3000001aff047230 */ /* 0x000fc40000004100 */
[----:B------:R-:W-:Y:S01]  /*5560*/  HADD2.F32 R42, -RZ, R36.H0_H0 ;  /* 0x20000024ff2a7230 */ /* 0x000fe20000004100 */
[----:B------:R-:W-:Y:S01]  /*5570*/  FFMA.FTZ R40, R40, R38, R43 ;  /* 0x0000002628287223 */ /* 0x000fe2000001002b */
[----:B------:R-:W-:Y:S01]  /*5580*/  HADD2.F32 R6, -RZ, R6.H1_H1 ;  /* 0x30000006ff067230 */ /* 0x000fe20000004100 */
        /* <DEDUP_REMOVED lines=43> */
.L_x_1906:
        /* <DEDUP_REMOVED lines=20> */
[-C--:B------:R-:W-:Y:S01]  /*5980*/  FFMA.FTZ R45, R48, R39.reuse, RZ ;  /* 0x00000027302d7223 */ /* 0x080fe200000100ff */
[----:B------:R-:W-:Y:S01]  /*5990*/  HADD2.F32 R5, -RZ, R5.H1_H1 ;  /* 0x30000005ff057230 */ /* 0x000fe20000004100 */
        /* <DEDUP_REMOVED lines=19> */
[----:B------:R-:W-:Y:S01]  /*5ad0*/  HADD2.F32 R41, -RZ, R35.H0_H0 ;  /* 0x20000023ff297230 */ /* 0x000fe20000004100 */
[-C--:B------:R-:W-:Y:S01]  /*5ae0*/  FFMA.FTZ R40, R43, R5.reuse, R44 ;  /* 0x000000052b287223 */ /* 0x080fe2000001002c */
[----:B------:R-:W-:Y:S01]  /*5af0*/  HADD2.F32 R6, -RZ, R6.H1_H1 ;  /* 0x30000006ff067230 */ /* 0x000fe20000004100 */
[----:B------:R-:W-:Y:S01]  /*5b00*/  FFMA.FTZ R44, R45, R5, R4 ;  /* 0x000000052d2c7223 */ /* 0x000fe20000010004 */
[--C-:B------:R-:W-:Y:S01]  /*5b10*/  HADD2.F32 R45, -RZ, R36.reuse.H1_H1 ;  /* 0x30000024ff2d7230 */ /* 0x100fe20000004100 */
[----:B------:R-:W-:Y:S01]  /*5b20*/  FFMA.FTZ R5, R41, R39, R42 ;  /* 0x0000002729057223 */ /* 0x000fe2000001002a */
[----:B------:R-:W-:-:S02]  /*5b30*/  HADD2.F32 R41, -RZ, R36.H0_H0 ;  /* 0x20000024ff297230 */ /* 0x000fc40000004100 */
[----:B------:R-:W-:Y:S02]  /*5b40*/  HADD2.F32 R42, -RZ, R35.H1_H1 ;  /* 0x30000023ff2a7230 */ /* 0x000fe40000004100 */
        /* <DEDUP_REMOVED lines=20> */
[----:B------:R-:W-:-:S02]  /*5c90*/  HADD2.F32 R43, -RZ, R0.H0_H0 ;  /* 0x20000000ff2b7230 */ /* 0x000fc40000004100 */
[----:B------:R-:W-:Y:S01]  /*5ca0*/  HADD2.F32 R41, -RZ, R24.H1_H1 ;  /* 0x30000018ff297230 */ /* 0x000fe20000004100 */
[-C--:B------:R-:W-:Y:S01]  /*5cb0*/  FFMA.FTZ R6, R5, R7.reuse, R6 ;  /* 0x0000000705067223 */ /* 0x080fe20000010006 */
[----:B------:R-:W-:Y:S01]  /*5cc0*/  HADD2.F32 R42, -RZ, R23.H1_H1 ;  /* 0x30000017ff2a7230 */ /* 0x000fe20000004100 */
[----:B------:R-:W-:Y:S01]  /*5cd0*/  FFMA.FTZ R4, R43, R4, R39 ;  /* 0x000000042b047223 */ /* 0x000fe20000010027 */
        /* <DEDUP_REMOVED lines=16> */
.L_x_1907:
        /* <DEDUP_REMOVED lines=19> */
[----:B------:R-:W-:Y:S01]  /*5f10*/  FFMA.FTZ R39, R48, R39, RZ ;  /* 0x0000002730277223 */ /* 0x000fe200000100ff */
[----:B------:R-:W-:Y:S01]  /*5f20*/  HADD2.F32 R28, -RZ, R28.H1_H1 ;  /* 0x3000001cff1c7230 */ /* 0x000fe20000004100 */
[-C--:B------:R-:W-:Y:S01]  /*5f30*/  FFMA.FTZ R41, R32, R38.reuse, R41 ;  /* 0x0000002620297223 */ /* 0x080fe20000010029 */
[--C-:B------:R-:W-:Y:S01]  /*5f40*/  HADD2.F32 R32, -RZ, R29.reuse.H0_H0 ;  /* 0x2000001dff207230 */ /* 0x100fe20000004100 */
        /* <DEDUP_REMOVED lines=8> */
[--C-:B------:R-:W-:Y:S01]  /*5fd0*/  HADD2.F32 R31, -RZ, R26.reuse.H0_H0 ;  /* 0x2000001aff1f7230 */ /* 0x100fe20000004100 */
[-C--:B------:R-:W-:Y:S01]  /*5fe0*/  FFMA.FTZ R38, R38, R4.reuse, R43 ;  /* 0x0000000426267223 */ /* 0x080fe2000001002b */
[----:B------:R-:W-:Y:S01]  /*5ff0*/  HADD2.F32 R26, -RZ, R26.H1_H1 ;  /* 0x3000001aff1a7230 */ /* 0x000fe20000004100 */
[-C--:B------:R-:W-:Y:S01]  /*6000*/  FFMA.FTZ R34, R28, R5.reuse, R34 ;  /* 0x000000051c227223 */ /* 0x080fe20000010022 */
[----:B------:R-:W-:Y:S01]  /*6010*/  HADD2.F32 R28, -RZ, R35.H0_H0 ;  /* 0x20000023ff1c7230 */ /* 0x000fe20000004100 */
[-C--:B------:R-:W-:Y:S01]  /*6020*/  FFMA.FTZ R38, R27, R5.reuse, R38 ;  /* 0x000000051b267223 */ /* 0x080fe20000010026 */
[----:B-1----:R-:W-:Y:S01]  /*6030*/  HADD2.F32 R27, -RZ, R6.H0_H0 ;  /* 0x20000006ff1b7230 */ /* 0x002fe20000004100 */
[----:B------:R-:W-:Y:S01]  /*6040*/  FFMA.FTZ R4, R31, R4, R39 ;  /* 0x000000041f047223 */ /* 0x000fe20000010027 */
[----:B------:R-:W-:Y:S01]  /*6050*/  HADD2.F32 R31, -RZ, R37.H0_H0 ;  /* 0x20000025ff1f7230 */ /* 0x000fe20000004100 */
[-C--:B------:R-:W-:Y:S01]  /*6060*/  FFMA.FTZ R32, R29, R5.reuse, R32 ;  /* 0x000000051d207223 */ /* 0x080fe20000010020 */
[----:B------:R-:W-:Y:S01]  /*6070*/  HADD2.F32 R29, -RZ, R36.H0_H0 ;  /* 0x20000024ff1d7230 */ /* 0x000fe20000004100 */
        /* <DEDUP_REMOVED lines=45> */
.L_x_1896:
[----:B------:R-:W-:Y:S01]  /*6350*/  IADD3 R10, R10, 0x20, RZ ;  /* 0x000000200a0a7810 */ /* 0x000fe20007ffe0ff */
[----:B------:R-:W-:Y:S01]  /*6360*/  UIADD3 UR4, UR4, 0x40, URZ ;  /* 0x0000004004047890 */ /* 0x000fe2000fffe03f */
[----:B------:R-:W-:Y:S02]  /*6370*/  MOV R5, c[0x0][0x18c] ;  /* 0x0000630000057a02 */ /* 0x000fe40000000f00 */
[C---:B------:R-:W-:Y:S02]  /*6380*/  ISETP.GE.AND P2, PT, R10.reuse, c[0x0][0x1b4], PT ;  /* 0x00006d000a007a0c */ /* 0x040fe40003f46270 */
[----:B------:R-:W-:Y:S01]  /*6390*/  ISETP.LT.AND P3, PT, R10, R11, PT ;  /* 0x0000000b0a00720c */ /* 0x000fe20003f61270 */
[----:B------:R-:W-:-:S05]  /*63a0*/  IMAD.WIDE R2, R5, 0x10, R2 ;  /* 0x0000001005027825 */ /* 0x000fca00078e0202 */
[----:B------:R-:W-:-:S07]  /*63b0*/  MOV R5, R3 ;  /* 0x0000000300057202 */ /* 0x000fce0000000f00 */
[----:B------:R-:W-:Y:S05]  /*63c0*/  @!P2 BRA P3, `(.L_x_1908) ;  /* 0xffffafb00000a947 */ /* 0x000fea000183ffff */
.L_x_1895:
        /* <DEDUP_REMOVED lines=16> */
.L_x_1912:
[----:B------:R-:W0:Y:S02]  /*64d0*/  LDS R6, [R4] ;  /* 0x0000000004067984 */ /* 0x000e240000000800 */
[----:B0-----:R-:W-:-:S10]  /*64e0*/  HFMA2.MMA R7, R6, 1, 1, R22 ;  /* 0x3c003c0006077835 */ /* 0x001fd40000000016 */
[----:B------:R-:W0:Y:S02]  /*64f0*/  ATOMS.CAST.SPIN R7, [R4], R6, R7 ;  /* 0x000000060407738d */ /* 0x000e240001800007 */
[----:B0-----:R-:W-:-:S13]  /*6500*/  ISETP.EQ.U32.AND P0, PT, R7, 0x1, PT ;  /* 0x000000010700780c */ /* 0x001fda0003f02070 */
[----:B------:R-:W-:Y:S05]  /*6510*/  @!P0 BRA `(.L_x_1912) ;  /* 0xffffffb000008947 */ /* 0x000fea000383ffff */
[----:B------:R-:W-:Y:S05]  /*6520*/  BRA `(.L_x_1910) ;  /* 0x0000003000007947 */ /* 0x000fea0003800000 */
.L_x_1911:
[----:B------:R-:W2:Y:S02]  /*6530*/  LD.E R4, [R2.64] ;  /* 0x0000000602047980 */ /* 0x000ea4000c101900 */
[----:B--2---:R-:W-:-:S05]  /*6540*/  IADD3 R5, R22, R4, RZ ;  /* 0x0000000416057210 */ /* 0x004fca0007ffe0ff */
[----:B------:R0:W-:Y:S02]  /*6550*/  ST.E [R2.64], R5 ;  /* 0x0000000502007985 */ /* 0x0001e4000c101906 */
.L_x_1910:
[----:B------:R-:W-:Y:S05]  /*6560*/  BSYNC B0 ;  /* 0x0000000000007941 */ /* 0x000fea0003800000 */
.L_x_1909:
[----:B------:R-:W2:Y:S01]  /*6570*/  ATOM.E.ADD.F16x2.RN.STRONG.GPU P0, RZ, [R2.64+0x4], R16 ;  /* 0x0000041002ff798a */ /* 0x000ea2000810e9c6 */
[----:B------:R-:W-:Y:S01]  /*6580*/  BSSY B0, `(.L_x_1913) ;  /* 0x000000f000007945 */ /* 0x000fe20003800000 */
[----:B--2---:R-:W-:Y:S05]  /*6590*/  @P0 BRA `(.L_x_1914) ;  /* 0x000000d000000947 */ /* 0x004fea0003800000 */
[----:B------:R-:W1:Y:S02]  /*65a0*/  QSPC.E.S P0, RZ, [R2+0x4] ;  /* 0x0000040002ff73aa */ /* 0x000e640000000500 */
[----:B-1----:R-:W-:Y:S05]  /*65b0*/  @!P0 BRA `(.L_x_1915) ;  /* 0x0000008000008947 */ /* 0x002fea0003800000 */
[----:B0-----:R-:W-:-:S04]  /*65c0*/  IADD3 R2, R2, 0x4, RZ ;  /* 0x0000000402027810 */ /* 0x001fc80007ffe0ff */
[----:B------:R-:W-:-:S05]  /*65d0*/  LOP3.LUT R2, R2, 0xffffff, RZ, 0xc0, !PT ;  /* 0x00ffffff02027812 */ /* 0x000fca00078ec0ff */
.L_x_1916:
[----:B------:R-:W0:Y:S02]  /*65e0*/  LDS R4, [R2] ;  /* 0x0000000002047984 */ /* 0x000e240000000800 */
[----:B0-----:R-:W-:-:S06]  /*65f0*/  HADD2 R5, R4, R16 ;  /* 0x0000001004057230 */ /* 0x001fcc0000000000 */
[----:B------:R-:W0:Y:S02]  /*6600*/  ATOMS.CAST.SPIN R5, [R2], R4, R5 ;  /* 0x000000040205738d */ /* 0x000e240001800005 */
[----:B0-----:R-:W-:-:S13]  /*6610*/  ISETP.EQ.U32.AND P0, PT, R5, 0x1, PT ;  /* 0x000000010500780c */ /* 0x001fda0003f02070 */
[----:B------:R-:W-:Y:S05]  /*6620*/  @!P0 BRA `(.L_x_1916) ;  /* 0xffffffb000008947 */ /* 0x000fea000383ffff */
[----:B------:R-:W-:Y:S05]  /*6630*/  BRA `(.L_x_1914) ;  /* 0x0000003000007947 */ /* 0x000fea0003800000 */
.L_x_1915:
[----:B------:R-:W2:Y:S02]  /*6640*/  LD.E R4, [R2.64+0x4] ;  /* 0x0000040602047980 */ /* 0x000ea4000c101900 */
[----:B0-2---:R-:W-:-:S05]  /*6650*/  IADD3 R5, R16, R4, RZ ;  /* 0x0000000410057210 */ /* 0x005fca0007ffe0ff */
[----:B------:R0:W-:Y:S02]  /*6660*/  ST.E [R2.64+0x4], R5 ;  /* 0x0000040502007985 */ /* 0x0001e4000c101906 */
.L_x_1914:
[----:B------:R-:W-:Y:S05]  /*6670*/  BSYNC B0 ;  /* 0x0000000000007941 */ /* 0x000fea0003800000 */
.L_x_1913:
        /* <DEDUP_REMOVED lines=10> */
.L_x_1920:
[----:B------:R-:W0:Y:S02]  /*6720*/  LDS R6, [R4] ;  /* 0x0000000004067984 */ /* 0x000e240000000800 */
[----:B0-----:R-:W-:-:S10]  /*6730*/  HFMA2.MMA R7, R6, 1, 1, R15 ;  /* 0x3c003c0006077835 */ /* 0x001fd4000000000f */
[----:B------:R-:W0:Y:S02]  /*6740*/  ATOMS.CAST.SPIN R7, [R4], R6, R7 ;  /* 0x000000060407738d */ /* 0x000e240001800007 */
[----:B0-----:R-:W-:-:S13]  /*6750*/  ISETP.EQ.U32.AND P0, PT, R7, 0x1, PT ;  /* 0x000000010700780c */ /* 0x001fda0003f02070 */
[----:B------:R-:W-:Y:S05]  /*6760*/  @!P0 BRA `(.L_x_1920) ;  /* 0xffffffb000008947 */ /* 0x000fea000383ffff */
[----:B------:R-:W-:Y:S05]  /*6770*/  BRA `(.L_x_1918) ;  /* 0x0000003000007947 */ /* 0x000fea0003800000 */
.L_x_1919:
[----:B------:R-:W2:Y:S02]  /*6780*/  LD.E R4, [R2.64] ;  /* 0x0000000602047980 */ /* 0x000ea4000c101900 */
[----:B--2---:R-:W-:-:S05]  /*6790*/  IADD3 R5, R15, R4, RZ ;  /* 0x000000040f057210 */ /* 0x004fca0007ffe0ff */
[----:B------:R0:W-:Y:S02]  /*67a0*/  ST.E [R2.64], R5 ;  /* 0x0000000502007985 */ /* 0x0001e4000c101906 */
.L_x_1918:
[----:B------:R-:W-:Y:S05]  /*67b0*/  BSYNC B0 ;  /* 0x0000000000007941 */ /* 0x000fea0003800000 */
.L_x_1917:
[----:B------:R-:W2:Y:S01]  /*67c0*/  ATOM.E.ADD.F16x2.RN.STRONG.GPU P0, RZ, [R2.64+0x4], R14 ;  /* 0x0000040e02ff798a */ /* 0x000ea2000810e9c6 */
[----:B------:R-:W-:Y:S01]  /*67d0*/  BSSY B0, `(.L_x_1921) ;  /* 0x000000f000007945 */ /* 0x000fe20003800000 */
[----:B--2---:R-:W-:Y:S05]  /*67e0*/  @P0 BRA `(.L_x_1922) ;  /* 0x000000d000000947 */ /* 0x004fea0003800000 */
[----:B------:R-:W1:Y:S02]  /*67f0*/  QSPC.E.S P0, RZ, [R2+0x4] ;  /* 0x0000040002ff73aa */ /* 0x000e640000000500 */
[----:B-1----:R-:W-:Y:S05]  /*6800*/  @!P0 BRA `(.L_x_1923) ;  /* 0x0000008000008947 */ /* 0x002fea0003800000 */
[----:B0-----:R-:W-:-:S04]  /*6810*/  IADD3 R2, R2, 0x4, RZ ;  /* 0x0000000402027810 */ /* 0x001fc80007ffe0ff */
[----:B------:R-:W-:-:S05]  /*6820*/  LOP3.LUT R2, R2, 0xffffff, RZ, 0xc0, !PT ;  /* 0x00ffffff02027812 */ /* 0x000fca00078ec0ff */
.L_x_1924:
[----:B------:R-:W0:Y:S02]  /*6830*/  LDS R4, [R2] ;  /* 0x0000000002047984 */ /* 0x000e240000000800 */
[----:B0-----:R-:W-:-:S06]  /*6840*/  HADD2 R5, R4, R14 ;  /* 0x0000000e04057230 */ /* 0x001fcc0000000000 */
[----:B------:R-:W0:Y:S02]  /*6850*/  ATOMS.CAST.SPIN R5, [R2], R4, R5 ;  /* 0x000000040205738d */ /* 0x000e240001800005 */
[----:B0-----:R-:W-:-:S13]  /*6860*/  ISETP.EQ.U32.AND P0, PT, R5, 0x1, PT ;  /* 0x000000010500780c */ /* 0x001fda0003f02070 */
[----:B------:R-:W-:Y:S05]  /*6870*/  @!P0 BRA `(.L_x_1924) ;  /* 0xffffffb000008947 */ /* 0x000fea000383ffff */
[----:B------:R-:W-:Y:S05]  /*6880*/  BRA `(.L_x_1922) ;  /* 0x0000003000007947 */ /* 0x000fea0003800000 */
.L_x_1923:
[----:B------:R-:W2:Y:S02]  /*6890*/  LD.E R4, [R2.64+0x4] ;  /* 0x0000040602047980 */ /* 0x000ea4000c101900 */
[----:B0-2---:R-:W-:-:S05]  /*68a0*/  IADD3 R5, R14, R4, RZ ;  /* 0x000000040e057210 */ /* 0x005fca0007ffe0ff */
[----:B------:R0:W-:Y:S02]  /*68b0*/  ST.E [R2.64+0x4], R5 ;  /* 0x0000040502007985 */ /* 0x0001e4000c101906 */
.L_x_1922:
[----:B------:R-:W-:Y:S05]  /*68c0*/  BSYNC B0 ;  /* 0x0000000000007941 */ /* 0x000fea0003800000 */
.L_x_1921:
        /* <DEDUP_REMOVED lines=10> */
.L_x_1928:
[----:B------:R-:W0:Y:S02]  /*6970*/  LDS R4, [R0] ;  /* 0x0000000000047984 */ /* 0x000e240000000800 */
[----:B0-----:R-:W-:-:S10]  /*6980*/  HFMA2.MMA R5, R4, 1, 1, R13 ;  /* 0x3c003c0004057835 */ /* 0x001fd4000000000d */
[----:B------:R-:W0:Y:S02]  /*6990*/  ATOMS.CAST.SPIN R5, [R0], R4, R5 ;  /* 0x000000040005738d */ /* 0x000e240001800005 */
[----:B0-----:R-:W-:-:S13]  /*69a0*/  ISETP.EQ.U32.AND P0, PT, R5, 0x1, PT ;  /* 0x000000010500780c */ /* 0x001fda0003f02070 */
[----:B------:R-:W-:Y:S05]  /*69b0*/  @!P0 BRA `(.L_x_1928) ;  /* 0xffffffb000008947 */ /* 0x000fea000383ffff */
[----:B------:R-:W-:Y:S05]  /*69c0*/  BRA `(.L_x_1926) ;  /* 0x0000003000007947 */ /* 0x000fea0003800000 */
.L_x_1927:
[----:B------:R-:W2:Y:S02]  /*69d0*/  LD.E R0, [R2.64] ;  /* 0x0000000602007980 */ /* 0x000ea4000c101900 */
[----:B--2---:R-:W-:-:S05]  /*69e0*/  IADD3 R5, R13, R0, RZ ;  /* 0x000000000d057210 */ /* 0x004fca0007ffe0ff */
[----:B------:R0:W-:Y:S02]  /*69f0*/  ST.E [R2.64], R5 ;  /* 0x0000000502007985 */ /* 0x0001e4000c101906 */
.L_x_1926:
[----:B------:R-:W-:Y:S05]  /*6a00*/  BSYNC B0 ;  /* 0x0000000000007941 */ /* 0x000fea0003800000 */
.L_x_1925:
[----:B------:R-:W2:Y:S02]  /*6a10*/  ATOM.E.ADD.F16x2.RN.STRONG.GPU P0, RZ, [R2.64+0x4], R12 ;  /* 0x0000040c02ff798a */ /* 0x000ea4000810e9c6 */
[----:B--2---:R-:W-:Y:S05]  /*6a20*/  @P0 EXIT ;  /* 0x000000000000094d */ /* 0x004fea0003800000 */
[----:B------:R-:W1:Y:S02]  /*6a30*/  QSPC.E.S P0, RZ, [R2+0x4] ;  /* 0x0000040002ff73aa */ /* 0x000e640000000500 */
[----:B-1----:R-:W-:Y:S05]  /*6a40*/  @!P0 BRA `(.L_x_1929) ;  /* 0x0000008000008947 */ /* 0x002fea0003800000 */
[----:B0-----:R-:W-:-:S04]  /*6a50*/  IADD3 R2, R2, 0x4, RZ ;  /* 0x0000000402027810 */ /* 0x001fc80007ffe0ff */
[----:B------:R-:W-:-:S05]  /*6a60*/  LOP3.LUT R2, R2, 0xffffff, RZ, 0xc0, !PT ;  /* 0x00ffffff02027812 */ /* 0x000fca00078ec0ff */
.L_x_1930:
[----:B------:R-:W0:Y:S02]  /*6a70*/  LDS R4, [R2] ;  /* 0x0000000002047984 */ /* 0x000e240000000800 */
[----:B0-----:R-:W-:-:S06]  /*6a80*/  HADD2 R5, R4, R12 ;  /* 0x0000000c04057230 */ /* 0x001fcc0000000000 */
[----:B------:R-:W0:Y:S02]  /*6a90*/  ATOMS.CAST.SPIN R5, [R2], R4, R5 ;  /* 0x000000040205738d */ /* 0x000e240001800005 */
[----:B0-----:R-:W-:-:S13]  /*6aa0*/  ISETP.EQ.U32.AND P0, PT, R5, 0x1, PT ;  /* 0x000000010500780c */ /* 0x001fda0003f02070 */
[----:B------:R-:W-:Y:S05]  /*6ab0*/  @!P0 BRA `(.L_x_1930) ;  /* 0xffffffb000008947 */ /* 0x000fea000383ffff */
[----:B------:R-:W-:Y:S05]  /*6ac0*/  EXIT ;  /* 0x000000000000794d */ /* 0x000fea0003800000 */
.L_x_1929:
[----:B------:R-:W2:Y:S02]  /*6ad0*/  LD.E R0, [R2.64+0x4] ;  /* 0x0000040602007980 */ /* 0x000ea4000c101900 */
[----:B0-2---:R-:W-:-:S05]  /*6ae0*/  IADD3 R5, R12, R0, RZ ;  /* 0x000000000c057210 */ /* 0x005fca0007ffe0ff */
[----:B------:R-:W-:Y:S01]  /*6af0*/  ST.E [R2.64+0x4], R5 ;  /* 0x0000040502007985 */ /* 0x000fe2000c101906 */
[----:B------:R-:W-:Y:S05]  /*6b00*/  EXIT ;  /* 0x000000000000794d */ /* 0x000fea0003800000 */
.L_x_1931:
        /* <DEDUP_REMOVED lines=15> */
.L_x_3294:


//--------------------- .text._Z23gemm_half_q_half_kernelILi3ELi12ELb1ELb0ELi32EEvPK6__halfPKjS4_S2_PS0_iiiiPKtS7_iiiiiibS2_i --------------------------
	.section	.text._Z23gemm_half_q_half_kernelILi3ELi12ELb1ELb0ELi32EEvPK6__halfPKjS4_S2_PS0_iiiiPKtS7_iiiiiibS2_i,"ax",@progbits
	.sectioninfo	@"SHI_REGISTERS=98"
	.align	128
        .global         _Z23gemm_half_q_half_kernelILi3ELi12ELb1ELb0ELi32EEvPK6__halfPKjS4_S2_PS0_iiiiPKtS7_iiiiiibS2_i
        .type           _Z23gemm_half_q_half_kernelILi3ELi12ELb1ELb0ELi32EEvPK6__halfPKjS4_S2_PS0_iiiiPKtS7_iiiiiibS2_i,@function
        .size           _Z23gemm_half_q_half_kernelILi3ELi12ELb1ELb0ELi32EEvPK6__halfPKjS4_S2_PS0_iiiiPKtS7_iiiiiibS2_i,(.L_x_3295 - _Z23gemm_half_q_half_kernelILi3ELi12ELb1ELb0ELi32EEvPK6__halfPKjS4_S2_PS0_iiiiPKtS7_iiiiiibS2_i)
        .other          _Z23gemm_half_q_half_kernelILi3ELi12ELb1ELb0ELi32EEvPK6__halfPKjS4_S2_PS0_iiiiPKtS7_iiiiiibS2_i,@"STO_CUDA_ENTRY STV_DEFAULT"
_Z23gemm_half_q_half_kernelILi3ELi12ELb1ELb0ELi32EEvPK6__halfPKjS4_S2_PS0_iiiiPKtS7_iiiiiibS2_i:
.text._Z23gemm_half_q_half_kernelILi3ELi12ELb1ELb0ELi32EEvPK6__halfPKjS4_S2_PS0_iiiiPKtS7_iiiiiibS2_i:
        /* <DEDUP_REMOVED lines=34> */
.L_x_1932:
        /* <DEDUP_REMOVED lines=33> */
.L_x_1937:
        /* <DEDUP_REMOVED lines=17> */
.L_x_1936:
        /* <DEDUP_REMOVED lines=17> */
.L_x_1935:
        /* <DEDUP_REMOVED lines=13> */
.L_x_1939:
        /* <DEDUP_REMOVED lines=17> */
.L_x_1938:
        /* <DEDUP_REMOVED lines=15> */
.L_x_1934:
[----:B------:R-:W-:Y:S05]  /*0920*/  BSYNC B0 ;  /* 0x0000000000007941 */ /* 0x000fea0003800000 */
.L_x_1933:
        /* <DEDUP_REMOVED lines=8> */
[----:B------:R-:W-:Y:S01]  /*09b0*/  IMAD.SHL.U32 R5, R17, 0x80, RZ ;  /* 0x0000008011057824 */ /* 0x000fe200078e00ff */
[----:B------:R-:W-:Y:S01]  /*09c0*/  PLOP3.LUT P0, PT, PT, PT, PT, 0x80, 0x0 ;  /* 0x000000000000781c */ /* 0x000fe20003f0f070 */
[----:B------:R-:W-:Y:S02]  /*09d0*/  IMAD R6, R15, c[0x0][0x18c], RZ ;  /* 0x000063000f067a24 */ /* 0x000fe400078e02ff */
        /* <DEDUP_REMOVED lines=8> */
.L_x_1942:
        /* <DEDUP_REMOVED lines=11> */
.L_x_1941:
        /* <DEDUP_REMOVED lines=10> */
.L_x_1940:
        /* <DEDUP_REMOVED lines=66> */
.L_x_1944:
        /* <DEDUP_REMOVED lines=41> */
.L_x_1943:
[----:B------:R-:W-:Y:S01]  /*1260*/  ISETP.GE.OR P0, PT, R26, c[0x0][0x1b4], P0 ;  /* 0x00006d001a007a0c */ /* 0x000fe20000706670 */
[----:B------:R-:W-:Y:S01]  /*1270*/  UMOV UR4, URZ ;  /* 0x0000003f00047c82 */ /* 0x000fe20008000000 */
[----:B------:R-:W-:Y:S01]  /*1280*/  LEA.HI.X R5, R17, c[0x0][0x16c], R18, 0x2, P3 ;  /* 0x00005b0011057a11 */ /* 0x000fe200018f1412 */
[----:B------:R-:W-:Y:S01]  /*1290*/  IMAD.MOV.U32 R4, RZ, RZ, R31 ;  /* 0x000000ffff047224 */ /* 0x000fe200078e001f */
[----:B------:R-:W-:-:S02]  /*12a0*/  PRMT R20, RZ, 0x5410, RZ ;  /* 0x00005410ff147816 */ /* 0x000fc400000000ff */
[----:B------:R-:W-:Y:S02]  /*12b0*/  PRMT R19, RZ, 0x5410, RZ ;  /* 0x00005410ff137816 */ /* 0x000fe400000000ff */
[----:B------:R-:W-:Y:S02]  /*12c0*/  PRMT R18, RZ, 0x5410, RZ ;  /* 0x00005410ff127816 */ /* 0x000fe400000000ff */
[----:B------:R-:W-:Y:S02]  /*12d0*/  PRMT R17, RZ, 0x5410, RZ ;  /* 0x00005410ff117816 */ /* 0x000fe400000000ff */
[----:B------:R-:W-:Y:S02]  /*12e0*/  PRMT R16, RZ, 0x5410, RZ ;  /* 0x00005410ff107816 */ /* 0x000fe400000000ff */
[----:B------:R-:W-:Y:S01]  /*12f0*/  PRMT R0, RZ, 0x5410, RZ ;  /* 0x00005410ff007816 */ /* 0x000fe200000000ff */
[----:B------:R-:W-:Y:S05]  /*1300*/  @P0 BRA `(.L_x_1945) ;  /* 0x000050d000000947 */ /* 0x000fea0003800000 */
[----:B------:R-:W-:Y:S01]  /*1310*/  PRMT R6, R3, 0x9910, RZ ;  /* 0x0000991003067816 */ /* 0x000fe200000000ff */
[----:B------:R-:W-:Y:S01]  /*1320*/  HADD2.F32 R9, -RZ, R24.H0_H0 ;  /* 0x20000018ff097230 */ /* 0x000fe20000004100 */
[----:B------:R-:W-:Y:S01]  /*1330*/  PRMT R20, RZ, 0x7610, R20 ;  /* 0x00007610ff147816 */ /* 0x000fe20000000014 */
[----:B------:R-:W-:Y:S01]  /*1340*/  HADD2.F32 R8, -RZ, R23.H0_H0 ;  /* 0x20000017ff087230 */ /* 0x000fe20000004100 */
[----:B------:R-:W-:Y:S01]  /*1350*/  ISETP.NE.AND P0, PT, R6, RZ, PT ;  /* 0x000000ff0600720c */ /* 0x000fe20003f05270 */
[----:B------:R-:W-:Y:S01]  /*1360*/  HADD2.F32 R7, -RZ, R22.H0_H0 ;  /* 0x20000016ff077230 */ /* 0x000fe20000004100 */
[----:B------:R-:W-:Y:S01]  /*1370*/  UMOV UR4, URZ ;  /* 0x0000003f00047c82 */ /* 0x000fe20008000000 */
[----:B------:R-:W-:Y:S01]  /*1380*/  HADD2.F32 R6, -RZ, R21.H0_H0 ;  /* 0x20000015ff067230 */ /* 0x000fe20000004100 */
[----:B------:R-:W-:-:S08]  /*1390*/  ISETP.LT.OR P0, PT, R2, 0x3, !P0 ;  /* 0x000000030200780c */ /* 0x000fd00004701670 */
.L_x_1958:
        /* <DEDUP_REMOVED lines=145> */
.L_x_1947:
        /* <DEDUP_REMOVED lines=90> */
.L_x_1949:
        /* <DEDUP_REMOVED lines=87> */
.L_x_1948:
        /* <DEDUP_REMOVED lines=142> */
.L_x_1950:
        /* <DEDUP_REMOVED lines=90> */
.L_x_1952:
        /* <DEDUP_REMOVED lines=87> */
.L_x_1951:
        /* <DEDUP_REMOVED lines=141> */
.L_x_1953:
        /* <DEDUP_REMOVED lines=90> */
.L_x_1955:
        /* <DEDUP_REMOVED lines=87> */
.L_x_1954:
        /* <DEDUP_REMOVED lines=141> */
.L_x_1956:
        /* <DEDUP_REMOVED lines=90> */
.L_x_1957:
        /* <DEDUP_REMOVED lines=87> */
.L_x_1946:
[----:B------:R-:W-:Y:S01]  /*6370*/  IADD3 R26, R26, 0x20, RZ ;  /* 0x000000201a1a7810 */ /* 0x000fe20007ffe0ff */
[----:B------:R-:W-:Y:S01]  /*6380*/  IMAD.MOV.U32 R11, RZ, RZ, c[0x0][0x18c] ;  /* 0x00006300ff0b7624 */ /* 0x000fe200078e00ff */
[----:B------:R-:W-:Y:S02]  /*6390*/  UIADD3 UR4, UR4, 0x40, URZ ;  /* 0x0000004004047890 */ /* 0x000fe4000fffe03f */
[C---:B------:R-:W-:Y:S01]  /*63a0*/  ISETP.GE.AND P2, PT, R26.reuse, c[0x0][0x1b4], PT ;  /* 0x00006d001a007a0c */ /* 0x040fe20003f46270 */
[----:B------:R-:W-:Y:S01]  /*63b0*/  IMAD.WIDE R4, R11, 0x10, R4 ;  /* 0x000000100b047825 */ /* 0x000fe200078e0204 */
[----:B------:R-:W-:-:S13]  /*63c0*/  ISETP.LT.AND P3, PT, R26, R25, PT ;  /* 0x000000191a00720c */ /* 0x000fda0003f61270 */
[----:B------:R-:W-:Y:S05]  /*63d0*/  @!P2 BRA P3, `(.L_x_1958) ;  /* 0xffffafc00000a947 */ /* 0x000fea000183ffff */
.L_x_1945:
[----:B------:R-:W-:-:S04]  /*63e0*/  ISETP.GE.AND P0, PT, R26, R25, PT ;  /* 0x000000191a00720c */ /* 0x000fc80003f06270 */
[----:B------:R-:W-:-:S13]  /*63f0*/  ISETP.GE.OR P0, PT, R26, c[0x0][0x1b8], P0 ;  /* 0x00006e001a007a0c */ /* 0x000fda0000706670 */
[----:B------:R-:W-:Y:S05]  /*6400*/  @P0 BRA `(.L_x_1959) ;  /* 0x00001e9000000947 */ /* 0x000fea0003800000 */
[----:B------:R-:W0:Y:S01]  /*6410*/  S2R R2, SR_CTAID.Y ;  /* 0x0000000000027919 */ /* 0x000e220000002600 */
[----:B------:R-:W-:Y:S01]  /*6420*/  PRMT R6, R3, 0x9910, RZ ;  /* 0x0000991003067816 */ /* 0x000fe200000000ff */
[----:B------:R-:W-:-:S03]  /*6430*/  IMAD.MOV.U32 R3, RZ, RZ, -0x3 ;  /* 0xfffffffdff037424 */ /* 0x000fc600078e00ff */
[----:B------:R-:W-:Y:S01]  /*6440*/  ISETP.NE.AND P0, PT, R6, RZ, PT ;  /* 0x000000ff0600720c */ /* 0x000fe20003f05270 */
[----:B0-----:R-:W-:-:S05]  /*6450*/  IMAD R2, R2, R3, c[0x0][0x188] ;  /* 0x0000620002027624 */ /* 0x001fca00078e0203 */
[----:B------:R-:W-:Y:S02]  /*6460*/  ISETP.LT.OR P0, PT, R2, 0x3, !P0 ;  /* 0x000000030200780c */ /* 0x000fe40004701670 */
.L_x_1963:
[----:B------:R-:W-:Y:S01]  /*6470*/  IMAD.MOV.U32 R31, RZ, RZ, c[0x0][0x18c] ;  /* 0x00006300ff1f7624 */ /* 0x000fe200078e00ff */
[----:B-----5:R0:W5:Y:S03]  /*6480*/  LDG.E.128.CONSTANT R12, [R4.64] ;  /* 0x00000006040c7981 */ /* 0x020166000c1e9d00 */
[----:B------:R-:W-:-:S05]  /*6490*/  IMAD.WIDE R6, R31, 0x4, R4 ;  /* 0x000000041f067825 */ /* 0x000fca00078e0204 */
[----:B------:R0:W5:Y:S01]  /*64a0*/  LDG.E.128.CONSTANT R8, [R6.64] ;  /* 0x0000000606087981 */ /* 0x000162000c1e9d00 */
[----:B------:R-:W-:Y:S01]  /*64b0*/  IMAD.WIDE R2, R31, 0x4, R6 ;  /* 0x000000041f027825 */ /* 0x000fe200078e0206 */
[----:B------:R-:W-:Y:S05]  /*64c0*/  @!P1 BRA `(.L_x_1960) ;  /* 0x00001d7000009947 */ /* 0x000fea0003800000 */
[----:B0-----:R-:W2:Y:S01]  /*64d0*/  LDG.E.128.CONSTANT R4, [R2.64] ;  /* 0x0000000602047981 */ /* 0x001ea2000c1e9d00 */
        /* <DEDUP_REMOVED lines=29> */
[----:B------:R-:W-:Y:S02]  /*66b0*/  PRMT R11, R29, 0x9910, RZ ;  /* 0x000099101d0b7816 */ /* 0x000fe400000000ff */
[----:B------:R-:W-:-:S02]  /*66c0*/  LOP3.LUT R37, R37, 0x10001, RZ, 0xc0, !PT ;  /* 0x0001000125257812 */ /* 0x000fc400078ec0ff */
[----:B------:R-:W-:Y:S02]  /*66d0*/  PRMT R30, R38, 0x7610, R30 ;  /* 0x00007610261e7816 */ /* 0x000fe4000000001e */
[----:B------:R-:W-:Y:S02]  /*66e0*/  LOP3.LUT R38, R33, 0x20002, R36, 0xf8, !PT ;  /* 0x0002000221267812 */ /* 0x000fe400078ef824 */
[----:B------:R-:W-:Y:S02]  /*66f0*/  LOP3.LUT R43, R43, 0x10001, RZ, 0xc0, !PT ;  /* 0x000100012b2b7812 */ /* 0x000fe400078ec0ff */
[----:B------:R-:W-:Y:S02]  /*6700*/  ISETP.NE.AND P2, PT, R11, RZ, PT ;  /* 0x000000ff0b00720c */ /* 0x000fe40003f45270 */
[----:B------:R-:W-:Y:S02]  /*6710*/  LOP3.LUT R47, R47, 0x10001, RZ, 0xc0, !PT ;  /* 0x000100012f2f7812 */ /* 0x000fe400078ec0ff */
[----:B------:R-:W-:-:S02]  /*6720*/  LOP3.LUT R37, R37, 0x20002, R42, 0xf8, !PT ;  /* 0x0002000225257812 */ /* 0x000fc400078ef82a */
[----:B------:R-:W-:Y:S02]  /*6730*/  LOP3.LUT R46, R43, 0x20002, R46, 0xf8, !PT ;  /* 0x000200022b2e7812 */ /* 0x000fe400078ef82e */
[----:B------:R-:W-:Y:S02]  /*6740*/  SHF.R.U32.HI R52, RZ, 0x6, R12 ;  /* 0x00000006ff347819 */ /* 0x000fe4000001160c */
[----:B------:R-:W-:Y:S02]  /*6750*/  LOP3.LUT R41, R14, 0x380038, RZ, 0xc0, !PT ;  /* 0x003800380e297812 */ /* 0x000fe400078ec0ff */
[----:B------:R-:W-:Y:S02]  /*6760*/  LOP3.LUT R48, R47, 0x20002, R48, 0xf8, !PT ;  /* 0x000200022f307812 */ /* 0x000fe400078ef830 */
[C---:B------:R-:W-:Y:S02]  /*6770*/  LOP3.LUT R32, R12.reuse, 0x380038, RZ, 0xc0, !PT ;  /* 0x003800380c207812 */ /* 0x040fe400078ec0ff */
[----:B------:R-:W-:-:S02]  /*6780*/  LOP3.LUT R55, R12, 0x70007, RZ, 0xc0, !PT ;  /* 0x000700070c377812 */ /* 0x000fc400078ec0ff */
[----:B------:R-:W-:Y:S02]  /*6790*/  SHF.R.U32.HI R12, RZ, 0x6, R14 ;  /* 0x00000006ff0c7819 */ /* 0x000fe4000001160e */
        /* <DEDUP_REMOVED lines=32> */
[----:B------:R-:W-:Y:S01]  /*69a0*/  ISETP.GE.AND P3, PT, R27, 0x2, PT ;  /* 0x000000021b00780c */ /* 0x000fe20003f66270 */
[----:B------:R-:W-:Y:S01]  /*69b0*/  HADD2 R92, R14, -1028, -1028 ;  /* 0xe404e4040e5c7430 */ /* 0x000fe20000000000 */
[----:B--2---:R-:W-:-:S02]  /*69c0*/  SHF.R.U32.HI R33, RZ, 0xd, R4 ;  /* 0x0000000dff217819 */ /* 0x004fc40000011604 */
        /* <DEDUP_REMOVED lines=15> */
[----:B------:R-:W-:Y:S02]  /*6ac0*/  LOP3.LUT R7, R37, 0x40004, R4, 0xf8, !PT ;  /* 0x0004000425077812 */ /* 0x000fe400078ef804 */
[----:B------:R-:W-:Y:S02]  /*6ad0*/  LOP3.LUT R6, R38, 0x40004, R33, 0xf8, !PT ;  /* 0x0004000426067812 */ /* 0x000fe400078ef821 */
[----:B------:R-:W-:-:S02]  /*6ae0*/  LOP3.LUT R37, R51, 0x380038, RZ, 0xc0, !PT ;  /* 0x0038003833257812 */ /* 0x000fc400078ec0ff */
[----:B------:R-:W-:Y:S02]  /*6af0*/  LOP3.LUT R38, R35, 0x64006400, RZ, 0xfc, !PT ;  /* 0x6400640023267812 */ /* 0x000fe400078efcff */
[----:B------:R-:W-:Y:S02]  /*6b00*/  LOP3.LUT R33, R52, 0x380038, RZ, 0xc0, !PT ;  /* 0x0038003834217812 */ /* 0x000fe400078ec0ff */
[----:B------:R-:W-:Y:S01]  /*6b10*/  LOP3.LUT R35, R15, 0x380038, RZ, 0xc0, !PT ;  /* 0x003800380f237812 */ /* 0x000fe200078ec0ff */
[-C--:B------:R-:W-:Y:S01]  /*6b20*/  HFMA2 R85, R38, R39.reuse.H0_H0, -132, -132 ;  /* 0xd820d82026557431 */ /* 0x080fe20000040027 */
[----:B------:R-:W-:Y:S02]  /*6b30*/  LOP3.LUT R40, R37, 0x64006400, RZ, 0xfc, !PT ;  /* 0x6400640025287812 */ /* 0x000fe400078efcff */
[----:B------:R-:W-:Y:S02]  /*6b40*/  LOP3.LUT R4, R48, 0x40004, R43, 0xf8, !PT ;  /* 0x0004000430047812 */ /* 0x000fe400078ef82b */
        /* <DEDUP_REMOVED lines=15> */
[----:B------:R-:W-:Y:S02]  /*6c40*/  LOP3.LUT R5, R46, 0x40004, R5, 0xf8, !PT ;  /* 0x000400042e057812 */ /* 0x000fe400078ef805 */
        /* <DEDUP_REMOVED lines=190> */
.L_x_1961:
        /* <DEDUP_REMOVED lines=82> */
.L_x_1962:
        /* <DEDUP_REMOVED lines=79> */
.L_x_1960:
[----:B------:R-:W-:Y:S01]  /*8240*/  IADD3 R26, R26, 0x20, RZ ;  /* 0x000000201a1a7810 */ /* 0x000fe20007ffe0ff */
[----:B------:R-:W-:Y:S01]  /*8250*/  UIADD3 UR4, UR4, 0x40, URZ ;  /* 0x0000004004047890 */ /* 0x000fe2000fffe03f */
[----:B0-----:R-:W-:Y:S02]  /*8260*/  IMAD.WIDE R4, R31, 0x4, R2 ;  /* 0x000000041f047825 */ /* 0x001fe400078e0202 */
[C---:B------:R-:W-:Y:S02]  /*8270*/  ISETP.GE.AND P2, PT, R26.reuse, c[0x0][0x1b8], PT ;  /* 0x00006e001a007a0c */ /* 0x040fe40003f46270 */
[----:B------:R-:W-:-:S13]  /*8280*/  ISETP.LT.AND P3, PT, R26, R25, PT ;  /* 0x000000191a00720c */ /* 0x000fda0003f61270 */
[----:B------:R-:W-:Y:S05]  /*8290*/  @!P2 BRA P3, `(.L_x_1963) ;  /* 0xffffe1d00000a947 */ /* 0x000fea000183ffff */
.L_x_1959:
        /* <DEDUP_REMOVED lines=16> */
.L_x_1967:
[----:B------:R-:W0:Y:S02]  /*83a0*/  LDS R6, [R5] ;  /* 0x0000000005067984 */ /* 0x000e240000000800 */
[----:B0-----:R-:W-:-:S06]  /*83b0*/  HADD2 R7, R6, R20 ;  /* 0x0000001406077230 */ /* 0x001fcc0000000000 */
[----:B------:R-:W0:Y:S02]  /*83c0*/  ATOMS.CAST.SPIN R7, [R5], R6, R7 ;  /* 0x000000060507738d */ /* 0x000e240001800007 */
[----:B0-----:R-:W-:-:S13]  /*83d0*/  ISETP.EQ.U32.AND P0, PT, R7, 0x1, PT ;  /* 0x000000010700780c */ /* 0x001fda0003f02070 */
[----:B------:R-:W-:Y:S05]  /*83e0*/  @!P0 BRA `(.L_x_1967) ;  /* 0xffffffb000008947 */ /* 0x000fea000383ffff */
[----:B------:R-:W-:Y:S05]  /*83f0*/  BRA `(.L_x_1965) ;  /* 0x0000003000007947 */ /* 0x000fea0003800000 */
.L_x_1966:
[----:B------:R-:W2:Y:S02]  /*8400*/  LD.E R5, [R2.64] ;  /* 0x0000000602057980 */ /* 0x000ea4000c101900 */
[----:B--2---:R-:W-:-:S05]  /*8410*/  IMAD.IADD R5, R20, 0x1, R5 ;  /* 0x0000000114057824 */ /* 0x004fca00078e0205 */
[----:B------:R0:W-:Y:S02]  /*8420*/  ST.E [R2.64], R5 ;  /* 0x0000000502007985 */ /* 0x0001e4000c101906 */
.L_x_1965:
[----:B------:R-:W-:Y:S05]  /*8430*/  BSYNC B0 ;  /* 0x0000000000007941 */ /* 0x000fea0003800000 */
.L_x_1964:
[----:B------:R-:W2:Y:S01]  /*8440*/  ATOM.E.ADD.F16x2.RN.STRONG.GPU P0, RZ, [R2.64+0x4], R19 ;  /* 0x0000041302ff798a */ /* 0x000ea2000810e9c6 */
[----:B------:R-:W-:Y:S01]  /*8450*/  BSSY B0, `(.L_x_1968) ;  /* 0x000000f000007945 */ /* 0x000fe20003800000 */
[----:B--2---:R-:W-:Y:S05]  /*8460*/  @P0 BRA `(.L_x_1969) ;  /* 0x000000d000000947 */ /* 0x004fea0003800000 */
[----:B------:R-:W1:Y:S02]  /*8470*/  QSPC.E.S P0, RZ, [R2+0x4] ;  /* 0x0000040002ff73aa */ /* 0x000e640000000500 */
[----:B-1----:R-:W-:Y:S05]  /*8480*/  @!P0 BRA `(.L_x_1970) ;  /* 0x0000008000008947 */ /* 0x002fea0003800000 */
[----:B0-----:R-:W-:-:S04]  /*8490*/  IADD3 R2, R2, 0x4, RZ ;  /* 0x0000000402027810 */ /* 0x001fc80007ffe0ff */
[----:B------:R-:W-:-:S05]  /*84a0*/  LOP3.LUT R2, R2, 0xffffff, RZ, 0xc0, !PT ;  /* 0x00ffffff02027812 */ /* 0x000fca00078ec0ff */
.L_x_1971:
[----:B------:R-:W0:Y:S02]  /*84b0*/  LDS R6, [R2] ;  /* 0x0000000002067984 */ /* 0x000e240000000800 */
[----:B0-----:R-:W-:-:S10]  /*84c0*/  HFMA2.MMA R7, R6, 1, 1, R19 ;  /* 0x3c003c0006077835 */ /* 0x001fd40000000013 */
[----:B------:R-:W0:Y:S02]  /*84d0*/  ATOMS.CAST.SPIN R7, [R2], R6, R7 ;  /* 0x000000060207738d */ /* 0x000e240001800007 */
[----:B0-----:R-:W-:-:S13]  /*84e0*/  ISETP.EQ.U32.AND P0, PT, R7, 0x1, PT ;  /* 0x000000010700780c */ /* 0x001fda0003f02070 */
[----:B------:R-:W-:Y:S05]  /*84f0*/  @!P0 BRA `(.L_x_1971) ;  /* 0xffffffb000008947 */ /* 0x000fea000383ffff */
[----:B------:R-:W-:Y:S05]  /*8500*/  BRA `(.L_x_1969) ;  /* 0x0000003000007947 */ /* 0x000fea0003800000 */
.L_x_1970:
[----:B0-----:R-:W2:Y:S02]  /*8510*/  LD.E R5, [R2.64+0x4] ;  /* 0x0000040602057980 */ /* 0x001ea4000c101900 */
[----:B--2---:R-:W-:-:S05]  /*8520*/  IMAD.IADD R5, R19, 0x1, R5 ;  /* 0x0000000113057824 */ /* 0x004fca00078e0205 */
[----:B------:R0:W-:Y:S02]  /*8530*/  ST.E [R2.64+0x4], R5 ;  /* 0x0000040502007985 */ /* 0x0001e4000c101906 */
.L_x_1969:
[----:B------:R-:W-:Y:S05]  /*8540*/  BSYNC B0 ;  /* 0x0000000000007941 */ /* 0x000fea0003800000 */
.L_x_1968:
        /* <DEDUP_REMOVED lines=10> */
.L_x_1975:
[----:B------:R-:W0:Y:S02]  /*85f0*/  LDS R6, [R5] ;  /* 0x0000000005067984 */ /* 0x000e240000000800 */
[----:B0-----:R-:W-:-:S06]  /*8600*/  HADD2 R7, R6, R18 ;  /* 0x0000001206077230 */ /* 0x001fcc0000000000 */
[----:B------:R-:W0:Y:S02]  /*8610*/  ATOMS.CAST.SPIN R7, [R5], R6, R7 ;  /* 0x000000060507738d */ /* 0x000e240001800007 */
[----:B0-----:R-:W-:-:S13]  /*8620*/  ISETP.EQ.U32.AND P0, PT, R7, 0x1, PT ;  /* 0x000000010700780c */ /* 0x001fda0003f02070 */
[----:B------:R-:W-:Y:S05]  /*8630*/  @!P0 BRA `(.L_x_1975) ;  /* 0xffffffb000008947 */ /* 0x000fea000383ffff */
[----:B------:R-:W-:Y:S05]  /*8640*/  BRA `(.L_x_1973) ;  /* 0x0000003000007947 */ /* 0x000fea0003800000 */
.L_x_1974:
[----:B------:R-:W2:Y:S02]  /*8650*/  LD.E R5, [R2.64] ;  /* 0x0000000602057980 */ /* 0x000ea4000c101900 */
[----:B--2---:R-:W-:-:S05]  /*8660*/  IMAD.IADD R5, R18, 0x1, R5 ;  /* 0x0000000112057824 */ /* 0x004fca00078e0205 */
[----:B------:R0:W-:Y:S02]  /*8670*/  ST.E [R2.64], R5 ;  /* 0x0000000502007985 */ /* 0x0001e4000c101906 */
.L_x_1973:
[----:B------:R-:W-:Y:S05]  /*8680*/  BSYNC B0 ;  /* 0x0000000000007941 */ /* 0x000fea0003800000 */
.L_x_1972:
[----:B------:R-:W2:Y:S01]  /*8690*/  ATOM.E.ADD.F16x2.RN.STRONG.GPU P0, RZ, [R2.64+0x4], R17 ;  /* 0x0000041102ff798a */ /* 0x000ea2000810e9c6 */
[----:B------:R-:W-:Y:S01]  /*86a0*/  BSSY B0, `(.L_x_1976) ;  /* 0x000000f000007945 */ /* 0x000fe20003800000 */
[----:B--2---:R-:W-:Y:S05]  /*86b0*/  @P0 BRA `(.L_x_1977) ;  /* 0x000000d000000947 */ /* 0x004fea0003800000 */
[----:B------:R-:W1:Y:S02]  /*86c0*/  QSPC.E.S P0, RZ, [R2+0x4] ;  /* 0x0000040002ff73aa */ /* 0x000e640000000500 */
[----:B-1----:R-:W-:Y:S05]  /*86d0*/  @!P0 BRA `(.L_x_1978) ;  /* 0x0000008000008947 */ /* 0x002fea0003800000 */
[----:B0-----:R-:W-:-:S04]  /*86e0*/  IADD3 R2, R2, 0x4, RZ ;  /* 0x0000000402027810 */ /* 0x001fc80007ffe0ff */
[----:B------:R-:W-:-:S05]  /*86f0*/  LOP3.LUT R2, R2, 0xffffff, RZ, 0xc0, !PT ;  /* 0x00ffffff02027812 */ /* 0x000fca00078ec0ff */
.L_x_1979:
[----:B------:R-:W0:Y:S02]  /*8700*/  LDS R6, [R2] ;  /* 0x0000000002067984 */ /* 0x000e240000000800 */
[----:B0-----:R-:W-:-:S10]  /*8710*/  HFMA2.MMA R7, R6, 1, 1, R17 ;  /* 0x3c003c0006077835 */ /* 0x001fd40000000011 */
[----:B------:R-:W0:Y:S02]  /*8720*/  ATOMS.CAST.SPIN R7, [R2], R6, R7 ;  /* 0x000000060207738d */ /* 0x000e240001800007 */
[----:B0-----:R-:W-:-:S13]  /*8730*/  ISETP.EQ.U32.AND P0, PT, R7, 0x1, PT ;  /* 0x000000010700780c */ /* 0x001fda0003f02070 */
[----:B------:R-:W-:Y:S05]  /*8740*/  @!P0 BRA `(.L_x_1979) ;  /* 0xffffffb000008947 */ /* 0x000fea000383ffff */
[----:B------:R-:W-:Y:S05]  /*8750*/  BRA `(.L_x_1977) ;  /* 0x0000003000007947 */ /* 0x000fea0003800000 */
.L_x_1978:
[----:B0-----:R-:W2:Y:S02]  /*8760*/  LD.E R5, [R2.64+0x4] ;  /* 0x0000040602057980 */ /* 0x001ea4000c101900 */
[----:B--2---:R-:W-:-:S05]  /*8770*/  IMAD.IADD R5, R17, 0x1, R5 ;  /* 0x0000000111057824 */ /* 0x004fca00078e0205 */
[----:B------:R0:W-:Y:S02]  /*8780*/  ST.E [R2.64+0x4], R5 ;  /* 0x0000040502007985 */ /* 0x0001e4000c101906 */
.L_x_1977:
[----:B------:R-:W-:Y:S05]  /*8790*/  BSYNC B0 ;  /* 0x0000000000007941 */ /* 0x000fea0003800000 */
.L_x_1976:
[----:B------:R-:W-:-:S13]  /*87a0*/  ISETP.NE.AND P0, PT, R27, 0x2, PT ;  /* 0x000000021b00780c */ /* 0x000fda0003f05270 */
[----:B------:R-:W-:Y:S05]  /*87b0*/  @!P0 EXIT ;  /* 0x000000000000894d */ /* 0x000fea0003800000 */
[----:B0-----:R-:W-:-:S05]  /*87c0*/  IADD3 R2, R4, c[0x0][0x18c], RZ ;  /* 0x0000630004027a10 */ /* 0x001fca0007ffe0ff */
[----:B------:R-:W-:-:S05]  /*87d0*/  IMAD.WIDE R2, R2, R9, c[0x0][0x180] ;  /* 0x0000600002027625 */ /* 0x000fca00078e0209 */
[----:B------:R-:W2:Y:S01]  /*87e0*/  ATOM.E.ADD.F16x2.RN.STRONG.GPU P0, RZ, [R2.64], R16 ;  /* 0x0000001002ff798a */ /* 0x000ea2000810e9c6 */
[----:B------:R-:W-:Y:S01]  /*87f0*/  BSSY B0, `(.L_x_1980) ;  /* 0x000000f000007945 */ /* 0x000fe20003800000 */
[----:B------:R-:W-:Y:S01]  /*8800*/  IMAD.MOV.U32 R9, RZ, RZ, R0 ;  /* 0x000000ffff097224 */ /* 0x000fe200078e0000 */
[----:B--2---:R-:W-:Y:S05]  /*8810*/  @P0 BRA `(.L_x_1981) ;  /* 0x000000c000000947 */ /* 0x004fea0003800000 */
[----:B------:R-:W0:Y:S02]  /*8820*/  QSPC.E.S P0, RZ, [R2] ;  /* 0x0000000002ff73aa */ /* 0x000e240000000500 */
[----:B0-----:R-:W-:Y:S05]  /*8830*/  @!P0 BRA `(.L_x_1982) ;  /* 0x0000007000008947 */ /* 0x001fea0003800000 */
[----:B------:R-:W-:-:S05]  /*8840*/  LOP3.LUT R4, R2, 0xffffff, RZ, 0xc0, !PT ;  /* 0x00ffffff02047812 */ /* 0x000fca00078ec0ff */
.L_x_1983:
[----:B------:R-:W0:Y:S02]  /*8850*/  LDS R6, [R4] ;  /* 0x0000000004067984 */ /* 0x000e240000000800 */
[----:B0-----:R-:W-:-:S06]  /*8860*/  HADD2 R7, R6, R16 ;  /* 0x0000001006077230 */ /* 0x001fcc0000000000 */
[----:B------:R-:W0:Y:S02]  /*8870*/  ATOMS.CAST.SPIN R7, [R4], R6, R7 ;  /* 0x000000060407738d */ /* 0x000e240001800007 */
[----:B0-----:R-:W-:-:S13]  /*8880*/  ISETP.EQ.U32.AND P0, PT, R7, 0x1, PT ;  /* 0x000000010700780c */ /* 0x001fda0003f02070 */
[----:B------:R-:W-:Y:S05]  /*8890*/  @!P0 BRA `(.L_x_1983) ;  /* 0xffffffb000008947 */ /* 0x000fea000383ffff */
[----:B------:R-:W-:Y:S05]  /*88a0*/  BRA `(.L_x_1981) ;  /* 0x0000003000007947 */ /* 0x000fea0003800000 */
.L_x_1982:
[----:B------:R-:W2:Y:S02]  /*88b0*/  LD.E R4, [R2.64] ;  /* 0x0000000602047980 */ /* 0x000ea4000c101900 */
[----:B--2---:R-:W-:-:S05]  /*88c0*/  IMAD.IADD R5, R16, 0x1, R4 ;  /* 0x0000000110057824 */ /* 0x004fca00078e0204 */
[----:B------:R0:W-:Y:S02]  /*88d0*/  ST.E [R2.64], R5 ;  /* 0x0000000502007985 */ /* 0x0001e4000c101906 */
.L_x_1981:
[----:B------:R-:W-:Y:S05]  /*88e0*/  BSYNC B0 ;  /* 0x0000000000007941 */ /* 0x000fea0003800000 */
.L_x_1980:
[----:B------:R-:W2:Y:S02]  /*88f0*/  ATOM.E.ADD.F16x2.RN.STRONG.GPU P0, RZ, [R2.64+0x4], R9 ;  /* 0x0000040902ff798a */ /* 0x000ea4000810e9c6 */
[----:B--2---:R-:W-:Y:S05]  /*8900*/  @P0 EXIT ;  /* 0x000000000000094d */ /* 0x004fea0003800000 */
[----:B------:R-:W1:Y:S02]  /*8910*/  QSPC.E.S P0, RZ, [R2+0x4] ;  /* 0x0000040002ff73aa */ /* 0x000e640000000500 */
[----:B-1----:R-:W-:Y:S05]  /*8920*/  @!P0 BRA `(.L_x_1984) ;  /* 0x0000008000008947 */ /* 0x002fea0003800000 */
[----:B0-----:R-:W-:-:S04]  /*8930*/  IADD3 R2, R2, 0x4, RZ ;  /* 0x0000000402027810 */ /* 0x001fc80007ffe0ff */
[----:B------:R-:W-:-:S05]  /*8940*/  LOP3.LUT R2, R2, 0xffffff, RZ, 0xc0, !PT ;  /* 0x00ffffff02027812 */ /* 0x000fca00078ec0ff */
.L_x_1985:
[----:B------:R-:W0:Y:S02]  /*8950*/  LDS R4, [R2] ;  /* 0x0000000002047984 */ /* 0x000e240000000800 */
[----:B0-----:R-:W-:-:S10]  /*8960*/  HFMA2.MMA R5, R4, 1, 1, R0 ;  /* 0x3c003c0004057835 */ /* 0x001fd40000000000 */
[----:B------:R-:W0:Y:S02]  /*8970*/  ATOMS.CAST.SPIN R5, [R2], R4, R5 ;  /* 0x000000040205738d */ /* 0x000e240001800005 */
[----:B0-----:R-:W-:-:S13]  /*8980*/  ISETP.EQ.U32.AND P0, PT, R5, 0x1, PT ;  /* 0x000000010500780c */ /* 0x001fda0003f02070 */
[----:B------:R-:W-:Y:S05]  /*8990*/  @!P0 BRA `(.L_x_1985) ;  /* 0xffffffb000008947 */ /* 0x000fea000383ffff */
[----:B------:R-:W-:Y:S05]  /*89a0*/  EXIT ;  /* 0x000000000000794d */ /* 0x000fea0003800000 */
.L_x_1984:
[----:B------:R-:W2:Y:S02]  /*89b0*/  LD.E R0, [R2.64+0x4] ;  /* 0x0000040602007980 */ /* 0x000ea4000c101900 */
[----:B0-2---:R-:W-:-:S05]  /*89c0*/  IMAD.IADD R5, R9, 0x1, R0 ;  /* 0x0000000109057824 */ /* 0x005fca00078e0200 */
[----:B------:R-:W-:Y:S01]  /*89d0*/  ST.E [R2.64+0x4], R5 ;  /* 0x0000040502007985 */ /* 0x000fe2000c101906 */
[----:B------:R-:W-:Y:S05]  /*89e0*/  EXIT ;  /* 0x000000000000794d */ /* 0x000fea0003800000 */
.L_x_1986:
        /* <DEDUP_REMOVED lines=9> */
.L_x_3295:


//--------------------- .text._Z23gemm_half_q_half_kernelILi3ELi14ELb1ELb0ELi32EEvPK6__halfPKjS4_S2_PS0_iiiiPKtS7_iiiiiibS2_i --------------------------
	.section	.text._Z23gemm_half_q_half_kernelILi3ELi14ELb1ELb0ELi32EEvPK6__halfPKjS4_S2_PS0_iiiiPKtS7_iiiiiibS2_i,"ax",@progbits
	.sectioninfo	@"SHI_REGISTERS=99"
	.align	128
        .global         _Z23gemm_half_q_half_kernelILi3ELi14ELb1ELb0ELi32EEvPK6__halfPKjS4_S2_PS0_iiiiPKtS7_iiiiiibS2_i
        .type           _Z23gemm_half_q_half_kernelILi3ELi14ELb1ELb0ELi32EEvPK6__halfPKjS4_S2_PS0_iiiiPKtS7_iiiiiibS2_i,@function
        .size           _Z23gemm_half_q_half_kernelILi3ELi14ELb1ELb0ELi32EEvPK6__halfPKjS4_S2_PS0_iiiiPKtS7_iiiiiibS2_i,(.L_x_3296 - _Z23gemm_half_q_half_kernelILi3ELi14ELb1ELb0ELi32EEvPK6__halfPKjS4_S2_PS0_iiiiPKtS7_iiiiiibS2_i)
        .other          _Z23gemm_half_q_half_kernelILi3ELi14ELb1ELb0ELi32EEvPK6__halfPKjS4_S2_PS0_iiiiPKtS7_iiiiiibS2_i,@"STO_CUDA_ENTRY STV_DEFAULT"
_Z23gemm_half_q_half_kernelILi3ELi14ELb1ELb0ELi32EEvPK6__halfPKjS4_S2_PS0_iiiiPKtS7_iiiiiibS2_i:
.text._Z23gemm_half_q_half_kernelILi3ELi14ELb1ELb0ELi32EEvPK6__halfPKjS4_S2_PS0_iiiiPKtS7_iiiiiibS2_i:
        /* <DEDUP_REMOVED lines=34> */
.L_x_1987:
        /* <DEDUP_REMOVED lines=27> */
.L_x_1992:
        /* <DEDUP_REMOVED lines=36> */
.L_x_1991:
        /* <DEDUP_REMOVED lines=22> */
.L_x_1993:
        /* <DEDUP_REMOVED lines=12> */
.L_x_1990:
[----:B------:R-:W-:Y:S01]  /*0830*/  ISETP.GT.AND P2, PT, R27, 0x3, PT ;  /* 0x000000031b00780c */ /* 0x000fe20003f44270 */
[----:B------:R-:W-:Y:S01]  /*0840*/  IMAD.SHL.U32 R20, R11, 0x2, RZ ;  /* 0x000000020b147824 */ /* 0x000fe200078e00ff */
[----:B------:R-:W-:Y:S01]  /*0850*/  PLOP3.LUT P0, PT, PT, PT, PT, 0x80, 0x0 ;  /* 0x000000000000781c */ /* 0x000fe20003f0f070 */
[----:B------:R-:W-:-:S10]  /*0860*/  IMAD.MOV.U32 R15, RZ, RZ, RZ ;  /* 0x000000ffff0f7224 */ /* 0x000fd400078e00ff */
[----:B------:R-:W-:Y:S05]  /*0870*/  @!P2 BRA `(.L_x_1994) ;  /* 0x000002600000a947 */ /* 0x000fea0003800000 */
[----:B------:R-:W-:Y:S02]  /*0880*/  PLOP3.LUT P0, PT, PT, PT, PT, 0x8, 0x0 ;  /* 0x000000000000781c */ /* 0x000fe40003f0e170 */
[----:B------:R-:W-:Y:S02]  /*0890*/  IADD3 R22, R27, -0x3, RZ ;  /* 0xfffffffd1b167810 */ /* 0x000fe40007ffe0ff */
.L_x_1995:
        /* <DEDUP_REMOVED lines=19> */
[C---:B------:R-:W-:Y:S02]  /*09d0*/  LEA R6, P2, R16.reuse, c[0x0][0x160], 0x1 ;  /* 0x0000580010067a11 */ /* 0x040fe400078408ff */
        /* <DEDUP_REMOVED lines=16> */
.L_x_1994:
        /* <DEDUP_REMOVED lines=11> */
[C---:B------:R-:W-:Y:S02]  /*0b90*/  LEA R4, P0, R10.reuse, c[0x0][0x160], 0x1 ;  /* 0x000058000a047a11 */ /* 0x040fe400078008ff */
        /* <DEDUP_REMOVED lines=10> */
.L_x_1996:
        /* <DEDUP_REMOVED lines=11> */
.L_x_1989:
[----:B------:R-:W-:Y:S05]  /*0cf0*/  BSYNC B0 ;  /* 0x0000000000007941 */ /* 0x000fea0003800000 */
.L_x_1988:
        /* <DEDUP_REMOVED lines=14> */
.L_x_1999:
        /* <DEDUP_REMOVED lines=19> */
.L_x_1998:
        /* <DEDUP_REMOVED lines=14> */
.L_x_2000:
[----:B------:R-:W-:-:S13]  /*0ff0*/  ISETP.LT.OR P0, PT, R15, R27, P0 ;  /* 0x0000001b0f00720c */ /* 0x000fda0000701670 */
[----:B------:R-:W-:Y:S02]  /*1000*/  @P0 IMAD R2, R2, 0x3, R15 ;  /* 0x0000000302020824 */ /* 0x000fe400078e020f */
[----:B0-----:R-:W-:Y:S02]  /*1010*/  @P0 IMAD.MOV.U32 R5, RZ, RZ, 0x2 ;  /* 0x00000002ff050424 */ /* 0x001fe400078e00ff */
[----:B------:R-:W-:-:S04]  /*1020*/  @P0 IMAD R2, R2, c[0x0][0x18c], R3 ;  /* 0x0000630002020a24 */ /* 0x000fc800078e0203 */
[----:B------:R-:W-:-:S05]  /*1030*/  @P0 IMAD.WIDE R4, R2, R5, c[0x0][0x180] ;  /* 0x0000600002040625 */ /* 0x000fca00078e0205 */
[----:B------:R0:W-:Y:S02]  /*1040*/  @P0 STG.E.64 [R4.64], RZ ;  /* 0x000000ff04000986 */ /* 0x0001e4000c101b08 */
.L_x_1997:
        /* <DEDUP_REMOVED lines=13> */
[----:B------:R-:W-:Y:S02]  /*1120*/  @P4 IMNMX R7, R26, c[0x0][0x1b8], PT ;  /* 0x00006e001a074a17 */ /* 0x000fe40003800200 */
[----:B------:R-:W-:Y:S02]  /*1130*/  @P2 IADD3 R4, R4, -c[0x0][0x1ac], RZ ;  /* 0x80006b0004042a10 */ /* 0x000fe40007ffe0ff */
[----:B------:R-:W-:Y:S02]  /*1140*/  @P3 IMNMX R6, R26, c[0x0][0x1b4], PT ;  /* 0x00006d001a063a17 */ /* 0x000fe40003800200 */
[----:B------:R-:W-:Y:S02]  /*1150*/  @P0 LEA.HI R5, R5, R2, RZ, 0x5 ;  /* 0x0000000205050211 */ /* 0x000fe400078f28ff */
[----:B------:R-:W-:Y:S02]  /*1160*/  @P4 IADD3 R2, R7, -c[0x0][0x1b4], RZ ;  /* 0x80006d0007024a10 */ /* 0x000fe40007ffe0ff */
[----:B------:R-:W-:-:S02]  /*1170*/  @P2 SHF.R.S32.HI R7, RZ, 0x1f, R4 ;  /* 0x0000001fff072819 */ /* 0x000fc40000011404 */
[----:B------:R-:W-:Y:S02]  /*1180*/  @P3 IADD3 R6, R6, -c[0x0][0x1b0], RZ ;  /* 0x80006c0006063a10 */ /* 0x000fe40007ffe0ff */
[----:B------:R-:W-:Y:S02]  /*1190*/  @P5 IMNMX R8, R26, c[0x0][0x1bc], PT ;  /* 0x00006f001a085a17 */ /* 0x000fe40003800200 */
        /* <DEDUP_REMOVED lines=26> */
[----:B------:R-:W-:-:S05]  /*1340*/  @P5 IMAD.SHL.U32 R6, R15, 0x2, RZ ;  /* 0x000000020f065824 */ /* 0x000fca00078e00ff */
        /* <DEDUP_REMOVED lines=8> */
[----:B-----5:R-:W-:-:S04]  /*13d0*/  IMAD.MOV.U32 R19, RZ, RZ, 0x2 ;  /* 0x00000002ff137424 */ /* 0x020fc800078e00ff */
        /* <DEDUP_REMOVED lines=9> */
.L_x_2002:
        /* <DEDUP_REMOVED lines=41> */
.L_x_2001:
[----:B------:R-:W-:Y:S01]  /*1700*/  ISETP.GE.OR P0, PT, R26, c[0x0][0x1b4], P0 ;  /* 0x00006d001a007a0c */ /* 0x000fe20000706670 */
[----:B------:R-:W-:Y:S01]  /*1710*/  UMOV UR4, URZ ;  /* 0x0000003f00047c82 */ /* 0x000fe20008000000 */
[----:B------:R-:W-:Y:S02]  /*1720*/  LEA.HI.X R3, R17, c[0x0][0x16c], R18, 0x2, P3 ;  /* 0x00005b0011037a11 */ /* 0x000fe400018f1412 */
[----:B------:R-:W-:-:S02]  /*1730*/  PRMT R20, RZ, 0x5410, RZ ;  /* 0x00005410ff147816 */ /* 0x000fc400000000ff */
[----:B-----5:R-:W-:Y:S02]  /*1740*/  PRMT R19, RZ, 0x5410, RZ ;  /* 0x00005410ff137816 */ /* 0x020fe400000000ff */
[----:B------:R-:W-:Y:S02]  /*1750*/  PRMT R18, RZ, 0x5410, RZ ;  /* 0x00005410ff127816 */ /* 0x000fe400000000ff */
[----:B------:R-:W-:Y:S02]  /*1760*/  PRMT R17, RZ, 0x5410, RZ ;  /* 0x00005410ff117816 */ /* 0x000fe400000000ff */
[----:B------:R-:W-:Y:S02]  /*1770*/  PRMT R16, RZ, 0x5410, RZ ;  /* 0x00005410ff107816 */ /* 0x000fe400000000ff */
[----:B------:R-:W-:Y:S01]  /*1780*/  PRMT R0, RZ, 0x5410, RZ ;  /* 0x00005410ff007816 */ /* 0x000fe200000000ff */
[----:B------:R-:W-:Y:S05]  /*1790*/  @P0 BRA `(.L_x_2003) ;  /* 0x000051b000000947 */ /* 0x000fea0003800000 */
[----:B------:R-:W-:Y:S01]  /*17a0*/  HADD2.F32 R8, -RZ, R24.H0_H0 ;  /* 0x20000018ff087230 */ /* 0x000fe20000004100 */
[----:B------:R-:W-:Y:S01]  /*17b0*/  PRMT R20, RZ, 0x7610, R20 ;  /* 0x00007610ff147816 */ /* 0x000fe20000000014 */
[----:B------:R-:W-:Y:S01]  /*17c0*/  HADD2.F32 R7, -RZ, R23.H0_H0 ;  /* 0x20000017ff077230 */ /* 0x000fe20000004100 */
[----:B------:R-:W-:Y:S01]  /*17d0*/  UMOV UR4, URZ ;  /* 0x0000003f00047c82 */ /* 0x000fe20008000000 */
[----:B------:R-:W-:-:S02]  /*17e0*/  HADD2.F32 R6, -RZ, R22.H0_H0 ;  /* 0x20000016ff067230 */ /* 0x000fc40000004100 */
[----:B------:R-:W-:Y:S02]  /*17f0*/  HADD2.F32 R5, -RZ, R21.H0_H0 ;  /* 0x20000015ff057230 */ /* 0x000fe40000004100 */
.L_x_2016:
[----:B------:R-:W-:Y:S05]  /*1800*/  @!P1 BRA `(.L_x_2004) ;  /* 0x0000508000009947 */ /* 0x000fea0003800000 */
[----:B------:R-:W2:Y:S01]  /*1810*/  LDG.E.128.CONSTANT R12, [R2.64] ;  /* 0x00000008020c7981 */ /* 0x000ea2000c1e9d00 */
[----:B------:R-:W-:Y:S01]  /*1820*/  PRMT R11, R29, 0x9910, RZ ;  /* 0x000099101d0b7816 */ /* 0x000fe200000000ff */
[----:B------:R-:W-:Y:S01]  /*1830*/  IMAD.MOV.U32 R4, RZ, RZ, 0x2c00 ;  /* 0x00002c00ff047424 */ /* 0x000fe200078e00ff */
[----:B------:R-:W-:Y:S02]  /*1840*/  ISETP.GE.AND P2, PT, R27, 0x2, PT ;  /* 0x000000021b00780c */ /* 0x000fe40003f46270 */
[----:B------:R-:W-:Y:S02]  /*1850*/  ISETP.NE.AND P3, PT, R11, RZ, PT ;  /* 0x000000ff0b00720c */ /* 0x000fe40003f65270 */
[C---:B--2---:R-:W-:Y:S02]  /*1860*/  LOP3.LUT R10, R12.reuse, 0xf000f, RZ, 0xc0, !PT ;  /* 0x000f000f0c0a7812 */ /* 0x044fe400078ec0ff */
[----:B------:R-:W-:Y:S02]  /*1870*/  LOP3.LUT R11, R12, 0xf000f0, RZ, 0xc0, !PT ;  /* 0x00f000f00c0b7812 */ /* 0x000fe400078ec0ff */
[----:B------:R-:W-:-:S02]  /*1880*/  SHF.R.U32.HI R12, RZ, 0x8, R12 ;  /* 0x00000008ff0c7819 */ /* 0x000fc4000001160c */
[C---:B------:R-:W-:Y:S02]  /*1890*/  LOP3.LUT R31, R13.reuse, 0xf000f, RZ, 0xc0, !PT ;  /* 0x000f000f0d1f7812 */ /* 0x040fe400078ec0ff */
[----:B------:R-:W-:Y:S02]  /*18a0*/  SHF.R.U32.HI R33, RZ, 0x8, R13 ;  /* 0x00000008ff217819 */ /* 0x000fe4000001160d */
[----:B------:R-:W-:Y:S02]  /*18b0*/  LOP3.LUT R32, R13, 0xf000f0, RZ, 0xc0, !PT ;  /* 0x00f000f00d207812 */ /* 0x000fe400078ec0ff */
[C---:B------:R-:W-:Y:S02]  /*18c0*/  LOP3.LUT R34, R14.reuse, 0xf000f, RZ, 0xc0, !PT ;  /* 0x000f000f0e227812 */ /* 0x040fe400078ec0ff */
[----:B------:R-:W-:Y:S02]  /*18d0*/  LOP3.LUT R35, R14, 0xf000f0, RZ, 0xc0, !PT ;  /* 0x00f000f00e237812 */ /* 0x000fe400078ec0ff */
[----:B------:R-:W-:-:S02]  /*18e0*/  SHF.R.U32.HI R36, RZ, 0x8, R14 ;  /* 0x00000008ff247819 */ /* 0x000fc4000001160e */
[C---:B------:R-:W-:Y:S02]  /*18f0*/  LOP3.LUT R37, R15.reuse, 0xf000f, RZ, 0xc0, !PT ;  /* 0x000f000f0f257812 */ /* 0x040fe400078ec0ff */
[C---:B------:R-:W-:Y:S02]  /*1900*/  LOP3.LUT R13, R12.reuse, 0xf000f, RZ, 0xc0, !PT ;  /* 0x000f000f0c0d7812 */ /* 0x040fe400078ec0ff */
[----:B------:R-:W-:Y:S02]  /*1910*/  LOP3.LUT R38, R15, 0xf000f0, RZ, 0xc0, !PT ;  /* 0x00f000f00f267812 */ /* 0x000fe400078ec0ff */
[----:B------:R-:W-:Y:S02]  /*1920*/  SHF.R.U32.HI R39, RZ, 0x8, R15 ;  /* 0x00000008ff277819 */ /* 0x000fe4000001160f */
[----:B------:R-:W-:Y:S02]  /*1930*/  LOP3.LUT R12, R12, 0xf000f0, RZ, 0xc0, !PT ;  /* 0x00f000f00c0c7812 */ /* 0x000fe400078ec0ff */
[----:B------:R-:W-:-:S02]  /*1940*/  LOP3.LUT R14, R31, 0x64006400, RZ, 0xfc, !PT ;  /* 0x640064001f0e7812 */ /* 0x000fc400078efcff */
[C---:B------:R-:W-:Y:S02]  /*1950*/  LOP3.LUT R31, R33.reuse, 0xf000f, RZ, 0xc0, !PT ;  /* 0x000f000f211f7812 */ /* 0x040fe400078ec0ff */
[----:B------:R-:W-:Y:S01]  /*1960*/  LOP3.LUT R15, R32, 0x64006400, RZ, 0xfc, !PT ;  /* 0x64006400200f7812 */ /* 0x000fe200078efcff */
[----:B------:R-:W-:Y:S01]  /*1970*/  HADD2 R14, R14, -1032, -1032 ;  /* 0xe408e4080e0e7430 */ /* 0x000fe20000000000 */
[----:B------:R-:W-:Y:S02]  /*1980*/  LOP3.LUT R33, R33, 0xf000f0, RZ, 0xc0, !PT ;  /* 0x00f000f021217812 */ /* 0x000fe400078ec0ff */
[C---:B------:R-:W-:Y:S01]  /*1990*/  LOP3.LUT R32, R36.reuse, 0xf000f, RZ, 0xc0, !PT ;  /* 0x000f000f24207812 */ /* 0x040fe200078ec0ff */
[----:B------:R-:W-:Y:S01]  /*19a0*/  HFMA2 R15, R15, R4.H0_H0, -72, -72 ;  /* 0xd480d4800f0f7431 */ /* 0x000fe20000040004 */
[----:B------:R-:W-:Y:S02]  /*19b0*/  LOP3.LUT R42, R37, 0x64006400, RZ, 0xfc, !PT ;  /* 0x64006400252a7812 */ /* 0x000fe400078efcff */
[----:B------:R-:W-:-:S02]  /*19c0*/  LOP3.LUT R36, R36, 0xf000f0, RZ, 0xc0, !PT ;  /* 0x00f000f024247812 */ /* 0x000fc400078ec0ff */
[----:B------:R-:W-:Y:S02]  /*19d0*/  LOP3.LUT R45, R38, 0x64006400, RZ, 0xfc, !PT ;  /* 0x64006400262d7812 */ /* 0x000fe400078efcff */
        /* <DEDUP_REMOVED lines=115> */
.L_x_2005:
        /* <DEDUP_REMOVED lines=93> */
.L_x_2007:
        /* <DEDUP_REMOVED lines=45> */
[----:B------:R-:W-:Y:S02]  /*29b0*/  HADD2.F32 R33, -RZ, R39.H0_H0 ;  /* 0x20000027ff217230 */ /* 0x000fe40000004100 */
        /* <DEDUP_REMOVED lines=41> */
.L_x_2006:
[----:B------:R-:W-:-:S04]  /*2c50*/  IMAD.MOV.U32 R31, RZ, RZ, 0x4 ;  /* 0x00000004ff1f7424 */ /* 0x000fc800078e00ff */
[----:B------:R-:W-:-:S05]  /*2c60*/  IMAD.WIDE R10, R31, c[0x0][0x18c], R2 ;  /* 0x000063001f0a7a25 */ /* 0x000fca00078e0202 */
[----:B------:R-:W2:Y:S02]  /*2c70*/  LDG.E.128.CONSTANT R12, [R10.64] ;  /* 0x000000080a0c7981 */ /* 0x000ea4000c1e9d00 */
        /* <DEDUP_REMOVED lines=139> */
.L_x_2008:
        /* <DEDUP_REMOVED lines=93> */
.L_x_2010:
        /* <DEDUP_REMOVED lines=87> */
.L_x_2009:
        /* <DEDUP_REMOVED lines=141> */
.L_x_2011:
        /* <DEDUP_REMOVED lines=93> */
.L_x_2013:
        /* <DEDUP_REMOVED lines=87> */
.L_x_2012:
[----:B------:R-:W-:-:S06]  /*5480*/  IMAD.WIDE R12, R31, c[0x0][0x18c], R10 ;  /* 0x000063001f0c7a25 */ /* 0x000fcc00078e020a */
[----:B------:R-:W2:Y:S02]  /*5490*/  LDG.E.128.CONSTANT R12, [R12.64] ;  /* 0x000000080c0c7981 */ /* 0x000ea4000c1e9d00 */
[C---:B--2---:R-:W-:Y:S02]  /*54a0*/  LOP3.LUT R10, R12.reuse, 0xf000f, RZ, 0xc0, !PT ;  /* 0x000f000f0c0a7812 */ /* 0x044fe400078ec0ff */
[----:B------:R-:W-:Y:S02]  /*54b0*/  LOP3.LUT R11, R12, 0xf000f0, RZ, 0xc0, !PT ;  /* 0x00f000f00c0b7812 */ /* 0x000fe400078ec0ff */
[----:B------:R-:W-:Y:S02]  /*54c0*/  SHF.R.U32.HI R34, RZ, 0x8, R12 ;  /* 0x00000008ff227819 */ /* 0x000fe4000001160c */
[----:B------:R-:W-:Y:S02]  /*54d0*/  SHF.R.U32.HI R36, RZ, 0x8, R13 ;  /* 0x00000008ff247819 */ /* 0x000fe4000001160d */
[----:B------:R-:W-:-:S02]  /*54e0*/  LOP3.LUT R32, R14, 0xf000f0, RZ, 0xc0, !PT ;  /* 0x00f000f00e207812 */ /* 0x000fc400078ec0ff */
[C---:B------:R-:W-:Y:S02]  /*54f0*/  LOP3.LUT R12, R15.reuse, 0xf000f0, RZ, 0xc0, !PT ;  /* 0x00f000f00f0c7812 */ /* 0x040fe400078ec0ff */
[----:B------:R-:W-:Y:S02]  /*5500*/  SHF.R.U32.HI R38, RZ, 0x8, R14 ;  /* 0x00000008ff267819 */ /* 0x000fe4000001160e */
        /* <DEDUP_REMOVED lines=132> */
.L_x_2014:
        /* <DEDUP_REMOVED lines=57> */
[--C-:B------:R-:W-:Y:S01]  /*60e0*/  HADD2.F32 R52, -RZ, R41.reuse.H0_H0 ;  /* 0x20000029ff347230 */ /* 0x100fe20000004100 */
        /* <DEDUP_REMOVED lines=35> */
.L_x_2015:
        /* <DEDUP_REMOVED lines=87> */
.L_x_2004:
        /* <DEDUP_REMOVED lines=12> */
.L_x_2003:
[----:B------:R-:W-:-:S04]  /*6950*/  ISETP.GE.AND P0, PT, R26, R25, PT ;  /* 0x000000191a00720c */ /* 0x000fc80003f06270 */
[----:B------:R-:W-:-:S13]  /*6960*/  ISETP.GE.OR P0, PT, R26, c[0x0][0x1b8], P0 ;  /* 0x00006e001a007a0c */ /* 0x000fda0000706670 */
[----:B------:R-:W-:Y:S05]  /*6970*/  @P0 BRA `(.L_x_2017) ;  /* 0x00001e6000000947 */ /* 0x000fea0003800000 */
[----:B------:R-:W-:-:S04]  /*6980*/  PRMT R4, R30, 0x9910, RZ ;  /* 0x000099101e047816 */ /* 0x000fc800000000ff */
[----:B------:R-:W-:-:S04]  /*6990*/  ISETP.NE.AND P0, PT, R4, RZ, PT ;  /* 0x000000ff0400720c */ /* 0x000fc80003f05270 */
[----:B------:R-:W-:Y:S02]  /*69a0*/  ISETP.LT.OR P0, PT, R9, 0x3, !P0 ;  /* 0x000000030900780c */ /* 0x000fe40004701670 */
.L_x_2021:
[----:B------:R-:W-:Y:S01]  /*69b0*/  IMAD.MOV.U32 R51, RZ, RZ, c[0x0][0x18c] ;  /* 0x00006300ff337624 */ /* 0x000fe200078e00ff */
[----:B-----5:R0:W5:Y:S03]  /*69c0*/  LDG.E.128.CONSTANT R12, [R2.64] ;  /* 0x00000008020c7981 */ /* 0x020166000c1e9d00 */
[----:B-1----:R-:W-:-:S05]  /*69d0*/  IMAD.WIDE R4, R51, 0x4, R2 ;  /* 0x0000000433047825 */ /* 0x002fca00078e0202 */
[----:B------:R1:W5:Y:S01]  /*69e0*/  LDG.E.128.CONSTANT R8, [R4.64] ;  /* 0x0000000804087981 */ /* 0x000362000c1e9d00 */
[----:B0-----:R-:W-:Y:S01]  /*69f0*/  IMAD.WIDE R2, R51, 0x4, R4 ;  /* 0x0000000433027825 */ /* 0x001fe200078e0204 */
        /* <DEDUP_REMOVED lines=30> */
[----:B------:R-:W-:Y:S02]  /*6be0*/  PRMT R33, R29, 0x9910, RZ ;  /* 0x000099101d217816 */ /* 0x000fe400000000ff */
        /* <DEDUP_REMOVED lines=11> */
[----:B------:R-:W-:Y:S02]  /*6ca0*/  LOP3.LUT R43, R37, 0x20002, R40, 0xf8, !PT ;  /* 0x00020002252b7812 */ /* 0x000fe400078ef828 */
[----:B------:R-:W-:Y:S02]  /*6cb0*/  ISETP.NE.AND P2, PT, R33, RZ, PT ;  /* 0x000000ff2100720c */ /* 0x000fe40003f45270 */
[----:B------:R-:W-:-:S02]  /*6cc0*/  LOP3.LUT R47, R41, 0x20002, R46, 0xf8, !PT ;  /* 0x00020002292f7812 */ /* 0x000fc400078ef82e */
[----:B------:R-:W-:Y:S02]  /*6cd0*/  LOP3.LUT R71, R11, 0x20002, R50, 0xf8, !PT ;  /* 0x000200020b477812 */ /* 0x000fe400078ef832 */
[----:B------:R-:W-:Y:S02]  /*6ce0*/  LOP3.LUT R68, R44, 0x64006400, RZ, 0xfc, !PT ;  /* 0x640064002c447812 */ /* 0x000fe400078efcff */
[----:B------:R-:W-:Y:S02]  /*6cf0*/  LOP3.LUT R86, R35, 0x64006400, RZ, 0xfc, !PT ;  /* 0x6400640023567812 */ /* 0x000fe400078efcff */
[----:B------:R-:W-:Y:S01]  /*6d00*/  LOP3.LUT R44, R9, 0x380038, RZ, 0xc0, !PT ;  /* 0x00380038092c7812 */ /* 0x000fe200078ec0ff */
[-C--:B------:R-:W-:Y:S01]  /*6d10*/  HFMA2 R75, R68, R39.reuse.H0_H0, -132, -132 ;  /* 0xd820d820444b7431 */ /* 0x080fe20000040027 */
[----:B------:R-:W-:Y:S01]  /*6d20*/  PRMT R31, R45, 0x7610, R31 ;  /* 0x000076102d1f7816 */ /* 0x000fe2000000001f */
[----:B------:R-:W-:Y:S01]  /*6d30*/  HFMA2 R86, R86, R39.H0_H0, -132, -132 ;  /* 0xd820d82056567431 */ /* 0x000fe20000040027 */
        /* <DEDUP_REMOVED lines=36> */
[----:B------:R-:W-:Y:S02]  /*6f80*/  LOP3.LUT R7, R43, 0x40004, R4, 0xf8, !PT ;  /* 0x000400042b077812 */ /* 0x000fe400078ef804 */
[----:B------:R-:W-:Y:S02]  /*6f90*/  LOP3.LUT R4, R71, 0x40004, R46, 0xf8, !PT ;  /* 0x0004000447047812 */ /* 0x000fe400078ef82e */
[----:B------:R-:W-:-:S02]  /*6fa0*/  SHF.R.U32.HI R40, RZ, 0xd, R6 ;  /* 0x0000000dff287819 */ /* 0x000fc40000011606 */
[----:B------:R-:W-:Y:S02]  /*6fb0*/  LOP3.LUT R46, R14, 0x380038, RZ, 0xc0, !PT ;  /* 0x003800380e2e7812 */ /* 0x000fe400078ec0ff */
[C---:B------:R-:W-:Y:S02]  /*6fc0*/  LOP3.LUT R41, R5.reuse, 0x380038, RZ, 0xc0, !PT ;  /* 0x0038003805297812 */ /* 0x040fe400078ec0ff */
[----:B------:R-:W-:Y:S02]  /*6fd0*/  SHF.R.U32.HI R11, RZ, 0x6, R5 ;  /* 0x00000006ff0b7819 */ /* 0x000fe40000011605 */
[----:B------:R-:W-:Y:S02]  /*6fe0*/  LOP3.LUT R63, R5, 0x70007, RZ, 0xc0, !PT ;  /* 0x00070007053f7812 */ /* 0x000fe400078ec0ff */
[----:B------:R-:W-:Y:S02]  /*6ff0*/  SHF.R.U32.HI R60, RZ, 0x6, R6 ;  /* 0x00000006ff3c7819 */ /* 0x000fe40000011606 */
[----:B------:R-:W-:-:S02]  /*7000*/  LOP3.LUT R45, R6, 0x380038, RZ, 0xc0, !PT ;  /* 0x00380038062d7812 */ /* 0x000fc400078ec0ff */
[----:B------:R-:W-:Y:S02]  /*7010*/  LOP3.LUT R65, R6, 0x70007, RZ, 0xc0, !PT ;  /* 0x0007000706417812 */ /* 0x000fe400078ec0ff */
[----:B------:R-:W-:Y:S02]  /*7020*/  LOP3.LUT R5, R36, 0x40004, R33, 0xf8, !PT ;  /* 0x0004000424057812 */ /* 0x000fe400078ef821 */
[----:B------:R-:W-:Y:S02]  /*7030*/  LOP3.LUT R6, R47, 0x40004, R40, 0xf8, !PT ;  /* 0x000400042f067812 */ /* 0x000fe400078ef828 */
        /* <DEDUP_REMOVED lines=61> */
[----:B------:R-:W-:Y:S01]  /*7410*/  LOP3.LUT R63, R61, 0x70007, RZ, 0xc0, !PT ;  /* 0x000700073d3f7812 */ /* 0x000fe200078ec0ff */
[----:B------:R-:W-:Y:S01]  /*7420*/  HADD2 R56, R56, -1028, -1028 ;  /* 0xe404e40438387430 */ /* 0x000fe20000000000 */
        /* <DEDUP_REMOVED lines=148> */
.L_x_2019:
        /* <DEDUP_REMOVED lines=82> */
.L_x_2020:
        /* <DEDUP_REMOVED lines=79> */
.L_x_2018:
[----:B------:R-:W-:Y:S01]  /*8780*/  IADD3 R26, R26, 0x20, RZ ;  /* 0x000000201a1a7810 */ /* 0x000fe20007ffe0ff */
[----:B------:R-:W-:Y:S01]  /*8790*/  UIADD3 UR4, UR4, 0x40, URZ ;  /* 0x0000004004047890 */ /* 0x000fe2000fffe03f */
[----:B------:R-:W-:Y:S02]  /*87a0*/  IMAD.WIDE R2, R51, 0x4, R2 ;  /* 0x0000000433027825 */ /* 0x000fe400078e0202 */
[C---:B------:R-:W-:Y:S02]  /*87b0*/  ISETP.GE.AND P2, PT, R26.reuse, c[0x0][0x1b8], PT ;  /* 0x00006e001a007a0c */ /* 0x040fe40003f46270 */
[----:B------:R-:W-:-:S13]  /*87c0*/  ISETP.LT.AND P3, PT, R26, R25, PT ;  /* 0x000000191a00720c */ /* 0x000fda0003f61270 */
[----:B------:R-:W-:Y:S05]  /*87d0*/  @!P2 BRA P3, `(.L_x_2021) ;  /* 0xffffe1d00000a947 */ /* 0x000fea000183ffff */
.L_x_2017:
[----:B-1----:R-:W0:Y:S02]  /*87e0*/  S2R R4, SR_CTAID.Z ;  /* 0x0000000000047919 */ /* 0x002e240000002700 */
        /* <DEDUP_REMOVED lines=13> */
[----:B------:R-:W-:-:S08]  /*88c0*/  ISETP.LT.OR P0, PT, R4, 0x3, !P0 ;  /* 0x000000030400780c */ /* 0x000fd00004701670 */
.L_x_2026:
[----:B------:R-:W-:Y:S05]  /*88d0*/  @!P1 BRA `(.L_x_2023) ;  /* 0x00000f6000009947 */ /* 0x000fea0003800000 */
[----:B------:R-:W2:Y:S01]  /*88e0*/  LDG.E.128.CONSTANT R4, [R2.64] ;  /* 0x0000000802047981 */ /* 0x000ea2000c1e9d00 */
[----:B------:R-:W-:Y:S01]  /*88f0*/  IMAD.MOV.U32 R37, RZ, RZ, 0x3400 ;  /* 0x00003400ff257424 */ /* 0x000fe200078e00ff */
[----:B------:R-:W-:Y:S01]  /*8900*/  PRMT R9, R29, 0x9910, RZ ;  /* 0x000099101d097816 */ /* 0x000fe200000000ff */
[----:B------:R-:W-:Y:S01]  /*8910*/  IMAD.MOV.U32 R43, RZ, RZ, 0x2c00 ;  /* 0x00002c00ff2b7424 */ /* 0x000fe200078e00ff */
[----:B------:R-:W-:Y:S01]  /*8920*/  ISETP.GE.AND P3, PT, R27, 0x2, PT ;  /* 0x000000021b00780c */ /* 0x000fe20003f66270 */
[----:B------:R-:W-:Y:S01]  /*8930*/  IMAD.MOV.U32 R8, RZ, RZ, 0x2400 ;  /* 0x00002400ff087424 */ /* 0x000fe200078e00ff */
[----:B------:R-:W-:Y:S02]  /*8940*/  ISETP.NE.AND P2, PT, R9, RZ, PT ;  /* 0x000000ff0900720c */ /* 0x000fe40003f45270 */
[----:B--2---:R-:W-:Y:S02]  /*8950*/  LOP3.LUT R14, R5, 0xc000c, RZ, 0xc0, !PT ;  /* 0x000c000c050e7812 */ /* 0x004fe400078ec0ff */
[----:B------:R-:W-:-:S02]  /*8960*/  SHF.R.U32.HI R54, RZ, 0x8, R5 ;  /* 0x00000008ff367819 */ /* 0x000fc40000011605 */
[C---:B------:R-:W-:Y:S02]  /*8970*/  LOP3.LUT R36, R5.reuse, 0x300030, RZ, 0xc0, !PT ;  /* 0x0030003005247812 */ /* 0x040fe400078ec0ff */
[C---:B------:R-:W-:Y:S02]  /*8980*/  LOP3.LUT R44, R5.reuse, 0xc000c0, RZ, 0xc0, !PT ;  /* 0x00c000c0052c7812 */ /* 0x040fe400078ec0ff */
[----:B------:R-:W-:Y:S02]  /*8990*/  LOP3.LUT R53, R5, 0x30003, RZ, 0xc0, !PT ;  /* 0x0003000305357812 */ /* 0x000fe400078ec0ff */
[----:B------:R-:W-:Y:S02]  /*89a0*/  LOP3.LUT R5, R6, 0xc000c, RZ, 0xc0, !PT ;  /* 0x000c000c06057812 */ /* 0x000fe400078ec0ff */
[----:B------:R-:W-:Y:S02]  /*89b0*/  SHF.R.U32.HI R52, RZ, 0x8, R4 ;  /* 0x00000008ff347819 */ /* 0x000fe40000011604 */
[----:B------:R-:W-:-:S02]  /*89c0*/  LOP3.LUT R30, R5, 0x64006400, RZ, 0xfc, !PT ;  /* 0x64006400051e7812 */ /* 0x000fc400078efcff */
[----:B------:R-:W-:Y:S02]  /*89d0*/  LOP3.LUT R5, R52, 0xc000c, RZ, 0xc0, !PT ;  /* 0x000c000c34057812 */ /* 0x000fe400078ec0ff */
[----:B------:R-:W-:Y:S01]  /*89e0*/  SHF.R.U32.HI R56, RZ, 0x8, R6 ;  /* 0x00000008ff387819 */ /* 0x000fe20000011606 */
[----:B------:R-:W-:Y:S01]  /*89f0*/  HFMA2 R30, R30, R37.H0_H0, -258, -258 ;  /* 0xdc08dc081e1e7431 */ /* 0x000fe20000040025 */
[C---:B------:R-:W-:Y:S02]  /*8a00*/  LOP3.LUT R38, R6.reuse, 0x300030, RZ, 0xc0, !PT ;  /* 0x0030003006267812 */ /* 0x040fe400078ec0ff */
[C---:B------:R-:W-:Y:S02]  /*8a10*/  LOP3.LUT R46, R6.reuse, 0xc000c0, RZ, 0xc0, !PT ;  /* 0x00c000c0062e7812 */ /* 0x040fe400078ec0ff */
[----:B------:R-:W-:Y:S02]  /*8a20*/  LOP3.LUT R55, R6, 0x30003, RZ, 0xc0, !PT ;  /* 0x0003000306377812 */ /* 0x000fe400078ec0ff */
[----:B------:R-:W-:-:S02]  /*8a30*/  LOP3.LUT R6, R7, 0xc000c, RZ, 0xc0, !PT ;  /* 0x000c000c07067812 */ /* 0x000fc400078ec0ff */
[----:B------:R-:W-:Y:S02]  /*8a40*/  LOP3.LUT R5, R5, 0x64006400, RZ, 0xfc, !PT ;  /* 0x6400640005057812 */ /* 0x000fe400078efcff */
[----:B------:R-:W-:Y:S02]  /*8a50*/  LOP3.LUT R31, R6, 0x64006400, RZ, 0xfc, !PT ;  /* 0x64006400061f7812 */ /* 0x000fe400078efcff */
[----:B------:R-:W-:Y:S01]  /*8a60*/  SHF.R.U32.HI R58, RZ, 0x8, R7 ;  /* 0x00000008ff3a7819 */ /* 0x000fe20000011607 */
[-C--:B------:R-:W-:Y:S01]  /*8a70*/  HFMA2 R32, R5, R37.reuse.H0_H0, -258, -258 ;  /* 0xdc08dc0805207431 */ /* 0x080fe20000040025 */
[C---:B------:R-:W-:Y:S01]  /*8a80*/  LOP3.LUT R39, R7.reuse, 0x300030, RZ, 0xc0, !PT ;  /* 0x0030003007277812 */ /* 0x040fe200078ec0ff */
[----:B------:R-:W-:Y:S01]  /*8a90*/  HFMA2 R31, R31, R37.H0_H0, -258, -258 ;  /* 0xdc08dc081f1f7431 */ /* 0x000fe20000040025 */
        /* <DEDUP_REMOVED lines=124> */
.L_x_2024:
        /* <DEDUP_REMOVED lines=48> */
.L_x_2025:
        /* <DEDUP_REMOVED lines=46> */
.L_x_2023:
[----:B------:R-:W-:Y:S01]  /*9840*/  IADD3 R26, R26, 0x10, RZ ;  /* 0x000000101a1a7810 */ /* 0x000fe20007ffe0ff */
[----:B------:R-:W-:Y:S01]  /*9850*/  UIADD3 UR4, UR4, 0x20, URZ ;  /* 0x0000002004047890 */ /* 0x000fe2000fffe03f */
[----:B------:R-:W-:Y:S02]  /*9860*/  LEA R2, P3, R13, R2, 0x2 ;  /* 0x000000020d027211 */ /* 0x000fe400078610ff */
[C---:B------:R-:W-:Y:S02]  /*9870*/  ISETP.GE.AND P2, PT, R26.reuse, c[0x0][0x1bc], PT ;  /* 0x00006f001a007a0c */ /* 0x040fe40003f46270 */
[----:B------:R-:W-:Y:S01]  /*9880*/  ISETP.LT.AND P4, PT, R26, R25, PT ;  /* 0x000000191a00720c */ /* 0x000fe20003f81270 */
[----:B------:R-:W-:-:S12]  /*9890*/  IMAD.X R3, R3, 0x1, R12, P3 ;  /* 0x0000000103037824 */ /* 0x000fd800018e060c */
[----:B------:R-:W-:Y:S05]  /*98a0*/  @!P2 BRA P4, `(.L_x_2026) ;  /* 0xfffff0200000a947 */ /* 0x000fea000203ffff */
.L_x_2022:
        /* <DEDUP_REMOVED lines=16> */
.L_x_2030:
[----:B------:R-:W0:Y:S02]  /*99b0*/  LDS R6, [R5] ;  /* 0x0000000005067984 */ /* 0x000e240000000800 */
[----:B0-----:R-:W-:-:S06]  /*99c0*/  HADD2 R7, R6, R20 ;  /* 0x0000001406077230 */ /* 0x001fcc0000000000 */
[----:B------:R-:W0:Y:S02]  /*99d0*/  ATOMS.CAST.SPIN R7, [R5], R6, R7 ;  /* 0x000000060507738d */ /* 0x000e240001800007 */
[----:B0-----:R-:W-:-:S13]  /*99e0*/  ISETP.EQ.U32.AND P0, PT, R7, 0x1, PT ;  /* 0x000000010700780c */ /* 0x001fda0003f02070 */
[----:B------:R-:W-:Y:S05]  /*99f0*/  @!P0 BRA `(.L_x_2030) ;  /* 0xffffffb000008947 */ /* 0x000fea000383ffff */
[----:B------:R-:W-:Y:S05]  /*9a00*/  BRA `(.L_x_2028) ;  /* 0x0000003000007947 */ /* 0x000fea0003800000 */
.L_x_2029:
[----:B------:R-:W2:Y:S02]  /*9a10*/  LD.E R5, [R2.64] ;  /* 0x0000000802057980 */ /* 0x000ea4000c101900 */
[----:B--2---:R-:W-:-:S05]  /*9a20*/  IMAD.IADD R5, R20, 0x1, R5 ;  /* 0x0000000114057824 */ /* 0x004fca00078e0205 */
[----:B------:R0:W-:Y:S02]  /*9a30*/  ST.E [R2.64], R5 ;  /* 0x0000000502007985 */ /* 0x0001e4000c101908 */
.L_x_2028:
[----:B------:R-:W-:Y:S05]  /*9a40*/  BSYNC B0 ;  /* 0x0000000000007941 */ /* 0x000fea0003800000 */
.L_x_2027:
[----:B------:R-:W2:Y:S01]  /*9a50*/  ATOM.E.ADD.F16x2.RN.STRONG.GPU P0, RZ, [R2.64+0x4], R19 ;  /* 0x0000041302ff798a */ /* 0x000ea2000810e9c8 */
[----:B------:R-:W-:Y:S01]  /*9a60*/  BSSY B0, `(.L_x_2031) ;  /* 0x000000f000007945 */ /* 0x000fe20003800000 */
[----:B--2---:R-:W-:Y:S05]  /*9a70*/  @P0 BRA `(.L_x_2032) ;  /* 0x000000d000000947 */ /* 0x004fea0003800000 */
[----:B------:R-:W1:Y:S02]  /*9a80*/  QSPC.E.S P0, RZ, [R2+0x4] ;  /* 0x0000040002ff73aa */ /* 0x000e640000000500 */
[----:B-1----:R-:W-:Y:S05]  /*9a90*/  @!P0 BRA `(.L_x_2033) ;  /* 0x0000008000008947 */ /* 0x002fea0003800000 */
[----:B0-----:R-:W-:-:S04]  /*9aa0*/  IADD3 R2, R2, 0x4, RZ ;  /* 0x0000000402027810 */ /* 0x001fc80007ffe0ff */
[----:B------:R-:W-:-:S05]  /*9ab0*/  LOP3.LUT R2, R2, 0xffffff, RZ, 0xc0, !PT ;  /* 0x00ffffff02027812 */ /* 0x000fca00078ec0ff */
.L_x_2034:
[----:B------:R-:W0:Y:S02]  /*9ac0*/  LDS R6, [R2] ;  /* 0x0000000002067984 */ /* 0x000e240000000800 */
[----:B0-----:R-:W-:-:S10]  /*9ad0*/  HFMA2.MMA R7, R6, 1, 1, R19 ;  /* 0x3c003c0006077835 */ /* 0x001fd40000000013 */
[----:B------:R-:W0:Y:S02]  /*9ae0*/  ATOMS.CAST.SPIN R7, [R2], R6, R7 ;  /* 0x000000060207738d */ /* 0x000e240001800007 */
[----:B0-----:R-:W-:-:S13]  /*9af0*/  ISETP.EQ.U32.AND P0, PT, R7, 0x1, PT ;  /* 0x000000010700780c */ /* 0x001fda0003f02070 */
[----:B------:R-:W-:Y:S05]  /*9b00*/  @!P0 BRA `(.L_x_2034) ;  /* 0xffffffb000008947 */ /* 0x000fea000383ffff */
[----:B------:R-:W-:Y:S05]  /*9b10*/  BRA `(.L_x_2032) ;  /* 0x0000003000007947 */ /* 0x000fea0003800000 */
.L_x_2033:
[----:B0-----:R-:W2:Y:S02]  /*9b20*/  LD.E R5, [R2.64+0x4] ;  /* 0x0000040802057980 */ /* 0x001ea4000c101900 */
[----:B--2---:R-:W-:-:S05]  /*9b30*/  IMAD.IADD R5, R19, 0x1, R5 ;  /* 0x0000000113057824 */ /* 0x004fca00078e0205 */
[----:B------:R0:W-:Y:S02]  /*9b40*/  ST.E [R2.64+0x4], R5 ;  /* 0x0000040502007985 */ /* 0x0001e4000c101908 */
.L_x_2032:
[----:B------:R-:W-:Y:S05]  /*9b50*/  BSYNC B0 ;  /* 0x0000000000007941 */ /* 0x000fea0003800000 */
.L_x_2031:
        /* <DEDUP_REMOVED lines=10> */
.L_x_2038:
[----:B------:R-:W0:Y:S02]  /*9c00*/  LDS R6, [R5] ;  /* 0x0000000005067984 */ /* 0x000e240000000800 */
[----:B0-----:R-:W-:-:S06]  /*9c10*/  HADD2 R7, R6, R18 ;  /* 0x0000001206077230 */ /* 0x001fcc0000000000 */
[----:B------:R-:W0:Y:S02]  /*9c20*/  ATOMS.CAST.SPIN R7, [R5], R6, R7 ;  /* 0x000000060507738d */ /* 0x000e240001800007 */
[----:B0-----:R-:W-:-:S13]  /*9c30*/  ISETP.EQ.U32.AND P0, PT, R7, 0x1, PT ;  /* 0x000000010700780c */ /* 0x001fda0003f02070 */
[----:B------:R-:W-:Y:S05]  /*9c40*/  @!P0 BRA `(.L_x_2038) ;  /* 0xffffffb000008947 */ /* 0x000fea000383ffff */
[----:B------:R-:W-:Y:S05]  /*9c50*/  BRA `(.L_x_2036) ;  /* 0x0000003000007947 */ /* 0x000fea0003800000 */
.L_x_2037:
[----:B------:R-:W2:Y:S02]  /*9c60*/  LD.E R5, [R2.64] ;  /* 0x0000000802057980 */ /* 0x000ea4000c101900 */
[----:B--2---:R-:W-:-:S05]  /*9c70*/  IMAD.IADD R5, R18, 0x1, R5 ;  /* 0x0000000112057824 */ /* 0x004fca00078e0205 */
[----:B------:R0:W-:Y:S02]  /*9c80*/  ST.E [R2.64], R5 ;  /* 0x0000000502007985 */ /* 0x0001e4000c101908 */
.L_x_2036:
[----:B------:R-:W-:Y:S05]  /*9c90*/  BSYNC B0 ;  /* 0x0000000000007941 */ /* 0x000fea0003800000 */
.L_x_2035:
[----:B------:R-:W2:Y:S01]  /*9ca0*/  ATOM.E.ADD.F16x2.RN.STRONG.GPU P0, RZ, [R2.64+0x4], R17 ;  /* 0x0000041102ff798a */ /* 0x000ea2000810e9c8 */
[----:B------:R-:W-:Y:S01]  /*9cb0*/  BSSY B0, `(.L_x_2039) ;  /* 0x000000f000007945 */ /* 0x000fe20003800000 */
[----:B--2---:R-:W-:Y:S05]  /*9cc0*/  @P0 BRA `(.L_x_2040) ;  /* 0x000000d000000947 */ /* 0x004fea0003800000 */
[----:B------:R-:W1:Y:S02]  /*9cd0*/  QSPC.E.S P0, RZ, [R2+0x4] ;  /* 0x0000040002ff73aa */ /* 0x000e640000000500 */
[----:B-1----:R-:W-:Y:S05]  /*9ce0*/  @!P0 BRA `(.L_x_2041) ;  /* 0x0000008000008947 */ /* 0x002fea0003800000 */
[----:B0-----:R-:W-:-:S04]  /*9cf0*/  IADD3 R2, R2, 0x4, RZ ;  /* 0x0000000402027810 */ /* 0x001fc80007ffe0ff */
[----:B------:R-:W-:-:S05]  /*9d00*/  LOP3.LUT R2, R2, 0xffffff, RZ, 0xc0, !PT ;  /* 0x00ffffff02027812 */ /* 0x000fca00078ec0ff */
.L_x_2042:
[----:B------:R-:W0:Y:S02]  /*9d10*/  LDS R6, [R2] ;  /* 0x0000000002067984 */ /* 0x000e240000000800 */
[----:B0-----:R-:W-:-:S10]  /*9d20*/  HFMA2.MMA R7, R6, 1, 1, R17 ;  /* 0x3c003c0006077835 */ /* 0x001fd40000000011 */
[----:B------:R-:W0:Y:S02]  /*9d30*/  ATOMS.CAST.SPIN R7, [R2], R6, R7 ;  /* 0x000000060207738d */ /* 0x000e240001800007 */
[----:B0-----:R-:W-:-:S13]  /*9d40*/  ISETP.EQ.U32.AND P0, PT, R7, 0x1, PT ;  /* 0x000000010700780c */ /* 0x001fda0003f02070 */
[----:B------:R-:W-:Y:S05]  /*9d50*/  @!P0 BRA `(.L_x_2042) ;  /* 0xffffffb000008947 */ /* 0x000fea000383ffff */
[----:B------:R-:W-:Y:S05]  /*9d60*/  BRA `(.L_x_2040) ;  /* 0x0000003000007947 */ /* 0x000fea0003800000 */
.L_x_2041:
[----:B0-----:R-:W2:Y:S02]  /*9d70*/  LD.E R5, [R2.64+0x4] ;  /* 0x0000040802057980 */ /* 0x001ea4000c101900 */
[----:B--2---:R-:W-:-:S05]  /*9d80*/  IMAD.IADD R5, R17, 0x1, R5 ;  /* 0x0000000111057824 */ /* 0x004fca00078e0205 */
[----:B------:R0:W-:Y:S02]  /*9d90*/  ST.E [R2.64+0x4], R5 ;  /* 0x0000040502007985 */ /* 0x0001e4000c101908 */
.L_x_2040:
[----:B------:R-:W-:Y:S05]  /*9da0*/  BSYNC B0 ;  /* 0x0000000000007941 */ /* 0x000fea0003800000 */
.L_x_2039:
        /* <DEDUP_REMOVED lines=11> */
.L_x_2046:
[----:B------:R-:W0:Y:S02]  /*9e60*/  LDS R6, [R4] ;  /* 0x0000000004067984 */ /* 0x000e240000000800 */
[----:B0-----:R-:W-:-:S06]  /*9e70*/  HADD2 R7, R6, R16 ;  /* 0x0000001006077230 */ /* 0x001fcc0000000000 */
[----:B------:R-:W0:Y:S02]  /*9e80*/  ATOMS.CAST.SPIN R7, [R4], R6, R7 ;  /* 0x000000060407738d */ /* 0x000e240001800007 */
[----:B0-----:R-:W-:-:S13]  /*9e90*/  ISETP.EQ.U32.AND P0, PT, R7, 0x1, PT ;  /* 0x000000010700780c */ /* 0x001fda0003f02070 */
[----:B------:R-:W-:Y:S05]  /*9ea0*/  @!P0 BRA `(.L_x_2046) ;  /* 0xffffffb000008947 */ /* 0x000fea000383ffff */
[----:B------:R-:W-:Y:S05]  /*9eb0*/  BRA `(.L_x_2044) ;  /* 0x0000003000007947 */ /* 0x000fea0003800000 */
.L_x_2045:
[----:B------:R-:W2:Y:S02]  /*9ec0*/  LD.E R4, [R2.64] ;  /* 0x0000000802047980 */ /* 0x000ea4000c101900 */
[----:B--2---:R-:W-:-:S05]  /*9ed0*/  IMAD.IADD R5, R16, 0x1, R4 ;  /* 0x0000000110057824 */ /* 0x004fca00078e0204 */
[----:B------:R0:W-:Y:S02]  /*9ee0*/  ST.E [R2.64], R5 ;  /* 0x0000000502007985 */ /* 0x0001e4000c101908 */
.L_x_2044:
[----:B------:R-:W-:Y:S05]  /*9ef0*/  BSYNC B0 ;  /* 0x0000000000007941 */ /* 0x000fea0003800000 */
.L_x_2043:
[----:B------:R-:W2:Y:S02]  /*9f00*/  ATOM.E.ADD.F16x2.RN.STRONG.GPU P0, RZ, [R2.64+0x4], R9 ;  /* 0x0000040902ff798a */ /* 0x000ea4000810e9c8 */
[----:B--2---:R-:W-:Y:S05]  /*9f10*/  @P0 EXIT ;  /* 0x000000000000094d */ /* 0x004fea0003800000 */
[----:B------:R-:W1:Y:S02]  /*9f20*/  QSPC.E.S P0, RZ, [R2+0x4] ;  /* 0x0000040002ff73aa */ /* 0x000e640000000500 */
[----:B-1----:R-:W-:Y:S05]  /*9f30*/  @!P0 BRA `(.L_x_2047) ;  /* 0x0000008000008947 */ /* 0x002fea0003800000 */
[----:B0-----:R-:W-:-:S04]  /*9f40*/  IADD3 R2, R2, 0x4, RZ ;  /* 0x0000000402027810 */ /* 0x001fc80007ffe0ff */
[----:B------:R-:W-:-:S05]  /*9f50*/  LOP3.LUT R2, R2, 0xffffff, RZ, 0xc0, !PT ;  /* 0x00ffffff02027812 */ /* 0x000fca00078ec0ff */
.L_x_2048:
[----:B------:R-:W0:Y:S02]  /*9f60*/  LDS R4, [R2] ;  /* 0x0000000002047984 */ /* 0x000e240000000800 */
[----:B0-----:R-:W-:-:S10]  /*9f70*/  HFMA2.MMA R5, R4, 1, 1, R0 ;  /* 0x3c003c0004057835 */ /* 0x001fd40000000000 */
[----:B------:R-:W0:Y:S02]  /*9f80*/  ATOMS.CAST.SPIN R5, [R2], R4, R5 ;  /* 0x000000040205738d */ /* 0x000e240001800005 */
[----:B0-----:R-:W-:-:S13]  /*9f90*/  ISETP.EQ.U32.AND P0, PT, R5, 0x1, PT ;  /* 0x000000010500780c */ /* 0x001fda0003f02070 */
[----:B------:R-:W-:Y:S05]  /*9fa0*/  @!P0 BRA `(.L_x_2048) ;  /* 0xffffffb000008947 */ /* 0x000fea000383ffff */
[----:B------:R-:W-:Y:S05]  /*9fb0*/  EXIT ;  /* 0x000000000000794d */ /* 0x000fea0003800000 */
.L_x_2047:
[----:B------:R-:W2:Y:S02]  /*9fc0*/  LD.E R0, [R2.64+0x4] ;  /* 0x0000040802007980 */ /* 0x000ea4000c101900 */
[----:B0-2---:R-:W-:-:S05]  /*9fd0*/  IMAD.IADD R5, R9, 0x1, R0 ;  /* 0x0000000109057824 */ /* 0x005fca00078e0200 */
[----:B------:R-:W-:Y:S01]  /*9fe0*/  ST.E [R2.64+0x4], R5 ;  /* 0x0000040502007985 */ /* 0x000fe2000c101908 */
[----:B------:R-:W-:Y:S05]  /*9ff0*/  EXIT ;  /* 0x000000000000794d */ /* 0x000fea0003800000 */
.L_x_2049:
        /* <DEDUP_REMOVED lines=16> */
.L_x_3296:


//--------------------- .text._Z23gemm_half_q_half_kernelILi3ELi4ELb1ELb0ELi32EEvPK6__halfPKjS4_S2_PS0_iiiiPKtS7_iiiiiibS2_i --------------------------
	.section	.text._Z23gemm_half_q_half_kernelILi3ELi4ELb1ELb0ELi32EEvPK6__halfPKjS4_S2_PS0_iiiiPKtS7_iiiiiibS2_i,"ax",@progbits
	.sectioninfo	@"SHI_REGISTERS=96"
	.align	128
        .global         _Z23gemm_half_q_half_kernelILi3ELi4ELb1ELb0ELi32EEvPK6__halfPKjS4_S2_PS0_iiiiPKtS7_iiiiiibS2_i
        .type           _Z23gemm_half_q_half_kernelILi3ELi4ELb1ELb0ELi32EEvPK6__halfPKjS4_S2_PS0_iiiiPKtS7_iiiiiibS2_i,@function
        .size           _Z23gemm_half_q_half_kernelILi3ELi4ELb1ELb0ELi32EEvPK6__halfPKjS4_S2_PS0_iiiiPKtS7_iiiiiibS2_i,(.L_x_3297 - _Z23gemm_half_q_half_kernelILi3ELi4ELb1ELb0ELi32EEvPK6__halfPKjS4_S2_PS0_iiiiPKtS7_iiiiiibS2_i)
        .other          _Z23gemm_half_q_half_kernelILi3ELi4ELb1ELb0ELi32EEvPK6__halfPKjS4_S2_PS0_iiiiPKtS7_iiiiiibS2_i,@"STO_CUDA_ENTRY STV_DEFAULT"
_Z23gemm_half_q_half_kernelILi3ELi4ELb1ELb0ELi32EEvPK6__halfPKjS4_S2_PS0_iiiiPKtS7_iiiiiibS2_i:
.text._Z23gemm_half_q_half_kernelILi3ELi4ELb1ELb0ELi32EEvPK6__halfPKjS4_S2_PS0_iiiiPKtS7_iiiiiibS2_i:
        /* <DEDUP_REMOVED lines=34> */
.L_x_2050:
        /* <DEDUP_REMOVED lines=33> */
.L_x_2055:
        /* <DEDUP_REMOVED lines=17> */
.L_x_2054:
        /* <DEDUP_REMOVED lines=17> */
.L_x_2053:
        /* <DEDUP_REMOVED lines=13> */
.L_x_2057:
        /* <DEDUP_REMOVED lines=17> */
.L_x_2056:
        /* <DEDUP_REMOVED lines=15> */
.L_x_2052:
[----:B------:R-:W-:Y:S05]  /*0920*/  BSYNC B0 ;  /* 0x0000000000007941 */ /* 0x000fea0003800000 */
.L_x_2051:
        /* <DEDUP_REMOVED lines=18> */
.L_x_2060:
        /* <DEDUP_REMOVED lines=11> */
.L_x_2059:
        /* <DEDUP_REMOVED lines=10> */
.L_x_2058:
        /* <DEDUP_REMOVED lines=16> */
[----:B0-----:R-:W-:Y:S02]  /*0ca0*/  @P4 IADD3 R5, R4, -c[0x0][0x1ac], RZ ;  /* 0x80006b0004054a10 */ /* 0x001fe40007ffe0ff */
        /* <DEDUP_REMOVED lines=42> */
.L_x_2062:
        /* <DEDUP_REMOVED lines=41> */
.L_x_2061:
        /* <DEDUP_REMOVED lines=27> */
.L_x_2067:
[----:B------:R-:W-:-:S04]  /*1390*/  IMAD.MOV.U32 R87, RZ, RZ, 0x4 ;  /* 0x00000004ff577424 */ /* 0x000fc800078e00ff */
[C---:B0-----:R-:W-:Y:S02]  /*13a0*/  IMAD.WIDE R12, R87.reuse, c[0x0][0x18c], R20 ;  /* 0x00006300570c7a25 */ /* 0x041fe400078e0214 */
[----:B------:R-:W5:Y:S04]  /*13b0*/  LDG.E.128.CONSTANT R20, [R20.64] ;  /* 0x0000000614147981 */ /* 0x000f68000c1e9d00 */
[----:B------:R0:W5:Y:S01]  /*13c0*/  LDG.E.128.CONSTANT R16, [R12.64] ;  /* 0x000000060c107981 */ /* 0x000162000c1e9d00 */
[----:B------:R-:W-:Y:S01]  /*13d0*/  IMAD.WIDE R92, R87, c[0x0][0x18c], R12 ;  /* 0x00006300575c7a25 */ /* 0x000fe200078e020c */
[----:B------:R-:W-:Y:S05]  /*13e0*/  @!P1 BRA `(.L_x_2064) ;  /* 0x00001d2000009947 */ /* 0x000fea0003800000 */
[----:B0-----:R-:W2:Y:S01]  /*13f0*/  LDG.E.128.CONSTANT R12, [R92.64] ;  /* 0x000000065c0c7981 */ /* 0x001ea2000c1e9d00 */
[----:B-----5:R-:W-:Y:S01]  /*1400*/  SHF.R.U32.HI R26, RZ, 0xf, R23 ;  /* 0x0000000fff1a7819 */ /* 0x020fe20000011617 */
[----:B------:R-:W-:Y:S01]  /*1410*/  IMAD.MOV.U32 R34, RZ, RZ, 0x3000 ;  /* 0x00003000ff227424 */ /* 0x000fe200078e00ff */
[----:B------:R-:W-:Y:S01]  /*1420*/  SHF.R.U32.HI R11, RZ, 0xf, R20 ;  /* 0x0000000fff0b7819 */ /* 0x000fe20000011614 */
[----:B------:R-:W-:Y:S01]  /*1430*/  IMAD.MOV.U32 R42, RZ, RZ, 0x2400 ;  /* 0x00002400ff2a7424 */ /* 0x000fe200078e00ff */
        /* <DEDUP_REMOVED lines=16> */
[----:B------:R-:W-:Y:S02]  /*1540*/  SHF.R.U32.HI R20, RZ, 0xe, R16 ;  /* 0x0000000eff147819 */ /* 0x000fe40000011610 */
[----:B------:R-:W-:Y:S02]  /*1550*/  SHF.R.U32.HI R21, RZ, 0xe, R17 ;  /* 0x0000000eff157819 */ /* 0x000fe40000011611 */
[----:B------:R-:W-:-:S02]  /*1560*/  LOP3.LUT R11, R11, 0x10001, RZ, 0xc0, !PT ;  /* 0x000100010b0b7812 */ /* 0x000fc400078ec0ff */
[----:B------:R-:W-:Y:S02]  /*1570*/  LOP3.LUT R24, R24, 0x10001, RZ, 0xc0, !PT ;  /* 0x0001000118187812 */ /* 0x000fe400078ec0ff */
[----:B------:R-:W-:Y:S02]  /*1580*/  SHF.R.U32.HI R22, RZ, 0xe, R18 ;  /* 0x0000000eff167819 */ /* 0x000fe40000011612 */
[----:B------:R-:W-:Y:S02]  /*1590*/  LOP3.LUT R25, R25, 0x10001, RZ, 0xc0, !PT ;  /* 0x0001000119197812 */ /* 0x000fe400078ec0ff */
[C---:B------:R-:W-:Y:S02]  /*15a0*/  LOP3.LUT R36, R16.reuse, 0x380038, RZ, 0xc0, !PT ;  /* 0x0038003810247812 */ /* 0x040fe400078ec0ff */
[----:B------:R-:W-:Y:S02]  /*15b0*/  SHF.R.U32.HI R43, RZ, 0x6, R16 ;  /* 0x00000006ff2b7819 */ /* 0x000fe40000011610 */
[----:B------:R-:W-:-:S02]  /*15c0*/  LOP3.LUT R71, R16, 0x70007, RZ, 0xc0, !PT ;  /* 0x0007000710477812 */ /* 0x000fc400078ec0ff */
[C---:B------:R-:W-:Y:S02]  /*15d0*/  LOP3.LUT R16, R17.reuse, 0x380038, RZ, 0xc0, !PT ;  /* 0x0038003811107812 */ /* 0x040fe400078ec0ff */
[----:B------:R-:W-:Y:S02]  /*15e0*/  SHF.R.U32.HI R44, RZ, 0x6, R17 ;  /* 0x00000006ff2c7819 */ /* 0x000fe40000011611 */
[----:B------:R-:W-:Y:S02]  /*15f0*/  LOP3.LUT R67, R17, 0x70007, RZ, 0xc0, !PT ;  /* 0x0007000711437812 */ /* 0x000fe400078ec0ff */
[C---:B------:R-:W-:Y:S02]  /*1600*/  LOP3.LUT R38, R18.reuse, 0x380038, RZ, 0xc0, !PT ;  /* 0x0038003812267812 */ /* 0x040fe400078ec0ff */
[----:B------:R-:W-:Y:S02]  /*1610*/  SHF.R.U32.HI R45, RZ, 0x6, R18 ;  /* 0x00000006ff2d7819 */ /* 0x000fe40000011612 */
[----:B------:R-:W-:-:S02]  /*1620*/  LOP3.LUT R63, R18, 0x70007, RZ, 0xc0, !PT ;  /* 0x00070007123f7812 */ /* 0x000fc400078ec0ff */
[----:B------:R-:W-:Y:S02]  /*1630*/  LOP3.LUT R52, R26, 0x20002, R23, 0xf8, !PT ;  /* 0x000200021a347812 */ /* 0x000fe400078ef817 */
[----:B------:R-:W-:Y:S02]  /*1640*/  LOP3.LUT R17, R11, 0x20002, R20, 0xf8, !PT ;  /* 0x000200020b117812 */ /* 0x000fe400078ef814 */
[----:B------:R-:W-:Y:S02]  /*1650*/  LOP3.LUT R18, R24, 0x20002, R21, 0xf8, !PT ;  /* 0x0002000218127812 */ /* 0x000fe400078ef815 */
[----:B------:R-:W-:Y:S02]  /*1660*/  LOP3.LUT R20, R25, 0x20002, R22, 0xf8, !PT ;  /* 0x0002000219147812 */ /* 0x000fe400078ef816 */
[----:B------:R-:W-:Y:S02]  /*1670*/  LOP3.LUT R77, R33, 0x64006400, RZ, 0xfc, !PT ;  /* 0x64006400214d7812 */ /* 0x000fe400078efcff */
[----:B------:R-:W-:-:S02]  /*1680*/  LOP3.LUT R40, R19, 0x380038, RZ, 0xc0, !PT ;  /* 0x0038003813287812 */ /* 0x000fc400078ec0ff */
[----:B------:R-:W-:Y:S01]  /*1690*/  LOP3.LUT R33, R30, 0x380038, RZ, 0xc0, !PT ;  /* 0x003800381e217812 */ /* 0x000fe200078ec0ff */
[-C--:B------:R-:W-:Y:S01]  /*16a0*/  HFMA2 R77, R77, R34.reuse.H0_H0, -132, -132 ;  /* 0xd820d8204d4d7431 */ /* 0x080fe20000040022 */
[----:B------:R-:W-:Y:S02]  /*16b0*/  SHF.R.U32.HI R50, RZ, 0x6, R19 ;  /* 0x00000006ff327819 */ /* 0x000fe40000011613 */
        /* <DEDUP_REMOVED lines=51> */
[----:B------:R-:W-:Y:S01]  /*19f0*/  HADD2 R76, R76, -1028, -1028 ;  /* 0xe404e4044c4c7430 */ /* 0x000fe20000000000 */
[----:B--2---:R-:W-:Y:S02]  /*1a00*/  SHF.R.U32.HI R23, RZ, 0xd, R13 ;  /* 0x0000000dff177819 */ /* 0x004fe4000001160d */
[--C-:B------:R-:W-:Y:S02]  /*1a10*/  SHF.R.U32.HI R22, RZ, 0xd, R12.reuse ;  /* 0x0000000dff167819 */ /* 0x100fe4000001160c */
[C---:B------:R-:W-:Y:S02]  /*1a20*/  LOP3.LUT R11, R12.reuse, 0x380038, RZ, 0xc0, !PT ;  /* 0x003800380c0b7812 */ /* 0x040fe400078ec0ff */
[----:B------:R-:W-:Y:S02]  /*1a30*/  SHF.R.U32.HI R24, RZ, 0x6, R12 ;  /* 0x00000006ff187819 */ /* 0x000fe4000001160c */
[----:B------:R-:W-:Y:S02]  /*1a40*/  LOP3.LUT R46, R12, 0x70007, RZ, 0xc0, !PT ;  /* 0x000700070c2e7812 */ /* 0x000fe400078ec0ff */
[----:B------:R-:W-:-:S02]  /*1a50*/  LOP3.LUT R12, R13, 0x380038, RZ, 0xc0, !PT ;  /* 0x003800380d0c7812 */ /* 0x000fc400078ec0ff */
[----:B------:R-:W-:Y:S02]  /*1a60*/  SHF.R.U32.HI R25, RZ, 0x6, R13 ;  /* 0x00000006ff197819 */ /* 0x000fe4000001160d */
[----:B------:R-:W-:Y:S02]  /*1a70*/  LOP3.LUT R47, R13, 0x70007, RZ, 0xc0, !PT ;  /* 0x000700070d2f7812 */ /* 0x000fe400078ec0ff */
[----:B------:R-:W-:Y:S02]  /*1a80*/  LOP3.LUT R23, R18, 0x40004, R23, 0xf8, !PT ;  /* 0x0004000412177812 */ /* 0x000fe400078ef817 */
[--C-:B------:R-:W-:Y:S02]  /*1a90*/  SHF.R.U32.HI R21, RZ, 0xd, R14.reuse ;  /* 0x0000000dff157819 */ /* 0x100fe4000001160e */
[----:B------:R-:W-:Y:S02]  /*1aa0*/  LOP3.LUT R13, R14, 0x380038, RZ, 0xc0, !PT ;  /* 0x003800380e0d7812 */ /* 0x000fe400078ec0ff */
[----:B------:R-:W-:-:S02]  /*1ab0*/  SHF.R.U32.HI R26, RZ, 0x6, R14 ;  /* 0x00000006ff1a7819 */ /* 0x000fc4000001160e */
[----:B------:R-:W-:Y:S02]  /*1ac0*/  LOP3.LUT R48, R14, 0x70007, RZ, 0xc0, !PT ;  /* 0x000700070e307812 */ /* 0x000fe400078ec0ff */
[----:B------:R-:W-:Y:S02]  /*1ad0*/  LOP3.LUT R18, R29, 0x380038, RZ, 0xc0, !PT ;  /* 0x003800381d127812 */ /* 0x000fe400078ec0ff */
[----:B------:R-:W-:Y:S02]  /*1ae0*/  LOP3.LUT R14, R15, 0x380038, RZ, 0xc0, !PT ;  /* 0x003800380f0e7812 */ /* 0x000fe400078ec0ff */
[----:B------:R-:W-:Y:S02]  /*1af0*/  LOP3.LUT R22, R17, 0x40004, R22, 0xf8, !PT ;  /* 0x0004000411167812 */ /* 0x000fe400078ef816 */
[--C-:B------:R-:W-:Y:S02]  /*1b00*/  SHF.R.U32.HI R19, RZ, 0xd, R15.reuse ;  /* 0x0000000dff137819 */ /* 0x100fe4000001160f */
[----:B------:R-:W-:-:S02]  /*1b10*/  SHF.R.U32.HI R27, RZ, 0x6, R15 ;  /* 0x00000006ff1b7819 */ /* 0x000fc4000001160f */
        /* <DEDUP_REMOVED lines=16> */
[----:B------:R-:W-:Y:S02]  /*1c20*/  LOP3.LUT R21, R20, 0x40004, R21, 0xf8, !PT ;  /* 0x0004000414157812 */ /* 0x000fe400078ef815 */
[----:B------:R-:W-:Y:S02]  /*1c30*/  LOP3.LUT R14, R27, 0x380038, RZ, 0xc0, !PT ;  /* 0x003800381b0e7812 */ /* 0x000fe400078ec0ff */
        /* <DEDUP_REMOVED lines=174> */
.L_x_2065:
        /* <DEDUP_REMOVED lines=80> */
.L_x_2066:
        /* <DEDUP_REMOVED lines=79> */
.L_x_2064:
        /* <DEDUP_REMOVED lines=8> */
.L_x_2063:
        /* <DEDUP_REMOVED lines=18> */
.L_x_2071:
[----:B0-----:R-:W0:Y:S02]  /*32b0*/  LDS R12, [R10] ;  /* 0x000000000a0c7984 */ /* 0x001e240000000800 */
[----:B0-----:R-:W-:-:S06]  /*32c0*/  HADD2 R13, R12, R6 ;  /* 0x000000060c0d7230 */ /* 0x001fcc0000000000 */
[----:B------:R-:W0:Y:S02]  /*32d0*/  ATOMS.CAST.SPIN R13, [R10], R12, R13 ;  /* 0x0000000c0a0d738d */ /* 0x000e24000180000d */
[----:B0-----:R-:W-:-:S13]  /*32e0*/  ISETP.EQ.U32.AND P0, PT, R13, 0x1, PT ;  /* 0x000000010d00780c */ /* 0x001fda0003f02070 */
[----:B------:R-:W-:Y:S05]  /*32f0*/  @!P0 BRA `(.L_x_2071) ;  /* 0xffffffb000008947 */ /* 0x000fea000383ffff */
[----:B------:R-:W-:Y:S05]  /*3300*/  BRA `(.L_x_2069) ;  /* 0x0000003000007947 */ /* 0x000fea0003800000 */
.L_x_2070:
[----:B------:R-:W2:Y:S02]  /*3310*/  LD.E R6, [R8.64] ;  /* 0x0000000608067980 */ /* 0x000ea4000c101900 */
[----:B--2---:R-:W-:-:S05]  /*3320*/  IMAD.IADD R11, R11, 0x1, R6 ;  /* 0x000000010b0b7824 */ /* 0x004fca00078e0206 */
[----:B------:R1:W-:Y:S02]  /*3330*/  ST.E [R8.64], R11 ;  /* 0x0000000b08007985 */ /* 0x0003e4000c101906 */
.L_x_2069:
[----:B------:R-:W-:Y:S05]  /*3340*/  BSYNC B0 ;  /* 0x0000000000007941 */ /* 0x000fea0003800000 */
.L_x_2068:
[----:B------:R-:W2:Y:S01]  /*3350*/  ATOM.E.ADD.F16x2.RN.STRONG.GPU P0, RZ, [R8.64+0x4], R14 ;  /* 0x0000040e08ff798a */ /* 0x000ea2000810e9c6 */
[----:B------:R-:W-:Y:S01]  /*3360*/  BSSY B0, `(.L_x_2072) ;  /* 0x000000f000007945 */ /* 0x000fe20003800000 */
[----:B--2---:R-:W-:Y:S05]  /*3370*/  @P0 BRA `(.L_x_2073) ;  /* 0x000000d000000947 */ /* 0x004fea0003800000 */
[----:B------:R-:W2:Y:S02]  /*3380*/  QSPC.E.S P0, RZ, [R8+0x4] ;  /* 0x0000040008ff73aa */ /* 0x000ea40000000500 */
[----:B--2---:R-:W-:Y:S05]  /*3390*/  @!P0 BRA `(.L_x_2074) ;  /* 0x0000008000008947 */ /* 0x004fea0003800000 */
[----:B-1----:R-:W-:-:S04]  /*33a0*/  IADD3 R8, R8, 0x4, RZ ;  /* 0x0000000408087810 */ /* 0x002fc80007ffe0ff */
[----:B------:R-:W-:-:S05]  /*33b0*/  LOP3.LUT R8, R8, 0xffffff, RZ, 0xc0, !PT ;  /* 0x00ffffff08087812 */ /* 0x000fca00078ec0ff */
.L_x_2075:
[----:B------:R-:W1:Y:S02]  /*33c0*/  LDS R10, [R8] ;  /* 0x00000000080a7984 */ /* 0x000e640000000800 */
[----:B-1----:R-:W-:-:S10]  /*33d0*/  HFMA2.MMA R11, R10, 1, 1, R5 ;  /* 0x3c003c000a0b7835 */ /* 0x002fd40000000005 */
[----:B------:R-:W1:Y:S02]  /*33e0*/  ATOMS.CAST.SPIN R11, [R8], R10, R11 ;  /* 0x0000000a080b738d */ /* 0x000e64000180000b */
[----:B-1----:R-:W-:-:S13]  /*33f0*/  ISETP.EQ.U32.AND P0, PT, R11, 0x1, PT ;  /* 0x000000010b00780c */ /* 0x002fda0003f02070 */
[----:B------:R-:W-:Y:S05]  /*3400*/  @!P0 BRA `(.L_x_2075) ;  /* 0xffffffb000008947 */ /* 0x000fea000383ffff */
[----:B------:R-:W-:Y:S05]  /*3410*/  BRA `(.L_x_2073) ;  /* 0x0000003000007947 */ /* 0x000fea0003800000 */
.L_x_2074:
[----:B------:R-:W2:Y:S02]  /*3420*/  LD.E R5, [R8.64+0x4] ;  /* 0x0000040608057980 */ /* 0x000ea4000c101900 */
[----:B--2---:R-:W-:-:S05]  /*3430*/  IMAD.IADD R5, R14, 0x1, R5 ;  /* 0x000000010e057824 */ /* 0x004fca00078e0205 */
[----:B------:R2:W-:Y:S02]  /*3440*/  ST.E [R8.64+0x4], R5 ;  /* 0x0000040508007985 */ /* 0x0005e4000c101906 */
.L_x_2073:
[----:B------:R-:W-:Y:S05]  /*3450*/  BSYNC B0 ;  /* 0x0000000000007941 */ /* 0x000fea0003800000 */
.L_x_2072:
[----:B------:R-:W-:-:S13]  /*3460*/  ISETP.GE.AND P0, PT, R90, 0x2, PT ;  /* 0x000000025a00780c */ /* 0x000fda0003f06270 */
[----:B------:R-:W-:Y:S05]  /*3470*/  @!P0 EXIT ;  /* 0x000000000000894d */ /* 0x000fea0003800000 */
[----:B--2---:R-:W-:Y:S01]  /*3480*/  IADD3 R5, R7, c[0x0][0x18c], RZ ;  /* 0x0000630007057a10 */ /* 0x004fe20007ffe0ff */
[----:B-1----:R-:W-:-:S04]  /*3490*/  IMAD.MOV.U32 R9, RZ, RZ, R4 ;  /* 0x000000ffff097224 */ /* 0x002fc800078e0004 */
[----:B------:R-:W-:-:S05]  /*34a0*/  IMAD.WIDE R6, R5, R16, c[0x0][0x180] ;  /* 0x0000600005067625 */ /* 0x000fca00078e0210 */
[----:B------:R-:W2:Y:S01]  /*34b0*/  ATOM.E.ADD.F16x2.RN.STRONG.GPU P0, RZ, [R6.64], R9 ;  /* 0x0000000906ff798a */ /* 0x000ea2000810e9c6 */
[----:B------:R-:W-:Y:S01]  /*34c0*/  BSSY B0, `(.L_x_2076) ;  /* 0x000000f000007945 */ /* 0x000fe20003800000 */
[----:B0-----:R-:W-:Y:S01]  /*34d0*/  IMAD.MOV.U32 R12, RZ, RZ, R3 ;  /* 0x000000ffff0c7224 */ /* 0x001fe200078e0003 */
[----:B--2---:R-:W-:Y:S05]  /*34e0*/  @P0 BRA `(.L_x_2077) ;  /* 0x000000c000000947 */ /* 0x004fea0003800000 */
[----:B------:R-:W0:Y:S02]  /*34f0*/  QSPC.E.S P0, RZ, [R6] ;  /* 0x0000000006ff73aa */ /* 0x000e240000000500 */
[----:B0-----:R-:W-:Y:S05]  /*3500*/  @!P0 BRA `(.L_x_2078) ;  /* 0x0000007000008947 */ /* 0x001fea0003800000 */
[----:B------:R-:W-:-:S05]  /*3510*/  LOP3.LUT R8, R6, 0xffffff, RZ, 0xc0, !PT ;  /* 0x00ffffff06087812 */ /* 0x000fca00078ec0ff */
.L_x_2079:
[----:B------:R-:W0:Y:S02]  /*3520*/  LDS R10, [R8] ;  /* 0x00000000080a7984 */ /* 0x000e240000000800 */
[----:B0-----:R-:W-:-:S06]  /*3530*/  HADD2 R11, R10, R4 ;  /* 0x000000040a0b7230 */ /* 0x001fcc0000000000 */
[----:B------:R-:W0:Y:S02]  /*3540*/  ATOMS.CAST.SPIN R11, [R8], R10, R11 ;  /* 0x0000000a080b738d */ /* 0x000e24000180000b */
[----:B0-----:R-:W-:-:S13]  /*3550*/  ISETP.EQ.U32.AND P0, PT, R11, 0x1, PT ;  /* 0x000000010b00780c */ /* 0x001fda0003f02070 */
[----:B------:R-:W-:Y:S05]  /*3560*/  @!P0 BRA `(.L_x_2079) ;  /* 0xffffffb000008947 */ /* 0x000fea000383ffff */
[----:B------:R-:W-:Y:S05]  /*3570*/  BRA `(.L_x_2077) ;  /* 0x0000003000007947 */ /* 0x000fea0003800000 */
.L_x_2078:
[----:B------:R-:W2:Y:S02]  /*3580*/  LD.E R4, [R6.64] ;  /* 0x0000000606047980 */ /* 0x000ea4000c101900 */
[----:B--2---:R-:W-:-:S05]  /*3590*/  IMAD.IADD R9, R9, 0x1, R4 ;  /* 0x0000000109097824 */ /* 0x004fca00078e0204 */
[----:B------:R0:W-:Y:S02]  /*35a0*/  ST.E [R6.64], R9 ;  /* 0x0000000906007985 */ /* 0x0001e4000c101906 */
.L_x_2077:
[----:B------:R-:W-:Y:S05]  /*35b0*/  BSYNC B0 ;  /* 0x0000000000007941 */ /* 0x000fea0003800000 */
.L_x_2076:
[----:B------:R-:W2:Y:S01]  /*35c0*/  ATOM.E.ADD.F16x2.RN.STRONG.GPU P0, RZ, [R6.64+0x4], R12 ;  /* 0x0000040c06ff798a */ /* 0x000ea2000810e9c6 */
[----:B------:R-:W-:Y:S01]  /*35d0*/  BSSY B0, `(.L_x_2080) ;  /* 0x000000f000007945 */ /* 0x000fe20003800000 */
[----:B--2---:R-:W-:Y:S05]  /*35e0*/  @P0 BRA `(.L_x_2081) ;  /* 0x000000d000000947 */ /* 0x004fea0003800000 */
[----:B------:R-:W1:Y:S02]  /*35f0*/  QSPC.E.S P0, RZ, [R6+0x4] ;  /* 0x0000040006ff73aa */ /* 0x000e640000000500 */
[----:B-1----:R-:W-:Y:S05]  /*3600*/  @!P0 BRA `(.L_x_2082) ;  /* 0x0000008000008947 */ /* 0x002fea0003800000 */
[----:B0-----:R-:W-:-:S04]  /*3610*/  IADD3 R6, R6, 0x4, RZ ;  /* 0x0000000406067810 */ /* 0x001fc80007ffe0ff */
[----:B------:R-:W-:-:S05]  /*3620*/  LOP3.LUT R6, R6, 0xffffff, RZ, 0xc0, !PT ;  /* 0x00ffffff06067812 */ /* 0x000fca00078ec0ff */
.L_x_2083:
[----:B------:R-:W0:Y:S02]  /*3630*/  LDS R8, [R6] ;  /* 0x0000000006087984 */ /* 0x000e240000000800 */
[----:B0-----:R-:W-:-:S10]  /*3640*/  HFMA2.MMA R9, R8, 1, 1, R3 ;  /* 0x3c003c0008097835 */ /* 0x001fd40000000003 */
[----:B------:R-:W0:Y:S02]  /*3650*/  ATOMS.CAST.SPIN R9, [R6], R8, R9 ;  /* 0x000000080609738d */ /* 0x000e240001800009 */
[----:B0-----:R-:W-:-:S13]  /*3660*/  ISETP.EQ.U32.AND P0, PT, R9, 0x1, PT ;  /* 0x000000010900780c */ /* 0x001fda0003f02070 */
[----:B------:R-:W-:Y:S05]  /*3670*/  @!P0 BRA `(.L_x_2083) ;  /* 0xffffffb000008947 */ /* 0x000fea000383ffff */
[----:B------:R-:W-:Y:S05]  /*3680*/  BRA `(.L_x_2081) ;  /* 0x0000003000007947 */ /* 0x000fea0003800000 */
.L_x_2082:
[----:B------:R-:W2:Y:S02]  /*3690*/  LD.E R3, [R6.64+0x4] ;  /* 0x0000040606037980 */ /* 0x000ea4000c101900 */
[----:B--2---:R-:W-:-:S05]  /*36a0*/  IMAD.IADD R3, R12, 0x1, R3 ;  /* 0x000000010c037824 */ /* 0x004fca00078e0203 */
[----:B------:R1:W-:Y:S02]  /*36b0*/  ST.E [R6.64+0x4], R3 ;  /* 0x0000040306007985 */ /* 0x0003e4000c101906 */
.L_x_2081:
[----:B------:R-:W-:Y:S05]  /*36c0*/  BSYNC B0 ;  /* 0x0000000000007941 */ /* 0x000fea0003800000 */
.L_x_2080:
[----:B------:R-:W-:-:S13]  /*36d0*/  ISETP.NE.AND P0, PT, R90, 0x2, PT ;  /* 0x000000025a00780c */ /* 0x000fda0003f05270 */
[----:B------:R-:W-:Y:S05]  /*36e0*/  @!P0 EXIT ;  /* 0x000000000000894d */ /* 0x000fea0003800000 */
[----:B------:R-:W-:Y:S01]  /*36f0*/  IADD3 R5, R5, c[0x0][0x18c], RZ ;  /* 0x0000630005057a10 */ /* 0x000fe20007ffe0ff */
        /* <DEDUP_REMOVED lines=9> */
.L_x_2087:
[----:B------:R-:W0:Y:S02]  /*3790*/  LDS R6, [R3] ;  /* 0x0000000003067984 */ /* 0x000e240000000800 */
[----:B0-----:R-:W-:-:S06]  /*37a0*/  HADD2 R7, R6, R2 ;  /* 0x0000000206077230 */ /* 0x001fcc0000000000 */
[----:B------:R-:W0:Y:S02]  /*37b0*/  ATOMS.CAST.SPIN R7, [R3], R6, R7 ;  /* 0x000000060307738d */ /* 0x000e240001800007 */
[----:B0-----:R-:W-:-:S13]  /*37c0*/  ISETP.EQ.U32.AND P0, PT, R7, 0x1, PT ;  /* 0x000000010700780c */ /* 0x001fda0003f02070 */
[----:B------:R-:W-:Y:S05]  /*37d0*/  @!P0 BRA `(.L_x_2087) ;  /* 0xffffffb000008947 */ /* 0x000fea000383ffff */
[----:B------:R-:W-:Y:S05]  /*37e0*/  BRA `(.L_x_2085) ;  /* 0x0000003000007947 */ /* 0x000fea0003800000 */
.L_x_2086:
[----:B------:R-:W2:Y:S02]  /*37f0*/  LD.E R2, [R4.64] ;  /* 0x0000000604027980 */ /* 0x000ea4000c101900 */
[----:B--2---:R-:W-:-:S05]  /*3800*/  IMAD.IADD R3, R3, 0x1, R2 ;  /* 0x0000000103037824 */ /* 0x004fca00078e0202 */
[----:B------:R0:W-:Y:S02]  /*3810*/  ST.E [R4.64], R3 ;  /* 0x0000000304007985 */ /* 0x0001e4000c101906 */
.L_x_2085:
[----:B------:R-:W-:Y:S05]  /*3820*/  BSYNC B0 ;  /* 0x0000000000007941 */ /* 0x000fea0003800000 */
.L_x_2084:
[----:B------:R-:W2:Y:S02]  /*3830*/  ATOM.E.ADD.F16x2.RN.STRONG.GPU P0, RZ, [R4.64+0x4], R9 ;  /* 0x0000040904ff798a */ /* 0x000ea4000810e9c6 */
[----:B--2---:R-:W-:Y:S05]  /*3840*/  @P0 EXIT ;  /* 0x000000000000094d */ /* 0x004fea0003800000 */
[----:B------:R-:W1:Y:S02]  /*3850*/  QSPC.E.S P0, RZ, [R4+0x4] ;  /* 0x0000040004ff73aa */ /* 0x000e640000000500 */
[----:B-1----:R-:W-:Y:S05]  /*3860*/  @!P0 BRA `(.L_x_2088) ;  /* 0x0000008000008947 */ /* 0x002fea0003800000 */
[----:B0-----:R-:W-:-:S04]  /*3870*/  IADD3 R4, R4, 0x4, RZ ;  /* 0x0000000404047810 */ /* 0x001fc80007ffe0ff */
[----:B------:R-:W-:-:S05]  /*3880*/  LOP3.LUT R4, R4, 0xffffff, RZ, 0xc0, !PT ;  /* 0x00ffffff04047812 */ /* 0x000fca00078ec0ff */
.L_x_2089:
[----:B------:R-:W0:Y:S02]  /*3890*/  LDS R2, [R4] ;  /* 0x0000000004027984 */ /* 0x000e240000000800 */
[----:B0-----:R-:W-:-:S10]  /*38a0*/  HFMA2.MMA R3, R2, 1, 1, R0 ;  /* 0x3c003c0002037835 */ /* 0x001fd40000000000 */
[----:B------:R-:W0:Y:S02]  /*38b0*/  ATOMS.CAST.SPIN R3, [R4], R2, R3 ;  /* 0x000000020403738d */ /* 0x000e240001800003 */
[----:B0-----:R-:W-:-:S13]  /*38c0*/  ISETP.EQ.U32.AND P0, PT, R3, 0x1, PT ;  /* 0x000000010300780c */ /* 0x001fda0003f02070 */
[----:B------:R-:W-:Y:S05]  /*38d0*/  @!P0 BRA `(.L_x_2089) ;  /* 0xffffffb000008947 */ /* 0x000fea000383ffff */
[----:B------:R-:W-:Y:S05]  /*38e0*/  EXIT ;  /* 0x000000000000794d */ /* 0x000fea0003800000 */
.L_x_2088:
[----:B------:R-:W2:Y:S02]  /*38f0*/  LD.E R0, [R4.64+0x4] ;  /* 0x0000040604007980 */ /* 0x000ea4000c101900 */
[----:B0-2---:R-:W-:-:S05]  /*3900*/  IMAD.IADD R3, R9, 0x1, R0 ;  /* 0x0000000109037824 */ /* 0x005fca00078e0200 */
[----:B------:R-:W-:Y:S01]  /*3910*/  ST.E [R4.64+0x4], R3 ;  /* 0x0000040304007985 */ /* 0x000fe2000c101906 */
[----:B------:R-:W-:Y:S05]  /*3920*/  EXIT ;  /* 0x000000000000794d */ /* 0x000fea0003800000 */
.L_x_2090:
        /* <DEDUP_REMOVED lines=13> */
.L_x_3297:


//--------------------- .text._Z23gemm_half_q_half_kernelILi3ELi6ELb1ELb0ELi32EEvPK6__halfPKjS4_S2_PS0_iiiiPKtS7_iiiiiibS2_i --------------------------
	.section	.text._Z23gemm_half_q_half_kernelILi3ELi6ELb1ELb0ELi32EEvPK6__halfPKjS4_S2_PS0_iiiiPKtS7_iiiiiibS2_i,"ax",@progbits
	.sectioninfo	@"SHI_REGISTERS=100"
	.align	128
        .global         _Z23gemm_half_q_half_kernelILi3ELi6ELb1ELb0ELi32EEvPK6__halfPKjS4_S2_PS0_iiiiPKtS7_iiiiiibS2_i
        .type           _Z23gemm_half_q_half_kernelILi3ELi6ELb1ELb0ELi32EEvPK6__halfPKjS4_S2_PS0_iiiiPKtS7_iiiiiibS2_i,@function
        .size           _Z23gemm_half_q_half_kernelILi3ELi6ELb1ELb0ELi32EEvPK6__halfPKjS4_S2_PS0_iiiiPKtS7_iiiiiibS2_i,(.L_x_3298 - _Z23gemm_half_q_half_kernelILi3ELi6ELb1ELb0ELi32EEvPK6__halfPKjS4_S2_PS0_iiiiPKtS7_iiiiiibS2_i)
        .other          _Z23gemm_half_q_half_kernelILi3ELi6ELb1ELb0ELi32EEvPK6__halfPKjS4_S2_PS0_iiiiPKtS7_iiiiiibS2_i,@"STO_CUDA_ENTRY STV_DEFAULT"
_Z23gemm_half_q_half_kernelILi3ELi6ELb1ELb0ELi32EEvPK6__halfPKjS4_S2_PS0_iiiiPKtS7_iiiiiibS2_i:
.text._Z23gemm_half_q_half_kernelILi3ELi6ELb1ELb0ELi32EEvPK6__halfPKjS4_S2_PS0_iiiiPKtS7_iiiiiibS2_i:
        /* <DEDUP_REMOVED lines=33> */
[----:B------:R-:W-:-:S04]  /*0210*/  @P0 PRMT R3, R0, 0x7610, R3 ;  /* 0x0000761000030816 */ /* 0x000fc80000000003 */
.L_x_2091:
[----:B-12---:R-:W-:Y:S01]  /*0220*/  PRMT R0, R3, 0x9910, RZ ;  /* 0x0000991003007816 */ /* 0x006fe200000000ff */
[----:B------:R-:W-:Y:S01]  /*0230*/  IMAD.SHL.U32 R48, R2, 0x20, RZ ;  /* 0x0000002002307824 */ /* 0x000fe200078e00ff */
[----:B------:R-:W0:Y:S02]  /*0240*/  S2R R3, SR_CTAID.X ;  /* 0x0000000000037919 */ /* 0x000e240000002500 */
        /* <DEDUP_REMOVED lines=30> */
.L_x_2096:
        /* <DEDUP_REMOVED lines=17> */
.L_x_2095:
        /* <DEDUP_REMOVED lines=17> */
.L_x_2094:
        /* <DEDUP_REMOVED lines=13> */
.L_x_2098:
        /* <DEDUP_REMOVED lines=17> */
.L_x_2097:
        /* <DEDUP_REMOVED lines=15> */
.L_x_2093:
[----:B------:R-:W-:Y:S05]  /*0920*/  BSYNC B0 ;  /* 0x0000000000007941 */ /* 0x000fea0003800000 */
.L_x_2092:
        /* <DEDUP_REMOVED lines=18> */
.L_x_2101:
        /* <DEDUP_REMOVED lines=11> */
.L_x_2100:
        /* <DEDUP_REMOVED lines=10> */
.L_x_2099:
        /* <DEDUP_REMOVED lines=66> */
.L_x_2103:
        /* <DEDUP_REMOVED lines=41> */
.L_x_2102:
        /* <DEDUP_REMOVED lines=12> */
.L_x_2108:
[----:B------:R-:W-:Y:S02]  /*1310*/  IMAD.MOV.U32 R37, RZ, RZ, 0x4 ;  /* 0x00000004ff257424 */ /* 0x000fe400078e00ff */
[----:B-----5:R-:W-:-:S02]  /*1320*/  IMAD.MOV.U32 R12, RZ, RZ, R0 ;  /* 0x000000ffff0c7224 */ /* 0x020fc400078e0000 */
[----:B------:R-:W-:-:S04]  /*1330*/  IMAD.MOV.U32 R13, RZ, RZ, R3 ;  /* 0x000000ffff0d7224 */ /* 0x000fc800078e0003 */
[C---:B0-----:R-:W-:Y:S02]  /*1340*/  IMAD.WIDE R4, R37.reuse, c[0x0][0x18c], R12 ;  /* 0x0000630025047a25 */ /* 0x041fe400078e020c */
[----:B------:R-:W5:Y:S04]  /*1350*/  LDG.E.128.CONSTANT R12, [R12.64] ;  /* 0x000000080c0c7981 */ /* 0x000f68000c1e9d00 */
[----:B------:R0:W5:Y:S01]  /*1360*/  LDG.E.128.CONSTANT R8, [R4.64] ;  /* 0x0000000804087981 */ /* 0x000162000c1e9d00 */
[----:B------:R-:W-:Y:S01]  /*1370*/  IMAD.WIDE R2, R37, c[0x0][0x18c], R4 ;  /* 0x0000630025027a25 */ /* 0x000fe200078e0204 */
        /* <DEDUP_REMOVED lines=24> */
[----:B------:R-:W-:-:S02]  /*1500*/  LOP3.LUT R10, R16, 0x10001, RZ, 0xc0, !PT ;  /* 0x00010001100a7812 */ /* 0x000fc400078ec0ff */
[----:B------:R-:W-:Y:S02]  /*1510*/  SHF.R.U32.HI R21, RZ, 0xf, R13 ;  /* 0x0000000fff157819 */ /* 0x000fe4000001160d */
[----:B------:R-:W-:Y:S02]  /*1520*/  SHF.R.U32.HI R28, RZ, 0xf, R15 ;  /* 0x0000000fff1c7819 */ /* 0x000fe4000001160f */
[----:B------:R-:W-:Y:S02]  /*1530*/  PRMT R16, R20, 0x7610, R16 ;  /* 0x0000761014107816 */ /* 0x000fe40000000010 */
[----:B------:R-:W-:Y:S02]  /*1540*/  LOP3.LUT R20, R10, 0x20002, R19, 0xf8, !PT ;  /* 0x000200020a147812 */ /* 0x000fe400078ef813 */
[----:B------:R-:W-:Y:S02]  /*1550*/  LOP3.LUT R22, R13, 0x380038, RZ, 0xc0, !PT ;  /* 0x003800380d167812 */ /* 0x000fe400078ec0ff */
[----:B------:R-:W-:-:S02]  /*1560*/  SHF.R.U32.HI R0, RZ, 0x6, R13 ;  /* 0x00000006ff007819 */ /* 0x000fc4000001160d */
[----:B------:R-:W-:Y:S02]  /*1570*/  LOP3.LUT R55, R13, 0x70007, RZ, 0xc0, !PT ;  /* 0x000700070d377812 */ /* 0x000fe400078ec0ff */
[----:B------:R-:W-:Y:S02]  /*1580*/  SHF.R.U32.HI R31, RZ, 0xe, R11 ;  /* 0x0000000eff1f7819 */ /* 0x000fe4000001160b */
[----:B------:R-:W-:Y:S02]  /*1590*/  LOP3.LUT R21, R21, 0x10001, RZ, 0xc0, !PT ;  /* 0x0001000115157812 */ /* 0x000fe400078ec0ff */
[----:B------:R-:W-:Y:S02]  /*15a0*/  LOP3.LUT R10, R28, 0x10001, RZ, 0xc0, !PT ;  /* 0x000100011c0a7812 */ /* 0x000fe400078ec0ff */
[----:B------:R-:W-:Y:S02]  /*15b0*/  LOP3.LUT R33, R15, 0x380038, RZ, 0xc0, !PT ;  /* 0x003800380f217812 */ /* 0x000fe400078ec0ff */
[----:B------:R-:W-:-:S02]  /*15c0*/  SHF.R.U32.HI R13, RZ, 0x6, R15 ;  /* 0x00000006ff0d7819 */ /* 0x000fc4000001160f */
[----:B------:R-:W-:Y:S02]  /*15d0*/  LOP3.LUT R58, R15, 0x70007, RZ, 0xc0, !PT ;  /* 0x000700070f3a7812 */ /* 0x000fe400078ec0ff */
[----:B------:R-:W-:Y:S02]  /*15e0*/  LOP3.LUT R25, R25, 0x10001, RZ, 0xc0, !PT ;  /* 0x0001000119197812 */ /* 0x000fe400078ec0ff */
[C---:B------:R-:W-:Y:S02]  /*15f0*/  LOP3.LUT R34, R11.reuse, 0x380038, RZ, 0xc0, !PT ;  /* 0x003800380b227812 */ /* 0x040fe400078ec0ff */
[----:B------:R-:W-:Y:S02]  /*1600*/  SHF.R.U32.HI R15, RZ, 0x6, R11 ;  /* 0x00000006ff0f7819 */ /* 0x000fe4000001160b */
[----:B------:R-:W-:Y:S02]  /*1610*/  LOP3.LUT R66, R11, 0x70007, RZ, 0xc0, !PT ;  /* 0x000700070b427812 */ /* 0x000fe400078ec0ff */
[----:B------:R-:W-:-:S02]  /*1620*/  PRMT R11, R51, 0x9910, RZ ;  /* 0x00009910330b7816 */ /* 0x000fc400000000ff */
[----:B------:R-:W-:Y:S02]  /*1630*/  LOP3.LUT R28, R21, 0x20002, R26, 0xf8, !PT ;  /* 0x00020002151c7812 */ /* 0x000fe400078ef81a */
[----:B------:R-:W-:Y:S02]  /*1640*/  LOP3.LUT R72, R10, 0x20002, R31, 0xf8, !PT ;  /* 0x000200020a487812 */ /* 0x000fe400078ef81f */
[----:B------:R-:W-:Y:S02]  /*1650*/  LOP3.LUT R32, R25, 0x20002, R30, 0xf8, !PT ;  /* 0x0002000219207812 */ /* 0x000fe400078ef81e */
[----:B------:R-:W-:Y:S02]  /*1660*/  LOP3.LUT R79, R18, 0x64006400, RZ, 0xfc, !PT ;  /* 0x64006400124f7812 */ /* 0x000fe400078efcff */
[----:B------:R-:W-:Y:S02]  /*1670*/  LOP3.LUT R87, R22, 0x64006400, RZ, 0xfc, !PT ;  /* 0x6400640016577812 */ /* 0x000fe400078efcff */
[----:B------:R-:W-:Y:S01]  /*1680*/  LOP3.LUT R77, R29, 0x64006400, RZ, 0xfc, !PT ;  /* 0x640064001d4d7812 */ /* 0x000fe200078efcff */
[-C--:B------:R-:W-:Y:S01]  /*1690*/  HFMA2 R79, R79, R24.reuse.H0_H0, -132, -132 ;  /* 0xd820d8204f4f7431 */ /* 0x080fe20000040018 */
[----:B------:R-:W-:Y:S01]  /*16a0*/  ISETP.NE.AND P0, PT, R11, RZ, PT ;  /* 0x000000ff0b00720c */ /* 0x000fe20003f05270 */
        /* <DEDUP_REMOVED lines=25> */
[----:B------:R-:W-:Y:S01]  /*1840*/  LOP3.LUT R60, R60, 0x64006400, RZ, 0xfc, !PT ;  /* 0x640064003c3c7812 */ /* 0x000fe200078efcff */
[----:B------:R-:W-:Y:S01]  /*1850*/  HADD2 R96, R57, -1028, -1028 ;  /* 0xe404e40439607430 */ /* 0x000fe20000000000 */
[----:B------:R-:W-:Y:S02]  /*1860*/  LOP3.LUT R66, R66, 0x64006400, RZ, 0xfc, !PT ;  /* 0x6400640042427812 */ /* 0x000fe400078efcff */
[----:B------:R-:W-:Y:S01]  /*1870*/  ISETP.GE.AND P2, PT, R49, 0x2, PT ;  /* 0x000000023100780c */ /* 0x000fe20003f46270 */
[----:B------:R-:W-:Y:S01]  /*1880*/  HADD2 R80, R60, -1028, -1028 ;  /* 0xe404e4043c507430 */ /* 0x000fe20000000000 */
[----:B--2---:R-:W-:-:S02]  /*1890*/  SHF.R.U32.HI R19, RZ, 0xd, R4 ;  /* 0x0000000dff137819 */ /* 0x004fc40000011604 */
[C---:B------:R-:W-:Y:S02]  /*18a0*/  LOP3.LUT R21, R4.reuse, 0x380038, RZ, 0xc0, !PT ;  /* 0x0038003804157812 */ /* 0x040fe400078ec0ff */
[----:B------:R-:W-:Y:S02]  /*18b0*/  SHF.R.U32.HI R10, RZ, 0x6, R4 ;  /* 0x00000006ff0a7819 */ /* 0x000fe40000011604 */
[----:B------:R-:W-:Y:S02]  /*18c0*/  LOP3.LUT R63, R4, 0x70007, RZ, 0xc0, !PT ;  /* 0x00070007043f7812 */ /* 0x000fe400078ec0ff */
[----:B------:R-:W-:Y:S02]  /*18d0*/  SHF.R.U32.HI R25, RZ, 0xd, R5 ;  /* 0x0000000dff197819 */ /* 0x000fe40000011605 */
[----:B------:R-:W-:Y:S02]  /*18e0*/  SHF.R.U32.HI R31, RZ, 0xd, R6 ;  /* 0x0000000dff1f7819 */ /* 0x000fe40000011606 */
[----:B------:R-:W-:-:S02]  /*18f0*/  SHF.R.U32.HI R35, RZ, 0xd, R7 ;  /* 0x0000000dff237819 */ /* 0x000fc40000011607 */
[----:B------:R-:W-:Y:S02]  /*1900*/  LOP3.LUT R4, R20, 0x40004, R19, 0xf8, !PT ;  /* 0x0004000414047812 */ /* 0x000fe400078ef813 */
[----:B------:R-:W-:Y:S02]  /*1910*/  LOP3.LUT R20, R14, 0x380038, RZ, 0xc0, !PT ;  /* 0x003800380e147812 */ /* 0x000fe400078ec0ff */
[C---:B------:R-:W-:Y:S02]  /*1920*/  LOP3.LUT R26, R5.reuse, 0x380038, RZ, 0xc0, !PT ;  /* 0x00380038051a7812 */ /* 0x040fe400078ec0ff */
[----:B------:R-:W-:Y:S02]  /*1930*/  SHF.R.U32.HI R11, RZ, 0x6, R5 ;  /* 0x00000006ff0b7819 */ /* 0x000fe40000011605 */
[----:B------:R-:W-:Y:S02]  /*1940*/  SHF.R.U32.HI R61, RZ, 0x6, R6 ;  /* 0x00000006ff3d7819 */ /* 0x000fe40000011606 */
[----:B------:R-:W-:-:S02]  /*1950*/  LOP3.LUT R64, R5, 0x70007, RZ, 0xc0, !PT ;  /* 0x0007000705407812 */ /* 0x000fc400078ec0ff */
[C---:B------:R-:W-:Y:S02]  /*1960*/  LOP3.LUT R30, R6.reuse, 0x380038, RZ, 0xc0, !PT ;  /* 0x00380038061e7812 */ /* 0x040fe400078ec0ff */
[----:B------:R-:W-:Y:S02]  /*1970*/  LOP3.LUT R67, R6, 0x70007, RZ, 0xc0, !PT ;  /* 0x0007000706437812 */ /* 0x000fe400078ec0ff */
[C---:B------:R-:W-:Y:S02]  /*1980*/  LOP3.LUT R70, R7.reuse, 0x380038, RZ, 0xc0, !PT ;  /* 0x0038003807467812 */ /* 0x040fe400078ec0ff */
[----:B------:R-:W-:Y:S02]  /*1990*/  SHF.R.U32.HI R65, RZ, 0x6, R7 ;  /* 0x00000006ff417819 */ /* 0x000fe40000011607 */
[----:B------:R-:W-:Y:S02]  /*19a0*/  LOP3.LUT R68, R7, 0x70007, RZ, 0xc0, !PT ;  /* 0x0007000707447812 */ /* 0x000fe400078ec0ff */
        /* <DEDUP_REMOVED lines=212> */
.L_x_2106:
        /* <DEDUP_REMOVED lines=85> */
.L_x_2107:
        /* <DEDUP_REMOVED lines=79> */
.L_x_2105:
[----:B------:R-:W1:Y:S01]  /*3130*/  S2UR UR5, SR_CTAID.Z ;  /* 0x00000000000579c3 */ /* 0x000e620000002700 */
[----:B------:R-:W-:Y:S01]  /*3140*/  ULDC UR6, c[0x0][0x190] ;  /* 0x0000640000067ab9 */ /* 0x000fe20000000800 */
[----:B------:R-:W-:Y:S01]  /*3150*/  IADD3 R48, R48, 0x20, RZ ;  /* 0x0000002030307810 */ /* 0x000fe20007ffe0ff */
[----:B------:R-:W-:Y:S01]  /*3160*/  IMAD.WIDE R2, R37, c[0x0][0x18c], R2 ;  /* 0x0000630025027a25 */ /* 0x000fe200078e0202 */
[----:B------:R-:W-:Y:S02]  /*3170*/  UIADD3 UR4, UR4, 0x40, URZ ;  /* 0x0000004004047890 */ /* 0x000fe4000fffe03f */
[----:B------:R-:W-:Y:S01]  /*3180*/  ISETP.GE.AND P0, PT, R48, c[0x0][0x1b8], PT ;  /* 0x00006e0030007a0c */ /* 0x000fe20003f06270 */
[----:B------:R-:W-:Y:S01]  /*3190*/  IMAD.MOV.U32 R0, RZ, RZ, R2 ;  /* 0x000000ffff007224 */ /* 0x000fe200078e0002 */
[----:B-1----:R-:W-:-:S04]  /*31a0*/  ULEA UR5, UR5, 0x20, 0x5 ;  /* 0x0000002005057891 */ /* 0x002fc8000f8e283f */
[----:B------:R-:W-:-:S04]  /*31b0*/  UISETP.LT.AND UP0, UPT, UR5, UR6, UPT ;  /* 0x000000060500728c */ /* 0x000fc8000bf01270 */
[----:B------:R-:W-:-:S06]  /*31c0*/  USEL UR5, UR5, UR6, UP0 ;  /* 0x0000000605057287 */ /* 0x000fcc0008000000 */
[----:B------:R-:W-:-:S13]  /*31d0*/  ISETP.LT.AND P2, PT, R48, UR5, PT ;  /* 0x0000000530007c0c */ /* 0x000fda000bf41270 */
[----:B------:R-:W-:Y:S05]  /*31e0*/  @!P0 BRA P2, `(.L_x_2108) ;  /* 0xffffe12000008947 */ /* 0x000fea000103ffff */
.L_x_2104:
        /* <DEDUP_REMOVED lines=9> */
.L_x_2113:
[----:B0-----:R-:W-:Y:S05]  /*3280*/  @!P1 BRA `(.L_x_2110) ;  /* 0x00000f9000009947 */ /* 0x001fea0003800000 */
[----:B0-----:R-:W-:Y:S02]  /*3290*/  IMAD.MOV.U32 R4, RZ, RZ, R0 ;  /* 0x000000ffff047224 */ /* 0x001fe400078e0000 */
        /* <DEDUP_REMOVED lines=154> */
.L_x_2111:
        /* <DEDUP_REMOVED lines=48> */
.L_x_2112:
        /* <DEDUP_REMOVED lines=46> */
.L_x_2110:
[----:B------:R-:W-:Y:S01]  /*4220*/  IADD3 R48, R48, 0x10, RZ ;  /* 0x0000001030307810 */ /* 0x000fe20007ffe0ff */
[----:B------:R-:W-:Y:S01]  /*4230*/  UIADD3 UR4, UR4, 0x20, URZ ;  /* 0x0000002004047890 */ /* 0x000fe2000fffe03f */
[----:B------:R-:W-:Y:S02]  /*4240*/  LEA R0, P3, R13, R0, 0x2 ;  /* 0x000000000d007211 */ /* 0x000fe400078610ff */
[C---:B------:R-:W-:Y:S02]  /*4250*/  ISETP.GE.AND P2, PT, R48.reuse, c[0x0][0x1bc], PT ;  /* 0x00006f0030007a0c */ /* 0x040fe40003f46270 */
[----:B------:R-:W-:Y:S01]  /*4260*/  ISETP.LT.AND P4, PT, R48, R47, PT ;  /* 0x0000002f3000720c */ /* 0x000fe20003f81270 */
[----:B------:R-:W-:-:S12]  /*4270*/  IMAD.X R3, R3, 0x1, R2, P3 ;  /* 0x0000000103037824 */ /* 0x000fd800018e0602 */
[----:B------:R-:W-:Y:S05]  /*4280*/  @!P2 BRA P4, `(.L_x_2113) ;  /* 0xffffeff00000a947 */ /* 0x000fea000203ffff */
.L_x_2109:
[----:B------:R-:W-:Y:S05]  /*4290*/  @!P1 EXIT ;  /* 0x000000000000994d */ /* 0x000fea0003800000 */
[----:B------:R-:W1:Y:S01]  /*42a0*/  S2R R3, SR_CTAID.X ;  /* 0x0000000000037919 */ /* 0x000e620000002500 */
[----:B-----5:R-:W-:-:S03]  /*42b0*/  IMAD.MOV.U32 R9, RZ, RZ, 0x2 ;  /* 0x00000002ff097424 */ /* 0x020fc600078e00ff */
        /* <DEDUP_REMOVED lines=13> */
.L_x_2117:
[----:B------:R-:W0:Y:S02]  /*4390*/  LDS R6, [R4] ;  /* 0x0000000004067984 */ /* 0x000e240000000800 */
[----:B0-----:R-:W-:-:S06]  /*43a0*/  HADD2 R7, R6, R42 ;  /* 0x0000002a06077230 */ /* 0x001fcc0000000000 */
[----:B------:R-:W0:Y:S02]  /*43b0*/  ATOMS.CAST.SPIN R7, [R4], R6, R7 ;  /* 0x000000060407738d */ /* 0x000e240001800007 */
[----:B0-----:R-:W-:-:S13]  /*43c0*/  ISETP.EQ.U32.AND P0, PT, R7, 0x1, PT ;  /* 0x000000010700780c */ /* 0x001fda0003f02070 */
[----:B------:R-:W-:Y:S05]  /*43d0*/  @!P0 BRA `(.L_x_2117) ;  /* 0xffffffb000008947 */ /* 0x000fea000383ffff */
[----:B------:R-:W-:Y:S05]  /*43e0*/  BRA `(.L_x_2115) ;  /* 0x0000003000007947 */ /* 0x000fea0003800000 */
.L_x_2116:
[----:B0-----:R-:W2:Y:S02]  /*43f0*/  LD.E R4, [R2.64] ;  /* 0x0000000802047980 */ /* 0x001ea4000c101900 */
[----:B--2---:R-:W-:-:S05]  /*4400*/  IMAD.IADD R5, R42, 0x1, R4 ;  /* 0x000000012a057824 */ /* 0x004fca00078e0204 */
[----:B------:R0:W-:Y:S02]  /*4410*/  ST.E [R2.64], R5 ;  /* 0x0000000502007985 */ /* 0x0001e4000c101908 */
.L_x_2115:
[----:B------:R-:W-:Y:S05]  /*4420*/  BSYNC B0 ;  /* 0x0000000000007941 */ /* 0x000fea0003800000 */
.L_x_2114:
[----:B------:R-:W2:Y:S01]  /*4430*/  ATOM.E.ADD.F16x2.RN.STRONG.GPU P0, RZ, [R2.64+0x4], R41 ;  /* 0x0000042902ff798a */ /* 0x000ea2000810e9c8 */
[----:B------:R-:W-:Y:S01]  /*4440*/  BSSY B0, `(.L_x_2118) ;  /* 0x000000f000007945 */ /* 0x000fe20003800000 */
[----:B--2---:R-:W-:Y:S05]  /*4450*/  @P0 BRA `(.L_x_2119) ;  /* 0x000000d000000947 */ /* 0x004fea0003800000 */
[----:B------:R-:W1:Y:S02]  /*4460*/  QSPC.E.S P0, RZ, [R2+0x4] ;  /* 0x0000040002ff73aa */ /* 0x000e640000000500 */
[----:B-1----:R-:W-:Y:S05]  /*4470*/  @!P0 BRA `(.L_x_2120) ;  /* 0x0000008000008947 */ /* 0x002fea0003800000 */
[----:B0-----:R-:W-:-:S04]  /*4480*/  IADD3 R2, R2, 0x4, RZ ;  /* 0x0000000402027810 */ /* 0x001fc80007ffe0ff */
[----:B------:R-:W-:-:S05]  /*4490*/  LOP3.LUT R2, R2, 0xffffff, RZ, 0xc0, !PT ;  /* 0x00ffffff02027812 */ /* 0x000fca00078ec0ff */
.L_x_2121:
[----:B------:R-:W0:Y:S02]  /*44a0*/  LDS R4, [R2] ;  /* 0x0000000002047984 */ /* 0x000e240000000800 */
[----:B0-----:R-:W-:-:S10]  /*44b0*/  HFMA2.MMA R5, R4, 1, 1, R41 ;  /* 0x3c003c0004057835 */ /* 0x001fd40000000029 */
[----:B------:R-:W0:Y:S02]  /*44c0*/  ATOMS.CAST.SPIN R5, [R2], R4, R5 ;  /* 0x000000040205738d */ /* 0x000e240001800005 */
[----:B0-----:R-:W-:-:S13]  /*44d0*/  ISETP.EQ.U32.AND P0, PT, R5, 0x1, PT ;  /* 0x000000010500780c */ /* 0x001fda0003f02070 */
[----:B------:R-:W-:Y:S05]  /*44e0*/  @!P0 BRA `(.L_x_2121) ;  /* 0xffffffb000008947 */ /* 0x000fea000383ffff */
[----:B------:R-:W-:Y:S05]  /*44f0*/  BRA `(.L_x_2119) ;  /* 0x0000003000007947 */ /* 0x000fea0003800000 */
.L_x_2120:
[----:B0-----:R-:W2:Y:S02]  /*4500*/  LD.E R4, [R2.64+0x4] ;  /* 0x0000040802047980 */ /* 0x001ea4000c101900 */
[----:B--2---:R-:W-:-:S05]  /*4510*/  IMAD.IADD R5, R41, 0x1, R4 ;  /* 0x0000000129057824 */ /* 0x004fca00078e0204 */
[----:B------:R0:W-:Y:S02]  /*4520*/  ST.E [R2.64+0x4], R5 ;  /* 0x0000040502007985 */ /* 0x0001e4000c101908 */
.L_x_2119:
[----:B------:R-:W-:Y:S05]  /*4530*/  BSYNC B0 ;  /* 0x0000000000007941 */ /* 0x000fea0003800000 */
.L_x_2118:
        /* <DEDUP_REMOVED lines=10> */
.L_x_2125:
[----:B------:R-:W0:Y:S02]  /*45e0*/  LDS R6, [R4] ;  /* 0x0000000004067984 */ /* 0x000e240000000800 */
[----:B0-----:R-:W-:-:S06]  /*45f0*/  HADD2 R7, R6, R40 ;  /* 0x0000002806077230 */ /* 0x001fcc0000000000 */
[----:B------:R-:W0:Y:S02]  /*4600*/  ATOMS.CAST.SPIN R7, [R4], R6, R7 ;  /* 0x000000060407738d */ /* 0x000e240001800007 */
[----:B0-----:R-:W-:-:S13]  /*4610*/  ISETP.EQ.U32.AND P0, PT, R7, 0x1, PT ;  /* 0x000000010700780c */ /* 0x001fda0003f02070 */
[----:B------:R-:W-:Y:S05]  /*4620*/  @!P0 BRA `(.L_x_2125) ;  /* 0xffffffb000008947 */ /* 0x000fea000383ffff */
[----:B------:R-:W-:Y:S05]  /*4630*/  BRA `(.L_x_2123) ;  /* 0x0000003000007947 */ /* 0x000fea0003800000 */
.L_x_2124:
[----:B------:R-:W2:Y:S02]  /*4640*/  LD.E R4, [R2.64] ;  /* 0x0000000802047980 */ /* 0x000ea4000c101900 */
[----:B--2---:R-:W-:-:S05]  /*4650*/  IMAD.IADD R5, R40, 0x1, R4 ;  /* 0x0000000128057824 */ /* 0x004fca00078e0204 */
[----:B------:R0:W-:Y:S02]  /*4660*/  ST.E [R2.64], R5 ;  /* 0x0000000502007985 */ /* 0x0001e4000c101908 */
.L_x_2123:
[----:B------:R-:W-:Y:S05]  /*4670*/  BSYNC B0 ;  /* 0x0000000000007941 */ /* 0x000fea0003800000 */
.L_x_2122:
[----:B------:R-:W2:Y:S01]  /*4680*/  ATOM.E.ADD.F16x2.RN.STRONG.GPU P0, RZ, [R2.64+0x4], R39 ;  /* 0x0000042702ff798a */ /* 0x000ea2000810e9c8 */
[----:B------:R-:W-:Y:S01]  /*4690*/  BSSY B0, `(.L_x_2126) ;  /* 0x000000f000007945 */ /* 0x000fe20003800000 */
[----:B--2---:R-:W-:Y:S05]  /*46a0*/  @P0 BRA `(.L_x_2127) ;  /* 0x000000d000000947 */ /* 0x004fea0003800000 */
[----:B------:R-:W1:Y:S02]  /*46b0*/  QSPC.E.S P0, RZ, [R2+0x4] ;  /* 0x0000040002ff73aa */ /* 0x000e640000000500 */
[----:B-1----:R-:W-:Y:S05]  /*46c0*/  @!P0 BRA `(.L_x_2128) ;  /* 0x0000008000008947 */ /* 0x002fea0003800000 */
[----:B0-----:R-:W-:-:S04]  /*46d0*/  IADD3 R2, R2, 0x4, RZ ;  /* 0x0000000402027810 */ /* 0x001fc80007ffe0ff */
[----:B------:R-:W-:-:S05]  /*46e0*/  LOP3.LUT R2, R2, 0xffffff, RZ, 0xc0, !PT ;  /* 0x00ffffff02027812 */ /* 0x000fca00078ec0ff */
.L_x_2129:
[----:B------:R-:W0:Y:S02]  /*46f0*/  LDS R4, [R2] ;  /* 0x0000000002047984 */ /* 0x000e240000000800 */
[----:B0-----:R-:W-:-:S10]  /*4700*/  HFMA2.MMA R5, R4, 1, 1, R39 ;  /* 0x3c003c0004057835 */ /* 0x001fd40000000027 */
[----:B------:R-:W0:Y:S02]  /*4710*/  ATOMS.CAST.SPIN R5, [R2], R4, R5 ;  /* 0x000000040205738d */ /* 0x000e240001800005 */
[----:B0-----:R-:W-:-:S13]  /*4720*/  ISETP.EQ.U32.AND P0, PT, R5, 0x1, PT ;  /* 0x000000010500780c */ /* 0x001fda0003f02070 */
[----:B------:R-:W-:Y:S05]  /*4730*/  @!P0 BRA `(.L_x_2129) ;  /* 0xffffffb000008947 */ /* 0x000fea000383ffff */
[----:B------:R-:W-:Y:S05]  /*4740*/  BRA `(.L_x_2127) ;  /* 0x0000003000007947 */ /* 0x000fea0003800000 */
.L_x_2128:
[----:B------:R-:W2:Y:S02]  /*4750*/  LD.E R4, [R2.64+0x4] ;  /* 0x0000040802047980 */ /* 0x000ea4000c101900 */
[----:B0-2---:R-:W-:-:S05]  /*4760*/  IMAD.IADD R5, R39, 0x1, R4 ;  /* 0x0000000127057824 */ /* 0x005fca00078e0204 */
[----:B------:R0:W-:Y:S02]  /*4770*/  ST.E [R2.64+0x4], R5 ;  /* 0x0000040502007985 */ /* 0x0001e4000c101908 */
.L_x_2127:
[----:B------:R-:W-:Y:S05]  /*4780*/  BSYNC B0 ;  /* 0x0000000000007941 */ /* 0x000fea0003800000 */
.L_x_2126:
        /* <DEDUP_REMOVED lines=10> */
.L_x_2133:
[----:B------:R-:W0:Y:S02]  /*4830*/  LDS R4, [R0] ;  /* 0x0000000000047984 */ /* 0x000e240000000800 */
[----:B0-----:R-:W-:-:S06]  /*4840*/  HADD2 R5, R4, R38 ;  /* 0x0000002604057230 */ /* 0x001fcc0000000000 */
[----:B------:R-:W0:Y:S02]  /*4850*/  ATOMS.CAST.SPIN R5, [R0], R4, R5 ;  /* 0x000000040005738d */ /* 0x000e240001800005 */
[----:B0-----:R-:W-:-:S13]  /*4860*/  ISETP.EQ.U32.AND P0, PT, R5, 0x1, PT ;  /* 0x000000010500780c */ /* 0x001fda0003f02070 */
[----:B------:R-:W-:Y:S05]  /*4870*/  @!P0 BRA `(.L_x_2133) ;  /* 0xffffffb000008947 */ /* 0x000fea000383ffff */
[----:B------:R-:W-:Y:S05]  /*4880*/  BRA `(.L_x_2131) ;  /* 0x0000003000007947 */ /* 0x000fea0003800000 */
.L_x_2132:
[----:B------:R-:W2:Y:S02]  /*4890*/  LD.E R0, [R2.64] ;  /* 0x0000000802007980 */ /* 0x000ea4000c101900 */
[----:B--2---:R-:W-:-:S05]  /*48a0*/  IMAD.IADD R5, R38, 0x1, R0 ;  /* 0x0000000126057824 */ /* 0x004fca00078e0200 */
[----:B------:R0:W-:Y:S02]  /*48b0*/  ST.E [R2.64], R5 ;  /* 0x0000000502007985 */ /* 0x0001e4000c101908 */
.L_x_2131:
[----:B------:R-:W-:Y:S05]  /*48c0*/  BSYNC B0 ;  /* 0x0000000000007941 */ /* 0x000fea0003800000 */
.L_x_2130:
[----:B------:R-:W2:Y:S02]  /*48d0*/  ATOM.E.ADD.F16x2.RN.STRONG.GPU P0, RZ, [R2.64+0x4], R36 ;  /* 0x0000042402ff798a */ /* 0x000ea4000810e9c8 */
[----:B--2---:R-:W-:Y:S05]  /*48e0*/  @P0 EXIT ;  /* 0x000000000000094d */ /* 0x004fea0003800000 */
[----:B------:R-:W1:Y:S02]  /*48f0*/  QSPC.E.S P0, RZ, [R2+0x4] ;  /* 0x0000040002ff73aa */ /* 0x000e640000000500 */
[----:B-1----:R-:W-:Y:S05]  /*4900*/  @!P0 BRA `(.L_x_2134) ;  /* 0x0000008000008947 */ /* 0x002fea0003800000 */
[----:B0-----:R-:W-:-:S04]  /*4910*/  IADD3 R2, R2, 0x4, RZ ;  /* 0x0000000402027810 */ /* 0x001fc80007ffe0ff */
[----:B------:R-:W-:-:S05]  /*4920*/  LOP3.LUT R2, R2, 0xffffff, RZ, 0xc0, !PT ;  /* 0x00ffffff02027812 */ /* 0x000fca00078ec0ff */
.L_x_2135:
[----:B------:R-:W0:Y:S02]  /*4930*/  LDS R4, [R2] ;  /* 0x0000000002047984 */ /* 0x000e240000000800 */
[----:B0-----:R-:W-:-:S10]  /*4940*/  HFMA2.MMA R5, R4, 1, 1, R36 ;  /* 0x3c003c0004057835 */ /* 0x001fd40000000024 */
[----:B------:R-:W0:Y:S02]  /*4950*/  ATOMS.CAST.SPIN R5, [R2], R4, R5 ;  /* 0x000000040205738d */ /* 0x000e240001800005 */
[----:B0-----:R-:W-:-:S13]  /*4960*/  ISETP.EQ.U32.AND P0, PT, R5, 0x1, PT ;  /* 0x000000010500780c */ /* 0x001fda0003f02070 */
[----:B------:R-:W-:Y:S05]  /*4970*/  @!P0 BRA `(.L_x_2135) ;  /* 0xffffffb000008947 */ /* 0x000fea000383ffff */
[----:B------:R-:W-:Y:S05]  /*4980*/  EXIT ;  /* 0x000000000000794d */ /* 0x000fea0003800000 */
.L_x_2134:
[----:B------:R-:W2:Y:S02]  /*4990*/  LD.E R0, [R2.64+0x4] ;  /* 0x0000040802007980 */ /* 0x000ea4000c101900 */
[----:B0-2---:R-:W-:-:S05]  /*49a0*/  IMAD.IADD R5, R36, 0x1, R0 ;  /* 0x0000000124057824 */ /* 0x005fca00078e0200 */
[----:B------:R-:W-:Y:S01]  /*49b0*/  ST.E [R2.64+0x4], R5 ;  /* 0x0000040502007985 */ /* 0x000fe2000c101908 */
[----:B------:R-:W-:Y:S05]  /*49c0*/  EXIT ;  /* 0x000000000000794d */ /* 0x000fea0003800000 */
.L_x_2136:
        /* <DEDUP_REMOVED lines=11> */
.L_x_3298:


//--------------------- .text._Z23gemm_half_q_half_kernelILi3ELi2ELb1ELb0ELi32EEvPK6__halfPKjS4_S2_PS0_iiiiPKtS7_iiiiiibS2_i --------------------------
	.section	.text._Z23gemm_half_q_half_kernelILi3ELi2ELb1ELb0ELi32EEvPK6__halfPKjS4_S2_PS0_iiiiPKtS7_iiiiiibS2_i,"ax",@progbits
	.sectioninfo	@"SHI_REGISTERS=62"
	.align	128
        .global         _Z23gemm_half_q_half_kernelILi3ELi2ELb1ELb0ELi32EEvPK6__halfPKjS4_S2_PS0_iiiiPKtS7_iiiiiibS2_i
        .type           _Z23gemm_half_q_half_kernelILi3ELi2ELb1ELb0ELi32EEvPK6__halfPKjS4_S2_PS0_iiiiPKtS7_iiiiiibS2_i,@function
        .size           _Z23gemm_half_q_half_kernelILi3ELi2ELb1ELb0ELi32EEvPK6__halfPKjS4_S2_PS0_iiiiPKtS7_iiiiiibS2_i,(.L_x_3299 - _Z23gemm_half_q_half_kernelILi3ELi2ELb1ELb0ELi32EEvPK6__halfPKjS4_S2_PS0_iiiiPKtS7_iiiiiibS2_i)
        .other          _Z23gemm_half_q_half_kernelILi3ELi2ELb1ELb0ELi32EEvPK6__halfPKjS4_S2_PS0_iiiiPKtS7_iiiiiibS2_i,@"STO_CUDA_ENTRY STV_DEFAULT"
_Z23gemm_half_q_half_kernelILi3ELi2ELb1ELb0ELi32EEvPK6__halfPKjS4_S2_PS0_iiiiPKtS7_iiiiiibS2_i:
.text._Z23gemm_half_q_half_kernelILi3ELi2ELb1ELb0ELi32EEvPK6__halfPKjS4_S2_PS0_iiiiPKtS7_iiiiiibS2_i:
        /* <DEDUP_REMOVED lines=34> */
.L_x_2137:
        /* <DEDUP_REMOVED lines=33> */
.L_x_2142:
        /* <DEDUP_REMOVED lines=17> */
.L_x_2141:
        /* <DEDUP_REMOVED lines=17> */
.L_x_2140:
        /* <DEDUP_REMOVED lines=13> */
.L_x_2144:
        /* <DEDUP_REMOVED lines=17> */
.L_x_2143:
        /* <DEDUP_REMOVED lines=15> */
.L_x_2139:
[----:B------:R-:W-:Y:S05]  /*0920*/  BSYNC B0 ;  /* 0x0000000000007941 */ /* 0x000fea0003800000 */
.L_x_2138:
        /* <DEDUP_REMOVED lines=18> */
.L_x_2147:
        /* <DEDUP_REMOVED lines=11> */
.L_x_2146:
        /* <DEDUP_REMOVED lines=10> */
.L_x_2145:
        /* <DEDUP_REMOVED lines=60> */
.L_x_2149:
        /* <DEDUP_REMOVED lines=33> */
[----:B0-----:R-:W0:Y:S08]  /*1170*/  I2F.F16 R15, R22 ;  /* 0x00000016000f7306 */ /* 0x001e300000200c00 */
[----:B------:R-:W1:Y:S01]  /*1180*/  I2F.F16 R17, R16 ;  /* 0x0000001000117306 */ /* 0x000e620000200c00 */
[----:B----4-:R-:W-:-:S07]  /*1190*/  HMUL2 R4, R3.H0_H0, R14.H0_H0 ;  /* 0x2000000e03047232 */ /* 0x010fce0000000800 */
[----:B------:R-:W2:Y:S01]  /*11a0*/  I2F.F16 R25, R24 ;  /* 0x0000001800197306 */ /* 0x000ea20000200c00 */
[-C--:B0-----:R-:W-:Y:S02]  /*11b0*/  HMUL2 R3, R15.H0_H0, R14.reuse.H0_H0 ;  /* 0x2000000e0f037232 */ /* 0x081fe40000000800 */
[-C--:B-1----:R-:W-:Y:S02]  /*11c0*/  HMUL2 R2, R17.H0_H0, R14.reuse.H0_H0 ;  /* 0x2000000e11027232 */ /* 0x082fe40000000800 */
[----:B--2---:R-:W-:Y:S01]  /*11d0*/  HMUL2 R0, R25.H0_H0, R14.H0_H0 ;  /* 0x2000000e19007232 */ /* 0x004fe20000000800 */
[----:B------:R-:W-:Y:S05]  /*11e0*/  @!P2 BRA `(.L_x_2149) ;  /* 0xfffffd700000a947 */ /* 0x000fea000383ffff */
.L_x_2148:
        /* <DEDUP_REMOVED lines=12> */
[----:B------:R-:W-:Y:S01]  /*12b0*/  IMAD.MOV.U32 R51, RZ, RZ, c[0x0][0x18c] ;  /* 0x00006300ff337624 */ /* 0x000fe200078e00ff */
[----:B------:R-:W-:Y:S01]  /*12c0*/  PRMT R9, R9, 0x9910, RZ ;  /* 0x0000991009097816 */ /* 0x000fe200000000ff */
[----:B------:R-:W-:Y:S01]  /*12d0*/  IMAD.MOV.U32 R8, RZ, RZ, R12 ;  /* 0x000000ffff087224 */ /* 0x000fe200078e000c */
[----:B------:R-:W-:Y:S01]  /*12e0*/  SHF.R.S32.HI R13, RZ, 0x1f, R7 ;  /* 0x0000001fff0d7819 */ /* 0x000fe20000011407 */
[----:B------:R-:W-:Y:S01]  /*12f0*/  UMOV UR4, URZ ;  /* 0x0000003f00047c82 */ /* 0x000fe20008000000 */
[----:B------:R-:W-:-:S02]  /*1300*/  IADD3 R7, P4, R10, R7, RZ ;  /* 0x000000070a077210 */ /* 0x000fc40007f9e0ff */
[----:B------:R-:W-:Y:S02]  /*1310*/  ISETP.NE.AND P0, PT, R8, RZ, PT ;  /* 0x000000ff0800720c */ /* 0x000fe40003f05270 */
[----:B------:R-:W-:Y:S02]  /*1320*/  LEA.HI.X.SX32 R10, R10, R13, 0x1, P4 ;  /* 0x0000000d0a0a7211 */ /* 0x000fe400020f0eff */
[----:B------:R-:W-:Y:S02]  /*1330*/  LEA R54, P4, R7, c[0x0][0x168], 0x2 ;  /* 0x00005a0007367a11 */ /* 0x000fe400078810ff */
[----:B------:R-:W-:Y:S02]  /*1340*/  SHF.R.S32.HI R52, RZ, 0x1f, R51 ;  /* 0x0000001fff347819 */ /* 0x000fe40000011433 */
[----:B------:R-:W-:Y:S02]  /*1350*/  ISETP.NE.AND P2, PT, R9, RZ, PT ;  /* 0x000000ff0900720c */ /* 0x000fe40003f45270 */
[----:B------:R-:W-:-:S02]  /*1360*/  ISETP.NE.AND P3, PT, R11, RZ, PT ;  /* 0x000000ff0b00720c */ /* 0x000fc40003f65270 */
[----:B------:R-:W-:Y:S02]  /*1370*/  ISETP.LT.OR P0, PT, R6, 0x3, !P0 ;  /* 0x000000030600780c */ /* 0x000fe40004701670 */
[----:B------:R-:W-:Y:S02]  /*1380*/  LEA.HI.X R53, R7, c[0x0][0x16c], R10, 0x2, P4 ;  /* 0x00005b0007357a11 */ /* 0x000fe400020f140a */
[----:B------:R-:W-:Y:S02]  /*1390*/  PRMT R50, RZ, 0x7610, R50 ;  /* 0x00007610ff327816 */ /* 0x000fe40000000032 */
[----:B------:R-:W-:Y:S02]  /*13a0*/  SHF.L.U64.HI R52, R51, 0x2, R52 ;  /* 0x0000000233347819 */ /* 0x000fe40000010234 */
.L_x_2154:
        /* <DEDUP_REMOVED lines=13> */
[C---:B------:R-:W-:Y:S02]  /*1480*/  LOP3.LUT R9, R10.reuse, 0xc000c, RZ, 0xc0, !PT ;  /* 0x000c000c0a097812 */ /* 0x040fe400078ec0ff */
[----:B------:R-:W-:Y:S02]  /*1490*/  SHF.R.U32.HI R20, RZ, 0x8, R10 ;  /* 0x00000008ff147819 */ /* 0x000fe4000001160a */
[C---:B------:R-:W-:Y:S02]  /*14a0*/  LOP3.LUT R24, R10.reuse, 0x300030, RZ, 0xc0, !PT ;  /* 0x003000300a187812 */ /* 0x040fe400078ec0ff */
[----:B------:R-:W-:-:S02]  /*14b0*/  LOP3.LUT R32, R10, 0xc000c0, RZ, 0xc0, !PT ;  /* 0x00c000c00a207812 */ /* 0x000fc400078ec0ff */
[----:B------:R-:W-:Y:S02]  /*14c0*/  LOP3.LUT R22, R10, 0x30003, RZ, 0xc0, !PT ;  /* 0x000300030a167812 */ /* 0x000fe400078ec0ff */
[----:B------:R-:W-:Y:S02]  /*14d0*/  LOP3.LUT R10, R11, 0xc000c, RZ, 0xc0, !PT ;  /* 0x000c000c0b0a7812 */ /* 0x000fe400078ec0ff */
[----:B------:R-:W-:Y:S02]  /*14e0*/  LOP3.LUT R12, R8, 0xc000c, RZ, 0xc0, !PT ;  /* 0x000c000c080c7812 */ /* 0x000fe400078ec0ff */
[----:B------:R-:W-:Y:S02]  /*14f0*/  SHF.R.U32.HI R16, RZ, 0x8, R8 ;  /* 0x00000008ff107819 */ /* 0x000fe40000011608 */
[----:B------:R-:W-:Y:S02]  /*1500*/  LOP3.LUT R26, R9, 0x64006400, RZ, 0xfc, !PT ;  /* 0x64006400091a7812 */ /* 0x000fe400078efcff */
[----:B------:R-:W-:-:S02]  /*1510*/  SHF.R.U32.HI R21, RZ, 0x8, R11 ;  /* 0x00000008ff157819 */ /* 0x000fc4000001160b */
[C---:B------:R-:W-:Y:S02]  /*1520*/  LOP3.LUT R25, R11.reuse, 0x300030, RZ, 0xc0, !PT ;  /* 0x003000300b197812 */ /* 0x040fe400078ec0ff */
[C---:B------:R-:W-:Y:S02]  /*1530*/  LOP3.LUT R33, R11.reuse, 0xc000c0, RZ, 0xc0, !PT ;  /* 0x00c000c00b217812 */ /* 0x040fe400078ec0ff */
[----:B------:R-:W-:Y:S02]  /*1540*/  LOP3.LUT R23, R11, 0x30003, RZ, 0xc0, !PT ;  /* 0x000300030b177812 */ /* 0x000fe400078ec0ff */
[----:B------:R-:W-:Y:S02]  /*1550*/  LOP3.LUT R34, R10, 0x64006400, RZ, 0xfc, !PT ;  /* 0x640064000a227812 */ /* 0x000fe400078efcff */
[----:B------:R-:W-:Y:S02]  /*1560*/  LOP3.LUT R9, R18, 0xc000c, RZ, 0xc0, !PT ;  /* 0x000c000c12097812 */ /* 0x000fe400078ec0ff */
[----:B------:R-:W-:-:S02]  /*1570*/  LOP3.LUT R15, R8, 0x300030, RZ, 0xc0, !PT ;  /* 0x00300030080f7812 */ /* 0x000fc400078ec0ff */
[C---:B------:R-:W-:Y:S02]  /*1580*/  LOP3.LUT R31, R8.reuse, 0xc000c0, RZ, 0xc0, !PT ;  /* 0x00c000c0081f7812 */ /* 0x040fe400078ec0ff */
        /* <DEDUP_REMOVED lines=123> */
.L_x_2152:
[----:B------:R-:W-:Y:S05]  /*1d40*/  @!P4 BRA `(.L_x_2151) ;  /* 0x000005b00000c947 */ /* 0x000fea0003800000 */
[----:B------:R-:W-:Y:S05]  /*1d50*/  @!P3 BRA `(.L_x_2153) ;  /* 0x000002c00000b947 */ /* 0x000fea0003800000 */
[----:B------:R-:W0:Y:S01]  /*1d60*/  LDS.128 R16, [UR4+0x40] ;  /* 0x00004004ff107984 */ /* 0x000e220008000c00 */
        /* <DEDUP_REMOVED lines=43> */
.L_x_2153:
        /* <DEDUP_REMOVED lines=46> */
.L_x_2151:
[----:B------:R-:W-:Y:S01]  /*2300*/  IADD3 R55, R55, 0x10, RZ ;  /* 0x0000001037377810 */ /* 0x000fe20007ffe0ff */
[----:B------:R-:W-:Y:S01]  /*2310*/  UIADD3 UR4, UR4, 0x20, URZ ;  /* 0x0000002004047890 */ /* 0x000fe2000fffe03f */
[----:B------:R-:W-:Y:S02]  /*2320*/  LEA R54, P5, R51, R54, 0x2 ;  /* 0x0000003633367211 */ /* 0x000fe400078a10ff */
[C---:B------:R-:W-:Y:S02]  /*2330*/  ISETP.GE.AND P4, PT, R55.reuse, c[0x0][0x1bc], PT ;  /* 0x00006f0037007a0c */ /* 0x040fe40003f86270 */
[----:B------:R-:W-:Y:S01]  /*2340*/  ISETP.LT.AND P6, PT, R55, R56, PT ;  /* 0x000000383700720c */ /* 0x000fe20003fc1270 */
[----:B------:R-:W-:-:S12]  /*2350*/  IMAD.X R53, R53, 0x1, R52, P5 ;  /* 0x0000000135357824 */ /* 0x000fd800028e0634 */
[----:B------:R-:W-:Y:S05]  /*2360*/  @!P4 BRA P6, `(.L_x_2154) ;  /* 0xfffff0400000c947 */ /* 0x000fea000303ffff */
.L_x_2150:
        /* <DEDUP_REMOVED lines=16> */
.L_x_2158:
[----:B------:R-:W0:Y:S02]  /*2470*/  LDS R6, [R4] ;  /* 0x0000000004067984 */ /* 0x000e240000000800 */
[----:B0-----:R-:W-:-:S06]  /*2480*/  HADD2 R7, R6, R50 ;  /* 0x0000003206077230 */ /* 0x001fcc0000000000 */
[----:B------:R-:W0:Y:S02]  /*2490*/  ATOMS.CAST.SPIN R7, [R4], R6, R7 ;  /* 0x000000060407738d */ /* 0x000e240001800007 */
[----:B0-----:R-:W-:-:S13]  /*24a0*/  ISETP.EQ.U32.AND P0, PT, R7, 0x1, PT ;  /* 0x000000010700780c */ /* 0x001fda0003f02070 */
[----:B------:R-:W-:Y:S05]  /*24b0*/  @!P0 BRA `(.L_x_2158) ;  /* 0xffffffb000008947 */ /* 0x000fea000383ffff */
[----:B------:R-:W-:Y:S05]  /*24c0*/  BRA `(.L_x_2156) ;  /* 0x0000003000007947 */ /* 0x000fea0003800000 */
.L_x_2157:
[----:B------:R-:W2:Y:S02]  /*24d0*/  LD.E R4, [R2.64] ;  /* 0x0000000602047980 */ /* 0x000ea4000c101900 */
[----:B--2---:R-:W-:-:S05]  /*24e0*/  IMAD.IADD R7, R50, 0x1, R4 ;  /* 0x0000000132077824 */ /* 0x004fca00078e0204 */
[----:B------:R0:W-:Y:S02]  /*24f0*/  ST.E [R2.64], R7 ;  /* 0x0000000702007985 */ /* 0x0001e4000c101906 */
.L_x_2156:
[----:B------:R-:W-:Y:S05]  /*2500*/  BSYNC B0 ;  /* 0x0000000000007941 */ /* 0x000fea0003800000 */
.L_x_2155:
[----:B------:R-:W2:Y:S01]  /*2510*/  ATOM.E.ADD.F16x2.RN.STRONG.GPU P0, RZ, [R2.64+0x4], R49 ;  /* 0x0000043102ff798a */ /* 0x000ea2000810e9c6 */
[----:B------:R-:W-:Y:S01]  /*2520*/  BSSY B0, `(.L_x_2159) ;  /* 0x000000f000007945 */ /* 0x000fe20003800000 */
[----:B--2---:R-:W-:Y:S05]  /*2530*/  @P0 BRA `(.L_x_2160) ;  /* 0x000000d000000947 */ /* 0x004fea0003800000 */
[----:B------:R-:W1:Y:S02]  /*2540*/  QSPC.E.S P0, RZ, [R2+0x4] ;  /* 0x0000040002ff73aa */ /* 0x000e640000000500 */
[----:B-1----:R-:W-:Y:S05]  /*2550*/  @!P0 BRA `(.L_x_2161) ;  /* 0x0000008000008947 */ /* 0x002fea0003800000 */
[----:B0-----:R-:W-:-:S04]  /*2560*/  IADD3 R2, R2, 0x4, RZ ;  /* 0x0000000402027810 */ /* 0x001fc80007ffe0ff */
[----:B------:R-:W-:-:S05]  /*2570*/  LOP3.LUT R2, R2, 0xffffff, RZ, 0xc0, !PT ;  /* 0x00ffffff02027812 */ /* 0x000fca00078ec0ff */
.L_x_2162:
[----:B------:R-:W0:Y:S02]  /*2580*/  LDS R6, [R2] ;  /* 0x0000000002067984 */ /* 0x000e240000000800 */
[----:B0-----:R-:W-:-:S10]  /*2590*/  HFMA2.MMA R7, R6, 1, 1, R49 ;  /* 0x3c003c0006077835 */ /* 0x001fd40000000031 */
[----:B------:R-:W0:Y:S02]  /*25a0*/  ATOMS.CAST.SPIN R7, [R2], R6, R7 ;  /* 0x000000060207738d */ /* 0x000e240001800007 */
[----:B0-----:R-:W-:-:S13]  /*25b0*/  ISETP.EQ.U32.AND P0, PT, R7, 0x1, PT ;  /* 0x000000010700780c */ /* 0x001fda0003f02070 */
[----:B------:R-:W-:Y:S05]  /*25c0*/  @!P0 BRA `(.L_x_2162) ;  /* 0xffffffb000008947 */ /* 0x000fea000383ffff */
[----:B------:R-:W-:Y:S05]  /*25d0*/  BRA `(.L_x_2160) ;  /* 0x0000003000007947 */ /* 0x000fea0003800000 */
.L_x_2161:
[----:B------:R-:W2:Y:S02]  /*25e0*/  LD.E R4, [R2.64+0x4] ;  /* 0x0000040602047980 */ /* 0x000ea4000c101900 */
[----:B0-2---:R-:W-:-:S05]  /*25f0*/  IMAD.IADD R7, R49, 0x1, R4 ;  /* 0x0000000131077824 */ /* 0x005fca00078e0204 */
[----:B------:R0:W-:Y:S02]  /*2600*/  ST.E [R2.64+0x4], R7 ;  /* 0x0000040702007985 */ /* 0x0001e4000c101906 */
.L_x_2160:
[----:B------:R-:W-:Y:S05]  /*2610*/  BSYNC B0 ;  /* 0x0000000000007941 */ /* 0x000fea0003800000 */
.L_x_2159:
        /* <DEDUP_REMOVED lines=10> */
.L_x_2166:
[----:B------:R-:W0:Y:S02]  /*26c0*/  LDS R6, [R4] ;  /* 0x0000000004067984 */ /* 0x000e240000000800 */
[----:B0-----:R-:W-:-:S06]  /*26d0*/  HADD2 R7, R6, R48 ;  /* 0x0000003006077230 */ /* 0x001fcc0000000000 */
[----:B------:R-:W0:Y:S02]  /*26e0*/  ATOMS.CAST.SPIN R7, [R4], R6, R7 ;  /* 0x000000060407738d */ /* 0x000e240001800007 */
[----:B0-----:R-:W-:-:S13]  /*26f0*/  ISETP.EQ.U32.AND P0, PT, R7, 0x1, PT ;  /* 0x000000010700780c */ /* 0x001fda0003f02070 */
[----:B------:R-:W-:Y:S05]  /*2700*/  @!P0 BRA `(.L_x_2166) ;  /* 0xffffffb000008947 */ /* 0x000fea000383ffff */
[----:B------:R-:W-:Y:S05]  /*2710*/  BRA `(.L_x_2164) ;  /* 0x0000003000007947 */ /* 0x000fea0003800000 */
.L_x_2165:
[----:B------:R-:W2:Y:S02]  /*2720*/  LD.E R4, [R2.64] ;  /* 0x0000000602047980 */ /* 0x000ea4000c101900 */
[----:B--2---:R-:W-:-:S05]  /*2730*/  IMAD.IADD R7, R48, 0x1, R4 ;  /* 0x0000000130077824 */ /* 0x004fca00078e0204 */
[----:B------:R0:W-:Y:S02]  /*2740*/  ST.E [R2.64], R7 ;  /* 0x0000000702007985 */ /* 0x0001e4000c101906 */
.L_x_2164:
[----:B------:R-:W-:Y:S05]  /*2750*/  BSYNC B0 ;  /* 0x0000000000007941 */ /* 0x000fea0003800000 */
.L_x_2163:
[----:B------:R-:W2:Y:S01]  /*2760*/  ATOM.E.ADD.F16x2.RN.STRONG.GPU P0, RZ, [R2.64+0x4], R47 ;  /* 0x0000042f02ff798a */ /* 0x000ea2000810e9c6 */
[----:B------:R-:W-:Y:S01]  /*2770*/  BSSY B0, `(.L_x_2167) ;  /* 0x000000f000007945 */ /* 0x000fe20003800000 */
[----:B--2---:R-:W-:Y:S05]  /*2780*/  @P0 BRA `(.L_x_2168) ;  /* 0x000000d000000947 */ /* 0x004fea0003800000 */
[----:B------:R-:W1:Y:S02]  /*2790*/  QSPC.E.S P0, RZ, [R2+0x4] ;  /* 0x0000040002ff73aa */ /* 0x000e640000000500 */
[----:B-1----:R-:W-:Y:S05]  /*27a0*/  @!P0 BRA `(.L_x_2169) ;  /* 0x0000008000008947 */ /* 0x002fea0003800000 */
[----:B0-----:R-:W-:-:S04]  /*27b0*/  IADD3 R2, R2, 0x4, RZ ;  /* 0x0000000402027810 */ /* 0x001fc80007ffe0ff */
[----:B------:R-:W-:-:S05]  /*27c0*/  LOP3.LUT R2, R2, 0xffffff, RZ, 0xc0, !PT ;  /* 0x00ffffff02027812 */ /* 0x000fca00078ec0ff */
.L_x_2170:
[----:B------:R-:W0:Y:S02]  /*27d0*/  LDS R6, [R2] ;  /* 0x0000000002067984 */ /* 0x000e240000000800 */
[----:B0-----:R-:W-:-:S10]  /*27e0*/  HFMA2.MMA R7, R6, 1, 1, R47 ;  /* 0x3c003c0006077835 */ /* 0x001fd4000000002f */
[----:B------:R-:W0:Y:S02]  /*27f0*/  ATOMS.CAST.SPIN R7, [R2], R6, R7 ;  /* 0x000000060207738d */ /* 0x000e240001800007 */
[----:B0-----:R-:W-:-:S13]  /*2800*/  ISETP.EQ.U32.AND P0, PT, R7, 0x1, PT ;  /* 0x000000010700780c */ /* 0x001fda0003f02070 */
[----:B------:R-:W-:Y:S05]  /*2810*/  @!P0 BRA `(.L_x_2170) ;  /* 0xffffffb000008947 */ /* 0x000fea000383ffff */
[----:B------:R-:W-:Y:S05]  /*2820*/  BRA `(.L_x_2168) ;  /* 0x0000003000007947 */ /* 0x000fea0003800000 */
.L_x_2169:
[----:B------:R-:W2:Y:S02]  /*2830*/  LD.E R4, [R2.64+0x4] ;  /* 0x0000040602047980 */ /* 0x000ea4000c101900 */
[----:B0-2---:R-:W-:-:S05]  /*2840*/  IMAD.IADD R7, R47, 0x1, R4 ;  /* 0x000000012f077824 */ /* 0x005fca00078e0204 */
[----:B------:R0:W-:Y:S02]  /*2850*/  ST.E [R2.64+0x4], R7 ;  /* 0x0000040702007985 */ /* 0x0001e4000c101906 */
.L_x_2168:
[----:B------:R-:W-:Y:S05]  /*2860*/  BSYNC B0 ;  /* 0x0000000000007941 */ /* 0x000fea0003800000 */
.L_x_2167:
        /* <DEDUP_REMOVED lines=10> */
.L_x_2174:
[----:B------:R-:W0:Y:S02]  /*2910*/  LDS R6, [R0] ;  /* 0x0000000000067984 */ /* 0x000e240000000800 */
[----:B0-----:R-:W-:-:S06]  /*2920*/  HADD2 R7, R6, R46 ;  /* 0x0000002e06077230 */ /* 0x001fcc0000000000 */
[----:B------:R-:W0:Y:S02]  /*2930*/  ATOMS.CAST.SPIN R7, [R0], R6, R7 ;  /* 0x000000060007738d */ /* 0x000e240001800007 */
[----:B0-----:R-:W-:-:S13]  /*2940*/  ISETP.EQ.U32.AND P0, PT, R7, 0x1, PT ;  /* 0x000000010700780c */ /* 0x001fda0003f02070 */
[----:B------:R-:W-:Y:S05]  /*2950*/  @!P0 BRA `(.L_x_2174) ;  /* 0xffffffb000008947 */ /* 0x000fea000383ffff */
[----:B------:R-:W-:Y:S05]  /*2960*/  BRA `(.L_x_2172) ;  /* 0x0000003000007947 */ /* 0x000fea0003800000 */
.L_x_2173:
[----:B------:R-:W2:Y:S02]  /*2970*/  LD.E R0, [R2.64] ;  /* 0x0000000602007980 */ /* 0x000ea4000c101900 */
[----:B--2---:R-:W-:-:S05]  /*2980*/  IMAD.IADD R7, R46, 0x1, R0 ;  /* 0x000000012e077824 */ /* 0x004fca00078e0200 */
[----:B------:R0:W-:Y:S02]  /*2990*/  ST.E [R2.64], R7 ;  /* 0x0000000702007985 */ /* 0x0001e4000c101906 */
.L_x_2172:
[----:B------:R-:W-:Y:S05]  /*29a0*/  BSYNC B0 ;  /* 0x0000000000007941 */ /* 0x000fea0003800000 */
.L_x_2171:
[----:B------:R-:W2:Y:S02]  /*29b0*/  ATOM.E.ADD.F16x2.RN.STRONG.GPU P0, RZ, [R2.64+0x4], R5 ;  /* 0x0000040502ff798a */ /* 0x000ea4000810e9c6 */
[----:B--2---:R-:W-:Y:S05]  /*29c0*/  @P0 EXIT ;  /* 0x000000000000094d */ /* 0x004fea0003800000 */
[----:B------:R-:W1:Y:S02]  /*29d0*/  QSPC.E.S P0, RZ, [R2+0x4] ;  /* 0x0000040002ff73aa */ /* 0x000e640000000500 */
[----:B-1----:R-:W-:Y:S05]  /*29e0*/  @!P0 BRA `(.L_x_2175) ;  /* 0x0000009000008947 */ /* 0x002fea0003800000 */
[----:B0-----:R-:W-:Y:S01]  /*29f0*/  IADD3 R2, R2, 0x4, RZ ;  /* 0x0000000402027810 */ /* 0x001fe20007ffe0ff */
[----:B------:R-:W-:-:S03]  /*2a00*/  IMAD.MOV.U32 R3, RZ, RZ, R5 ;  /* 0x000000ffff037224 */ /* 0x000fc600078e0005 */
[----:B------:R-:W-:-:S05]  /*2a10*/  LOP3.LUT R2, R2, 0xffffff, RZ, 0xc0, !PT ;  /* 0x00ffffff02027812 */ /* 0x000fca00078ec0ff */
.L_x_2176:
[----:B------:R-:W0:Y:S02]  /*2a20*/  LDS R4, [R2] ;  /* 0x0000000002047984 */ /* 0x000e240000000800 */
[----:B0-----:R-:W-:-:S10]  /*2a30*/  HFMA2.MMA R5, R4, 1, 1, R3 ;  /* 0x3c003c0004057835 */ /* 0x001fd40000000003 */
[----:B------:R-:W0:Y:S02]  /*2a40*/  ATOMS.CAST.SPIN R5, [R2], R4, R5 ;  /* 0x000000040205738d */ /* 0x000e240001800005 */
[----:B0-----:R-:W-:-:S13]  /*2a50*/  ISETP.EQ.U32.AND P0, PT, R5, 0x1, PT ;  /* 0x000000010500780c */ /* 0x001fda0003f02070 */
[----:B------:R-:W-:Y:S05]  /*2a60*/  @!P0 BRA `(.L_x_2176) ;  /* 0xffffffb000008947 */ /* 0x000fea000383ffff */
[----:B------:R-:W-:Y:S05]  /*2a70*/  EXIT ;  /* 0x000000000000794d */ /* 0x000fea0003800000 */
.L_x_2175:
[----:B------:R-:W2:Y:S02]  /*2a80*/  LD.E R0, [R2.64+0x4] ;  /* 0x0000040602007980 */ /* 0x000ea4000c101900 */
[----:B--2---:R-:W-:-:S05]  /*2a90*/  IMAD.IADD R5, R5, 0x1, R0 ;  /* 0x0000000105057824 */ /* 0x004fca00078e0200 */
[----:B------:R-:W-:Y:S01]  /*2aa0*/  ST.E [R2.64+0x4], R5 ;  /* 0x0000040502007985 */ /* 0x000fe2000c101906 */
[----:B------:R-:W-:Y:S05]  /*2ab0*/  EXIT ;  /* 0x000000000000794d */ /* 0x000fea0003800000 */
.L_x_2177:
        /* <DEDUP_REMOVED lines=12> */
.L_x_3299:


//--------------------- .text._Z23gemm_half_q_half_kernelILi2ELi32ELb1ELb0ELi64EEvPK6__halfPKjS4_S2_PS0_iiiiPKtS7_iiiiiibS2_i --------------------------
	.section	.text._Z23gemm_half_q_half_kernelILi2ELi32ELb1ELb0ELi64EEvPK6__halfPKjS4_S2_PS0_iiiiPKtS7_iiiiiibS2_i,"ax",@progbits
	.sectioninfo	@"SHI_REGISTERS=60"
	.align	128
        .global         _Z23gemm_half_q_half_kernelILi2ELi32ELb1ELb0ELi64EEvPK6__halfPKjS4_S2_PS0_iiiiPKtS7_iiiiiibS2_i
        .type           _Z23gemm_half_q_half_kernelILi2ELi32ELb1ELb0ELi64EEvPK6__halfPKjS4_S2_PS0_iiiiPKtS7_iiiiiibS2_i,@function
        .size           _Z23gemm_half_q_half_kernelILi2ELi32ELb1ELb0ELi64EEvPK6__halfPKjS4_S2_PS0_iiiiPKtS7_iiiiiibS2_i,(.L_x_3300 - _Z23gemm_half_q_half_kernelILi2ELi32ELb1ELb0ELi64EEvPK6__halfPKjS4_S2_PS0_iiiiPKtS7_iiiiiibS2_i)
        .other          _Z23gemm_half_q_half_kernelILi2ELi32ELb1ELb0ELi64EEvPK6__halfPKjS4_S2_PS0_iiiiPKtS7_iiiiiibS2_i,@"STO_CUDA_ENTRY STV_DEFAULT"
_Z23gemm_half_q_half_kernelILi2ELi32ELb1ELb0ELi64EEvPK6__halfPKjS4_S2_PS0_iiiiPKtS7_iiiiiibS2_i:
.text._Z23gemm_half_q_half_kernelILi2ELi32ELb1ELb0ELi64EEvPK6__halfPKjS4_S2_PS0_iiiiPKtS7_iiiiiibS2_i:
        /* <DEDUP_REMOVED lines=14> */
[----:B-12---:R-:W-:Y:S01]  /*00e0*/  ISETP.GE.AND P0, PT, R4, 0x2, PT ;  /* 0x000000020400780c */ /* 0x006fe20003f06270 */
[----:B------:R-:W-:Y:S02]  /*00f0*/  IMAD.MOV.U32 R10, RZ, RZ, c[0x0][0x1c8] ;  /* 0x00007200ff0a7624 */ /* 0x000fe400078e00ff */
[----:B------:R-:W-:-:S05]  /*0100*/  IMAD.MOV.U32 R11, RZ, RZ, c[0x0][0x1cc] ;  /* 0x00007300ff0b7624 */ /* 0x000fca00078e00ff */
[----:B------:R-:W2:Y:S05]  /*0110*/  LDG.E.U16 R3, [R10.64] ;  /* 0x000000060a037981 */ /* 0x000eaa000c1e1500 */
[----:B------:R-:W-:Y:S02]  /*0120*/  @P0 IMAD.MOV.U32 R12, RZ, RZ, c[0x0][0x1d0] ;  /* 0x00007400ff0c0624 */ /* 0x000fe400078e00ff */
[----:B------:R-:W-:-:S04]  /*0130*/  @P0 IMAD.MOV.U32 R13, RZ, RZ, 0x2 ;  /* 0x00000002ff0d0424 */ /* 0x000fc800078e00ff */
[----:B------:R-:W-:-:S05]  /*0140*/  @P0 IMAD.WIDE R12, R12, R13, c[0x0][0x1c8] ;  /* 0x000072000c0c0625 */ /* 0x000fca00078e020d */
[----:B------:R-:W3:Y:S01]  /*0150*/  @P0 LDG.E.U16 R2, [R12.64] ;  /* 0x000000060c020981 */ /* 0x000ee2000c1e1500 */
[----:B--2---:R-:W-:Y:S02]  /*0160*/  PRMT R5, R3, 0x7610, R5 ;  /* 0x0000761003057816 */ /* 0x004fe40000000005 */
[----:B---3--:R-:W-:-:S04]  /*0170*/  @P0 LOP3.LUT R9, R2, R3, RZ, 0xfc, !PT ;  /* 0x0000000302090212 */ /* 0x008fc800078efcff */
[----:B------:R-:W-:-:S03]  /*0180*/  @P0 PRMT R5, R9, 0x7610, R5 ;  /* 0x0000761009050816 */ /* 0x000fc60000000005 */
.L_x_2178:
        /* <DEDUP_REMOVED lines=33> */
.L_x_2183:
[----:B------:R-:W-:Y:S01]  /*03a0*/  IMAD.MOV.U32 R17, RZ, RZ, 0x2 ;  /* 0x00000002ff117424 */ /* 0x000fe200078e00ff */
[----:B------:R0:W2:Y:S03]  /*03b0*/  LDG.E.U16.CONSTANT R22, [R12.64] ;  /* 0x000000060c167981 */ /* 0x0000a6000c1e9500 */
[----:B------:R-:W-:-:S06]  /*03c0*/  IMAD.WIDE R14, R17, c[0x0][0x190], R12 ;  /* 0x00006400110e7a25 */ /* 0x000fcc00078e020c */
[C---:B------:R-:W-:Y:S02]  /*03d0*/  IMAD.WIDE R18, R17.reuse, c[0x0][0x190], R14 ;  /* 0x0000640011127a25 */ /* 0x040fe400078e020e */
[----:B------:R-:W3:Y:S04]  /*03e0*/  LDG.E.U16.CONSTANT R14, [R14.64] ;  /* 0x000000060e0e7981 */ /* 0x000ee8000c1e9500 */
[----:B------:R-:W-:Y:S02]  /*03f0*/  IMAD.WIDE R20, R17, c[0x0][0x190], R18 ;  /* 0x0000640011147a25 */ /* 0x000fe400078e0212 */
[----:B------:R-:W4:Y:S04]  /*0400*/  LDG.E.U16.CONSTANT R18, [R18.64] ;  /* 0x0000000612127981 */ /* 0x000f28000c1e9500 */
[----:B------:R-:W5:Y:S01]  /*0410*/  LDG.E.U16.CONSTANT R24, [R20.64] ;  /* 0x0000000614187981 */ /* 0x000f62000c1e9500 */
[----:B------:R-:W-:-:S04]  /*0420*/  IADD3 R11, R11, 0x4, RZ ;  /* 0x000000040b0b7810 */ /* 0x000fc80007ffe0ff */
[----:B------:R-:W-:Y:S01]  /*0430*/  ISETP.GE.AND P2, PT, R11, R26, PT ;  /* 0x0000001a0b00720c */ /* 0x000fe20003f46270 */
[----:B0-----:R-:W-:Y:S01]  /*0440*/  IMAD.WIDE R12, R17, c[0x0][0x190], R20 ;  /* 0x00006400110c7a25 */ /* 0x001fe200078e0214 */
[----:B--2---:R-:W-:Y:S04]  /*0450*/  STS.U16 [R9], R22 ;  /* 0x0000001609007388 */ /* 0x004fe80000000400 */
[----:B---3--:R-:W-:Y:S04]  /*0460*/  STS.U16 [R9+0x80], R14 ;  /* 0x0000800e09007388 */ /* 0x008fe80000000400 */
[----:B----4-:R-:W-:Y:S04]  /*0470*/  STS.U16 [R9+0x100], R18 ;  /* 0x0001001209007388 */ /* 0x010fe80000000400 */
[----:B-----5:R0:W-:Y:S02]  /*0480*/  STS.U16 [R9+0x180], R24 ;  /* 0x0001801809007388 */ /* 0x0201e40000000400 */
[----:B0-----:R-:W-:Y:S01]  /*0490*/  IADD3 R9, R9, 0x200, RZ ;  /* 0x0000020009097810 */ /* 0x001fe20007ffe0ff */
[----:B------:R-:W-:Y:S05]  /*04a0*/  @!P2 BRA `(.L_x_2183) ;  /* 0xfffffef00000a947 */ /* 0x000fea000383ffff */
.L_x_2182:
[----:B------:R-:W-:-:S05]  /*04b0*/  IMAD.IADD R14, R4, 0x1, -R11 ;  /* 0x00000001040e7824 */ /* 0x000fca00078e0a0b */
[----:B------:R-:W-:-:S13]  /*04c0*/  ISETP.GT.AND P2, PT, R14, 0x1, PT ;  /* 0x000000010e00780c */ /* 0x000fda0003f44270 */
[----:B------:R-:W-:Y:S01]  /*04d0*/  @P2 IMAD.MOV.U32 R17, RZ, RZ, 0x2 ;  /* 0x00000002ff112424 */ /* 0x000fe200078e00ff */
[----:B------:R0:W2:Y:S03]  /*04e0*/  @P2 LDG.E.U16.CONSTANT R18, [R12.64] ;  /* 0x000000060c122981 */ /* 0x0000a6000c1e9500 */
[----:B------:R-:W-:-:S05]  /*04f0*/  @P2 IMAD.WIDE R14, R17, c[0x0][0x190], R12 ;  /* 0x00006400110e2a25 */ /* 0x000fca00078e020c */
[----:B------:R-:W3:Y:S01]  /*0500*/  @P2 LDG.E.U16.CONSTANT R20, [R14.64] ;  /* 0x000000060e142981 */ /* 0x000ee2000c1e9500 */
[----:B------:R-:W-:Y:S02]  /*0510*/  @P2 PLOP3.LUT P0, PT, PT, PT, PT, 0x8, 0x0 ;  /* 0x000000000000281c */ /* 0x000fe40003f0e170 */
[----:B------:R-:W-:-:S11]  /*0520*/  @P2 IADD3 R11, R11, 0x2, RZ ;  /* 0x000000020b0b2810 */ /* 0x000fd60007ffe0ff */
[----:B------:R-:W-:Y:S01]  /*0530*/  ISETP.LT.OR P0, PT, R11, R4, P0 ;  /* 0x000000040b00720c */ /* 0x000fe20000701670 */
[----:B0-----:R-:W-:Y:S01]  /*0540*/  @P2 IMAD.WIDE R12, R17, c[0x0][0x190], R14 ;  /* 0x00006400110c2a25 */ /* 0x001fe200078e020e */
[----:B--2---:R-:W-:Y:S04]  /*0550*/  @P2 STS.U16 [R9], R18 ;  /* 0x0000001209002388 */ /* 0x004fe80000000400 */
[----:B---3--:R0:W-:Y:S02]  /*0560*/  @P2 STS.U16 [R9+0x80], R20 ;  /* 0x0000801409002388 */ /* 0x0081e40000000400 */
[----:B0-----:R-:W-:-:S05]  /*0570*/  @P2 IADD3 R9, R9, 0x100, RZ ;  /* 0x0000010009092810 */ /* 0x001fca0007ffe0ff */
[----:B------:R-:W-:Y:S05]  /*0580*/  @!P0 BRA `(.L_x_2180) ;  /* 0x0000030000008947 */ /* 0x000fea0003800000 */
[----:B------:R-:W2:Y:S04]  /*0590*/  LDG.E.U16.CONSTANT R12, [R12.64] ;  /* 0x000000060c0c7981 */ /* 0x000ea8000c1e9500 */
[----:B--2---:R0:W-:Y:S01]  /*05a0*/  STS.U16 [R9], R12 ;  /* 0x0000000c09007388 */ /* 0x0041e20000000400 */
[----:B------:R-:W-:Y:S05]  /*05b0*/  BRA `(.L_x_2180) ;  /* 0x000002d000007947 */ /* 0x000fea0003800000 */
.L_x_2181:
        /* <DEDUP_REMOVED lines=13> */
.L_x_2185:
        /* <DEDUP_REMOVED lines=17> */
.L_x_2184:
[----:B------:R-:W-:-:S05]  /*07a0*/  IMAD.IADD R14, R4, 0x1, -R11 ;  /* 0x00000001040e7824 */ /* 0x000fca00078e0a0b */
[----:B------:R-:W-:-:S13]  /*07b0*/  ISETP.GT.AND P2, PT, R14, 0x1, PT ;  /* 0x000000010e00780c */ /* 0x000fda0003f44270 */
[----:B------:R-:W-:Y:S01]  /*07c0*/  @P2 PLOP3.LUT P0, PT, PT, PT, PT, 0x8, 0x0 ;  /* 0x000000000000281c */ /* 0x000fe20003f0e170 */
[----:B------:R-:W-:Y:S01]  /*07d0*/  @P2 IMAD.MOV.U32 R17, RZ, RZ, 0x2 ;  /* 0x00000002ff112424 */ /* 0x000fe200078e00ff */
[----:B------:R-:W-:Y:S01]  /*07e0*/  @P2 IADD3 R11, R11, 0x2, RZ ;  /* 0x000000020b0b2810 */ /* 0x000fe20007ffe0ff */
[----:B------:R0:W2:Y:S02]  /*07f0*/  @P2 LDG.E.U16.CONSTANT R20, [R12.64] ;  /* 0x000000060c142981 */ /* 0x0000a4000c1e9500 */
[----:B------:R-:W-:-:S05]  /*0800*/  @P2 IMAD.WIDE R14, R17, c[0x0][0x190], R12 ;  /* 0x00006400110e2a25 */ /* 0x000fca00078e020c */
[----:B------:R-:W3:Y:S03]  /*0810*/  @P2 LDG.E.U16.CONSTANT R22, [R14.64] ;  /* 0x000000060e162981 */ /* 0x000ee6000c1e9500 */
[----:B------:R-:W-:Y:S01]  /*0820*/  ISETP.LT.OR P0, PT, R11, R4, P0 ;  /* 0x000000040b00720c */ /* 0x000fe20000701670 */
[----:B0-----:R-:W-:-:S12]  /*0830*/  @P2 IMAD.WIDE R12, R17, c[0x0][0x190], R14 ;  /* 0x00006400110c2a25 */ /* 0x001fd800078e020e */
[----:B------:R-:W4:Y:S04]  /*0840*/  @P0 LDG.E.U16.CONSTANT R18, [R12.64] ;  /* 0x000000060c120981 */ /* 0x000f28000c1e9500 */
[----:B--2---:R-:W-:Y:S04]  /*0850*/  @P2 STS.U16 [R9], R20 ;  /* 0x0000001409002388 */ /* 0x004fe80000000400 */
[----:B---3--:R0:W-:Y:S02]  /*0860*/  @P2 STS.U16 [R9+0x80], R22 ;  /* 0x0000801609002388 */ /* 0x0081e40000000400 */
[----:B0-----:R-:W-:-:S05]  /*0870*/  @P2 IADD3 R9, R9, 0x100, RZ ;  /* 0x0000010009092810 */ /* 0x001fca0007ffe0ff */
[----:B----4-:R0:W-:Y:S02]  /*0880*/  @P0 STS.U16 [R9], R18 ;  /* 0x0000001209000388 */ /* 0x0101e40000000400 */
.L_x_2180:
[----:B------:R-:W-:Y:S05]  /*0890*/  BSYNC B0 ;  /* 0x0000000000007941 */ /* 0x000fea0003800000 */
.L_x_2179:
        /* <DEDUP_REMOVED lines=18> */
.L_x_2188:
        /* <DEDUP_REMOVED lines=11> */
.L_x_2187:
        /* <DEDUP_REMOVED lines=10> */
.L_x_2186:
[----:B------:R-:W-:Y:S01]  /*0b10*/  BAR.SYNC.DEFER_BLOCKING 0x0 ;  /* 0x0000000000007b1d */ /* 0x000fe20000010000 */
[C---:B------:R-:W-:Y:S02]  /*0b20*/  ISETP.GT.AND P0, PT, R16.reuse, c[0x0][0x1a8], PT ;  /* 0x00006a0010007a0c */ /* 0x040fe40003f04270 */
[C---:B------:R-:W-:Y:S02]  /*0b30*/  ISETP.GT.AND P3, PT, R16.reuse, c[0x0][0x1ac], PT ;  /* 0x00006b0010007a0c */ /* 0x040fe40003f64270 */
[C---:B------:R-:W-:Y:S02]  /*0b40*/  IMNMX R7, R16.reuse, c[0x0][0x1a8], PT ;  /* 0x00006a0010077a17 */ /* 0x040fe40003800200 */
[C---:B------:R-:W-:Y:S02]  /*0b50*/  ISETP.GT.AND P4, PT, R16.reuse, c[0x0][0x1b0], PT ;  /* 0x00006c0010007a0c */ /* 0x040fe40003f84270 */
[----:B-1----:R-:W-:Y:S02]  /*0b60*/  SHF.R.S32.HI R8, RZ, 0x1f, R7 ;  /* 0x0000001fff087819 */ /* 0x002fe40000011407 */
[----:B------:R-:W-:-:S02]  /*0b70*/  ISETP.GT.AND P5, PT, R16, c[0x0][0x1b4], PT ;  /* 0x00006d0010007a0c */ /* 0x000fc40003fa4270 */
[----:B------:R-:W-:Y:S02]  /*0b80*/  LEA.HI R17, R8, R7, RZ, 0x5 ;  /* 0x0000000708117211 */ /* 0x000fe400078f28ff */
[C---:B------:R-:W-:Y:S02]  /*0b90*/  @P0 IMNMX R4, R16.reuse, c[0x0][0x1ac], PT ;  /* 0x00006b0010040a17 */ /* 0x040fe40003800200 */
[C---:B------:R-:W-:Y:S02]  /*0ba0*/  ISETP.GT.AND P2, PT, R16.reuse, c[0x0][0x1b8], PT ;  /* 0x00006e0010007a0c */ /* 0x040fe40003f44270 */
[----:B------:R-:W-:Y:S02]  /*0bb0*/  @P3 IMNMX R7, R16, c[0x0][0x1b0], PT ;  /* 0x00006c0010073a17 */ /* 0x000fe40003800200 */
[----:B------:R-:W-:Y:S02]  /*0bc0*/  @P0 IADD3 R4, R4, -c[0x0][0x1a8], RZ ;  /* 0x80006a0004040a10 */ /* 0x000fe40007ffe0ff */
[----:B------:R-:W-:-:S02]  /*0bd0*/  @P3 IADD3 R8, R7, -c[0x0][0x1ac], RZ ;  /* 0x80006b0007083a10 */ /* 0x000fc40007ffe0ff */
[----:B------:R-:W-:Y:S02]  /*0be0*/  @P0 SHF.R.S32.HI R7, RZ, 0x1f, R4 ;  /* 0x0000001fff070819 */ /* 0x000fe40000011404 */
[C---:B------:R-:W-:Y:S02]  /*0bf0*/  @P4 IMNMX R9, R16.reuse, c[0x0][0x1b4], PT ;  /* 0x00006d0010094a17 */ /* 0x040fe40003800200 */
        /* <DEDUP_REMOVED lines=12> */
[----:B------:R-:W-:Y:S01]  /*0cc0*/  @P4 LEA.HI R12, R11, R10, RZ, 0x5 ;  /* 0x0000000a0b0c4211 */ /* 0x000fe200078f28ff */
[----:B------:R-:W-:Y:S01]  /*0cd0*/  IMAD.MOV.U32 R7, RZ, RZ, RZ ;  /* 0x000000ffff077224 */ /* 0x000fe200078e00ff */
[----:B------:R-:W-:Y:S01]  /*0ce0*/  ISETP.GE.AND P0, PT, R16, R53, PT ;  /* 0x000000351000720c */ /* 0x000fe20003f06270 */
[----:B------:R-:W-:Y:S01]  /*0cf0*/  CS2R R10, SRZ ;  /* 0x00000000000a7805 */ /* 0x000fe2000001ff00 */
        /* <DEDUP_REMOVED lines=11> */
[----:B------:R-:W-:Y:S01]  /*0db0*/  IMAD.SHL.U32 R9, R0, 0x80, RZ ;  /* 0x0000008000097824 */ /* 0x000fe200078e00ff */
[----:B------:R-:W-:Y:S01]  /*0dc0*/  @P2 SHF.R.S32.HI R15, RZ, 0x5, R15 ;  /* 0x00000005ff0f2819 */ /* 0x000fe2000001140f */
[----:B------:R-:W-:Y:S01]  /*0dd0*/  IMAD.MOV.U32 R0, RZ, RZ, 0x2 ;  /* 0x00000002ff007424 */ /* 0x000fe200078e00ff */
[----:B------:R-:W-:Y:S01]  /*0de0*/  IADD3 R10, R11, R8, R10 ;  /* 0x000000080b0a7210 */ /* 0x000fe20007ffe00a */
[----:B------:R-:W-:-:S02]  /*0df0*/  IMAD.MOV.U32 R4, RZ, RZ, RZ ;  /* 0x000000ffff047224 */ /* 0x000fc400078e00ff */
[----:B------:R-:W-:Y:S02]  /*0e00*/  @P5 IMAD R4, R13, 0x3, RZ ;  /* 0x000000030d045824 */ /* 0x000fe400078e02ff */
        /* <DEDUP_REMOVED lines=11> */
.L_x_2190:
        /* <DEDUP_REMOVED lines=43> */
.L_x_2189:
[----:B------:R-:W-:Y:S02]  /*1170*/  ISETP.GE.OR P0, PT, R16, c[0x0][0x1ac], P0 ;  /* 0x00006b0010007a0c */ /* 0x000fe40000706670 */
[----:B------:R-:W-:Y:S02]  /*1180*/  PRMT R22, RZ, 0x5410, RZ ;  /* 0x00005410ff167816 */ /* 0x000fe400000000ff */
[----:B------:R-:W-:Y:S02]  /*1190*/  IADD3 R0, R7, R10, R4 ;  /* 0x0000000a07007210 */ /* 0x000fe40007ffe004 */
[----:B------:R-:W-:Y:S02]  /*11a0*/  PRMT R23, RZ, 0x5410, RZ ;  /* 0x00005410ff177816 */ /* 0x000fe400000000ff */
[----:B------:R-:W-:Y:S02]  /*11b0*/  PRMT R18, RZ, 0x5410, RZ ;  /* 0x00005410ff127816 */ /* 0x000fe400000000ff */
[----:B------:R-:W-:-:S03]  /*11c0*/  PRMT R19, RZ, 0x5410, RZ ;  /* 0x00005410ff137816 */ /* 0x000fc600000000ff */
[----:B------:R-:W-:Y:S05]  /*11d0*/  @P0 BRA `(.L_x_2191) ;  /* 0x00001fd000000947 */ /* 0x000fea0003800000 */
[----:B------:R-:W2:Y:S04]  /*11e0*/  LDL.64 R10, [R1] ;  /* 0x00000000010a7983 */ /* 0x000ea80000100a00 */
[----:B------:R-:W3:Y:S01]  /*11f0*/  LDG.E.U16.CONSTANT R21, [R8.64+0x2] ;  /* 0x0000020608157981 */ /* 0x000ee2000c1e9500 */
[----:B------:R-:W-:Y:S01]  /*1200*/  IMAD R0, R0, c[0x0][0x18c], RZ ;  /* 0x0000630000007a24 */ /* 0x000fe200078e02ff */
[----:B------:R-:W-:Y:S01]  /*1210*/  PRMT R2, R2, 0x9910, RZ ;  /* 0x0000991002027816 */ /* 0x000fe200000000ff */
[----:B------:R-:W-:Y:S01]  /*1220*/  IMAD.MOV.U32 R20, RZ, RZ, RZ ;  /* 0x000000ffff147224 */ /* 0x000fe200078e00ff */
[----:B------:R-:W-:Y:S01]  /*1230*/  PRMT R22, R22, 0x5410, RZ ;  /* 0x0000541016167816 */ /* 0x000fe200000000ff */
[----:B------:R-:W-:Y:S01]  /*1240*/  ULDC UR5, c[0x0][0x18c] ;  /* 0x0000630000057ab9 */ /* 0x000fe20000000800 */
[----:B------:R-:W-:Y:S01]  /*1250*/  SHF.R.S32.HI R4, RZ, 0x1f, R0 ;  /* 0x0000001fff047819 */ /* 0x000fe20000011400 */
[----:B------:R-:W-:Y:S01]  /*1260*/  USHF.R.S32.HI UR5, URZ, 0x1f, UR5 ;  /* 0x0000001f3f057899 */ /* 0x000fe20008011405 */
[----:B------:R-:W-:Y:S01]  /*1270*/  IADD3 R0, P2, R5, R0, RZ ;  /* 0x0000000005007210 */ /* 0x000fe20007f5e0ff */
[----:B------:R-:W-:Y:S01]  /*1280*/  UMOV UR4, URZ ;  /* 0x0000003f00047c82 */ /* 0x000fe20008000000 */
[----:B------:R-:W-:-:S02]  /*1290*/  ISETP.NE.AND P0, PT, R2, RZ, PT ;  /* 0x000000ff0200720c */ /* 0x000fc40003f05270 */
[----:B------:R-:W-:Y:S02]  /*12a0*/  LEA.HI.X.SX32 R5, R5, R4, 0x1, P2 ;  /* 0x0000000405057211 */ /* 0x000fe400010f0eff */
[----:B------:R-:W-:Y:S02]  /*12b0*/  LEA R54, P2, R0, c[0x0][0x168], 0x2 ;  /* 0x00005a0000367a11 */ /* 0x000fe400078410ff */
[----:B------:R-:W-:Y:S02]  /*12c0*/  ISETP.LT.OR P0, PT, R6, 0x2, !P0 ;  /* 0x000000020600780c */ /* 0x000fe40004701670 */
[----:B------:R-:W-:Y:S02]  /*12d0*/  LEA.HI.X R55, R0, c[0x0][0x16c], R5, 0x2, P2 ;  /* 0x00005b0000377a11 */ /* 0x000fe400010f1405 */
[----:B--2---:R-:W-:Y:S02]  /*12e0*/  PRMT R2, R10, 0x7610, R11 ;  /* 0x000076100a027816 */ /* 0x004fe4000000000b */
[----:B------:R-:W-:Y:S01]  /*12f0*/  PRMT R0, R11, 0x7610, R10 ;  /* 0x000076100b007816 */ /* 0x000fe2000000000a */
[----:B---3--:R-:W-:-:S05]  /*1300*/  IMAD.IADD R21, R16, 0x1, R21 ;  /* 0x0000000110157824 */ /* 0x008fca00078e0215 */
.L_x_2196:
[----:B------:R-:W-:Y:S01]  /*1310*/  ISETP.NE.AND P2, PT, R16, R21, PT ;  /* 0x000000151000720c */ /* 0x000fe20003f45270 */
[----:B-----5:R2:W5:-:S12]  /*1320*/  LDG.E.128.CONSTANT R4, [R54.64] ;  /* 0x0000000636047981 */ /* 0x020558000c1e9d00 */
[----:B------:R-:W-:Y:S01]  /*1330*/  @!P2 IADD3 R20, R20, 0x1, RZ ;  /* 0x000000011414a810 */ /* 0x000fe20007ffe0ff */
[----:B0-----:R-:W-:Y:S02]  /*1340*/  @!P2 IMAD.SHL.U32 R8, R16, 0x2, RZ ;  /* 0x000000021008a824 */ /* 0x001fe400078e00ff */
[----:B------:R-:W-:Y:S02]  /*1350*/  @!P2 IMAD.MOV.U32 R9, RZ, RZ, 0x2 ;  /* 0x00000002ff09a424 */ /* 0x000fe400078e00ff */
[----:B------:R-:W-:Y:S02]  /*1360*/  @!P2 IMAD R10, R20, 0x8, R1 ;  /* 0x00000008140aa824 */ /* 0x000fe400078e0201 */
[----:B------:R-:W-:-:S04]  /*1370*/  @!P2 IMAD.WIDE R8, R8, R9, c[0x0][0x198] ;  /* 0x000066000808a625 */ /* 0x000fc800078e0209 */
[----:B------:R-:W3:Y:S04]  /*1380*/  @!P2 LDL.64 R10, [R10] ;  /* 0x000000000a0aa983 */ /* 0x000ee80000100a00 */
[----:B------:R-:W4:Y:S01]  /*1390*/  @!P2 LDG.E.U16.CONSTANT R9, [R8.64+0x2] ;  /* 0x000002060809a981 */ /* 0x000f22000c1e9500 */
[----:B------:R-:W-:Y:S01]  /*13a0*/  IMAD.MOV.U32 R17, RZ, RZ, c[0x0][0x18c] ;  /* 0x00006300ff117624 */ /* 0x000fe200078e00ff */
[----:B---3--:R-:W-:Y:S02]  /*13b0*/  @!P2 PRMT R2, R10, 0x7610, R2 ;  /* 0x000076100a02a816 */ /* 0x008fe40000000002 */
[----:B------:R-:W-:Y:S01]  /*13c0*/  @!P2 PRMT R0, R0, 0x7610, R10 ;  /* 0x000076100000a816 */ /* 0x000fe2000000000a */
[----:B----4-:R-:W-:Y:S01]  /*13d0*/  @!P2 IMAD.IADD R21, R9, 0x1, R16 ;  /* 0x000000010915a824 */ /* 0x010fe200078e0210 */
[----:B------:R-:W-:-:S02]  /*13e0*/  @!P2 PRMT R2, R2, 0x7610, R11 ;  /* 0x000076100202a816 */ /* 0x000fc4000000000b */
[----:B------:R-:W-:Y:S01]  /*13f0*/  @!P2 PRMT R0, R11, 0x7610, R0 ;  /* 0x000076100b00a816 */ /* 0x000fe20000000000 */
[----:B-1----:R-:W-:Y:S05]  /*1400*/  @!P1 BRA `(.L_x_2192) ;  /* 0x00000e7000009947 */ /* 0x002fea0003800000 */
[----:B-12---:R-:W-:-:S06]  /*1410*/  IMAD.WIDE R12, R17, 0x4, R54 ;  /* 0x00000004110c7825 */ /* 0x006fcc00078e0236 */
[----:B------:R-:W-:Y:S02]  /*1420*/  IMAD.WIDE R8, R17, 0x4, R12 ;  /* 0x0000000411087825 */ /* 0x000fe400078e020c */
[----:B------:R-:W2:Y:S04]  /*1430*/  LDG.E.128.CONSTANT R12, [R12.64] ;  /* 0x000000060c0c7981 */ /* 0x000ea8000c1e9d00 */
[----:B------:R-:W3:Y:S01]  /*1440*/  LDG.E.128.CONSTANT R8, [R8.64] ;  /* 0x0000000608087981 */ /* 0x000ee2000c1e9d00 */
[----:B------:R-:W-:Y:S02]  /*1450*/  PRMT R29, R3, 0x9910, RZ ;  /* 0x00009910031d7816 */ /* 0x000fe400000000ff */
[----:B-----5:R-:W-:Y:S02]  /*1460*/  SHF.R.U32.HI R30, RZ, 0xc, R4 ;  /* 0x0000000cff1e7819 */ /* 0x020fe40000011604 */
[----:B------:R-:W-:-:S02]  /*1470*/  LOP3.LUT R24, R4, 0x3f003f, RZ, 0xc0, !PT ;  /* 0x003f003f04187812 */ /* 0x000fc400078ec0ff */
[----:B------:R-:W-:Y:S02]  /*1480*/  SHF.R.U32.HI R25, RZ, 0x6, R4 ;  /* 0x00000006ff197819 */ /* 0x000fe40000011604 */
[--C-:B------:R-:W-:Y:S02]  /*1490*/  SHF.R.U32.HI R31, RZ, 0xc, R5.reuse ;  /* 0x0000000cff1f7819 */ /* 0x100fe40000011605 */
[----:B------:R-:W-:Y:S02]  /*14a0*/  LOP3.LUT R4, R5, 0x3f003f, RZ, 0xc0, !PT ;  /* 0x003f003f05047812 */ /* 0x000fe400078ec0ff */
[----:B------:R-:W-:Y:S02]  /*14b0*/  SHF.R.U32.HI R26, RZ, 0x6, R5 ;  /* 0x00000006ff1a7819 */ /* 0x000fe40000011605 */
[----:B------:R-:W-:Y:S02]  /*14c0*/  SHF.R.U32.HI R5, RZ, 0xc, R6 ;  /* 0x0000000cff057819 */ /* 0x000fe40000011606 */
[----:B------:R-:W-:-:S02]  /*14d0*/  SHF.R.U32.HI R37, RZ, 0xc, R7 ;  /* 0x0000000cff257819 */ /* 0x000fc40000011607 */
[----:B------:R-:W-:Y:S02]  /*14e0*/  LOP3.LUT R27, R6, 0x3f003f, RZ, 0xc0, !PT ;  /* 0x003f003f061b7812 */ /* 0x000fe400078ec0ff */
[----:B------:R-:W-:Y:S01]  /*14f0*/  SHF.R.U32.HI R28, RZ, 0x6, R6 ;  /* 0x00000006ff1c7819 */ /* 0x000fe20000011606 */
[----:B------:R-:W-:Y:S01]  /*1500*/  IMAD.MOV.U32 R6, RZ, RZ, R29 ;  /* 0x000000ffff067224 */ /* 0x000fe200078e001d */
[----:B------:R-:W-:Y:S02]  /*1510*/  LOP3.LUT R36, R5, 0xf000f, RZ, 0xc0, !PT ;  /* 0x000f000f05247812 */ /* 0x000fe400078ec0ff */
[----:B------:R-:W-:Y:S02]  /*1520*/  LOP3.LUT R38, R37, 0xf000f, RZ, 0xc0, !PT ;  /* 0x000f000f25267812 */ /* 0x000fe400078ec0ff */
[----:B------:R-:W-:Y:S02]  /*1530*/  ISETP.NE.AND P2, PT, R6, RZ, PT ;  /* 0x000000ff0600720c */ /* 0x000fe40003f45270 */
[----:B------:R-:W-:-:S02]  /*1540*/  LOP3.LUT R30, R30, 0xf000f, RZ, 0xc0, !PT ;  /* 0x000f000f1e1e7812 */ /* 0x000fc400078ec0ff */
[----:B------:R-:W-:Y:S02]  /*1550*/  LOP3.LUT R6, R31, 0xf000f, RZ, 0xc0, !PT ;  /* 0x000f000f1f067812 */ /* 0x000fe400078ec0ff */
[----:B------:R-:W-:Y:S02]  /*1560*/  LOP3.LUT R29, R7, 0x3f003f, RZ, 0xc0, !PT ;  /* 0x003f003f071d7812 */ /* 0x000fe400078ec0ff */
[----:B------:R-:W-:Y:S02]  /*1570*/  SHF.R.U32.HI R39, RZ, 0x6, R7 ;  /* 0x00000006ff277819 */ /* 0x000fe40000011607 */
[----:B------:R-:W-:Y:S02]  /*1580*/  LOP3.LUT R4, R4, 0x64006400, RZ, 0xfc, !PT ;  /* 0x6400640004047812 */ /* 0x000fe400078efcff */
[----:B---3--:R-:W-:Y:S02]  /*1590*/  SHF.R.U32.HI R45, RZ, 0x8, R10 ;  /* 0x00000008ff2d7819 */ /* 0x008fe4000001160a */
[----:B------:R-:W-:-:S02]  /*15a0*/  SHF.R.U32.HI R47, RZ, 0x8, R11 ;  /* 0x00000008ff2f7819 */ /* 0x000fc4000001160b */
[----:B------:R-:W-:Y:S02]  /*15b0*/  SHF.R.U32.HI R41, RZ, 0x8, R8 ;  /* 0x00000008ff297819 */ /* 0x000fe40000011608 */
[----:B------:R-:W-:Y:S02]  /*15c0*/  SHF.R.U32.HI R43, RZ, 0x8, R9 ;  /* 0x00000008ff2b7819 */ /* 0x000fe40000011609 */
[----:B------:R-:W-:Y:S02]  /*15d0*/  LOP3.LUT R45, R36, 0x300030, R45, 0xf8, !PT ;  /* 0x00300030242d7812 */ /* 0x000fe400078ef82d */
[----:B------:R-:W-:Y:S02]  /*15e0*/  LOP3.LUT R47, R38, 0x300030, R47, 0xf8, !PT ;  /* 0x00300030262f7812 */ /* 0x000fe400078ef82f */
[----:B--2---:R-:W-:Y:S02]  /*15f0*/  SHF.R.U32.HI R40, RZ, 0xc, R12 ;  /* 0x0000000cff287819 */ /* 0x004fe4000001160c */
[----:B------:R-:W-:-:S02]  /*1600*/  LOP3.LUT R36, R12, 0x3f003f, RZ, 0xc0, !PT ;  /* 0x003f003f0c247812 */ /* 0x000fc400078ec0ff */
[----:B------:R-:W-:Y:S02]  /*1610*/  SHF.R.U32.HI R38, RZ, 0x6, R12 ;  /* 0x00000006ff267819 */ /* 0x000fe4000001160c */
[----:B------:R-:W-:Y:S02]  /*1620*/  SHF.R.U32.HI R12, RZ, 0xc, R13 ;  /* 0x0000000cff0c7819 */ /* 0x000fe4000001160d */
[----:B------:R-:W-:Y:S02]  /*1630*/  LOP3.LUT R41, R30, 0x300030, R41, 0xf8, !PT ;  /* 0x003000301e297812 */ /* 0x000fe400078ef829 */
[----:B------:R-:W-:Y:S02]  /*1640*/  LOP3.LUT R43, R6, 0x300030, R43, 0xf8, !PT ;  /* 0x00300030062b7812 */ /* 0x000fe400078ef82b */
[----:B------:R-:W-:Y:S02]  /*1650*/  SHF.R.U32.HI R42, RZ, 0xc, R14 ;  /* 0x0000000cff2a7819 */ /* 0x000fe4000001160e */
[----:B------:R-:W-:-:S02]  /*1660*/  LOP3.LUT R30, R14, 0x3f003f, RZ, 0xc0, !PT ;  /* 0x003f003f0e1e7812 */ /* 0x000fc400078ec0ff */
[----:B------:R-:W-:Y:S02]  /*1670*/  SHF.R.U32.HI R6, RZ, 0x6, R14 ;  /* 0x00000006ff067819 */ /* 0x000fe4000001160e */
[----:B------:R-:W-:Y:S02]  /*1680*/  SHF.R.U32.HI R49, RZ, 0xa, R9 ;  /* 0x0000000aff317819 */ /* 0x000fe40000011609 */
[----:B------:R-:W-:Y:S02]  /*1690*/  SHF.R.U32.HI R14, RZ, 0xc, R15 ;  /* 0x0000000cff0e7819 */ /* 0x000fe4000001160f */
[----:B------:R-:W-:Y:S02]  /*16a0*/  LOP3.LUT R12, R12, 0xf000f, RZ, 0xc0, !PT ;  /* 0x000f000f0c0c7812 */ /* 0x000fe400078ec0ff */
[----:B------:R-:W-:Y:S02]  /*16b0*/  SHF.R.U32.HI R51, RZ, 0xa, R11 ;  /* 0x0000000aff337819 */ /* 0x000fe4000001160b */
[----:B------:R-:W-:-:S02]  /*16c0*/  LOP3.LUT R14, R14, 0xf000f, RZ, 0xc0, !PT ;  /* 0x000f000f0e0e7812 */ /* 0x000fc400078ec0ff */
[----:B------:R-:W-:Y:S02]  /*16d0*/  LOP3.LUT R49, R12, 0x300030, R49, 0xf8, !PT ;  /* 0x003000300c317812 */ /* 0x000fe400078ef831 */
        /* <DEDUP_REMOVED lines=96> */
[----:B------:R-:W-:Y:S01]  /*1ce0*/  IMAD.MOV.U32 R57, RZ, RZ, R19 ;  /* 0x000000ffff397224 */ /* 0x000fe200078e0013 */
[----:B------:R-:W-:Y:S02]  /*1cf0*/  PRMT R19, R2, 0x7610, R0 ;  /* 0x0000761002137816 */ /* 0x000fe40000000000 */
        /* <DEDUP_REMOVED lines=25> */
[----:B------:R-:W-:-:S05]  /*1e90*/  HFMA2 R52, R30, R6, R52 ;  /* 0x000000061e347231 */ /* 0x000fca0000000034 */
[----:B------:R-:W-:Y:S01]  /*1ea0*/  HFMA2.MMA R6, R31, R6, R4 ;  /* 0x000000061f067235 */ /* 0x000fe20000000004 */
[----:B------:R-:W-:-:S04]  /*1eb0*/  HFMA2 R4, R38, R7, R52 ;  /* 0x0000000726047231 */ /* 0x000fc80000000034 */
[----:B------:R-:W-:Y:S01]  /*1ec0*/  HFMA2 R4, R34, R8, R4 ;  /* 0x0000000822047231 */ /* 0x000fe20000000004 */
[----:B------:R-:W-:-:S03]  /*1ed0*/  HFMA2.MMA R6, R39, R7, R6 ;  /* 0x0000000727067235 */ /* 0x000fc60000000006 */
[----:B------:R-:W-:Y:S01]  /*1ee0*/  HFMA2 R5, R44, R9, R4 ;  /* 0x000000092c057231 */ /* 0x000fe20000000004 */
[----:B------:R-:W-:Y:S02]  /*1ef0*/  PRMT R4, R0, 0x7610, R2 ;  /* 0x0000761000047816 */ /* 0x000fe40000000002 */
[----:B------:R-:W-:Y:S01]  /*1f00*/  HFMA2.MMA R6, R35, R8, R6 ;  /* 0x0000000823067235 */ /* 0x000fe20000000006 */
[----:B------:R-:W-:-:S04]  /*1f10*/  HFMA2 R5, R45, R10, R5 ;  /* 0x0000000a2d057231 */ /* 0x000fc80000000005 */
[----:B------:R-:W-:Y:S01]  /*1f20*/  HFMA2 R5, R50, R11, R5 ;  /* 0x0000000b32057231 */ /* 0x000fe20000000005 */
[----:B------:R-:W-:-:S03]  /*1f30*/  HFMA2.MMA R6, R46, R9, R6 ;  /* 0x000000092e067235 */ /* 0x000fc60000000006 */
[----:B------:R-:W-:-:S03]  /*1f40*/  HADD2 R5, R5.H0_H0, R5.H1_H1 ;  /* 0x3000000505057230 */ /* 0x000fc60000000800 */
[----:B------:R-:W-:-:S06]  /*1f50*/  HFMA2.MMA R6, R47, R10, R6 ;  /* 0x0000000a2f067235 */ /* 0x000fcc0000000006 */
[----:B------:R-:W-:-:S10]  /*1f60*/  HFMA2.MMA R6, R51, R11, R6 ;  /* 0x0000000b33067235 */ /* 0x000fd40000000006 */
[----:B------:R-:W-:-:S05]  /*1f70*/  HADD2 R6, R6.H0_H0, R6.H1_H1 ;  /* 0x3000000606067230 */ /* 0x000fca0000000800 */
[----:B------:R-:W-:-:S05]  /*1f80*/  PRMT R5, R5, 0x5410, R6 ;  /* 0x0000541005057816 */ /* 0x000fca0000000006 */
[----:B------:R-:W-:Y:S02]  /*1f90*/  HFMA2 R18, R5, R4, R18 ;  /* 0x0000000405127231 */ /* 0x000fe40000000012 */
.L_x_2193:
        /* <DEDUP_REMOVED lines=46> */
.L_x_2192:
[----:B--2---:R-:W-:Y:S05]  /*2280*/  @!P1 BRA `(.L_x_2194) ;  /* 0x00000ea000009947 */ /* 0x004fea0003800000 */
[----:B------:R-:W-:Y:S01]  /*2290*/  UIMAD UR8, UR5, 0xc, URZ ;  /* 0x0000000c050878a4 */ /* 0x000fe2000f8e023f */
[----:B------:R-:W-:-:S05]  /*22a0*/  IMAD.WIDE.U32 R24, R17, 0xc, R54 ;  /* 0x0000000c11187825 */ /* 0x000fca00078e0036 */
[----:B------:R-:W-:-:S05]  /*22b0*/  IADD3 R25, R25, UR8, RZ ;  /* 0x0000000819197c10 */ /* 0x000fca000fffe0ff */
[C---:B-1----:R-:W-:Y:S01]  /*22c0*/  IMAD.WIDE R12, R17.reuse, 0x4, R24 ;  /* 0x00000004110c7825 */ /* 0x042fe200078e0218 */
[----:B-----5:R-:W2:Y:S05]  /*22d0*/  LDG.E.128.CONSTANT R4, [R24.64] ;  /* 0x0000000618047981 */ /* 0x020eaa000c1e9d00 */
[----:B------:R-:W-:Y:S02]  /*22e0*/  IMAD.WIDE R8, R17, 0x4, R12 ;  /* 0x0000000411087825 */ /* 0x000fe400078e020c */
[----:B------:R-:W3:Y:S04]  /*22f0*/  LDG.E.128.CONSTANT R12, [R12.64] ;  /* 0x000000060c0c7981 */ /* 0x000ee8000c1e9d00 */
[----:B------:R-:W4:Y:S01]  /*2300*/  LDG.E.128.CONSTANT R8, [R8.64] ;  /* 0x0000000608087981 */ /* 0x000f22000c1e9d00 */
[----:B------:R-:W-:-:S04]  /*2310*/  PRMT R26, R3, 0x9910, RZ ;  /* 0x00009910031a7816 */ /* 0x000fc800000000ff */
[----:B------:R-:W-:Y:S02]  /*2320*/  ISETP.NE.AND P2, PT, R26, RZ, PT ;  /* 0x000000ff1a00720c */ /* 0x000fe40003f45270 */
[----:B--2---:R-:W-:Y:S02]  /*2330*/  SHF.R.U32.HI R28, RZ, 0xc, R4 ;  /* 0x0000000cff1c7819 */ /* 0x004fe40000011604 */
[----:B------:R-:W-:Y:S02]  /*2340*/  SHF.R.U32.HI R29, RZ, 0xc, R5 ;  /* 0x0000000cff1d7819 */ /* 0x000fe40000011605 */
[----:B------:R-:W-:Y:S02]  /*2350*/  SHF.R.U32.HI R31, RZ, 0xc, R7 ;  /* 0x0000000cff1f7819 */ /* 0x000fe40000011607 */
[----:B------:R-:W-:Y:S02]  /*2360*/  LOP3.LUT R28, R28, 0xf000f, RZ, 0xc0, !PT ;  /* 0x000f000f1c1c7812 */ /* 0x000fe400078ec0ff */
[----:B----4-:R-:W-:-:S02]  /*2370*/  SHF.R.U32.HI R41, RZ, 0x8, R8 ;  /* 0x00000008ff297819 */ /* 0x010fc40000011608 */
[--C-:B------:R-:W-:Y:S02]  /*2380*/  SHF.R.U32.HI R48, RZ, 0xa, R8.reuse ;  /* 0x0000000aff307819 */ /* 0x100fe40000011608 */
[----:B------:R-:W-:Y:S02]  /*2390*/  LOP3.LUT R32, R8, 0x3f003f, RZ, 0xc0, !PT ;  /* 0x003f003f08207812 */ /* 0x000fe400078ec0ff */
[----:B------:R-:W-:Y:S02]  /*23a0*/  SHF.R.U32.HI R40, RZ, 0x6, R8 ;  /* 0x00000006ff287819 */ /* 0x000fe40000011608 */
[----:B------:R-:W-:Y:S02]  /*23b0*/  SHF.R.U32.HI R43, RZ, 0x8, R9 ;  /* 0x00000008ff2b7819 */ /* 0x000fe40000011609 */
[--C-:B------:R-:W-:Y:S02]  /*23c0*/  SHF.R.U32.HI R45, RZ, 0x8, R10.reuse ;  /* 0x00000008ff2d7819 */ /* 0x100fe4000001160a */
[----:B------:R-:W-:-:S02]  /*23d0*/  SHF.R.U32.HI R50, RZ, 0xa, R10 ;  /* 0x0000000aff327819 */ /* 0x000fc4000001160a */
[----:B------:R-:W-:Y:S02]  /*23e0*/  LOP3.LUT R34, R10, 0x3f003f, RZ, 0xc0, !PT ;  /* 0x003f003f0a227812 */ /* 0x000fe400078ec0ff */
[----:B------:R-:W-:Y:S02]  /*23f0*/  SHF.R.U32.HI R44, RZ, 0x6, R10 ;  /* 0x00000006ff2c7819 */ /* 0x000fe4000001160a */
[----:B------:R-:W-:Y:S02]  /*2400*/  LOP3.LUT R8, R29, 0xf000f, RZ, 0xc0, !PT ;  /* 0x000f000f1d087812 */ /* 0x000fe400078ec0ff */
[----:B------:R-:W-:Y:S02]  /*2410*/  SHF.R.U32.HI R47, RZ, 0x8, R11 ;  /* 0x00000008ff2f7819 */ /* 0x000fe4000001160b */
[----:B------:R-:W-:Y:S02]  /*2420*/  LOP3.LUT R10, R31, 0xf000f, RZ, 0xc0, !PT ;  /* 0x000f000f1f0a7812 */ /* 0x000fe400078ec0ff */
[----:B------:R-:W-:-:S02]  /*2430*/  LOP3.LUT R41, R28, 0x300030, R41, 0xf8, !PT ;  /* 0x003000301c297812 */ /* 0x000fc400078ef829 */
[----:B------:R-:W-:Y:S02]  /*2440*/  LOP3.LUT R43, R8, 0x300030, R43, 0xf8, !PT ;  /* 0x00300030082b7812 */ /* 0x000fe400078ef82b */
[----:B------:R-:W-:Y:S02]  /*2450*/  SHF.R.U32.HI R30, RZ, 0xc, R6 ;  /* 0x0000000cff1e7819 */ /* 0x000fe40000011606 */
[--C-:B------:R-:W-:Y:S02]  /*2460*/  SHF.R.U32.HI R51, RZ, 0xa, R11.reuse ;  /* 0x0000000aff337819 */ /* 0x100fe4000001160b */
[----:B------:R-:W-:Y:S02]  /*2470*/  LOP3.LUT R35, R11, 0x3f003f, RZ, 0xc0, !PT ;  /* 0x003f003f0b237812 */ /* 0x000fe400078ec0ff */
[----:B------:R-:W-:Y:S02]  /*2480*/  SHF.R.U32.HI R46, RZ, 0x6, R11 ;  /* 0x00000006ff2e7819 */ /* 0x000fe4000001160b */
[----:B------:R-:W-:-:S02]  /*2490*/  LOP3.LUT R47, R10, 0x300030, R47, 0xf8, !PT ;  /* 0x003000300a2f7812 */ /* 0x000fc400078ef82f */
[--C-:B---3--:R-:W-:Y:S02]  /*24a0*/  SHF.R.U32.HI R8, RZ, 0xc, R12.reuse ;  /* 0x0000000cff087819 */ /* 0x108fe4000001160c */
        /* <DEDUP_REMOVED lines=8> */
[----:B------:R-:W-:Y:S02]  /*2530*/  LOP3.LUT R24, R7, 0x3f003f, RZ, 0xc0, !PT ;  /* 0x003f003f07187812 */ /* 0x000fe400078ec0ff */
[----:B------:R-:W-:Y:S02]  /*2540*/  SHF.R.U32.HI R49, RZ, 0xa, R9 ;  /* 0x0000000aff317819 */ /* 0x000fe40000011609 */
[----:B------:R-:W-:-:S02]  /*2550*/  LOP3.LUT R33, R9, 0x3f003f, RZ, 0xc0, !PT ;  /* 0x003f003f09217812 */ /* 0x000fc400078ec0ff */
[----:B------:R-:W-:Y:S02]  /*2560*/  SHF.R.U32.HI R42, RZ, 0x6, R9 ;  /* 0x00000006ff2a7819 */ /* 0x000fe40000011609 */
        /* <DEDUP_REMOVED lines=97> */
[----:B------:R-:W0:Y:S01]  /*2b80*/  LDS.128 R4, [UR4+0x20] ;  /* 0x00002004ff047984 */ /* 0x000e220008000c00 */
[----:B------:R-:W-:Y:S01]  /*2b90*/  IMAD.MOV.U32 R57, RZ, RZ, R19 ;  /* 0x000000ffff397224 */ /* 0x000fe200078e0013 */
[----:B------:R-:W-:-:S02]  /*2ba0*/  PRMT R19, R2, 0x7610, R0 ;  /* 0x0000761002137816 */ /* 0x000fc40000000000 */
        /* <DEDUP_REMOVED lines=42> */
.L_x_2195:
        /* <DEDUP_REMOVED lines=46> */
.L_x_2194:
        /* <DEDUP_REMOVED lines=8> */
.L_x_2191:
[----:B------:R-:W-:Y:S05]  /*31b0*/  @!P1 EXIT ;  /* 0x000000000000994d */ /* 0x000fea0003800000 */
[----:B------:R-:W2:Y:S01]  /*31c0*/  S2R R0, SR_CTAID.X ;  /* 0x0000000000007919 */ /* 0x000ea20000002500 */
[----:B0-----:R-:W-:-:S03]  /*31d0*/  IMAD.MOV.U32 R9, RZ, RZ, 0x2 ;  /* 0x00000002ff097424 */ /* 0x001fc600078e00ff */
[----:B------:R-:W2:Y:S04]  /*31e0*/  S2R R3, SR_TID.X ;  /* 0x0000000000037919 */ /* 0x000ea80000002100 */
[----:B-----5:R-:W0:Y:S01]  /*31f0*/  S2R R5, SR_CTAID.Y ;  /* 0x0000000000057919 */ /* 0x020e220000002600 */
[----:B--2---:R-:W-:Y:S02]  /*3200*/  IMAD R0, R0, 0x40, R3 ;  /* 0x0000004000007824 */ /* 0x004fe400078e0203 */
[----:B0-----:R-:W-:Y:S02]  /*3210*/  IMAD.SHL.U32 R5, R5, 0x2, RZ ;  /* 0x0000000205057824 */ /* 0x001fe400078e00ff */
[----:B------:R-:W-:-:S04]  /*3220*/  IMAD.SHL.U32 R0, R0, 0x4, RZ ;  /* 0x0000000400007824 */ /* 0x000fc800078e00ff */
[----:B------:R-:W-:-:S04]  /*3230*/  IMAD R0, R5, c[0x0][0x18c], R0 ;  /* 0x0000630005007a24 */ /* 0x000fc800078e0200 */
[----:B------:R-:W-:-:S05]  /*3240*/  IMAD.WIDE R2, R0, R9, c[0x0][0x180] ;  /* 0x0000600000027625 */ /* 0x000fca00078e0209 */
[----:B------:R-:W2:Y:S01]  /*3250*/  ATOM.E.ADD.F16x2.RN.STRONG.GPU P0, RZ, [R2.64], R19 ;  /* 0x0000001302ff798a */ /* 0x000ea2000810e9c6 */
[----:B------:R-:W-:Y:S01]  /*3260*/  IADD3 R5, -R5, c[0x0][0x188], RZ ;  /* 0x0000620005057a10 */ /* 0x000fe20007ffe1ff */
[----:B------:R-:W-:Y:S03]  /*3270*/  BSSY B0, `(.L_x_2197) ;  /* 0x000000f000007945 */ /* 0x000fe60003800000 */
[----:B------:R-:W-:Y:S01]  /*3280*/  IMNMX R5, R5, 0x2, PT ;  /* 0x0000000205057817 */ /* 0x000fe20003800200 */
[----:B--2---:R-:W-:Y:S05]  /*3290*/  @P0 BRA `(.L_x_2198) ;  /* 0x000000c000000947 */ /* 0x004fea0003800000 */
[----:B------:R-:W0:Y:S02]  /*32a0*/  QSPC.E.S P0, RZ, [R2] ;  /* 0x0000000002ff73aa */ /* 0x000e240000000500 */
[----:B0-----:R-:W-:Y:S05]  /*32b0*/  @!P0 BRA `(.L_x_2199) ;  /* 0x0000007000008947 */ /* 0x001fea0003800000 */
[----:B------:R-:W-:-:S05]  /*32c0*/  LOP3.LUT R4, R2, 0xffffff, RZ, 0xc0, !PT ;  /* 0x00ffffff02047812 */ /* 0x000fca00078ec0ff */
.L_x_2200:
[----:B------:R-:W0:Y:S02]  /*32d0*/  LDS R6, [R4] ;  /* 0x0000000004067984 */ /* 0x000e240000000800 */
[----:B0-----:R-:W-:-:S06]  /*32e0*/  HADD2 R7, R6, R19 ;  /* 0x0000001306077230 */ /* 0x001fcc0000000000 */
[----:B------:R-:W0:Y:S02]  /*32f0*/  ATOMS.CAST.SPIN R7, [R4], R6, R7 ;  /* 0x000000060407738d */ /* 0x000e240001800007 */
[----:B0-----:R-:W-:-:S13]  /*3300*/  ISETP.EQ.U32.AND P0, PT, R7, 0x1, PT ;  /* 0x000000010700780c */ /* 0x001fda0003f02070 */
[----:B------:R-:W-:Y:S05]  /*3310*/  @!P0 BRA `(.L_x_2200) ;  /* 0xffffffb000008947 */ /* 0x000fea000383ffff */
[----:B------:R-:W-:Y:S05]  /*3320*/  BRA `(.L_x_2198) ;  /* 0x0000003000007947 */ /* 0x000fea0003800000 */
.L_x_2199:
[----:B------:R-:W2:Y:S02]  /*3330*/  LD.E R4, [R2.64] ;  /* 0x0000000602047980 */ /* 0x000ea4000c101900 */
[----:B--2---:R-:W-:-:S05]  /*3340*/  IMAD.IADD R7, R19, 0x1, R4 ;  /* 0x0000000113077824 */ /* 0x004fca00078e0204 */
[----:B------:R0:W-:Y:S02]  /*3350*/  ST.E [R2.64], R7 ;  /* 0x0000000702007985 */ /* 0x0001e4000c101906 */
.L_x_2198:
[----:B------:R-:W-:Y:S05]  /*3360*/  BSYNC B0 ;  /* 0x0000000000007941 */ /* 0x000fea0003800000 */
.L_x_2197:
[----:B------:R-:W2:Y:S01]  /*3370*/  ATOM.E.ADD.F16x2.RN.STRONG.GPU P0, RZ, [R2.64+0x4], R18 ;  /* 0x0000041202ff798a */ /* 0x000ea2000810e9c6 */
[----:B------:R-:W-:Y:S01]  /*3380*/  BSSY B0, `(.L_x_2201) ;  /* 0x000000f000007945 */ /* 0x000fe20003800000 */
[----:B--2---:R-:W-:Y:S05]  /*3390*/  @P0 BRA `(.L_x_2202) ;  /* 0x000000d000000947 */ /* 0x004fea0003800000 */
[----:B------:R-:W2:Y:S02]  /*33a0*/  QSPC.E.S P0, RZ, [R2+0x4] ;  /* 0x0000040002ff73aa */ /* 0x000ea40000000500 */
[----:B--2---:R-:W-:Y:S05]  /*33b0*/  @!P0 BRA `(.L_x_2203) ;  /* 0x0000008000008947 */ /* 0x004fea0003800000 */
[----:B0-----:R-:W-:-:S04]  /*33c0*/  IADD3 R2, R2, 0x4, RZ ;  /* 0x0000000402027810 */ /* 0x001fc80007ffe0ff */
[----:B------:R-:W-:-:S05]  /*33d0*/  LOP3.LUT R2, R2, 0xffffff, RZ, 0xc0, !PT ;  /* 0x00ffffff02027812 */ /* 0x000fca00078ec0ff */
.L_x_2204:
[----:B------:R-:W0:Y:S02]  /*33e0*/  LDS R6, [R2] ;  /* 0x0000000002067984 */ /* 0x000e240000000800 */
[----:B0-----:R-:W-:-:S10]  /*33f0*/  HFMA2.MMA R7, R6, 1, 1, R18 ;  /* 0x3c003c0006077835 */ /* 0x001fd40000000012 */
[----:B------:R-:W0:Y:S02]  /*3400*/  ATOMS.CAST.SPIN R7, [R2], R6, R7 ;  /* 0x000000060207738d */ /* 0x000e240001800007 */
[----:B0-----:R-:W-:-:S13]  /*3410*/  ISETP.EQ.U32.AND P0, PT, R7, 0x1, PT ;  /* 0x000000010700780c */ /* 0x001fda0003f02070 */
[----:B------:R-:W-:Y:S05]  /*3420*/  @!P0 BRA `(.L_x_2204) ;  /* 0xffffffb000008947 */ /* 0x000fea000383ffff */
[----:B------:R-:W-:Y:S05]  /*3430*/  BRA `(.L_x_2202) ;  /* 0x0000003000007947 */ /* 0x000fea0003800000 */
.L_x_2203:
[----:B------:R-:W2:Y:S02]  /*3440*/  LD.E R4, [R2.64+0x4] ;  /* 0x0000040602047980 */ /* 0x000ea4000c101900 */
[----:B0-2---:R-:W-:-:S05]  /*3450*/  IMAD.IADD R7, R18, 0x1, R4 ;  /* 0x0000000112077824 */ /* 0x005fca00078e0204 */
[----:B------:R0:W-:Y:S02]  /*3460*/  ST.E [R2.64+0x4], R7 ;  /* 0x0000040702007985 */ /* 0x0001e4000c101906 */
.L_x_2202:
[----:B------:R-:W-:Y:S05]  /*3470*/  BSYNC B0 ;  /* 0x0000000000007941 */ /* 0x000fea0003800000 */
.L_x_2201:
[----:B------:R-:W-:-:S13]  /*3480*/  ISETP.GE.AND P0, PT, R5, 0x2, PT ;  /* 0x000000020500780c */ /* 0x000fda0003f06270 */
        /* <DEDUP_REMOVED lines=9> */
.L_x_2208:
[----:B------:R-:W0:Y:S02]  /*3520*/  LDS R4, [R0] ;  /* 0x0000000000047984 */ /* 0x000e240000000800 */
[----:B0-----:R-:W-:-:S06]  /*3530*/  HADD2 R5, R4, R23 ;  /* 0x0000001704057230 */ /* 0x001fcc0000000000 */
[----:B------:R-:W0:Y:S02]  /*3540*/  ATOMS.CAST.SPIN R5, [R0], R4, R5 ;  /* 0x000000040005738d */ /* 0x000e240001800005 */
[----:B0-----:R-:W-:-:S13]  /*3550*/  ISETP.EQ.U32.AND P0, PT, R5, 0x1, PT ;  /* 0x000000010500780c */ /* 0x001fda0003f02070 */
[----:B------:R-:W-:Y:S05]  /*3560*/  @!P0 BRA `(.L_x_2208) ;  /* 0xffffffb000008947 */ /* 0x000fea000383ffff */
[----:B------:R-:W-:Y:S05]  /*3570*/  BRA `(.L_x_2206) ;  /* 0x0000003000007947 */ /* 0x000fea0003800000 */
.L_x_2207:
[----:B------:R-:W2:Y:S02]  /*3580*/  LD.E R0, [R2.64] ;  /* 0x0000000602007980 */ /* 0x000ea4000c101900 */
[----:B--2---:R-:W-:-:S05]  /*3590*/  IMAD.IADD R5, R23, 0x1, R0 ;  /* 0x0000000117057824 */ /* 0x004fca00078e0200 */
[----:B------:R0:W-:Y:S02]  /*35a0*/  ST.E [R2.64], R5 ;  /* 0x0000000502007985 */ /* 0x0001e4000c101906 */
.L_x_2206:
[----:B------:R-:W-:Y:S05]  /*35b0*/  BSYNC B0 ;  /* 0x0000000000007941 */ /* 0x000fea0003800000 */
.L_x_2205:
[----:B------:R-:W2:Y:S02]  /*35c0*/  ATOM.E.ADD.F16x2.RN.STRONG.GPU P0, RZ, [R2.64+0x4], R22 ;  /* 0x0000041602ff798a */ /* 0x000ea4000810e9c6 */
[----:B--2---:R-:W-:Y:S05]  /*35d0*/  @P0 EXIT ;  /* 0x000000000000094d */ /* 0x004fea0003800000 */
[----:B------:R-:W2:Y:S02]  /*35e0*/  QSPC.E.S P0, RZ, [R2+0x4] ;  /* 0x0000040002ff73aa */ /* 0x000ea40000000500 */
[----:B--2---:R-:W-:Y:S05]  /*35f0*/  @!P0 BRA `(.L_x_2209) ;  /* 0x0000008000008947 */ /* 0x004fea0003800000 */
[----:B0-----:R-:W-:-:S04]  /*3600*/  IADD3 R2, R2, 0x4, RZ ;  /* 0x0000000402027810 */ /* 0x001fc80007ffe0ff */
[----:B------:R-:W-:-:S05]  /*3610*/  LOP3.LUT R2, R2, 0xffffff, RZ, 0xc0, !PT ;  /* 0x00ffffff02027812 */ /* 0x000fca00078ec0ff */
.L_x_2210:
[----:B------:R-:W0:Y:S02]  /*3620*/  LDS R4, [R2] ;  /* 0x0000000002047984 */ /* 0x000e240000000800 */
[----:B0-----:R-:W-:-:S10]  /*3630*/  HFMA2.MMA R5, R4, 1, 1, R22 ;  /* 0x3c003c0004057835 */ /* 0x001fd40000000016 */
[----:B------:R-:W0:Y:S02]  /*3640*/  ATOMS.CAST.SPIN R5, [R2], R4, R5 ;  /* 0x000000040205738d */ /* 0x000e240001800005 */
[----:B0-----:R-:W-:-:S13]  /*3650*/  ISETP.EQ.U32.AND P0, PT, R5, 0x1, PT ;  /* 0x000000010500780c */ /* 0x001fda0003f02070 */
[----:B------:R-:W-:Y:S05]  /*3660*/  @!P0 BRA `(.L_x_2210) ;  /* 0xffffffb000008947 */ /* 0x000fea000383ffff */
[----:B------:R-:W-:Y:S05]  /*3670*/  EXIT ;  /* 0x000000000000794d */ /* 0x000fea0003800000 */
.L_x_2209:
[----:B------:R-:W2:Y:S02]  /*3680*/  LD.E R0, [R2.64+0x4] ;  /* 0x0000040602007980 */ /* 0x000ea4000c101900 */
[----:B0-2---:R-:W-:-:S05]  /*3690*/  IMAD.IADD R5, R22, 0x1, R0 ;  /* 0x0000000116057824 */ /* 0x005fca00078e0200 */
[----:B------:R-:W-:Y:S01]  /*36a0*/  ST.E [R2.64+0x4], R5 ;  /* 0x0000040502007985 */ /* 0x000fe2000c101906 */
[----:B------:R-:W-:Y:S05]  /*36b0*/  EXIT ;  /* 0x000000000000794d */ /* 0x000fea0003800000 */
.L_x_2211:
        /* <DEDUP_REMOVED lines=12> */
.L_x_3300:


//--------------------- .text._Z23gemm_half_q_half_kernelILi2ELi48ELb1ELb0ELi64EEvPK6__halfPKjS4_S2_PS0_iiiiPKtS7_iiiiiibS2_i --------------------------
	.section	.text._Z23gemm_half_q_half_kernelILi2ELi48ELb1ELb0ELi64EEvPK6__halfPKjS4_S2_PS0_iiiiPKtS7_iiiiiibS2_i,"ax",@progbits
	.sectioninfo	@"SHI_REGISTERS=94"
	.align	128
        .global         _Z23gemm_half_q_half_kernelILi2ELi48ELb1ELb0ELi64EEvPK6__halfPKjS4_S2_PS0_iiiiPKtS7_iiiiiibS2_i
        .type           _Z23gemm_half_q_half_kernelILi2ELi48ELb1ELb0ELi64EEvPK6__halfPKjS4_S2_PS0_iiiiPKtS7_iiiiiibS2_i,@function
        .size           _Z23gemm_half_q_half_kernelILi2ELi48ELb1ELb0ELi64EEvPK6__halfPKjS4_S2_PS0_iiiiPKtS7_iiiiiibS2_i,(.L_x_3301 - _Z23gemm_half_q_half_kernelILi2ELi48ELb1ELb0ELi64EEvPK6__halfPKjS4_S2_PS0_iiiiPKtS7_iiiiiibS2_i)
        .other          _Z23gemm_half_q_half_kernelILi2ELi48ELb1ELb0ELi64EEvPK6__halfPKjS4_S2_PS0_iiiiPKtS7_iiiiiibS2_i,@"STO_CUDA_ENTRY STV_DEFAULT"
_Z23gemm_half_q_half_kernelILi2ELi48ELb1ELb0ELi64EEvPK6__halfPKjS4_S2_PS0_iiiiPKtS7_iiiiiibS2_i:
.text._Z23gemm_half_q_half_kernelILi2ELi48ELb1ELb0ELi64EEvPK6__halfPKjS4_S2_PS0_iiiiPKtS7_iiiiiibS2_i:
        /* <DEDUP_REMOVED lines=25> */
.L_x_2212:
        /* <DEDUP_REMOVED lines=33> */
.L_x_2217:
        /* <DEDUP_REMOVED lines=17> */
.L_x_2216:
        /* <DEDUP_REMOVED lines=17> */
.L_x_2215:
        /* <DEDUP_REMOVED lines=13> */
.L_x_2219:
        /* <DEDUP_REMOVED lines=17> */
.L_x_2218:
[----:B------:R-:W-:-:S05]  /*07a0*/  IMAD.IADD R8, R2, 0x1, -R17 ;  /* 0x0000000102087824 */ /* 0x000fca00078e0a11 */
[----:B------:R-:W-:-:S13]  /*07b0*/  ISETP.GT.AND P2, PT, R8, 0x1, PT ;  /* 0x000000010800780c */ /* 0x000fda0003f44270 */
[----:B------:R-:W-:Y:S01]  /*07c0*/  @P2 PLOP3.LUT P0, PT, PT, PT, PT, 0x8, 0x0 ;  /* 0x000000000000281c */ /* 0x000fe20003f0e170 */
[----:B------:R-:W-:Y:S01]  /*07d0*/  @P2 IMAD.MOV.U32 R11, RZ, RZ, 0x2 ;  /* 0x00000002ff0b2424 */ /* 0x000fe200078e00ff */
[----:B------:R-:W-:Y:S01]  /*07e0*/  @P2 IADD3 R17, R17, 0x2, RZ ;  /* 0x0000000211112810 */ /* 0x000fe20007ffe0ff */
[----:B------:R0:W2:Y:S02]  /*07f0*/  @P2 LDG.E.U16.CONSTANT R15, [R6.64] ;  /* 0x00000006060f2981 */ /* 0x0000a4000c1e9500 */
[----:B------:R-:W-:-:S08]  /*0800*/  @P2 IMAD.WIDE R8, R11, c[0x0][0x190], R6 ;  /* 0x000064000b082a25 */ /* 0x000fd000078e0206 */
[----:B------:R-:W-:Y:S01]  /*0810*/  ISETP.LT.OR P0, PT, R17, R2, P0 ;  /* 0x000000021100720c */ /* 0x000fe20000701670 */
[----:B0-----:R-:W-:Y:S01]  /*0820*/  @P2 IMAD.WIDE R6, R11, c[0x0][0x190], R8 ;  /* 0x000064000b062a25 */ /* 0x001fe200078e0208 */
[----:B------:R-:W3:Y:S11]  /*0830*/  @P2 LDG.E.U16.CONSTANT R17, [R8.64] ;  /* 0x0000000608112981 */ /* 0x000ef6000c1e9500 */
[----:B------:R-:W4:Y:S04]  /*0840*/  @P0 LDG.E.U16.CONSTANT R11, [R6.64] ;  /* 0x00000006060b0981 */ /* 0x000f28000c1e9500 */
[----:B--2---:R-:W-:Y:S04]  /*0850*/  @P2 STS.U16 [R12], R15 ;  /* 0x0000000f0c002388 */ /* 0x004fe80000000400 */
[----:B---3--:R0:W-:Y:S02]  /*0860*/  @P2 STS.U16 [R12+0x80], R17 ;  /* 0x000080110c002388 */ /* 0x0081e40000000400 */
[----:B0-----:R-:W-:-:S05]  /*0870*/  @P2 IADD3 R12, R12, 0x100, RZ ;  /* 0x000001000c0c2810 */ /* 0x001fca0007ffe0ff */
[----:B----4-:R0:W-:Y:S02]  /*0880*/  @P0 STS.U16 [R12], R11 ;  /* 0x0000000b0c000388 */ /* 0x0101e40000000400 */
.L_x_2214:
[----:B------:R-:W-:Y:S05]  /*0890*/  BSYNC B0 ;  /* 0x0000000000007941 */ /* 0x000fea0003800000 */
.L_x_2213:
        /* <DEDUP_REMOVED lines=14> */
[----:B0-----:R-:W-:Y:S01]  /*0980*/  IMAD.WIDE R6, R6, R17, c[0x0][0x180] ;  /* 0x0000600006067625 */ /* 0x001fe200078e0211 */
[----:B------:R-:W-:Y:S05]  /*0990*/  @!P2 BRA `(.L_x_2221) ;  /* 0x000000d00000a947 */ /* 0x000fea0003800000 */
[----:B------:R-:W-:Y:S02]  /*09a0*/  PLOP3.LUT P0, PT, PT, PT, PT, 0x8, 0x0 ;  /* 0x000000000000781c */ /* 0x000fe40003f0e170 */
[----:B------:R-:W-:Y:S02]  /*09b0*/  IADD3 R12, R2, -0x3, RZ ;  /* 0xfffffffd020c7810 */ /* 0x000fe40007ffe0ff */
.L_x_2222:
        /* <DEDUP_REMOVED lines=11> */
.L_x_2221:
[----:B-1----:R-:W-:-:S05]  /*0a70*/  IMAD.IADD R8, R2, 0x1, -R3 ;  /* 0x0000000102087824 */ /* 0x002fca00078e0a03 */
[----:B------:R-:W-:-:S13]  /*0a80*/  ISETP.GT.AND P2, PT, R8, 0x1, PT ;  /* 0x000000010800780c */ /* 0x000fda0003f44270 */
[----:B------:R-:W-:Y:S01]  /*0a90*/  @P2 PLOP3.LUT P0, PT, PT, PT, PT, 0x8, 0x0 ;  /* 0x000000000000281c */ /* 0x000fe20003f0e170 */
[----:B------:R0:W-:Y:S01]  /*0aa0*/  @P2 STG.E.64 [R6.64], RZ ;  /* 0x000000ff06002986 */ /* 0x0001e2000c101b06 */
[----:B------:R-:W-:-:S11]  /*0ab0*/  @P2 IADD3 R3, R3, 0x2, RZ ;  /* 0x0000000203032810 */ /* 0x000fd60007ffe0ff */
[----:B------:R-:W-:Y:S01]  /*0ac0*/  ISETP.LT.OR P0, PT, R3, R2, P0 ;  /* 0x000000020300720c */ /* 0x000fe20000701670 */
[----:B------:R-:W-:-:S05]  /*0ad0*/  @P2 IMAD.WIDE R2, R17, c[0x0][0x18c], R6 ;  /* 0x0000630011022a25 */ /* 0x000fca00078e0206 */
[----:B------:R1:W-:Y:S01]  /*0ae0*/  @P2 STG.E.64 [R2.64], RZ ;  /* 0x000000ff02002986 */ /* 0x0003e2000c101b06 */
[----:B0-----:R-:W-:-:S06]  /*0af0*/  @P2 IMAD.WIDE R6, R17, c[0x0][0x18c], R2 ;  /* 0x0000630011062a25 */ /* 0x001fcc00078e0202 */
[----:B------:R1:W-:Y:S02]  /*0b00*/  @P0 STG.E.64 [R6.64], RZ ;  /* 0x000000ff06000986 */ /* 0x0003e4000c101b06 */
.L_x_2220:
        /* <DEDUP_REMOVED lines=14> */
.L_x_2224:
        /* <DEDUP_REMOVED lines=43> */
.L_x_2223:
[----:B01----:R-:W2:Y:S04]  /*0ea0*/  LDL.64 R6, [R1] ;  /* 0x0000000001067983 */ /* 0x003ea80000100a00 */
[----:B------:R0:W3:Y:S01]  /*0eb0*/  LDG.E.U16.CONSTANT R82, [R82.64+0x2] ;  /* 0x0000020652527981 */ /* 0x0000e2000c1e9500 */
[C---:B------:R-:W-:Y:S01]  /*0ec0*/  ISETP.GT.AND P2, PT, R85.reuse, c[0x0][0x1a8], PT ;  /* 0x00006a0055007a0c */ /* 0x040fe20003f44270 */
[----:B------:R-:W-:Y:S01]  /*0ed0*/  UMOV UR4, URZ ;  /* 0x0000003f00047c82 */ /* 0x000fe20008000000 */
[C---:B------:R-:W-:Y:S02]  /*0ee0*/  ISETP.GT.AND P3, PT, R85.reuse, c[0x0][0x1ac], PT ;  /* 0x00006b0055007a0c */ /* 0x040fe40003f64270 */
[----:B------:R-:W-:-:S02]  /*0ef0*/  ISETP.GT.AND P5, PT, R85, c[0x0][0x1b4], PT ;  /* 0x00006d0055007a0c */ /* 0x000fc40003fa4270 */
[C---:B------:R-:W-:Y:S02]  /*0f00*/  IMNMX R2, R85.reuse, c[0x0][0x1a8], PT ;  /* 0x00006a0055027a17 */ /* 0x040fe40003800200 */
[C---:B------:R-:W-:Y:S01]  /*0f10*/  ISETP.GT.AND P4, PT, R85.reuse, c[0x0][0x1b0], PT ;  /* 0x00006c0055007a0c */ /* 0x040fe20003f84270 */
[----:B0-----:R-:W-:Y:S01]  /*0f20*/  IMAD.MOV.U32 R83, RZ, RZ, RZ ;  /* 0x000000ffff537224 */ /* 0x001fe200078e00ff */
        /* <DEDUP_REMOVED lines=46> */
[----:B------:R-:W-:Y:S02]  /*1210*/  SHF.R.S32.HI R3, RZ, 0x1f, R5 ;  /* 0x0000001fff037819 */ /* 0x000fe40000011405 */
[----:B------:R-:W-:Y:S01]  /*1220*/  PRMT R14, RZ, 0x5410, RZ ;  /* 0x00005410ff0e7816 */ /* 0x000fe200000000ff */
[----:B------:R-:W-:-:S05]  /*1230*/  IMAD R0, R0, c[0x0][0x18c], RZ ;  /* 0x0000630000007a24 */ /* 0x000fca00078e02ff */
[----:B------:R-:W-:-:S04]  /*1240*/  IADD3 R5, P2, R5, R0, RZ ;  /* 0x0000000005057210 */ /* 0x000fc80007f5e0ff */
[----:B------:R-:W-:Y:S02]  /*1250*/  LEA.HI.X.SX32 R0, R0, R3, 0x1, P2 ;  /* 0x0000000300007211 */ /* 0x000fe400010f0eff */
[----:B------:R-:W-:-:S04]  /*1260*/  LEA R28, P2, R5, c[0x0][0x168], 0x2 ;  /* 0x00005a00051c7a11 */ /* 0x000fc800078410ff */
[----:B------:R-:W-:Y:S02]  /*1270*/  LEA.HI.X R29, R5, c[0x0][0x16c], R0, 0x2, P2 ;  /* 0x00005b00051d7a11 */ /* 0x000fe400010f1400 */
[----:B--2---:R-:W-:Y:S02]  /*1280*/  PRMT R87, R6, 0x7610, R6 ;  /* 0x0000761006577816 */ /* 0x004fe40000000006 */
[----:B------:R-:W-:Y:S01]  /*1290*/  PRMT R88, R7, 0x7610, R7 ;  /* 0x0000761007587816 */ /* 0x000fe20000000007 */
[----:B---3--:R-:W-:Y:S01]  /*12a0*/  IMAD.IADD R82, R85, 0x1, R82 ;  /* 0x0000000155527824 */ /* 0x008fe200078e0252 */
        /* <DEDUP_REMOVED lines=9> */
.L_x_2230:
        /* <DEDUP_REMOVED lines=27> */
[----:B------:R-:W-:Y:S02]  /*14f0*/  ISETP.NE.AND P2, PT, R18, RZ, PT ;  /* 0x000000ff1200720c */ /* 0x000fe40003f45270 */
[----:B------:R-:W-:Y:S02]  /*1500*/  SHF.R.U32.HI R37, RZ, 0xc, R23 ;  /* 0x0000000cff257819 */ /* 0x000fe40000011617 */
[----:B------:R-:W-:Y:S02]  /*1510*/  SHF.R.U32.HI R36, RZ, 0xc, R22 ;  /* 0x0000000cff247819 */ /* 0x000fe40000011616 */
[----:B------:R-:W-:-:S02]  /*1520*/  LOP3.LUT R38, R22, 0x3f003f, RZ, 0xc0, !PT ;  /* 0x003f003f16267812 */ /* 0x000fc400078ec0ff */
[----:B------:R-:W-:Y:S02]  /*1530*/  SHF.R.U32.HI R39, RZ, 0x6, R22 ;  /* 0x00000006ff277819 */ /* 0x000fe40000011616 */
        /* <DEDUP_REMOVED lines=13> */
[----:B------:R-:W-:-:S05]  /*1610*/  LOP3.LUT R0, R0, 0x64006400, RZ, 0xfc, !PT ;  /* 0x6400640000007812 */ /* 0x000fca00078efcff */
        /* <DEDUP_REMOVED lines=15> */
[--C-:B------:R-:W-:Y:S02]  /*1710*/  SHF.R.U32.HI R22, RZ, 0x8, R10.reuse ;  /* 0x00000008ff167819 */ /* 0x100fe4000001160a */
[--C-:B------:R-:W-:Y:S02]  /*1720*/  SHF.R.U32.HI R42, RZ, 0xa, R10.reuse ;  /* 0x0000000aff2a7819 */ /* 0x100fe4000001160a */
[----:B------:R-:W-:Y:S02]  /*1730*/  LOP3.LUT R26, R10, 0x3f003f, RZ, 0xc0, !PT ;  /* 0x003f003f0a1a7812 */ /* 0x000fe400078ec0ff */
[----:B------:R-:W-:-:S02]  /*1740*/  SHF.R.U32.HI R27, RZ, 0x6, R10 ;  /* 0x00000006ff1b7819 */ /* 0x000fc4000001160a */
[----:B------:R-:W-:Y:S02]  /*1750*/  LOP3.LUT R10, R9, 0x300030, R18, 0xf8, !PT ;  /* 0x00300030090a7812 */ /* 0x000fe400078ef812 */
[----:B------:R-:W-:Y:S02]  /*1760*/  LOP3.LUT R11, R11, 0x300030, R8, 0xf8, !PT ;  /* 0x003000300b0b7812 */ /* 0x000fe400078ef808 */
[--C-:B--2---:R-:W-:Y:S02]  /*1770*/  SHF.R.U32.HI R18, RZ, 0xc, R5.reuse ;  /* 0x0000000cff127819 */ /* 0x104fe40000011605 */
[----:B------:R-:W-:Y:S02]  /*1780*/  LOP3.LUT R8, R37, 0x300030, R40, 0xf8, !PT ;  /* 0x0030003025087812 */ /* 0x000fe400078ef828 */
[----:B------:R-:W-:Y:S02]  /*1790*/  LOP3.LUT R36, R5, 0x3f003f, RZ, 0xc0, !PT ;  /* 0x003f003f05247812 */ /* 0x000fe400078ec0ff */
[----:B------:R-:W-:-:S02]  /*17a0*/  SHF.R.U32.HI R37, RZ, 0x6, R5 ;  /* 0x00000006ff257819 */ /* 0x000fc40000011605 */
[--C-:B------:R-:W-:Y:S02]  /*17b0*/  SHF.R.U32.HI R5, RZ, 0xc, R6.reuse ;  /* 0x0000000cff057819 */ /* 0x100fe40000011606 */
[----:B------:R-:W-:Y:S02]  /*17c0*/  LOP3.LUT R40, R6, 0x3f003f, RZ, 0xc0, !PT ;  /* 0x003f003f06287812 */ /* 0x000fe400078ec0ff */
[----:B------:R-:W-:Y:S02]  /*17d0*/  SHF.R.U32.HI R41, RZ, 0x6, R6 ;  /* 0x00000006ff297819 */ /* 0x000fe40000011606 */
[----:B------:R-:W-:Y:S02]  /*17e0*/  LOP3.LUT R18, R18, 0xf000f, RZ, 0xc0, !PT ;  /* 0x000f000f12127812 */ /* 0x000fe400078ec0ff */
[----:B------:R-:W-:Y:S02]  /*17f0*/  LOP3.LUT R9, R23, 0x300030, R22, 0xf8, !PT ;  /* 0x0030003017097812 */ /* 0x000fe400078ef816 */
[----:B------:R-:W-:-:S02]  /*1800*/  SHF.R.U32.HI R12, RZ, 0xc, R4 ;  /* 0x0000000cff0c7819 */ /* 0x000fc40000011604 */
[--C-:B------:R-:W-:Y:S02]  /*1810*/  SHF.R.U32.HI R6, RZ, 0xc, R7.reuse ;  /* 0x0000000cff067819 */ /* 0x100fe40000011607 */
[----:B------:R-:W-:Y:S02]  /*1820*/  SHF.R.U32.HI R23, RZ, 0x6, R4 ;  /* 0x00000006ff177819 */ /* 0x000fe40000011604 */
[----:B------:R-:W-:Y:S02]  /*1830*/  LOP3.LUT R45, R7, 0x3f003f, RZ, 0xc0, !PT ;  /* 0x003f003f072d7812 */ /* 0x000fe400078ec0ff */
[----:B------:R-:W-:Y:S02]  /*1840*/  SHF.R.U32.HI R46, RZ, 0x6, R7 ;  /* 0x00000006ff2e7819 */ /* 0x000fe40000011607 */
[----:B------:R-:W-:Y:S02]  /*1850*/  LOP3.LUT R7, R5, 0xf000f, RZ, 0xc0, !PT ;  /* 0x000f000f05077812 */ /* 0x000fe400078ec0ff */
[----:B------:R-:W-:-:S02]  /*1860*/  LOP3.LUT R22, R4, 0x3f003f, RZ, 0xc0, !PT ;  /* 0x003f003f04167812 */ /* 0x000fc400078ec0ff */
        /* <DEDUP_REMOVED lines=20> */
[----:B------:R-:W-:Y:S02]  /*19b0*/  LOP3.LUT R7, R7, 0x300030, R42, 0xf8, !PT ;  /* 0x0030003007077812 */ /* 0x000fe400078ef82a */
        /* <DEDUP_REMOVED lines=8> */
[----:B------:R-:W-:Y:S01]  /*1a40*/  LOP3.LUT R44, R25, 0x64006400, RZ, 0xfc, !PT ;  /* 0x64006400192c7812 */ /* 0x000fe200078efcff */
[----:B------:R-:W-:Y:S01]  /*1a50*/  HADD2 R25, R33, -1056, -1056 ;  /* 0xe420e42021197430 */ /* 0x000fe20000000000 */
        /* <DEDUP_REMOVED lines=85> */
.L_x_2227:
        /* <DEDUP_REMOVED lines=44> */
.L_x_2226:
        /* <DEDUP_REMOVED lines=29> */
[--C-:B------:R-:W-:Y:S02]  /*2440*/  SHF.R.U32.HI R34, RZ, 0xc, R22.reuse ;  /* 0x0000000cff227819 */ /* 0x100fe40000011616 */
[----:B------:R-:W-:Y:S02]  /*2450*/  LOP3.LUT R9, R12, 0xf000f, RZ, 0xc0, !PT ;  /* 0x000f000f0c097812 */ /* 0x000fe400078ec0ff */
[----:B------:R-:W-:Y:S02]  /*2460*/  LOP3.LUT R38, R38, 0xf000f, RZ, 0xc0, !PT ;  /* 0x000f000f26267812 */ /* 0x000fe400078ec0ff */
[----:B------:R-:W-:Y:S02]  /*2470*/  LOP3.LUT R35, R22, 0x3f003f, RZ, 0xc0, !PT ;  /* 0x003f003f16237812 */ /* 0x000fe400078ec0ff */
[----:B------:R-:W-:-:S02]  /*2480*/  SHF.R.U32.HI R36, RZ, 0x6, R22 ;  /* 0x00000006ff247819 */ /* 0x000fc40000011616 */
[----:B------:R-:W-:Y:S02]  /*2490*/  LOP3.LUT R42, R23, 0x3f003f, RZ, 0xc0, !PT ;  /* 0x003f003f172a7812 */ /* 0x000fe400078ec0ff */
[----:B------:R-:W-:Y:S02]  /*24a0*/  SHF.R.U32.HI R43, RZ, 0x6, R23 ;  /* 0x00000006ff2b7819 */ /* 0x000fe40000011617 */
[--C-:B------:R-:W-:Y:S02]  /*24b0*/  SHF.R.U32.HI R37, RZ, 0x8, R10.reuse ;  /* 0x00000008ff257819 */ /* 0x100fe4000001160a */
[--C-:B------:R-:W-:Y:S02]  /*24c0*/  SHF.R.U32.HI R41, RZ, 0xa, R10.reuse ;  /* 0x0000000aff297819 */ /* 0x100fe4000001160a */
[----:B------:R-:W-:Y:S02]  /*24d0*/  LOP3.LUT R22, R10, 0x3f003f, RZ, 0xc0, !PT ;  /* 0x003f003f0a167812 */ /* 0x000fe400078ec0ff */
[----:B------:R-:W-:-:S02]  /*24e0*/  SHF.R.U32.HI R23, RZ, 0x6, R10 ;  /* 0x00000006ff177819 */ /* 0x000fc4000001160a */
[----:B------:R-:W-:Y:S02]  /*24f0*/  LOP3.LUT R11, R11, 0x300030, R8, 0xf8, !PT ;  /* 0x003000300b0b7812 */ /* 0x000fe400078ef808 */
[----:B------:R-:W-:Y:S02]  /*2500*/  LOP3.LUT R34, R34, 0xf000f, RZ, 0xc0, !PT ;  /* 0x000f000f22227812 */ /* 0x000fe400078ec0ff */
[----:B------:R-:W-:Y:S02]  /*2510*/  LOP3.LUT R10, R9, 0x300030, R18, 0xf8, !PT ;  /* 0x00300030090a7812 */ /* 0x000fe400078ef812 */
[----:B------:R-:W-:Y:S02]  /*2520*/  LOP3.LUT R8, R38, 0x300030, R39, 0xf8, !PT ;  /* 0x0030003026087812 */ /* 0x000fe400078ef827 */
[----:B---3--:R-:W-:Y:S02]  /*2530*/  SHF.R.U32.HI R29, RZ, 0xc, R4 ;  /* 0x0000000cff1d7819 */ /* 0x008fe40000011604 */
[----:B------:R-:W-:-:S02]  /*2540*/  LOP3.LUT R12, R4, 0x3f003f, RZ, 0xc0, !PT ;  /* 0x003f003f040c7812 */ /* 0x000fc400078ec0ff */
[----:B------:R-:W-:Y:S02]  /*2550*/  SHF.R.U32.HI R18, RZ, 0x6, R4 ;  /* 0x00000006ff127819 */ /* 0x000fe40000011604 */
[--C-:B------:R-:W-:Y:S02]  /*2560*/  SHF.R.U32.HI R38, RZ, 0xc, R6.reuse ;  /* 0x0000000cff267819 */ /* 0x100fe40000011606 */
[----:B------:R-:W-:Y:S02]  /*2570*/  LOP3.LUT R39, R6, 0x3f003f, RZ, 0xc0, !PT ;  /* 0x003f003f06277812 */ /* 0x000fe400078ec0ff */
[----:B------:R-:W-:Y:S02]  /*2580*/  SHF.R.U32.HI R40, RZ, 0x6, R6 ;  /* 0x00000006ff287819 */ /* 0x000fe40000011606 */
[----:B------:R-:W-:Y:S02]  /*2590*/  SHF.R.U32.HI R4, RZ, 0xc, R5 ;  /* 0x0000000cff047819 */ /* 0x000fe40000011605 */
[----:B------:R-:W-:-:S02]  /*25a0*/  SHF.R.U32.HI R6, RZ, 0xc, R7 ;  /* 0x0000000cff067819 */ /* 0x000fc40000011607 */
[----:B------:R-:W-:Y:S02]  /*25b0*/  LOP3.LUT R9, R34, 0x300030, R37, 0xf8, !PT ;  /* 0x0030003022097812 */ /* 0x000fe400078ef825 */
[----:B------:R-:W-:Y:S02]  /*25c0*/  LOP3.LUT R34, R5, 0x3f003f, RZ, 0xc0, !PT ;  /* 0x003f003f05227812 */ /* 0x000fe400078ec0ff */
[----:B------:R-:W-:Y:S02]  /*25d0*/  SHF.R.U32.HI R37, RZ, 0x6, R5 ;  /* 0x00000006ff257819 */ /* 0x000fe40000011605 */
[----:B------:R-:W-:Y:S02]  /*25e0*/  LOP3.LUT R0, R20, 0x3f003f, RZ, 0xc0, !PT ;  /* 0x003f003f14007812 */ /* 0x000fe400078ec0ff */
[----:B------:R-:W-:Y:S02]  /*25f0*/  LOP3.LUT R5, R4, 0xf000f, RZ, 0xc0, !PT ;  /* 0x000f000f04057812 */ /* 0x000fe400078ec0ff */
[----:B------:R-:W-:-:S02]  /*2600*/  LOP3.LUT R38, R38, 0xf000f, RZ, 0xc0, !PT ;  /* 0x000f000f26267812 */ /* 0x000fc400078ec0ff */
[----:B------:R-:W-:Y:S02]  /*2610*/  LOP3.LUT R47, R6, 0xf000f, RZ, 0xc0, !PT ;  /* 0x000f000f062f7812 */ /* 0x000fe400078ec0ff */
[----:B------:R-:W-:Y:S02]  /*2620*/  SHF.R.U32.HI R20, RZ, 0x6, R20 ;  /* 0x00000006ff147819 */ /* 0x000fe40000011614 */
[----:B------:R-:W-:Y:S02]  /*2630*/  LOP3.LUT R43, R43, 0x3f003f, RZ, 0xc0, !PT ;  /* 0x003f003f2b2b7812 */ /* 0x000fe400078ec0ff */
[----:B------:R-:W-:Y:S02]  /*2640*/  LOP3.LUT R36, R36, 0x3f003f, RZ, 0xc0, !PT ;  /* 0x003f003f24247812 */ /* 0x000fe400078ec0ff */
[----:B------:R-:W-:Y:S02]  /*2650*/  LOP3.LUT R45, R7, 0x3f003f, RZ, 0xc0, !PT ;  /* 0x003f003f072d7812 */ /* 0x000fe400078ec0ff */
[----:B------:R-:W-:-:S02]  /*2660*/  SHF.R.U32.HI R48, RZ, 0x6, R7 ;  /* 0x00000006ff307819 */ /* 0x000fc40000011607 */
        /* <DEDUP_REMOVED lines=122> */
.L_x_2229:
        /* <DEDUP_REMOVED lines=44> */
.L_x_2228:
        /* <DEDUP_REMOVED lines=9> */
.L_x_2225:
        /* <DEDUP_REMOVED lines=9> */
.L_x_2234:
        /* <DEDUP_REMOVED lines=90> */
[----:B------:R-:W-:Y:S02]  /*3790*/  LOP3.LUT R52, R29, 0x10001, RZ, 0xc0, !PT ;  /* 0x000100011d347812 */ /* 0x000fe400078ec0ff */
[----:B------:R-:W-:Y:S02]  /*37a0*/  LOP3.LUT R48, R48, 0x20002, R31, 0xf8, !PT ;  /* 0x0002000230307812 */ /* 0x000fe400078ef81f */
[----:B------:R-:W-:Y:S02]  /*37b0*/  LOP3.LUT R41, R41, 0x10001, RZ, 0xc0, !PT ;  /* 0x0001000129297812 */ /* 0x000fe400078ec0ff */
[----:B------:R-:W-:-:S02]  /*37c0*/  LOP3.LUT R11, R30, 0x10001, RZ, 0xc0, !PT ;  /* 0x000100011e0b7812 */ /* 0x000fc400078ec0ff */
[----:B------:R-:W-:Y:S02]  /*37d0*/  PRMT R31, R84, 0x9910, RZ ;  /* 0x00009910541f7816 */ /* 0x000fe400000000ff */
[----:B------:R-:W-:Y:S02]  /*37e0*/  LOP3.LUT R52, R52, 0x20002, R43, 0xf8, !PT ;  /* 0x0002000234347812 */ /* 0x000fe400078ef82b */
[----:B------:R-:W-:Y:S01]  /*37f0*/  LOP3.LUT R41, R41, 0x20002, R42, 0xf8, !PT ;  /* 0x0002000229297812 */ /* 0x000fe200078ef82a */
[----:B------:R-:W-:Y:S01]  /*3800*/  IMAD.MOV.U32 R29, RZ, RZ, R31 ;  /* 0x000000ffff1d7224 */ /* 0x000fe200078e001f */
[----:B------:R-:W-:Y:S02]  /*3810*/  LOP3.LUT R11, R11, 0x20002, R44, 0xf8, !PT ;  /* 0x000200020b0b7812 */ /* 0x000fe400078ef82c */
[----:B------:R-:W-:Y:S02]  /*3820*/  LOP3.LUT R52, R52, 0x40004, R21, 0xf8, !PT ;  /* 0x0004000434347812 */ /* 0x000fe400078ef815 */
[----:B------:R-:W-:-:S02]  /*3830*/  LOP3.LUT R45, R48, 0x40004, R45, 0xf8, !PT ;  /* 0x00040004302d7812 */ /* 0x000fc400078ef82d */
[----:B------:R-:W-:Y:S02]  /*3840*/  LOP3.LUT R20, R41, 0x40004, R20, 0xf8, !PT ;  /* 0x0004000429147812 */ /* 0x000fe400078ef814 */
[----:B------:R-:W-:Y:S02]  /*3850*/  LOP3.LUT R11, R11, 0x40004, R22, 0xf8, !PT ;  /* 0x000400040b0b7812 */ /* 0x000fe400078ef816 */
[----:B------:R-:W-:Y:S02]  /*3860*/  ISETP.NE.AND P2, PT, R29, RZ, PT ;  /* 0x000000ff1d00720c */ /* 0x000fe40003f45270 */
[----:B------:R-:W-:Y:S02]  /*3870*/  LOP3.LUT R9, R52, 0x80008, R9, 0xf8, !PT ;  /* 0x0008000834097812 */ /* 0x000fe400078ef809 */
[----:B------:R-:W-:Y:S02]  /*3880*/  LOP3.LUT R21, R45, 0x80008, R46, 0xf8, !PT ;  /* 0x000800082d157812 */ /* 0x000fe400078ef82e */
        /* <DEDUP_REMOVED lines=104> */
[--C-:B--2---:R-:W-:Y:S02]  /*3f10*/  SHF.R.U32.HI R10, RZ, 0xb, R4.reuse ;  /* 0x0000000bff0a7819 */ /* 0x104fe40000011604 */
[----:B------:R-:W-:Y:S02]  /*3f20*/  SHF.R.U32.HI R45, RZ, 0xa, R4 ;  /* 0x0000000aff2d7819 */ /* 0x000fe40000011604 */
[--C-:B------:R-:W-:Y:S02]  /*3f30*/  SHF.R.U32.HI R11, RZ, 0xb, R5.reuse ;  /* 0x0000000bff0b7819 */ /* 0x100fe40000011605 */
[----:B------:R-:W-:Y:S02]  /*3f40*/  SHF.R.U32.HI R46, RZ, 0xa, R5 ;  /* 0x0000000aff2e7819 */ /* 0x000fe40000011605 */
[----:B------:R-:W-:-:S02]  /*3f50*/  SHF.R.U32.HI R20, RZ, 0xb, R6 ;  /* 0x0000000bff147819 */ /* 0x000fc40000011606 */
[----:B------:R-:W-:Y:S02]  /*3f60*/  SHF.R.U32.HI R47, RZ, 0xa, R6 ;  /* 0x0000000aff2f7819 */ /* 0x000fe40000011606 */
[--C-:B------:R-:W-:Y:S02]  /*3f70*/  SHF.R.U32.HI R23, RZ, 0xb, R7.reuse ;  /* 0x0000000bff177819 */ /* 0x100fe40000011607 */
        /* <DEDUP_REMOVED lines=79> */
[----:B------:R-:W-:Y:S02]  /*4470*/  HFMA2.MMA R28, R56, R31, R28 ;  /* 0x0000001f381c7235 */ /* 0x000fe4000000001c */
[----:B------:R-:W0:Y:S01]  /*4480*/  LDS.128 R24, [UR4+0x20] ;  /* 0x00002004ff187984 */ /* 0x000e220008000c00 */
[-C--:B------:R-:W-:Y:S01]  /*4490*/  HFMA2 R89, R67, R21.reuse, R89 ;  /* 0x0000001543597231 */ /* 0x080fe20000000059 */
[-C--:B------:R-:W-:Y:S02]  /*44a0*/  HFMA2.MMA R30, R63, R20.reuse, R30 ;  /* 0x000000143f1e7235 */ /* 0x080fe4000000001e */
[----:B------:R-:W-:Y:S01]  /*44b0*/  HFMA2.MMA R28, R60, R20, R28 ;  /* 0x000000143c1c7235 */ /* 0x000fe2000000001c */
[----:B------:R-:W-:-:S03]  /*44c0*/  HFMA2 R20, R65, R21, R29 ;  /* 0x0000001541147231 */ /* 0x000fc6000000001d */
[-C--:B------:R-:W-:Y:S01]  /*44d0*/  HFMA2.MMA R30, R64, R21.reuse, R30 ;  /* 0x00000015401e7235 */ /* 0x080fe2000000001e */
[----:B------:R-:W-:Y:S01]  /*44e0*/  HFMA2 R20, R57, R22, R20 ;  /* 0x0000001639147231 */ /* 0x000fe20000000014 */
[----:B------:R-:W-:-:S03]  /*44f0*/  HFMA2.MMA R28, R66, R21, R28 ;  /* 0x00000015421c7235 */ /* 0x000fc6000000001c */
[----:B------:R-:W-:Y:S01]  /*4500*/  HFMA2 R20, R11, R23, R20 ;  /* 0x000000170b147231 */ /* 0x000fe20000000014 */
[-C--:B------:R-:W-:Y:S02]  /*4510*/  HFMA2.MMA R30, R58, R22.reuse, R30 ;  /* 0x000000163a1e7235 */ /* 0x080fe4000000001e */
        /* <DEDUP_REMOVED lines=46> */
.L_x_2233:
[----:B------:R-:W-:Y:S05]  /*4800*/  @P0 BRA `(.L_x_2232) ;  /* 0x000004c000000947 */ /* 0x000fea0003800000 */
[----:B------:R-:W0:Y:S04]  /*4810*/  LDS.128 R28, [UR4+0x80] ;  /* 0x00008004ff1c7984 */ /* 0x000e280008000c00 */
[----:B------:R-:W1:Y:S01]  /*4820*/  LDS.128 R20, [UR4+0x90] ;  /* 0x00009004ff147984 */ /* 0x000e620008000c00 */
[-C--:B0-----:R-:W-:Y:S01]  /*4830*/  HFMA2.MMA R24, R76, R28.reuse, RZ ;  /* 0x0000001c4c187235 */ /* 0x081fe200000000ff */
[-C--:B------:R-:W-:Y:S01]  /*4840*/  HFMA2 R26, R74, R28.reuse, RZ.H0_H0 ;  /* 0x0000001c4a1a7231 */ /* 0x080fe200000400ff */
[----:B------:R-:W-:Y:S01]  /*4850*/  HFMA2.MMA R25, R72, R28, RZ ;  /* 0x0000001c48197235 */ /* 0x000fe200000000ff */
[----:B------:R-:W-:Y:S02]  /*4860*/  HFMA2 R28, R77, R28, RZ.H0_H0 ;  /* 0x0000001c4d1c7231 */ /* 0x000fe400000400ff */
[----:B------:R-:W-:Y:S01]  /*4870*/  HFMA2 R26, R69, R29, R26 ;  /* 0x0000001d451a7231 */ /* 0x000fe2000000001a */
[----:B------:R-:W-:-:S02]  /*4880*/  HFMA2.MMA R24, R70, R29, R24 ;  /* 0x0000001d46187235 */ /* 0x000fc40000000018 */
[----:B------:R-:W-:Y:S01]  /*4890*/  HFMA2.MMA R68, R68, R29, R25 ;  /* 0x0000001d44447235 */ /* 0x000fe20000000019 */
[----:B------:R-:W-:Y:S02]  /*48a0*/  HFMA2 R25, R71, R29, R28 ;  /* 0x0000001d47197231 */ /* 0x000fe4000000001c */
[-C--:B------:R-:W-:Y:S01]  /*48b0*/  HFMA2 R28, R79, R30.reuse, R26 ;  /* 0x0000001e4f1c7231 */ /* 0x080fe2000000001a */
[-C--:B------:R-:W-:Y:S02]  /*48c0*/  HFMA2.MMA R29, R80, R30.reuse, R24 ;  /* 0x0000001e501d7235 */ /* 0x080fe40000000018 */
[----:B------:R-:W-:Y:S01]  /*48d0*/  HFMA2.MMA R68, R78, R30, R68 ;  /* 0x0000001e4e447235 */ /* 0x000fe20000000044 */
[----:B------:R-:W-:Y:S02]  /*48e0*/  HFMA2 R30, R81, R30, R25 ;  /* 0x0000001e511e7231 */ /* 0x000fe40000000019 */
[----:B------:R-:W0:Y:S01]  /*48f0*/  LDS.128 R24, [UR4+0xa0] ;  /* 0x0000a004ff187984 */ /* 0x000e220008000c00 */
        /* <DEDUP_REMOVED lines=12> */
[----:B------:R-:W-:-:S03]  /*49c0*/  HFMA2.MMA R68, R64, R21, R68 ;  /* 0x0000001540447235 */ /* 0x000fc60000000044 */
[-C--:B------:R-:W-:Y:S01]  /*49d0*/  HFMA2 R20, R11, R23.reuse, R20 ;  /* 0x000000170b147231 */ /* 0x080fe20000000014 */
[-C--:B------:R-:W-:Y:S02]  /*49e0*/  HFMA2.MMA R21, R55, R22.reuse, R29 ;  /* 0x0000001637157235 */ /* 0x080fe4000000001d */
[----:B------:R-:W-:Y:S01]  /*49f0*/  HFMA2.MMA R68, R58, R22, R68 ;  /* 0x000000163a447235 */ /* 0x000fe20000000044 */
[----:B------:R-:W-:Y:S02]  /*4a00*/  HFMA2 R22, R53, R22, R30 ;  /* 0x0000001635167231 */ /* 0x000fe4000000001e */
[----:B------:R-:W1:Y:S01]  /*4a10*/  LDS.128 R28, [UR4+0xb0] ;  /* 0x0000b004ff1c7984 */ /* 0x000e620008000c00 */
[-C--:B------:R-:W-:Y:S01]  /*4a20*/  HFMA2.MMA R21, R9, R23.reuse, R21 ;  /* 0x0000001709157235 */ /* 0x080fe20000000015 */
[----:B------:R-:W-:Y:S01]  /*4a30*/  HFMA2 R22, R7, R23, R22 ;  /* 0x0000001707167231 */ /* 0x000fe20000000016 */
[----:B------:R-:W-:-:S06]  /*4a40*/  HFMA2.MMA R68, R62, R23, R68 ;  /* 0x000000173e447235 */ /* 0x000fcc0000000044 */
        /* <DEDUP_REMOVED lines=40> */
.L_x_2232:
        /* <DEDUP_REMOVED lines=8> */
.L_x_2231:
        /* <DEDUP_REMOVED lines=18> */
.L_x_2238:
[----:B------:R-:W0:Y:S02]  /*4e70*/  LDS R6, [R4] ;  /* 0x0000000004067984 */ /* 0x000e240000000800 */
[----:B0-----:R-:W-:-:S06]  /*4e80*/  HADD2 R7, R6, R17 ;  /* 0x0000001106077230 */ /* 0x001fcc0000000000 */
[----:B------:R-:W0:Y:S02]  /*4e90*/  ATOMS.CAST.SPIN R7, [R4], R6, R7 ;  /* 0x000000060407738d */ /* 0x000e240001800007 */
[----:B0-----:R-:W-:-:S13]  /*4ea0*/  ISETP.EQ.U32.AND P0, PT, R7, 0x1, PT ;  /* 0x000000010700780c */ /* 0x001fda0003f02070 */
[----:B------:R-:W-:Y:S05]  /*4eb0*/  @!P0 BRA `(.L_x_2238) ;  /* 0xffffffb000008947 */ /* 0x000fea000383ffff */
[----:B------:R-:W-:Y:S05]  /*4ec0*/  BRA `(.L_x_2236) ;  /* 0x0000003000007947 */ /* 0x000fea0003800000 */
.L_x_2237:
[----:B------:R-:W2:Y:S02]  /*4ed0*/  LD.E R4, [R2.64] ;  /* 0x0000000602047980 */ /* 0x000ea4000c101900 */
[----:B--2---:R-:W-:-:S05]  /*4ee0*/  IMAD.IADD R7, R17, 0x1, R4 ;  /* 0x0000000111077824 */ /* 0x004fca00078e0204 */
[----:B------:R0:W-:Y:S02]  /*4ef0*/  ST.E [R2.64], R7 ;  /* 0x0000000702007985 */ /* 0x0001e4000c101906 */
.L_x_2236:
[----:B------:R-:W-:Y:S05]  /*4f00*/  BSYNC B0 ;  /* 0x0000000000007941 */ /* 0x000fea0003800000 */
.L_x_2235:
[----:B------:R-:W2:Y:S01]  /*4f10*/  ATOM.E.ADD.F16x2.RN.STRONG.GPU P0, RZ, [R2.64+0x4], R16 ;  /* 0x0000041002ff798a */ /* 0x000ea2000810e9c6 */
[----:B------:R-:W-:Y:S01]  /*4f20*/  BSSY B0, `(.L_x_2239) ;  /* 0x000000f000007945 */ /* 0x000fe20003800000 */
[----:B--2---:R-:W-:Y:S05]  /*4f30*/  @P0 BRA `(.L_x_2240) ;  /* 0x000000d000000947 */ /* 0x004fea0003800000 */
[----:B------:R-:W1:Y:S02]  /*4f40*/  QSPC.E.S P0, RZ, [R2+0x4] ;  /* 0x0000040002ff73aa */ /* 0x000e640000000500 */
[----:B-1----:R-:W-:Y:S05]  /*4f50*/  @!P0 BRA `(.L_x_2241) ;  /* 0x0000008000008947 */ /* 0x002fea0003800000 */
[----:B0-----:R-:W-:-:S04]  /*4f60*/  IADD3 R2, R2, 0x4, RZ ;  /* 0x0000000402027810 */ /* 0x001fc80007ffe0ff */
[----:B------:R-:W-:-:S05]  /*4f70*/  LOP3.LUT R2, R2, 0xffffff, RZ, 0xc0, !PT ;  /* 0x00ffffff02027812 */ /* 0x000fca00078ec0ff */
.L_x_2242:
[----:B------:R-:W0:Y:S02]  /*4f80*/  LDS R6, [R2] ;  /* 0x0000000002067984 */ /* 0x000e240000000800 */
[----:B0-----:R-:W-:-:S10]  /*4f90*/  HFMA2.MMA R7, R6, 1, 1, R16 ;  /* 0x3c003c0006077835 */ /* 0x001fd40000000010 */
[----:B------:R-:W0:Y:S02]  /*4fa0*/  ATOMS.CAST.SPIN R7, [R2], R6, R7 ;  /* 0x000000060207738d */ /* 0x000e240001800007 */
[----:B0-----:R-:W-:-:S13]  /*4fb0*/  ISETP.EQ.U32.AND P0, PT, R7, 0x1, PT ;  /* 0x000000010700780c */ /* 0x001fda0003f02070 */
[----:B------:R-:W-:Y:S05]  /*4fc0*/  @!P0 BRA `(.L_x_2242) ;  /* 0xffffffb000008947 */ /* 0x000fea000383ffff */
[----:B------:R-:W-:Y:S05]  /*4fd0*/  BRA `(.L_x_2240) ;  /* 0x0000003000007947 */ /* 0x000fea0003800000 */
.L_x_2241:
[----:B------:R-:W2:Y:S02]  /*4fe0*/  LD.E R4, [R2.64+0x4] ;  /* 0x0000040602047980 */ /* 0x000ea4000c101900 */
[----:B0-2---:R-:W-:-:S05]  /*4ff0*/  IMAD.IADD R7, R16, 0x1, R4 ;  /* 0x0000000110077824 */ /* 0x005fca00078e0204 */
[----:B------:R0:W-:Y:S02]  /*5000*/  ST.E [R2.64+0x4], R7 ;  /* 0x0000040702007985 */ /* 0x0001e4000c101906 */
.L_x_2240:
[----:B------:R-:W-:Y:S05]  /*5010*/  BSYNC B0 ;  /* 0x0000000000007941 */ /* 0x000fea0003800000 */
.L_x_2239:
        /* <DEDUP_REMOVED lines=10> */
.L_x_2246:
[----:B------:R-:W0:Y:S02]  /*50c0*/  LDS R4, [R0] ;  /* 0x0000000000047984 */ /* 0x000e240000000800 */
[----:B0-----:R-:W-:-:S06]  /*50d0*/  HADD2 R5, R4, R15 ;  /* 0x0000000f04057230 */ /* 0x001fcc0000000000 */
[----:B------:R-:W0:Y:S02]  /*50e0*/  ATOMS.CAST.SPIN R5, [R0], R4, R5 ;  /* 0x000000040005738d */ /* 0x000e240001800005 */
[----:B0-----:R-:W-:-:S13]  /*50f0*/  ISETP.EQ.U32.AND P0, PT, R5, 0x1, PT ;  /* 0x000000010500780c */ /* 0x001fda0003f02070 */
[----:B------:R-:W-:Y:S05]  /*5100*/  @!P0 BRA `(.L_x_2246) ;  /* 0xffffffb000008947 */ /* 0x000fea000383ffff */
[----:B------:R-:W-:Y:S05]  /*5110*/  BRA `(.L_x_2244) ;  /* 0x0000003000007947 */ /* 0x000fea0003800000 */
.L_x_2245:
[----:B------:R-:W2:Y:S02]  /*5120*/  LD.E R0, [R2.64] ;  /* 0x0000000602007980 */ /* 0x000ea4000c101900 */
[----:B--2---:R-:W-:-:S05]  /*5130*/  IMAD.IADD R5, R15, 0x1, R0 ;  /* 0x000000010f057824 */ /* 0x004fca00078e0200 */
[----:B------:R0:W-:Y:S02]  /*5140*/  ST.E [R2.64], R5 ;  /* 0x0000000502007985 */ /* 0x0001e4000c101906 */
.L_x_2244:
[----:B------:R-:W-:Y:S05]  /*5150*/  BSYNC B0 ;  /* 0x0000000000007941 */ /* 0x000fea0003800000 */
.L_x_2243:
[----:B------:R-:W2:Y:S02]  /*5160*/  ATOM.E.ADD.F16x2.RN.STRONG.GPU P0, RZ, [R2.64+0x4], R14 ;  /* 0x0000040e02ff798a */ /* 0x000ea4000810e9c6 */
[----:B--2---:R-:W-:Y:S05]  /*5170*/  @P0 EXIT ;  /* 0x000000000000094d */ /* 0x004fea0003800000 */
[----:B------:R-:W1:Y:S02]  /*5180*/  QSPC.E.S P0, RZ, [R2+0x4] ;  /* 0x0000040002ff73aa */ /* 0x000e640000000500 */
[----:B-1----:R-:W-:Y:S05]  /*5190*/  @!P0 BRA `(.L_x_2247) ;  /* 0x0000008000008947 */ /* 0x002fea0003800000 */
[----:B0-----:R-:W-:-:S04]  /*51a0*/  IADD3 R2, R2, 0x4, RZ ;  /* 0x0000000402027810 */ /* 0x001fc80007ffe0ff */
[----:B------:R-:W-:-:S05]  /*51b0*/  LOP3.LUT R2, R2, 0xffffff, RZ, 0xc0, !PT ;  /* 0x00ffffff02027812 */ /* 0x000fca00078ec0ff */
.L_x_2248:
[----:B------:R-:W0:Y:S02]  /*51c0*/  LDS R4, [R2] ;  /* 0x0000000002047984 */ /* 0x000e240000000800 */
[----:B0-----:R-:W-:-:S10]  /*51d0*/  HFMA2.MMA R5, R4, 1, 1, R14 ;  /* 0x3c003c0004057835 */ /* 0x001fd4000000000e */
[----:B------:R-:W0:Y:S02]  /*51e0*/  ATOMS.CAST.SPIN R5, [R2], R4, R5 ;  /* 0x000000040205738d */ /* 0x000e240001800005 */
[----:B0-----:R-:W-:-:S13]  /*51f0*/  ISETP.EQ.U32.AND P0, PT, R5, 0x1, PT ;  /* 0x000000010500780c */ /* 0x001fda0003f02070 */
[----:B------:R-:W-:Y:S05]  /*5200*/  @!P0 BRA `(.L_x_2248) ;  /* 0xffffffb000008947 */ /* 0x000fea000383ffff */
[----:B------:R-:W-:Y:S05]  /*5210*/  EXIT ;  /* 0x000000000000794d */ /* 0x000fea0003800000 */
.L_x_2247:
[----:B------:R-:W2:Y:S02]  /*5220*/  LD.E R0, [R2.64+0x4] ;  /* 0x0000040602007980 */ /* 0x000ea4000c101900 */
[----:B0-2---:R-:W-:-:S05]  /*5230*/  IMAD.IADD R5, R14, 0x1, R0 ;  /* 0x000000010e057824 */ /* 0x005fca00078e0200 */
[----:B------:R-:W-:Y:S01]  /*5240*/  ST.E [R2.64+0x4], R5 ;  /* 0x0000040502007985 */ /* 0x000fe2000c101906 */
[----:B------:R-:W-:Y:S05]  /*5250*/  EXIT ;  /* 0x000000000000794d */ /* 0x000fea0003800000 */
.L_x_2249:
        /* <DEDUP_REMOVED lines=10> */
.L_x_3301:


//--------------------- .text._Z23gemm_half_q_half_kernelILi2ELi16ELb1ELb0ELi64EEvPK6__halfPKjS4_S2_PS0_iiiiPKtS7_iiiiiibS2_i --------------------------
	.section	.text._Z23gemm_half_q_half_kernelILi2ELi16ELb1ELb0ELi64EEvPK6__halfPKjS4_S2_PS0_iiiiPKtS7_iiiiiibS2_i,"ax",@progbits
	.sectioninfo	@"SHI_REGISTERS=93"
	.align	128
        .global         _Z23gemm_half_q_half_kernelILi2ELi16ELb1ELb0ELi64EEvPK6__halfPKjS4_S2_PS0_iiiiPKtS7_iiiiiibS2_i
        .type           _Z23gemm_half_q_half_kernelILi2ELi16ELb1ELb0ELi64EEvPK6__halfPKjS4_S2_PS0_iiiiPKtS7_iiiiiibS2_i,@function
        .size           _Z23gemm_half_q_half_kernelILi2ELi16ELb1ELb0ELi64EEvPK6__halfPKjS4_S2_PS0_iiiiPKtS7_iiiiiibS2_i,(.L_x_3302 - _Z23gemm_half_q_half_kernelILi2ELi16ELb1ELb0ELi64EEvPK6__halfPKjS4_S2_PS0_iiiiPKtS7_iiiiiibS2_i)
        .other          _Z23gemm_half_q_half_kernelILi2ELi16ELb1ELb0ELi64EEvPK6__halfPKjS4_S2_PS0_iiiiPKtS7_iiiiiibS2_i,@"STO_CUDA_ENTRY STV_DEFAULT"
_Z23gemm_half_q_half_kernelILi2ELi16ELb1ELb0ELi64EEvPK6__halfPKjS4_S2_PS0_iiiiPKtS7_iiiiiibS2_i:
.text._Z23gemm_half_q_half_kernelILi2ELi16ELb1ELb0ELi64EEvPK6__halfPKjS4_S2_PS0_iiiiPKtS7_iiiiiibS2_i:
        /* <DEDUP_REMOVED lines=24> */
[----:B------:R-:W-:-:S04]  /*0180*/  @P0 PRMT R7, R10, 0x7610, R7 ;  /* 0x000076100a070816 */ /* 0x000fc80000000007 */
.L_x_2250:
        /* <DEDUP_REMOVED lines=33> */
.L_x_2255:
        /* <DEDUP_REMOVED lines=17> */
.L_x_2254:
        /* <DEDUP_REMOVED lines=17> */
.L_x_2253:
        /* <DEDUP_REMOVED lines=13> */
.L_x_2257:
        /* <DEDUP_REMOVED lines=17> */
.L_x_2256:
        /* <DEDUP_REMOVED lines=15> */
.L_x_2252:
[----:B------:R-:W-:Y:S05]  /*0890*/  BSYNC B0 ;  /* 0x0000000000007941 */ /* 0x000fea0003800000 */
.L_x_2251:
        /* <DEDUP_REMOVED lines=18> */
.L_x_2260:
        /* <DEDUP_REMOVED lines=11> */
.L_x_2259:
        /* <DEDUP_REMOVED lines=10> */
.L_x_2258:
[C---:B------:R-:W-:Y:S01]  /*0b10*/  ISETP.GT.AND P0, PT, R85.reuse, c[0x0][0x1a8], PT ;  /* 0x00006a0055007a0c */ /* 0x040fe20003f04270 */
[----:B------:R-:W-:Y:S01]  /*0b20*/  IMAD.SHL.U32 R82, R0, 0x80, RZ ;  /* 0x0000008000527824 */ /* 0x000fe200078e00ff */
[C---:B------:R-:W-:Y:S01]  /*0b30*/  ISETP.GT.AND P3, PT, R85.reuse, c[0x0][0x1ac], PT ;  /* 0x00006b0055007a0c */ /* 0x040fe20003f64270 */
[----:B------:R-:W-:Y:S01]  /*0b40*/  IMAD.MOV.U32 R23, RZ, RZ, 0x2 ;  /* 0x00000002ff177424 */ /* 0x000fe200078e00ff */
[C---:B------:R-:W-:Y:S01]  /*0b50*/  ISETP.GT.AND P4, PT, R85.reuse, c[0x0][0x1b0], PT ;  /* 0x00006c0055007a0c */ /* 0x040fe20003f84270 */
[----:B------:R-:W-:Y:S01]  /*0b60*/  BAR.SYNC.DEFER_BLOCKING 0x0 ;  /* 0x0000000000007b1d */ /* 0x000fe20000010000 */
[C---:B------:R-:W-:Y:S01]  /*0b70*/  IMNMX R4, R85.reuse, c[0x0][0x1a8], PT ;  /* 0x00006a0055047a17 */ /* 0x040fe20003800200 */
[----:B------:R-:W-:Y:S01]  /*0b80*/  IMAD.MOV.U32 R19, RZ, RZ, RZ ;  /* 0x000000ffff137224 */ /* 0x000fe200078e00ff */
[C---:B------:R-:W-:Y:S01]  /*0b90*/  ISETP.GT.AND P5, PT, R85.reuse, c[0x0][0x1b4], PT ;  /* 0x00006d0055007a0c */ /* 0x040fe20003fa4270 */
[----:B------:R-:W-:Y:S01]  /*0ba0*/  IMAD.MOV.U32 R20, RZ, RZ, RZ ;  /* 0x000000ffff147224 */ /* 0x000fe200078e00ff */
[----:B01----:R-:W-:Y:S01]  /*0bb0*/  SHF.R.S32.HI R9, RZ, 0x1f, R4 ;  /* 0x0000001fff097819 */ /* 0x003fe20000011404 */
[----:B------:R-:W-:Y:S01]  /*0bc0*/  IMAD.WIDE R82, R82, R23, c[0x0][0x198] ;  /* 0x0000660052527625 */ /* 0x000fe200078e0217 */
[----:B------:R-:W-:-:S02]  /*0bd0*/  ISETP.GT.AND P2, PT, R85, c[0x0][0x1b8], PT ;  /* 0x00006e0055007a0c */ /* 0x000fc40003f44270 */
[----:B------:R-:W-:Y:S02]  /*0be0*/  @P0 IMNMX R3, R85, c[0x0][0x1ac], PT ;  /* 0x00006b0055030a17 */ /* 0x000fe40003800200 */
[----:B------:R-:W-:Y:S02]  /*0bf0*/  LEA.HI R15, R9, R4, RZ, 0x5 ;  /* 0x00000004090f7211 */ /* 0x000fe400078f28ff */
[----:B------:R-:W-:Y:S02]  /*0c00*/  @P3 IMNMX R4, R85, c[0x0][0x1b0], PT ;  /* 0x00006c0055043a17 */ /* 0x000fe40003800200 */
[----:B------:R-:W-:Y:S02]  /*0c10*/  @P0 IADD3 R3, R3, -c[0x0][0x1a8], RZ ;  /* 0x80006a0003030a10 */ /* 0x000fe40007ffe0ff */
[----:B------:R-:W-:Y:S02]  /*0c20*/  @P4 IMNMX R8, R85, c[0x0][0x1b4], PT ;  /* 0x00006d0055084a17 */ /* 0x000fe40003800200 */
[----:B------:R-:W-:-:S02]  /*0c30*/  @P3 IADD3 R9, R4, -c[0x0][0x1ac], RZ ;  /* 0x80006b0004093a10 */ /* 0x000fc40007ffe0ff */
[----:B------:R-:W-:Y:S02]  /*0c40*/  @P0 SHF.R.S32.HI R4, RZ, 0x1f, R3 ;  /* 0x0000001fff040819 */ /* 0x000fe40000011403 */
[----:B------:R-:W-:Y:S02]  /*0c50*/  @P4 IADD3 R11, R8, -c[0x0][0x1b0], RZ ;  /* 0x80006c00080b4a10 */ /* 0x000fe40007ffe0ff */
[----:B------:R-:W-:Y:S02]  /*0c60*/  @P0 LEA.HI R8, R4, R3, RZ, 0x5 ;  /* 0x0000000304080211 */ /* 0x000fe400078f28ff */
[C---:B------:R-:W-:Y:S02]  /*0c70*/  @P5 IMNMX R10, R85.reuse, c[0x0][0x1b8], PT ;  /* 0x00006e00550a5a17 */ /* 0x040fe40003800200 */
[----:B------:R-:W-:Y:S02]  /*0c80*/  @P4 SHF.R.S32.HI R4, RZ, 0x1f, R11 ;  /* 0x0000001fff044819 */ /* 0x000fe4000001140b */
[----:B------:R-:W-:-:S02]  /*0c90*/  @P2 IMNMX R13, R85, c[0x0][0x1bc], PT ;  /* 0x00006f00550d2a17 */ /* 0x000fc40003800200 */
[----:B------:R-:W-:Y:S02]  /*0ca0*/  @P0 SHF.R.S32.HI R8, RZ, 0x5, R8 ;  /* 0x00000005ff080819 */ /* 0x000fe40000011408 */
[----:B------:R-:W-:Y:S02]  /*0cb0*/  @P5 IADD3 R12, R10, -c[0x0][0x1b4], RZ ;  /* 0x80006d000a0c5a10 */ /* 0x000fe40007ffe0ff */
[----:B------:R-:W-:Y:S02]  /*0cc0*/  @P3 SHF.R.S32.HI R10, RZ, 0x1f, R9 ;  /* 0x0000001fff0a3819 */ /* 0x000fe40000011409 */
[----:B------:R-:W-:Y:S01]  /*0cd0*/  @P4 LEA.HI R11, R4, R11, RZ, 0x5 ;  /* 0x0000000b040b4211 */ /* 0x000fe200078f28ff */
[----:B------:R-:W-:Y:S01]  /*0ce0*/  IMAD.MOV.U32 R4, RZ, RZ, RZ ;  /* 0x000000ffff047224 */ /* 0x000fe200078e00ff */
[----:B------:R-:W-:Y:S01]  /*0cf0*/  @P2 IADD3 R13, R13, -c[0x0][0x1b8], RZ ;  /* 0x80006e000d0d2a10 */ /* 0x000fe20007ffe0ff */
[----:B------:R-:W-:Y:S01]  /*0d00*/  @P0 IMAD R4, R8, 0x6, RZ ;  /* 0x0000000608040824 */ /* 0x000fe200078e02ff */
[----:B------:R-:W-:-:S02]  /*0d10*/  ISETP.GE.AND P0, PT, R85, R84, PT ;  /* 0x000000545500720c */ /* 0x000fc40003f06270 */
[----:B------:R-:W-:Y:S02]  /*0d20*/  @P3 LEA.HI R10, R10, R9, RZ, 0x5 ;  /* 0x000000090a0a3211 */ /* 0x000fe400078f28ff */
[----:B------:R-:W-:Y:S02]  /*0d30*/  @P5 SHF.R.S32.HI R3, RZ, 0x1f, R12 ;  /* 0x0000001fff035819 */ /* 0x000fe4000001140c */
[----:B------:R-:W-:Y:S02]  /*0d40*/  @P2 SHF.R.S32.HI R14, RZ, 0x1f, R13 ;  /* 0x0000001fff0e2819 */ /* 0x000fe4000001140d */
[----:B------:R-:W-:Y:S02]  /*0d50*/  @P3 SHF.R.S32.HI R10, RZ, 0x5, R10 ;  /* 0x00000005ff0a3819 */ /* 0x000fe4000001140a */
[----:B------:R-:W-:Y:S02]  /*0d60*/  @P4 SHF.R.S32.HI R11, RZ, 0x5, R11 ;  /* 0x00000005ff0b4819 */ /* 0x000fe4000001140b */
[----:B------:R-:W-:-:S02]  /*0d70*/  SHF.R.S32.HI R15, RZ, 0x5, R15 ;  /* 0x00000005ff0f7819 */ /* 0x000fc4000001140f */
[----:B------:R-:W-:Y:S01]  /*0d80*/  @P5 LEA.HI R9, R3, R12, RZ, 0x5 ;  /* 0x0000000c03095211 */ /* 0x000fe200078f28ff */
[----:B------:R-:W-:Y:S01]  /*0d90*/  IMAD.MOV.U32 R3, RZ, RZ, RZ ;  /* 0x000000ffff037224 */ /* 0x000fe200078e00ff */
[----:B------:R-:W-:Y:S01]  /*0da0*/  @P2 LEA.HI R14, R14, R13, RZ, 0x5 ;  /* 0x0000000d0e0e2211 */ /* 0x000fe200078f28ff */
[----:B------:R-:W-:Y:S01]  /*0db0*/  IMAD.MOV.U32 R12, RZ, RZ, RZ ;  /* 0x000000ffff0c7224 */ /* 0x000fe200078e00ff */
[----:B------:R-:W-:Y:S01]  /*0dc0*/  @P5 SHF.R.S32.HI R9, RZ, 0x5, R9 ;  /* 0x00000005ff095819 */ /* 0x000fe20000011409 */
[----:B------:R-:W-:Y:S01]  /*0dd0*/  @P3 IMAD R3, R10, 0x5, RZ ;  /* 0x000000050a033824 */ /* 0x000fe200078e02ff */
[----:B------:R-:W-:Y:S01]  /*0de0*/  @P2 SHF.R.S32.HI R14, RZ, 0x5, R14 ;  /* 0x00000005ff0e2819 */ /* 0x000fe2000001140e */
[----:B------:R-:W-:Y:S02]  /*0df0*/  @P4 IMAD.SHL.U32 R12, R11, 0x4, RZ ;  /* 0x000000040b0c4824 */ /* 0x000fe400078e00ff */
[----:B------:R-:W-:Y:S02]  /*0e00*/  IMAD R4, R15, 0x8, R4 ;  /* 0x000000080f047824 */ /* 0x000fe400078e0204 */
[----:B------:R-:W-:-:S02]  /*0e10*/  @P5 IMAD R19, R9, 0x3, RZ ;  /* 0x0000000309135824 */ /* 0x000fc400078e02ff */
[----:B------:R-:W-:Y:S01]  /*0e20*/  @P2 IMAD.SHL.U32 R20, R14, 0x2, RZ ;  /* 0x000000020e142824 */ /* 0x000fe200078e00ff */
[----:B------:R-:W-:Y:S01]  /*0e30*/  IADD3 R21, R12, R4, R3 ;  /* 0x000000040c157210 */ /* 0x000fe20007ffe003 */
        /* <DEDUP_REMOVED lines=8> */
[----:B------:R-:W-:-:S02]  /*0ec0*/  SHF.R.S32.HI R4, RZ, 0x3, R4 ;  /* 0x00000003ff047819 */ /* 0x000fc40000011404 */
.L_x_2262:
        /* <DEDUP_REMOVED lines=43> */
.L_x_2261:
[----:B------:R-:W-:Y:S02]  /*1180*/  ISETP.GE.OR P0, PT, R85, c[0x0][0x1b0], P0 ;  /* 0x00006c0055007a0c */ /* 0x000fe40000706670 */
[----:B------:R-:W-:Y:S02]  /*1190*/  PRMT R17, RZ, 0x5410, RZ ;  /* 0x00005410ff117816 */ /* 0x000fe400000000ff */
[----:B------:R-:W-:Y:S02]  /*11a0*/  IADD3 R0, R20, R21, R19 ;  /* 0x0000001514007210 */ /* 0x000fe40007ffe013 */
[----:B------:R-:W-:Y:S02]  /*11b0*/  PRMT R16, RZ, 0x5410, RZ ;  /* 0x00005410ff107816 */ /* 0x000fe400000000ff */
[----:B------:R-:W-:Y:S02]  /*11c0*/  PRMT R15, RZ, 0x5410, RZ ;  /* 0x00005410ff0f7816 */ /* 0x000fe400000000ff */
[----:B------:R-:W-:-:S03]  /*11d0*/  PRMT R14, RZ, 0x5410, RZ ;  /* 0x00005410ff0e7816 */ /* 0x000fc600000000ff */
[----:B------:R-:W-:Y:S05]  /*11e0*/  @P0 BRA `(.L_x_2263) ;  /* 0x00001c6000000947 */ /* 0x000fea0003800000 */
[----:B0-----:R0:W2:Y:S04]  /*11f0*/  LDG.E.U16.CONSTANT R82, [R82.64+0x2] ;  /* 0x0000020652527981 */ /* 0x0010a8000c1e9500 */
[----:B------:R3:W5:Y:S01]  /*1200*/  LDL.64 R88, [R1] ;  /* 0x0000000001587983 */ /* 0x0007620000100a00 */
[----:B------:R-:W-:Y:S01]  /*1210*/  IMAD R0, R0, c[0x0][0x18c], RZ ;  /* 0x0000630000007a24 */ /* 0x000fe200078e02ff */
[----:B------:R-:W-:Y:S02]  /*1220*/  PRMT R5, R5, 0x9910, RZ ;  /* 0x0000991005057816 */ /* 0x000fe400000000ff */
[----:B------:R-:W-:Y:S02]  /*1230*/  PRMT R2, R2, 0x9910, RZ ;  /* 0x0000991002027816 */ /* 0x000fe400000000ff */
[----:B------:R-:W-:-:S02]  /*1240*/  SHF.R.S32.HI R3, RZ, 0x1f, R0 ;  /* 0x0000001fff037819 */ /* 0x000fc40000011400 */
[C---:B------:R-:W-:Y:S01]  /*1250*/  IADD3 R4, P2, R7.reuse, R0, RZ ;  /* 0x0000000007047210 */ /* 0x040fe20007f5e0ff */
[----:B------:R-:W-:Y:S01]  /*1260*/  IMAD.MOV.U32 R0, RZ, RZ, R5 ;  /* 0x000000ffff007224 */ /* 0x000fe200078e0005 */
[----:B------:R-:W-:Y:S02]  /*1270*/  ISETP.NE.AND P0, PT, R2, RZ, PT ;  /* 0x000000ff0200720c */ /* 0x000fe40003f05270 */
[----:B------:R-:W-:Y:S02]  /*1280*/  LEA.HI.X.SX32 R3, R7, R3, 0x1, P2 ;  /* 0x0000000307037211 */ /* 0x000fe400010f0eff */
[----:B------:R-:W-:Y:S01]  /*1290*/  LEA R20, P3, R4, c[0x0][0x168], 0x2 ;  /* 0x00005a0004147a11 */ /* 0x000fe200078610ff */
[----:B0-----:R-:W-:Y:S01]  /*12a0*/  IMAD.MOV.U32 R83, RZ, RZ, RZ ;  /* 0x000000ffff537224 */ /* 0x001fe200078e00ff */
[----:B------:R-:W-:Y:S02]  /*12b0*/  ISETP.NE.AND P2, PT, R0, RZ, PT ;  /* 0x000000ff0000720c */ /* 0x000fe40003f45270 */
[----:B------:R-:W-:-:S02]  /*12c0*/  ISETP.LT.OR P0, PT, R6, 0x2, !P0 ;  /* 0x000000020600780c */ /* 0x000fc40004701670 */
[----:B------:R-:W-:Y:S02]  /*12d0*/  LEA.HI.X R21, R4, c[0x0][0x16c], R3, 0x2, P3 ;  /* 0x00005b0004157a11 */ /* 0x000fe400018f1403 */
[----:B------:R-:W-:Y:S01]  /*12e0*/  PRMT R17, RZ, 0x7610, R17 ;  /* 0x00007610ff117816 */ /* 0x000fe20000000011 */
[----:B------:R-:W-:Y:S01]  /*12f0*/  UMOV UR4, URZ ;  /* 0x0000003f00047c82 */ /* 0x000fe20008000000 */
[----:B--23--:R-:W-:-:S05]  /*1300*/  IMAD.IADD R82, R85, 0x1, R82 ;  /* 0x0000000155527824 */ /* 0x00cfca00078e0252 */
.L_x_2266:
[----:B------:R-:W-:Y:S01]  /*1310*/  ISETP.NE.AND P3, PT, R85, R82, PT ;  /* 0x000000525500720c */ /* 0x000fe20003f65270 */
[----:B------:R-:W-:-:S04]  /*1320*/  IMAD.MOV.U32 R13, RZ, RZ, 0x4 ;  /* 0x00000004ff0d7424 */ /* 0x000fc800078e00ff */
[C---:B------:R-:W-:Y:S02]  /*1330*/  IMAD.WIDE R64, R13.reuse, c[0x0][0x18c], R20 ;  /* 0x000063000d407a25 */ /* 0x040fe400078e0214 */
[----:B-----5:R-:W5:Y:S04]  /*1340*/  LDG.E.128.CONSTANT R20, [R20.64] ;  /* 0x0000000614147981 */ /* 0x020f68000c1e9d00 */
        /* <DEDUP_REMOVED lines=11> */
[----:B-1----:R0:W5:Y:S01]  /*1400*/  LDG.E.128.CONSTANT R8, [R4.64] ;  /* 0x0000000604087981 */ /* 0x002162000c1e9d00 */
        /* <DEDUP_REMOVED lines=70> */
[C---:B------:R-:W-:Y:S02]  /*1870*/  LOP3.LUT R63, R64.reuse, 0x3e003e0, RZ, 0xc0, !PT ;  /* 0x03e003e0403f7812 */ /* 0x040fe400078ec0ff */
[----:B------:R-:W-:-:S02]  /*1880*/  LOP3.LUT R73, R64, 0x1f001f, RZ, 0xc0, !PT ;  /* 0x001f001f40497812 */ /* 0x000fc400078ec0ff */
[C---:B------:R-:W-:Y:S02]  /*1890*/  LOP3.LUT R61, R65.reuse, 0x3e003e0, RZ, 0xc0, !PT ;  /* 0x03e003e0413d7812 */ /* 0x040fe400078ec0ff */
[----:B------:R-:W-:Y:S02]  /*18a0*/  LOP3.LUT R75, R65, 0x1f001f, RZ, 0xc0, !PT ;  /* 0x001f001f414b7812 */ /* 0x000fe400078ec0ff */
[C---:B------:R-:W-:Y:S02]  /*18b0*/  LOP3.LUT R60, R66.reuse, 0x3e003e0, RZ, 0xc0, !PT ;  /* 0x03e003e0423c7812 */ /* 0x040fe400078ec0ff */
[----:B------:R-:W-:Y:S02]  /*18c0*/  LOP3.LUT R56, R66, 0x1f001f, RZ, 0xc0, !PT ;  /* 0x001f001f42387812 */ /* 0x000fe400078ec0ff */
[C---:B------:R-:W-:Y:S02]  /*18d0*/  LOP3.LUT R12, R67.reuse, 0x3e003e0, RZ, 0xc0, !PT ;  /* 0x03e003e0430c7812 */ /* 0x040fe400078ec0ff */
[----:B------:R-:W-:-:S02]  /*18e0*/  LOP3.LUT R54, R67, 0x1f001f, RZ, 0xc0, !PT ;  /* 0x001f001f43367812 */ /* 0x000fc400078ec0ff */
[C---:B------:R-:W-:Y:S02]  /*18f0*/  LOP3.LUT R25, R39.reuse, 0x3e003e0, RZ, 0xc0, !PT ;  /* 0x03e003e027197812 */ /* 0x040fe400078ec0ff */
[----:B------:R-:W-:Y:S02]  /*1900*/  LOP3.LUT R53, R39, 0x1f001f, RZ, 0xc0, !PT ;  /* 0x001f001f27357812 */ /* 0x000fe400078ec0ff */
[----:B------:R-:W-:Y:S02]  /*1910*/  LOP3.LUT R21, R42, 0x80008, R47, 0xf8, !PT ;  /* 0x000800082a157812 */ /* 0x000fe400078ef82f */
[----:B------:R-:W-:Y:S02]  /*1920*/  LOP3.LUT R22, R43, 0x80008, R46, 0xf8, !PT ;  /* 0x000800082b167812 */ /* 0x000fe400078ef82e */
[----:B------:R-:W-:Y:S02]  /*1930*/  LOP3.LUT R11, R44, 0x80008, R9, 0xf8, !PT ;  /* 0x000800082c0b7812 */ /* 0x000fe400078ef809 */
[----:B------:R-:W-:-:S02]  /*1940*/  LOP3.LUT R68, R45, 0x80008, R10, 0xf8, !PT ;  /* 0x000800082d447812 */ /* 0x000fc400078ef80a */
[----:B------:R-:W-:Y:S02]  /*1950*/  SHF.R.U32.HI R64, RZ, 0xa, R64 ;  /* 0x0000000aff407819 */ /* 0x000fe40000011640 */
[----:B------:R-:W-:Y:S02]  /*1960*/  SHF.R.U32.HI R65, RZ, 0xa, R65 ;  /* 0x0000000aff417819 */ /* 0x000fe40000011641 */
[----:B------:R-:W-:Y:S02]  /*1970*/  SHF.R.U32.HI R66, RZ, 0xa, R66 ;  /* 0x0000000aff427819 */ /* 0x000fe40000011642 */
[----:B------:R-:W-:Y:S02]  /*1980*/  SHF.R.U32.HI R67, RZ, 0xa, R67 ;  /* 0x0000000aff437819 */ /* 0x000fe40000011643 */
        /* <DEDUP_REMOVED lines=19> */
[----:B------:R-:W-:-:S02]  /*1ac0*/  PRMT R51, R51, 0x5410, R51 ;  /* 0x0000541033337816 */ /* 0x000fc40000000033 */
        /* <DEDUP_REMOVED lines=80> */
[--C-:B--2---:R-:W-:Y:S02]  /*1fd0*/  SHF.R.U32.HI R10, RZ, 0xb, R4.reuse ;  /* 0x0000000bff0a7819 */ /* 0x104fe40000011604 */
[----:B------:R-:W-:Y:S02]  /*1fe0*/  SHF.R.U32.HI R45, RZ, 0xa, R4 ;  /* 0x0000000aff2d7819 */ /* 0x000fe40000011604 */
[--C-:B------:R-:W-:Y:S02]  /*1ff0*/  SHF.R.U32.HI R9, RZ, 0xb, R5.reuse ;  /* 0x0000000bff097819 */ /* 0x100fe40000011605 */
[----:B------:R-:W-:-:S02]  /*2000*/  SHF.R.U32.HI R46, RZ, 0xa, R5 ;  /* 0x0000000aff2e7819 */ /* 0x000fc40000011605 */
[--C-:B------:R-:W-:Y:S02]  /*2010*/  SHF.R.U32.HI R20, RZ, 0xb, R6.reuse ;  /* 0x0000000bff147819 */ /* 0x100fe40000011606 */
[----:B------:R-:W-:Y:S02]  /*2020*/  SHF.R.U32.HI R47, RZ, 0xa, R6 ;  /* 0x0000000aff2f7819 */ /* 0x000fe40000011606 */
[--C-:B------:R-:W-:Y:S02]  /*2030*/  SHF.R.U32.HI R23, RZ, 0xb, R7.reuse ;  /* 0x0000000bff177819 */ /* 0x100fe40000011607 */
[----:B------:R-:W-:Y:S02]  /*2040*/  SHF.R.U32.HI R48, RZ, 0xa, R7 ;  /* 0x0000000aff307819 */ /* 0x000fe40000011607 */
[C---:B------:R-:W-:Y:S02]  /*2050*/  LOP3.LUT R29, R4.reuse, 0x3e003e0, RZ, 0xc0, !PT ;  /* 0x03e003e0041d7812 */ /* 0x040fe400078ec0ff */
[----:B------:R-:W-:-:S02]  /*2060*/  LOP3.LUT R41, R4, 0x1f001f, RZ, 0xc0, !PT ;  /* 0x001f001f04297812 */ /* 0x000fc400078ec0ff */
[----:B------:R-:W-:Y:S02]  /*2070*/  LOP3.LUT R4, R5, 0x3e003e0, RZ, 0xc0, !PT ;  /* 0x03e003e005047812 */ /* 0x000fe400078ec0ff */
[C---:B------:R-:W-:Y:S02]  /*2080*/  LOP3.LUT R30, R6.reuse, 0x3e003e0, RZ, 0xc0, !PT ;  /* 0x03e003e0061e7812 */ /* 0x040fe400078ec0ff */
[----:B------:R-:W-:Y:S02]  /*2090*/  LOP3.LUT R31, R7, 0x3e003e0, RZ, 0xc0, !PT ;  /* 0x03e003e0071f7812 */ /* 0x000fe400078ec0ff */
[----:B------:R-:W-:Y:S02]  /*20a0*/  LOP3.LUT R42, R5, 0x1f001f, RZ, 0xc0, !PT ;  /* 0x001f001f052a7812 */ /* 0x000fe400078ec0ff */
[----:B------:R-:W-:Y:S02]  /*20b0*/  LOP3.LUT R43, R6, 0x1f001f, RZ, 0xc0, !PT ;  /* 0x001f001f062b7812 */ /* 0x000fe400078ec0ff */
[----:B------:R-:W-:-:S02]  /*20c0*/  LOP3.LUT R44, R7, 0x1f001f, RZ, 0xc0, !PT ;  /* 0x001f001f072c7812 */ /* 0x000fc400078ec0ff */
[----:B------:R-:W-:Y:S02]  /*20d0*/  LOP3.LUT R21, R21, 0x100010, R10, 0xf8, !PT ;  /* 0x0010001015157812 */ /* 0x000fe400078ef80a */
        /* <DEDUP_REMOVED lines=130> */
.L_x_2265:
        /* <DEDUP_REMOVED lines=77> */
.L_x_2264:
        /* <DEDUP_REMOVED lines=8> */
.L_x_2263:
[----:B------:R-:W-:Y:S05]  /*2e50*/  @!P1 EXIT ;  /* 0x000000000000994d */ /* 0x000fea0003800000 */
[----:B------:R-:W2:Y:S01]  /*2e60*/  S2R R0, SR_CTAID.X ;  /* 0x0000000000007919 */ /* 0x000ea20000002500 */
[----:B-1----:R-:W-:-:S03]  /*2e70*/  IMAD.MOV.U32 R9, RZ, RZ, 0x2 ;  /* 0x00000002ff097424 */ /* 0x002fc600078e00ff */
[----:B------:R-:W2:Y:S04]  /*2e80*/  S2R R3, SR_TID.X ;  /* 0x0000000000037919 */ /* 0x000ea80000002100 */
[----:B------:R-:W1:Y:S01]  /*2e90*/  S2R R5, SR_CTAID.Y ;  /* 0x0000000000057919 */ /* 0x000e620000002600 */
[----:B--2---:R-:W-:Y:S02]  /*2ea0*/  IMAD R0, R0, 0x40, R3 ;  /* 0x0000004000007824 */ /* 0x004fe400078e0203 */
        /* <DEDUP_REMOVED lines=9> */
[----:B------:R-:W1:Y:S02]  /*2f40*/  QSPC.E.S P0, RZ, [R2] ;  /* 0x0000000002ff73aa */ /* 0x000e640000000500 */
[----:B-1----:R-:W-:Y:S05]  /*2f50*/  @!P0 BRA `(.L_x_2269) ;  /* 0x0000007000008947 */ /* 0x002fea0003800000 */
[----:B------:R-:W-:-:S05]  /*2f60*/  LOP3.LUT R4, R2, 0xffffff, RZ, 0xc0, !PT ;  /* 0x00ffffff02047812 */ /* 0x000fca00078ec0ff */
.L_x_2270:
[----:B------:R-:W1:Y:S02]  /*2f70*/  LDS R6, [R4] ;  /* 0x0000000004067984 */ /* 0x000e640000000800 */
[----:B-1----:R-:W-:-:S06]  /*2f80*/  HADD2 R7, R6, R17 ;  /* 0x0000001106077230 */ /* 0x002fcc0000000000 */
[----:B------:R-:W1:Y:S02]  /*2f90*/  ATOMS.CAST.SPIN R7, [R4], R6, R7 ;  /* 0x000000060407738d */ /* 0x000e640001800007 */
[----:B-1----:R-:W-:-:S13]  /*2fa0*/  ISETP.EQ.U32.AND P0, PT, R7, 0x1, PT ;  /* 0x000000010700780c */ /* 0x002fda0003f02070 */
[----:B------:R-:W-:Y:S05]  /*2fb0*/  @!P0 BRA `(.L_x_2270) ;  /* 0xffffffb000008947 */ /* 0x000fea000383ffff */
[----:B------:R-:W-:Y:S05]  /*2fc0*/  BRA `(.L_x_2268) ;  /* 0x0000003000007947 */ /* 0x000fea0003800000 */
.L_x_2269:
[----:B------:R-:W2:Y:S02]  /*2fd0*/  LD.E R4, [R2.64] ;  /* 0x0000000602047980 */ /* 0x000ea4000c101900 */
[----:B--2---:R-:W-:-:S05]  /*2fe0*/  IMAD.IADD R7, R17, 0x1, R4 ;  /* 0x0000000111077824 */ /* 0x004fca00078e0204 */
[----:B------:R1:W-:Y:S02]  /*2ff0*/  ST.E [R2.64], R7 ;  /* 0x0000000702007985 */ /* 0x0003e4000c101906 */
.L_x_2268:
[----:B------:R-:W-:Y:S05]  /*3000*/  BSYNC B0 ;  /* 0x0000000000007941 */ /* 0x000fea0003800000 */
.L_x_2267:
[----:B------:R-:W2:Y:S01]  /*3010*/  ATOM.E.ADD.F16x2.RN.STRONG.GPU P0, RZ, [R2.64+0x4], R16 ;  /* 0x0000041002ff798a */ /* 0x000ea2000810e9c6 */
[----:B------:R-:W-:Y:S01]  /*3020*/  BSSY B0, `(.L_x_2271) ;  /* 0x000000f000007945 */ /* 0x000fe20003800000 */
[----:B--2---:R-:W-:Y:S05]  /*3030*/  @P0 BRA `(.L_x_2272) ;  /* 0x000000d000000947 */ /* 0x004fea0003800000 */
[----:B------:R-:W2:Y:S02]  /*3040*/  QSPC.E.S P0, RZ, [R2+0x4] ;  /* 0x0000040002ff73aa */ /* 0x000ea40000000500 */
[----:B--2---:R-:W-:Y:S05]  /*3050*/  @!P0 BRA `(.L_x_2273) ;  /* 0x0000008000008947 */ /* 0x004fea0003800000 */
[----:B-1----:R-:W-:-:S04]  /*3060*/  IADD3 R2, R2, 0x4, RZ ;  /* 0x0000000402027810 */ /* 0x002fc80007ffe0ff */
[----:B------:R-:W-:-:S05]  /*3070*/  LOP3.LUT R2, R2, 0xffffff, RZ, 0xc0, !PT ;  /* 0x00ffffff02027812 */ /* 0x000fca00078ec0ff */
.L_x_2274:
[----:B------:R-:W1:Y:S02]  /*3080*/  LDS R6, [R2] ;  /* 0x0000000002067984 */ /* 0x000e640000000800 */
[----:B-1----:R-:W-:-:S10]  /*3090*/  HFMA2.MMA R7, R6, 1, 1, R16 ;  /* 0x3c003c0006077835 */ /* 0x002fd40000000010 */
[----:B------:R-:W1:Y:S02]  /*30a0*/  ATOMS.CAST.SPIN R7, [R2], R6, R7 ;  /* 0x000000060207738d */ /* 0x000e640001800007 */
[----:B-1----:R-:W-:-:S13]  /*30b0*/  ISETP.EQ.U32.AND P0, PT, R7, 0x1, PT ;  /* 0x000000010700780c */ /* 0x002fda0003f02070 */
[----:B------:R-:W-:Y:S05]  /*30c0*/  @!P0 BRA `(.L_x_2274) ;  /* 0xffffffb000008947 */ /* 0x000fea000383ffff */
[----:B------:R-:W-:Y:S05]  /*30d0*/  BRA `(.L_x_2272) ;  /* 0x0000003000007947 */ /* 0x000fea0003800000 */
.L_x_2273:
[----:B------:R-:W2:Y:S02]  /*30e0*/  LD.E R4, [R2.64+0x4] ;  /* 0x0000040602047980 */ /* 0x000ea4000c101900 */
[----:B-12---:R-:W-:-:S05]  /*30f0*/  IMAD.IADD R7, R16, 0x1, R4 ;  /* 0x0000000110077824 */ /* 0x006fca00078e0204 */
[----:B------:R1:W-:Y:S02]  /*3100*/  ST.E [R2.64+0x4], R7 ;  /* 0x0000040702007985 */ /* 0x0003e4000c101906 */
.L_x_2272:
[----:B------:R-:W-:Y:S05]  /*3110*/  BSYNC B0 ;  /* 0x0000000000007941 */ /* 0x000fea0003800000 */
.L_x_2271:
[----:B------:R-:W-:-:S13]  /*3120*/  ISETP.GE.AND P0, PT, R5, 0x2, PT ;  /* 0x000000020500780c */ /* 0x000fda0003f06270 */
        /* <DEDUP_REMOVED lines=9> */
.L_x_2278:
[----:B------:R-:W1:Y:S02]  /*31c0*/  LDS R4, [R0] ;  /* 0x0000000000047984 */ /* 0x000e640000000800 */
[----:B-1----:R-:W-:-:S06]  /*31d0*/  HADD2 R5, R4, R15 ;  /* 0x0000000f04057230 */ /* 0x002fcc0000000000 */
[----:B------:R-:W1:Y:S02]  /*31e0*/  ATOMS.CAST.SPIN R5, [R0], R4, R5 ;  /* 0x000000040005738d */ /* 0x000e640001800005 */
[----:B-1----:R-:W-:-:S13]  /*31f0*/  ISETP.EQ.U32.AND P0, PT, R5, 0x1, PT ;  /* 0x000000010500780c */ /* 0x002fda0003f02070 */
[----:B------:R-:W-:Y:S05]  /*3200*/  @!P0 BRA `(.L_x_2278) ;  /* 0xffffffb000008947 */ /* 0x000fea000383ffff */
[----:B------:R-:W-:Y:S05]  /*3210*/  BRA `(.L_x_2276) ;  /* 0x0000003000007947 */ /* 0x000fea0003800000 */
.L_x_2277:
[----:B------:R-:W2:Y:S02]  /*3220*/  LD.E R0, [R2.64] ;  /* 0x0000000602007980 */ /* 0x000ea4000c101900 */
[----:B--2---:R-:W-:-:S05]  /*3230*/  IMAD.IADD R5, R15, 0x1, R0 ;  /* 0x000000010f057824 */ /* 0x004fca00078e0200 */
[----:B------:R1:W-:Y:S02]  /*3240*/  ST.E [R2.64], R5 ;  /* 0x0000000502007985 */ /* 0x0003e4000c101906 */
.L_x_2276:
[----:B------:R-:W-:Y:S05]  /*3250*/  BSYNC B0 ;  /* 0x0000000000007941 */ /* 0x000fea0003800000 */
.L_x_2275:
[----:B------:R-:W2:Y:S02]  /*3260*/  ATOM.E.ADD.F16x2.RN.STRONG.GPU P0, RZ, [R2.64+0x4], R14 ;  /* 0x0000040e02ff798a */ /* 0x000ea4000810e9c6 */
[----:B--2---:R-:W-:Y:S05]  /*3270*/  @P0 EXIT ;  /* 0x000000000000094d */ /* 0x004fea0003800000 */
[----:B------:R-:W2:Y:S02]  /*3280*/  QSPC.E.S P0, RZ, [R2+0x4] ;  /* 0x0000040002ff73aa */ /* 0x000ea40000000500 */
[----:B--2---:R-:W-:Y:S05]  /*3290*/  @!P0 BRA `(.L_x_2279) ;  /* 0x0000008000008947 */ /* 0x004fea0003800000 */
[----:B-1----:R-:W-:-:S04]  /*32a0*/  IADD3 R2, R2, 0x4, RZ ;  /* 0x0000000402027810 */ /* 0x002fc80007ffe0ff */
[----:B------:R-:W-:-:S05]  /*32b0*/  LOP3.LUT R2, R2, 0xffffff, RZ, 0xc0, !PT ;  /* 0x00ffffff02027812 */ /* 0x000fca00078ec0ff */
.L_x_2280:
[----:B------:R-:W1:Y:S02]  /*32c0*/  LDS R4, [R2] ;  /* 0x0000000002047984 */ /* 0x000e640000000800 */
[----:B-1----:R-:W-:-:S10]  /*32d0*/  HFMA2.MMA R5, R4, 1, 1, R14 ;  /* 0x3c003c0004057835 */ /* 0x002fd4000000000e */
[----:B------:R-:W1:Y:S02]  /*32e0*/  ATOMS.CAST.SPIN R5, [R2], R4, R5 ;  /* 0x000000040205738d */ /* 0x000e640001800005 */
[----:B-1----:R-:W-:-:S13]  /*32f0*/  ISETP.EQ.U32.AND P0, PT, R5, 0x1, PT ;  /* 0x000000010500780c */ /* 0x002fda0003f02070 */
[----:B------:R-:W-:Y:S05]  /*3300*/  @!P0 BRA `(.L_x_2280) ;  /* 0xffffffb000008947 */ /* 0x000fea000383ffff */
[----:B------:R-:W-:Y:S05]  /*3310*/  EXIT ;  /* 0x000000000000794d */ /* 0x000fea0003800000 */
.L_x_2279:
[----:B------:R-:W2:Y:S02]  /*3320*/  LD.E R0, [R2.64+0x4] ;  /* 0x0000040602007980 */ /* 0x000ea4000c101900 */
[----:B-12---:R-:W-:-:S05]  /*3330*/  IMAD.IADD R5, R14, 0x1, R0 ;  /* 0x000000010e057824 */ /* 0x006fca00078e0200 */
[----:B------:R-:W-:Y:S01]  /*3340*/  ST.E [R2.64+0x4], R5 ;  /* 0x0000040502007985 */ /* 0x000fe2000c101906 */
[----:B------:R-:W-:Y:S05]  /*3350*/  EXIT ;  /* 0x000000000000794d */ /* 0x000fea0003800000 */
.L_x_2281:
        /* <DEDUP_REMOVED lines=10> */
.L_x_3302:


//--------------------- .text._Z23gemm_half_q_half_kernelILi2ELi24ELb1ELb0ELi64EEvPK6__halfPKjS4_S2_PS0_iiiiPKtS7_iiiiiibS2_i --------------------------
	.section	.text._Z23gemm_half_q_half_kernelILi2ELi24ELb1ELb0ELi64EEvPK6__halfPKjS4_S2_PS0_iiiiPKtS7_iiiiiibS2_i,"ax",@progbits
	.sectioninfo	@"SHI_REGISTERS=108"
	.align	128
        .global         _Z23gemm_half_q_half_kernelILi2ELi24ELb1ELb0ELi64EEvPK6__halfPKjS4_S2_PS0_iiiiPKtS7_iiiiiibS2_i
        .type           _Z23gemm_half_q_half_kernelILi2ELi24ELb1ELb0ELi64EEvPK6__halfPKjS4_S2_PS0_iiiiPKtS7_iiiiiibS2_i,@function
        .size           _Z23gemm_half_q_half_kernelILi2ELi24ELb1ELb0ELi64EEvPK6__halfPKjS4_S2_PS0_iiiiPKtS7_iiiiiibS2_i,(.L_x_3303 - _Z23gemm_half_q_half_kernelILi2ELi24ELb1ELb0ELi64EEvPK6__halfPKjS4_S2_PS0_iiiiPKtS7_iiiiiibS2_i)
        .other          _Z23gemm_half_q_half_kernelILi2ELi24ELb1ELb0ELi64EEvPK6__halfPKjS4_S2_PS0_iiiiPKtS7_iiiiiibS2_i,@"STO_CUDA_ENTRY STV_DEFAULT"
_Z23gemm_half_q_half_kernelILi2ELi24ELb1ELb0ELi64EEvPK6__halfPKjS4_S2_PS0_iiiiPKtS7_iiiiiibS2_i:
.text._Z23gemm_half_q_half_kernelILi2ELi24ELb1ELb0ELi64EEvPK6__halfPKjS4_S2_PS0_iiiiPKtS7_iiiiiibS2_i:
        /* <DEDUP_REMOVED lines=25> */
.L_x_2282:
        /* <DEDUP_REMOVED lines=33> */
.L_x_2287:
        /* <DEDUP_REMOVED lines=17> */
.L_x_2286:
        /* <DEDUP_REMOVED lines=17> */
.L_x_2285:
        /* <DEDUP_REMOVED lines=13> */
.L_x_2289:
        /* <DEDUP_REMOVED lines=17> */
.L_x_2288:
        /* <DEDUP_REMOVED lines=15> */
.L_x_2284:
[----:B------:R-:W-:Y:S05]  /*0890*/  BSYNC B0 ;  /* 0x0000000000007941 */ /* 0x000fea0003800000 */
.L_x_2283:
        /* <DEDUP_REMOVED lines=18> */
.L_x_2292:
        /* <DEDUP_REMOVED lines=11> */
.L_x_2291:
        /* <DEDUP_REMOVED lines=10> */
.L_x_2290:
        /* <DEDUP_REMOVED lines=14> */
.L_x_2294:
        /* <DEDUP_REMOVED lines=43> */
.L_x_2293:
        /* <DEDUP_REMOVED lines=66> */
[----:B------:R-:W-:Y:S01]  /*12c0*/  PRMT R2, R32, 0x9910, RZ ;  /* 0x0000991020027816 */ /* 0x000fe200000000ff */
[----:B------:R-:W-:Y:S01]  /*12d0*/  IMAD.MOV.U32 R24, RZ, RZ, RZ ;  /* 0x000000ffff187224 */ /* 0x000fe200078e00ff */
[----:B------:R-:W-:Y:S01]  /*12e0*/  PRMT R25, RZ, 0x7610, R25 ;  /* 0x00007610ff197816 */ /* 0x000fe20000000019 */
[----:B------:R-:W-:Y:S01]  /*12f0*/  UMOV UR4, URZ ;  /* 0x0000003f00047c82 */ /* 0x000fe20008000000 */
[----:B------:R-:W-:-:S04]  /*1300*/  ISETP.NE.AND P0, PT, R2, RZ, PT ;  /* 0x000000ff0200720c */ /* 0x000fc80003f05270 */
[----:B------:R-:W-:Y:S02]  /*1310*/  ISETP.LT.OR P0, PT, R5, 0x2, !P0 ;  /* 0x000000020500780c */ /* 0x000fe40004701670 */
.L_x_2298:
        /* <DEDUP_REMOVED lines=37> */
[----:B------:R-:W-:Y:S02]  /*1570*/  SHF.R.U32.HI R82, RZ, 0xd, R15 ;  /* 0x0000000dff527819 */ /* 0x000fe4000001160f */
[----:B------:R-:W-:Y:S02]  /*1580*/  LOP3.LUT R73, R73, 0x20002, R74, 0xf8, !PT ;  /* 0x0002000249497812 */ /* 0x000fe400078ef84a */
[----:B------:R-:W-:Y:S02]  /*1590*/  LOP3.LUT R83, R80, 0x20002, R83, 0xf8, !PT ;  /* 0x0002000250537812 */ /* 0x000fe400078ef853 */
[----:B------:R-:W-:Y:S02]  /*15a0*/  SHF.R.U32.HI R47, RZ, 0xd, R12 ;  /* 0x0000000dff2f7819 */ /* 0x000fe4000001160c */
[----:B------:R-:W-:Y:S02]  /*15b0*/  SHF.R.U32.HI R71, RZ, 0xd, R13 ;  /* 0x0000000dff477819 */ /* 0x000fe4000001160d */
[----:B------:R-:W-:-:S02]  /*15c0*/  LOP3.LUT R46, R45, 0x20002, R46, 0xf8, !PT ;  /* 0x000200022d2e7812 */ /* 0x000fc400078ef82e */
[----:B------:R-:W-:Y:S02]  /*15d0*/  LOP3.LUT R66, R65, 0x20002, R66, 0xf8, !PT ;  /* 0x0002000241427812 */ /* 0x000fe400078ef842 */
[----:B------:R-:W-:Y:S02]  /*15e0*/  SHF.R.U32.HI R81, RZ, 0xc, R10 ;  /* 0x0000000cff517819 */ /* 0x000fe4000001160a */
[----:B------:R-:W-:Y:S02]  /*15f0*/  SHF.R.U32.HI R85, RZ, 0xc, R11 ;  /* 0x0000000cff557819 */ /* 0x000fe4000001160b */
[----:B------:R-:W-:Y:S02]  /*1600*/  LOP3.LUT R76, R73, 0x40004, R76, 0xf8, !PT ;  /* 0x00040004494c7812 */ /* 0x000fe400078ef84c */
[----:B------:R-:W-:Y:S02]  /*1610*/  LOP3.LUT R82, R83, 0x40004, R82, 0xf8, !PT ;  /* 0x0004000453527812 */ /* 0x000fe400078ef852 */
        /* <DEDUP_REMOVED lines=10> */
[----:B------:R-:W-:Y:S02]  /*16c0*/  PRMT R45, R17, 0x9910, RZ ;  /* 0x00009910112d7816 */ /* 0x000fe400000000ff */
[----:B------:R-:W-:Y:S02]  /*16d0*/  LOP3.LUT R88, R76, 0x80008, R81, 0xf8, !PT ;  /* 0x000800084c587812 */ /* 0x000fe400078ef851 */
[----:B------:R-:W-:-:S02]  /*16e0*/  LOP3.LUT R92, R82, 0x80008, R85, 0xf8, !PT ;  /* 0x00080008525c7812 */ /* 0x000fc400078ef855 */
[----:B------:R-:W-:Y:S02]  /*16f0*/  LOP3.LUT R36, R13, 0x3e003e0, RZ, 0xc0, !PT ;  /* 0x03e003e00d247812 */ /* 0x000fe400078ec0ff */
[----:B------:R-:W-:Y:S02]  /*1700*/  SHF.R.U32.HI R64, RZ, 0xc, R8 ;  /* 0x0000000cff407819 */ /* 0x000fe40000011608 */
[----:B------:R-:W-:Y:S02]  /*1710*/  LOP3.LUT R34, R37, 0x3e003e0, RZ, 0xc0, !PT ;  /* 0x03e003e025227812 */ /* 0x000fe400078ec0ff */
[----:B------:R-:W-:Y:S02]  /*1720*/  LOP3.LUT R41, R20, 0x3e003e0, RZ, 0xc0, !PT ;  /* 0x03e003e014297812 */ /* 0x000fe400078ec0ff */
[----:B------:R-:W-:Y:S02]  /*1730*/  LOP3.LUT R44, R8, 0x3e003e0, RZ, 0xc0, !PT ;  /* 0x03e003e0082c7812 */ /* 0x000fe400078ec0ff */
[----:B------:R-:W-:-:S02]  /*1740*/  LOP3.LUT R31, R38, 0x3e003e0, RZ, 0xc0, !PT ;  /* 0x03e003e0261f7812 */ /* 0x000fc400078ec0ff */
[----:B------:R-:W-:Y:S02]  /*1750*/  LOP3.LUT R50, R38, 0x1f001f, RZ, 0xc0, !PT ;  /* 0x001f001f26327812 */ /* 0x000fe400078ec0ff */
[----:B------:R-:W-:Y:S01]  /*1760*/  SHF.R.U32.HI R51, RZ, 0xa, R38 ;  /* 0x0000000aff337819 */ /* 0x000fe20000011626 */
[----:B------:R-:W-:Y:S01]  /*1770*/  IMAD.MOV.U32 R38, RZ, RZ, 0x2800 ;  /* 0x00002800ff267424 */ /* 0x000fe200078e00ff */
[----:B------:R-:W-:Y:S02]  /*1780*/  LOP3.LUT R56, R22, 0x1f001f, RZ, 0xc0, !PT ;  /* 0x001f001f16387812 */ /* 0x000fe400078ec0ff */
[----:B------:R-:W-:Y:S02]  /*1790*/  SHF.R.U32.HI R55, RZ, 0xa, R22 ;  /* 0x0000000aff377819 */ /* 0x000fe40000011616 */
[----:B------:R-:W-:Y:S02]  /*17a0*/  LOP3.LUT R84, R71, 0x80008, R72, 0xf8, !PT ;  /* 0x0008000847547812 */ /* 0x000fe400078ef848 */
[----:B------:R-:W-:-:S02]  /*17b0*/  LOP3.LUT R91, R21, 0x64006400, RZ, 0xfc, !PT ;  /* 0x64006400155b7812 */ /* 0x000fc400078efcff */
[----:B------:R-:W-:Y:S02]  /*17c0*/  LOP3.LUT R22, R15, 0x3e003e0, RZ, 0xc0, !PT ;  /* 0x03e003e00f167812 */ /* 0x000fe400078ec0ff */
[----:B------:R-:W-:Y:S02]  /*17d0*/  LOP3.LUT R43, R9, 0x3e003e0, RZ, 0xc0, !PT ;  /* 0x03e003e0092b7812 */ /* 0x000fe400078ec0ff */
[----:B------:R-:W-:Y:S02]  /*17e0*/  ISETP.NE.AND P2, PT, R45, RZ, PT ;  /* 0x000000ff2d00720c */ /* 0x000fe40003f45270 */
[----:B------:R-:W-:Y:S02]  /*17f0*/  LOP3.LUT R54, R37, 0x1f001f, RZ, 0xc0, !PT ;  /* 0x001f001f25367812 */ /* 0x000fe400078ec0ff */
[----:B------:R-:W-:Y:S02]  /*1800*/  SHF.R.U32.HI R57, RZ, 0xa, R37 ;  /* 0x0000000aff397819 */ /* 0x000fe40000011625 */
[----:B------:R-:W-:-:S02]  /*1810*/  LOP3.LUT R80, R47, 0x80008, R64, 0xf8, !PT ;  /* 0x000800082f507812 */ /* 0x000fc400078ef840 */
[----:B------:R-:W-:Y:S02]  /*1820*/  LOP3.LUT R85, R36, 0x64006400, RZ, 0xfc, !PT ;  /* 0x6400640024557812 */ /* 0x000fe400078efcff */
[C---:B------:R-:W-:Y:S02]  /*1830*/  LOP3.LUT R33, R39.reuse, 0x3e003e0, RZ, 0xc0, !PT ;  /* 0x03e003e027217812 */ /* 0x040fe400078ec0ff */
[----:B------:R-:W-:Y:S01]  /*1840*/  LOP3.LUT R48, R39, 0x1f001f, RZ, 0xc0, !PT ;  /* 0x001f001f27307812 */ /* 0x000fe200078ec0ff */
[----:B------:R-:W-:Y:S01]  /*1850*/  HFMA2 R36, R85, R38.H0_H0, -48, -48 ;  /* 0xd200d20055247431 */ /* 0x000fe20000040026 */
[----:B------:R-:W-:Y:S02]  /*1860*/  SHF.R.U32.HI R49, RZ, 0xa, R39 ;  /* 0x0000000aff317819 */ /* 0x000fe40000011627 */
[----:B------:R-:W-:Y:S02]  /*1870*/  LOP3.LUT R67, R20, 0x1f001f, RZ, 0xc0, !PT ;  /* 0x001f001f14437812 */ /* 0x000fe400078ec0ff */
[----:B------:R-:W-:-:S02]  /*1880*/  SHF.R.U32.HI R68, RZ, 0xa, R20 ;  /* 0x0000000aff447819 */ /* 0x000fc40000011614 */
[----:B------:R-:W-:Y:S02]  /*1890*/  SHF.R.U32.HI R53, RZ, 0xa, R23 ;  /* 0x0000000aff357819 */ /* 0x000fe40000011617 */
[C---:B------:R-:W-:Y:S02]  /*18a0*/  LOP3.LUT R42, R12.reuse, 0x3e003e0, RZ, 0xc0, !PT ;  /* 0x03e003e00c2a7812 */ /* 0x040fe400078ec0ff */
[----:B------:R-:W-:Y:S02]  /*18b0*/  LOP3.LUT R77, R12, 0x1f001f, RZ, 0xc0, !PT ;  /* 0x001f001f0c4d7812 */ /* 0x000fe400078ec0ff */
[----:B------:R-:W-:Y:S02]  /*18c0*/  SHF.R.U32.HI R75, RZ, 0xa, R12 ;  /* 0x0000000aff4b7819 */ /* 0x000fe4000001160c */
[----:B------:R-:W-:Y:S02]  /*18d0*/  LOP3.LUT R62, R13, 0x1f001f, RZ, 0xc0, !PT ;  /* 0x001f001f0d3e7812 */ /* 0x000fe400078ec0ff */
        /* <DEDUP_REMOVED lines=11> */
[C---:B------:R-:W-:Y:S02]  /*1990*/  LOP3.LUT R39, R11.reuse, 0x3e003e0, RZ, 0xc0, !PT ;  /* 0x03e003e00b277812 */ /* 0x040fe400078ec0ff */
[----:B------:R-:W-:-:S02]  /*19a0*/  LOP3.LUT R9, R11, 0x1f001f, RZ, 0xc0, !PT ;  /* 0x001f001f0b097812 */ /* 0x000fc400078ec0ff */
[----:B------:R-:W-:Y:S02]  /*19b0*/  LOP3.LUT R35, R35, 0x64006400, RZ, 0xfc, !PT ;  /* 0x6400640023237812 */ /* 0x000fe400078efcff */
[C---:B------:R-:W-:Y:S02]  /*19c0*/  LOP3.LUT R23, R14.reuse, 0x3e003e0, RZ, 0xc0, !PT ;  /* 0x03e003e00e177812 */ /* 0x040fe400078ec0ff */
[----:B------:R-:W-:Y:S02]  /*19d0*/  LOP3.LUT R13, R14, 0x1f001f, RZ, 0xc0, !PT ;  /* 0x001f001f0e0d7812 */ /* 0x000fe400078ec0ff */
[----:B------:R-:W-:Y:S02]  /*19e0*/  SHF.R.U32.HI R15, RZ, 0xa, R15 ;  /* 0x0000000aff0f7819 */ /* 0x000fe4000001160f */
[----:B------:R-:W-:Y:S02]  /*19f0*/  SHF.R.U32.HI R10, RZ, 0xa, R10 ;  /* 0x0000000aff0a7819 */ /* 0x000fe4000001160a */
[----:B------:R-:W-:-:S02]  /*1a00*/  SHF.R.U32.HI R11, RZ, 0xa, R11 ;  /* 0x0000000aff0b7819 */ /* 0x000fc4000001160b */
[----:B------:R-:W-:Y:S01]  /*1a10*/  LOP3.LUT R87, R43, 0x64006400, RZ, 0xfc, !PT ;  /* 0x640064002b577812 */ /* 0x000fe200078efcff */
[-C--:B------:R-:W-:Y:S01]  /*1a20*/  HFMA2 R43, R41, R38.reuse.H0_H0, -48, -48 ;  /* 0xd200d200292b7431 */ /* 0x080fe20000040026 */
[----:B------:R-:W-:Y:S01]  /*1a30*/  LOP3.LUT R101, R22, 0x64006400, RZ, 0xfc, !PT ;  /* 0x6400640016657812 */ /* 0x000fe200078efcff */
[-C--:B------:R-:W-:Y:S01]  /*1a40*/  HFMA2 R41, R35, R38.reuse.H0_H0, -48, -48 ;  /* 0xd200d20023297431 */ /* 0x080fe20000040026 */
[----:B------:R-:W-:Y:S01]  /*1a50*/  SHF.R.U32.HI R14, RZ, 0xa, R14 ;  /* 0x0000000aff0e7819 */ /* 0x000fe2000001160e */
        /* <DEDUP_REMOVED lines=28> */
[-C--:B------:R-:W-:Y:S01]  /*1c20*/  HFMA2 R33, R93, R38.reuse.H0_H0, -48, -48 ;  /* 0xd200d2005d217431 */ /* 0x080fe20000040026 */
[----:B------:R-:W-:Y:S02]  /*1c30*/  LOP3.LUT R99, R20, 0x64006400, RZ, 0xfc, !PT ;  /* 0x6400640014637812 */ /* 0x000fe400078efcff */
[----:B------:R-:W-:Y:S02]  /*1c40*/  LOP3.LUT R103, R39, 0x64006400, RZ, 0xfc, !PT ;  /* 0x6400640027677812 */ /* 0x000fe400078efcff */
[----:B------:R-:W-:Y:S01]  /*1c50*/  LOP3.LUT R77, R77, 0x64006400, RZ, 0xfc, !PT ;  /* 0x640064004d4d7812 */ /* 0x000fe200078efcff */
[----:B------:R-:W-:Y:S01]  /*1c60*/  HFMA2 R39, R99, R38.H0_H0, -48, -48 ;  /* 0xd200d20063277431 */ /* 0x000fe20000040026 */
[----:B------:R-:W-:Y:S02]  /*1c70*/  LOP3.LUT R78, R78, 0x64006400, RZ, 0xfc, !PT ;  /* 0x640064004e4e7812 */ /* 0x000fe400078efcff */
[----:B------:R-:W-:-:S02]  /*1c80*/  LOP3.LUT R58, R58, 0x64006400, RZ, 0xfc, !PT ;  /* 0x640064003a3a7812 */ /* 0x000fc400078efcff */
[----:B------:R-:W-:Y:S02]  /*1c90*/  LOP3.LUT R13, R13, 0x64006400, RZ, 0xfc, !PT ;  /* 0x640064000d0d7812 */ /* 0x000fe400078efcff */
[----:B------:R-:W-:Y:S01]  /*1ca0*/  LOP3.LUT R14, R14, 0x64006400, RZ, 0xfc, !PT ;  /* 0x640064000e0e7812 */ /* 0x000fe200078efcff */
[----:B------:R-:W-:Y:S01]  /*1cb0*/  HADD2 R58, R58, -1040, -1040 ;  /* 0xe410e4103a3a7430 */ /* 0x000fe20000000000 */
[----:B--2---:R-:W-:Y:S02]  /*1cc0*/  LOP3.LUT R46, R4, 0x3e003e0, RZ, 0xc0, !PT ;  /* 0x03e003e0042e7812 */ /* 0x004fe400078ec0ff */
[----:B------:R-:W-:Y:S02]  /*1cd0*/  LOP3.LUT R82, R5, 0x3e003e0, RZ, 0xc0, !PT ;  /* 0x03e003e005527812 */ /* 0x000fe400078ec0ff */
[----:B------:R-:W-:Y:S02]  /*1ce0*/  SHF.R.U32.HI R81, RZ, 0xb, R6 ;  /* 0x0000000bff517819 */ /* 0x000fe40000011606 */
        /* <DEDUP_REMOVED lines=8> */
[----:B------:R-:W-:Y:S02]  /*1d70*/  SHF.R.U32.HI R45, RZ, 0xb, R4 ;  /* 0x0000000bff2d7819 */ /* 0x000fe40000011604 */
[----:B------:R-:W-:Y:S01]  /*1d80*/  LOP3.LUT R6, R88, 0x100010, R81, 0xf8, !PT ;  /* 0x0010001058067812 */ /* 0x000fe200078ef851 */
[----:B------:R-:W-:Y:S01]  /*1d90*/  HFMA2 R22, R21, R38.H0_H0, -48, -48 ;  /* 0xd200d20015167431 */ /* 0x000fe20000040026 */
[----:B------:R-:W-:Y:S02]  /*1da0*/  LOP3.LUT R7, R92, 0x100010, R83, 0xf8, !PT ;  /* 0x001000105c077812 */ /* 0x000fe400078ef853 */
[----:B------:R-:W-:Y:S02]  /*1db0*/  LOP3.LUT R89, R82, 0x64006400, RZ, 0xfc, !PT ;  /* 0x6400640052597812 */ /* 0x000fe400078efcff */
[----:B------:R-:W-:-:S02]  /*1dc0*/  SHF.R.U32.HI R47, RZ, 0xb, R5 ;  /* 0x0000000bff2f7819 */ /* 0x000fc40000011605 */
[----:B------:R-:W-:Y:S01]  /*1dd0*/  LOP3.LUT R81, R44, 0x64006400, RZ, 0xfc, !PT ;  /* 0x640064002c517812 */ /* 0x000fe200078efcff */
[-C--:B------:R-:W-:Y:S01]  /*1de0*/  HFMA2 R21, R89, R38.reuse.H0_H0, -48, -48 ;  /* 0xd200d20059157431 */ /* 0x080fe20000040026 */
[----:B------:R-:W-:Y:S01]  /*1df0*/  LOP3.LUT R83, R34, 0x64006400, RZ, 0xfc, !PT ;  /* 0x6400640022537812 */ /* 0x000fe200078efcff */
[-C--:B------:R-:W-:Y:S01]  /*1e00*/  HFMA2 R34, R23, R38.reuse.H0_H0, -48, -48 ;  /* 0xd200d20017227431 */ /* 0x080fe20000040026 */
[----:B------:R-:W-:Y:S01]  /*1e10*/  LOP3.LUT R64, R4, 0x1f001f, RZ, 0xc0, !PT ;  /* 0x001f001f04407812 */ /* 0x000fe200078ec0ff */
[-C--:B------:R-:W-:Y:S01]  /*1e20*/  HFMA2 R37, R81, R38.reuse.H0_H0, -48, -48 ;  /* 0xd200d20051257431 */ /* 0x080fe20000040026 */
[----:B------:R-:W-:Y:S01]  /*1e30*/  SHF.R.U32.HI R66, RZ, 0xa, R4 ;  /* 0x0000000aff427819 */ /* 0x000fe20000011604 */
[-C--:B------:R-:W-:Y:S01]  /*1e40*/  HFMA2 R46, R83, R38.reuse.H0_H0, -48, -48 ;  /* 0xd200d200532e7431 */ /* 0x080fe20000040026 */
[----:B------:R-:W-:Y:S01]  /*1e50*/  LOP3.LUT R65, R5, 0x1f001f, RZ, 0xc0, !PT ;  /* 0x001f001f05417812 */ /* 0x000fe200078ec0ff */
[-C--:B------:R-:W-:Y:S01]  /*1e60*/  HFMA2 R44, R97, R38.reuse.H0_H0, -48, -48 ;  /* 0xd200d200612c7431 */ /* 0x080fe20000040026 */
[----:B------:R-:W-:Y:S01]  /*1e70*/  SHF.R.U32.HI R71, RZ, 0xa, R5 ;  /* 0x0000000aff477819 */ /* 0x000fe20000011605 */
[----:B------:R-:W-:Y:S01]  /*1e80*/  HFMA2 R23, R103, R38.H0_H0, -48, -48 ;  /* 0xd200d20067177431 */ /* 0x000fe20000040026 */
[----:B------:R-:W-:-:S02]  /*1e90*/  LOP3.LUT R4, R80, 0x100010, R45, 0xf8, !PT ;  /* 0x0010001050047812 */ /* 0x000fc400078ef82d */
[----:B------:R-:W-:Y:S02]  /*1ea0*/  LOP3.LUT R5, R84, 0x100010, R47, 0xf8, !PT ;  /* 0x0010001054057812 */ /* 0x000fe400078ef82f */
        /* <DEDUP_REMOVED lines=167> */
.L_x_2297:
        /* <DEDUP_REMOVED lines=77> */
.L_x_2296:
[----:B0-----:R-:W-:Y:S01]  /*2df0*/  IADD3 R19, R19, 0x20, RZ ;  /* 0x0000002013137810 */ /* 0x001fe20007ffe0ff */
[----:B------:R-:W-:Y:S01]  /*2e00*/  UIADD3 UR4, UR4, 0x40, URZ ;  /* 0x0000004004047890 */ /* 0x000fe2000fffe03f */
[----:B-----5:R-:W-:Y:S02]  /*2e10*/  IMAD.WIDE R36, R29, c[0x0][0x18c], R2 ;  /* 0x000063001d247a25 */ /* 0x020fe400078e0202 */
[C---:B------:R-:W-:Y:S02]  /*2e20*/  ISETP.GE.AND P2, PT, R19.reuse, c[0x0][0x1b0], PT ;  /* 0x00006c0013007a0c */ /* 0x040fe40003f46270 */
[----:B------:R-:W-:-:S13]  /*2e30*/  ISETP.LT.AND P3, PT, R19, R18, PT ;  /* 0x000000121300720c */ /* 0x000fda0003f61270 */
[----:B------:R-:W-:Y:S05]  /*2e40*/  @!P2 BRA P3, `(.L_x_2298) ;  /* 0xffffe4d00000a947 */ /* 0x000fea000183ffff */
.L_x_2295:
        /* <DEDUP_REMOVED lines=9> */
.L_x_2308:
        /* <DEDUP_REMOVED lines=15> */
[----:B------:R-:W-:-:S04]  /*2fd0*/  IMAD.MOV.U32 R5, RZ, RZ, 0x4 ;  /* 0x00000004ff057424 */ /* 0x000fc800078e00ff */
[----:B------:R-:W-:-:S06]  /*2fe0*/  IMAD.WIDE R12, R5, c[0x0][0x18c], R36 ;  /* 0x00006300050c7a25 */ /* 0x000fcc00078e0224 */
[C---:B------:R-:W-:Y:S02]  /*2ff0*/  IMAD.WIDE R8, R5.reuse, c[0x0][0x18c], R12 ;  /* 0x0000630005087a25 */ /* 0x040fe400078e020c */
[----:B------:R-:W5:Y:S04]  /*3000*/  LDG.E.128.CONSTANT R12, [R12.64] ;  /* 0x000000060c0c7981 */ /* 0x000f68000c1e9d00 */
[----:B------:R-:W-:Y:S02]  /*3010*/  IMAD.WIDE R4, R5, c[0x0][0x18c], R8 ;  /* 0x0000630005047a25 */ /* 0x000fe400078e0208 */
[----:B------:R-:W5:Y:S04]  /*3020*/  LDG.E.128.CONSTANT R8, [R8.64] ;  /* 0x0000000608087981 */ /* 0x000f68000c1e9d00 */
[----:B------:R-:W5:Y:S01]  /*3030*/  LDG.E.128.CONSTANT R4, [R4.64] ;  /* 0x0000000604047981 */ /* 0x000f62000c1e9d00 */
[----:B------:R-:W-:-:S04]  /*3040*/  PRMT R3, R17, 0x9910, RZ ;  /* 0x0000991011037816 */ /* 0x000fc800000000ff */
[----:B------:R-:W-:Y:S01]  /*3050*/  ISETP.NE.AND P2, PT, R3, RZ, PT ;  /* 0x000000ff0300720c */ /* 0x000fe20003f45270 */
[----:B------:R-:W-:Y:S01]  /*3060*/  IMAD.MOV.U32 R2, RZ, RZ, 0x2c00 ;  /* 0x00002c00ff027424 */ /* 0x000fe200078e00ff */
[C---:B--2---:R-:W-:Y:S02]  /*3070*/  LOP3.LUT R31, R21.reuse, 0xf000f, RZ, 0xc0, !PT ;  /* 0x000f000f151f7812 */ /* 0x044fe400078ec0ff */
[----:B------:R-:W-:Y:S02]  /*3080*/  SHF.R.U32.HI R33, RZ, 0x8, R21 ;  /* 0x00000008ff217819 */ /* 0x000fe40000011615 */
[----:B------:R-:W-:Y:S02]  /*3090*/  LOP3.LUT R32, R21, 0xf000f0, RZ, 0xc0, !PT ;  /* 0x00f000f015207812 */ /* 0x000fe400078ec0ff */
[C---:B------:R-:W-:Y:S02]  /*30a0*/  LOP3.LUT R3, R20.reuse, 0xf000f, RZ, 0xc0, !PT ;  /* 0x000f000f14037812 */ /* 0x040fe400078ec0ff */
[----:B------:R-:W-:-:S02]  /*30b0*/  LOP3.LUT R29, R20, 0xf000f0, RZ, 0xc0, !PT ;  /* 0x00f000f0141d7812 */ /* 0x000fc400078ec0ff */
[----:B------:R-:W-:Y:S02]  /*30c0*/  SHF.R.U32.HI R38, RZ, 0x8, R22 ;  /* 0x00000008ff267819 */ /* 0x000fe40000011616 */
[----:B------:R-:W-:Y:S02]  /*30d0*/  SHF.R.U32.HI R20, RZ, 0x8, R20 ;  /* 0x00000008ff147819 */ /* 0x000fe40000011614 */
[C---:B------:R-:W-:Y:S02]  /*30e0*/  LOP3.LUT R34, R22.reuse, 0xf000f, RZ, 0xc0, !PT ;  /* 0x000f000f16227812 */ /* 0x040fe400078ec0ff */
[----:B------:R-:W-:Y:S02]  /*30f0*/  LOP3.LUT R35, R22, 0xf000f0, RZ, 0xc0, !PT ;  /* 0x00f000f016237812 */ /* 0x000fe400078ec0ff */
[C---:B------:R-:W-:Y:S02]  /*3100*/  LOP3.LUT R39, R23.reuse, 0xf000f, RZ, 0xc0, !PT ;  /* 0x000f000f17277812 */ /* 0x040fe400078ec0ff */
[----:B------:R-:W-:-:S02]  /*3110*/  LOP3.LUT R41, R23, 0xf000f0, RZ, 0xc0, !PT ;  /* 0x00f000f017297812 */ /* 0x000fc400078ec0ff */
[----:B------:R-:W-:Y:S02]  /*3120*/  SHF.R.U32.HI R42, RZ, 0x8, R23 ;  /* 0x00000008ff2a7819 */ /* 0x000fe40000011617 */
[----:B------:R-:W-:Y:S02]  /*3130*/  LOP3.LUT R23, R31, 0x64006400, RZ, 0xfc, !PT ;  /* 0x640064001f177812 */ /* 0x000fe400078efcff */
[C---:B------:R-:W-:Y:S02]  /*3140*/  LOP3.LUT R22, R33.reuse, 0xf000f, RZ, 0xc0, !PT ;  /* 0x000f000f21167812 */ /* 0x040fe400078ec0ff */
        /* <DEDUP_REMOVED lines=23> */
[----:B------:R-:W-:Y:S01]  /*32c0*/  LOP3.LUT R47, R46, 0x64006400, RZ, 0xfc, !PT ;  /* 0x640064002e2f7812 */ /* 0x000fe200078efcff */
[-C--:B------:R-:W-:Y:S02]  /*32d0*/  HFMA2 R22, R29, R2.reuse.H0_H0, -72, -72 ;  /* 0xd480d4801d167431 */ /* 0x080fe40000040002 */
[----:B------:R-:W-:Y:S02]  /*32e0*/  HADD2 R41, R42, -1032, -1032 ;  /* 0xe408e4082a297430 */ /* 0x000fe40000000000 */
[-C--:B------:R-:W-:Y:S02]  /*32f0*/  HFMA2 R29, R31, R2.reuse.H0_H0, -72, -72 ;  /* 0xd480d4801f1d7431 */ /* 0x080fe40000040002 */
[-C--:B------:R-:W-:Y:S02]  /*3300*/  HFMA2 R42, R43, R2.reuse.H0_H0, -72, -72 ;  /* 0xd480d4802b2a7431 */ /* 0x080fe40000040002 */
[----:B------:R-:W-:Y:S02]  /*3310*/  HADD2 R31, R34, -1032, -1032 ;  /* 0xe408e408221f7430 */ /* 0x000fe40000000000 */
[----:B------:R-:W-:-:S02]  /*3320*/  HFMA2 R32, R35, R2.H0_H0, -72, -72 ;  /* 0xd480d48023207431 */ /* 0x000fc40000040002 */
[-C--:B------:R-:W-:Y:S02]  /*3330*/  HFMA2 R38, R39, R2.reuse.H0_H0, -72, -72 ;  /* 0xd480d48027267431 */ /* 0x080fe40000040002 */
[----:B------:R-:W-:Y:S02]  /*3340*/  HADD2 R43, R44, -1032, -1032 ;  /* 0xe408e4082c2b7430 */ /* 0x000fe40000000000 */
[----:B------:R-:W-:Y:S02]  /*3350*/  HADD2 R3, R3, -1032, -1032 ;  /* 0xe408e40803037430 */ /* 0x000fe40000000000 */
[----:B------:R-:W-:Y:S02]  /*3360*/  HADD2 R23, R23, -1032, -1032 ;  /* 0xe408e40817177430 */ /* 0x000fe40000000000 */
[----:B------:R-:W-:Y:S02]  /*3370*/  HFMA2 R34, R45, R2.H0_H0, -72, -72 ;  /* 0xd480d4802d227431 */ /* 0x000fe40000040002 */
[----:B------:R-:W-:-:S02]  /*3380*/  HADD2 R35, R21, -1032, -1032 ;  /* 0xe408e40815237430 */ /* 0x000fc40000000000 */
[----:B------:R-:W-:Y:S02]  /*3390*/  HADD2 R39, R20, -1032, -1032 ;  /* 0xe408e40814277430 */ /* 0x000fe40000000000 */
[----:B------:R-:W-:Y:S01]  /*33a0*/  HFMA2 R44, R47, R2.H0_H0, -72, -72 ;  /* 0xd480d4802f2c7431 */ /* 0x000fe20000040002 */
[----:B------:R-:W-:Y:S05]  /*33b0*/  @!P2 BRA `(.L_x_2301) ;  /* 0x000005a00000a947 */ /* 0x000fea0003800000 */
[----:B------:R-:W0:Y:S01]  /*33c0*/  LDS.64 R46, [UR4] ;  /* 0x00000004ff2e7984 */ /* 0x000e220008000a00 */
[----:B------:R-:W-:Y:S02]  /*33d0*/  HADD2.F32 R54, -RZ, R23.H1_H1 ;  /* 0x30000017ff367230 */ /* 0x000fe40000004100 */
[----:B------:R-:W-:Y:S01]  /*33e0*/  HADD2.F32 R45, -RZ, R3.H0_H0 ;  /* 0x20000003ff2d7230 */ /* 0x000fe20000004100 */
[----:B------:R-:W1:Y:S01]  /*33f0*/  LDS.64 R20, [UR4+0x8] ;  /* 0x00000804ff147984 */ /* 0x000e620008000a00 */
[----:B------:R-:W-:Y:S02]  /*3400*/  HADD2.F32 R51, -RZ, R31.H0_H0 ;  /* 0x2000001fff337230 */ /* 0x000fe40000004100 */
        /* <DEDUP_REMOVED lines=85> */
.L_x_2301:
        /* <DEDUP_REMOVED lines=16> */
[----:B------:R-:W-:Y:S01]  /*3a60*/  HADD2.F32 R52, -RZ, R32.H0_H0 ;  /* 0x20000020ff347230 */ /* 0x000fe20000004100 */
        /* <DEDUP_REMOVED lines=74> */
.L_x_2302:
[C---:B-----5:R-:W-:Y:S02]  /*3f10*/  LOP3.LUT R20, R12.reuse, 0xf000f0, RZ, 0xc0, !PT ;  /* 0x00f000f00c147812 */ /* 0x060fe400078ec0ff */
[C---:B------:R-:W-:Y:S02]  /*3f20*/  LOP3.LUT R21, R13.reuse, 0xf000f, RZ, 0xc0, !PT ;  /* 0x000f000f0d157812 */ /* 0x040fe400078ec0ff */
[----:B------:R-:W-:Y:S02]  /*3f30*/  LOP3.LUT R3, R12, 0xf000f, RZ, 0xc0, !PT ;  /* 0x000f000f0c037812 */ /* 0x000fe400078ec0ff */
[----:B------:R-:W-:Y:S02]  /*3f40*/  LOP3.LUT R22, R13, 0xf000f0, RZ, 0xc0, !PT ;  /* 0x00f000f00d167812 */ /* 0x000fe400078ec0ff */
[----:B------:R-:W-:Y:S02]  /*3f50*/  SHF.R.U32.HI R12, RZ, 0x8, R12 ;  /* 0x00000008ff0c7819 */ /* 0x000fe4000001160c */
[----:B------:R-:W-:-:S02]  /*3f60*/  SHF.R.U32.HI R23, RZ, 0x8, R13 ;  /* 0x00000008ff177819 */ /* 0x000fc4000001160d */
[----:B------:R-:W-:Y:S02]  /*3f70*/  SHF.R.U32.HI R32, RZ, 0x8, R14 ;  /* 0x00000008ff207819 */ /* 0x000fe4000001160e */
[C---:B------:R-:W-:Y:S02]  /*3f80*/  LOP3.LUT R33, R15.reuse, 0xf000f, RZ, 0xc0, !PT ;  /* 0x000f000f0f217812 */ /* 0x040fe400078ec0ff */
[----:B------:R-:W-:Y:S02]  /*3f90*/  LOP3.LUT R34, R15, 0xf000f0, RZ, 0xc0, !PT ;  /* 0x00f000f00f227812 */ /* 0x000fe400078ec0ff */
[----:B------:R-:W-:Y:S02]  /*3fa0*/  SHF.R.U32.HI R35, RZ, 0x8, R15 ;  /* 0x00000008ff237819 */ /* 0x000fe4000001160f */
[----:B------:R-:W-:Y:S02]  /*3fb0*/  LOP3.LUT R15, R20, 0x64006400, RZ, 0xfc, !PT ;  /* 0x64006400140f7812 */ /* 0x000fe400078efcff */
[----:B------:R-:W-:-:S02]  /*3fc0*/  LOP3.LUT R20, R21, 0x64006400, RZ, 0xfc, !PT ;  /* 0x6400640015147812 */ /* 0x000fc400078efcff */
[C---:B------:R-:W-:Y:S01]  /*3fd0*/  LOP3.LUT R29, R14.reuse, 0xf000f, RZ, 0xc0, !PT ;  /* 0x000f000f0e1d7812 */ /* 0x040fe200078ec0ff */
[-C--:B------:R-:W-:Y:S01]  /*3fe0*/  HFMA2 R15, R15, R2.reuse.H0_H0, -72, -72 ;  /* 0xd480d4800f0f7431 */ /* 0x080fe20000040002 */
[----:B------:R-:W-:Y:S01]  /*3ff0*/  LOP3.LUT R31, R14, 0xf000f0, RZ, 0xc0, !PT ;  /* 0x00f000f00e1f7812 */ /* 0x000fe200078ec0ff */
[----:B------:R-:W-:Y:S01]  /*4000*/  HADD2 R20, R20, -1032, -1032 ;  /* 0xe408e40814147430 */ /* 0x000fe20000000000 */
        /* <DEDUP_REMOVED lines=42> */
[--C-:B------:R-:W-:Y:S02]  /*42b0*/  HADD2.F32 R52, -RZ, R29.reuse.H0_H0 ;  /* 0x2000001dff347230 */ /* 0x100fe40000004100 */
        /* <DEDUP_REMOVED lines=85> */
.L_x_2303:
        /* <DEDUP_REMOVED lines=91> */
.L_x_2304:
[----:B------:R-:W-:Y:S02]  /*4dc0*/  LOP3.LUT R12, R8, 0xf000f0, RZ, 0xc0, !PT ;  /* 0x00f000f0080c7812 */ /* 0x000fe400078ec0ff */
[----:B------:R-:W-:Y:S02]  /*4dd0*/  LOP3.LUT R14, R9, 0xf000f0, RZ, 0xc0, !PT ;  /* 0x00f000f0090e7812 */ /* 0x000fe400078ec0ff */
[----:B------:R-:W-:Y:S02]  /*4de0*/  SHF.R.U32.HI R8, RZ, 0x8, R8 ;  /* 0x00000008ff087819 */ /* 0x000fe40000011608 */
[----:B------:R-:W-:Y:S02]  /*4df0*/  SHF.R.U32.HI R20, RZ, 0x8, R9 ;  /* 0x00000008ff147819 */ /* 0x000fe40000011609 */
        /* <DEDUP_REMOVED lines=39> */
[C---:B------:R-:W-:Y:S01]  /*5070*/  LOP3.LUT R3, R4.reuse, 0xf000f, RZ, 0xc0, !PT ;  /* 0x000f000f04037812 */ /* 0x040fe200078ec0ff */
[----:B------:R-:W-:Y:S01]  /*5080*/  HFMA2 R12, R9, R2.H0_H0, -72, -72 ;  /* 0xd480d480090c7431 */ /* 0x000fe20000040002 */
[----:B------:R-:W-:Y:S01]  /*5090*/  LOP3.LUT R10, R4, 0xf000f0, RZ, 0xc0, !PT ;  /* 0x00f000f0040a7812 */ /* 0x000fe200078ec0ff */
[----:B------:R-:W-:-:S02]  /*50a0*/  HADD2 R13, R13, -1032, -1032 ;  /* 0xe408e4080d0d7430 */ /* 0x000fc40000000000 */
[-C--:B------:R-:W-:Y:S02]  /*50b0*/  HFMA2 R22, R41, R2.reuse.H0_H0, -72, -72 ;  /* 0xd480d48029167431 */ /* 0x080fe40000040002 */
[----:B------:R-:W-:Y:S02]  /*50c0*/  HADD2 R23, R23, -1032, -1032 ;  /* 0xe408e40817177430 */ /* 0x000fe40000000000 */
        /* <DEDUP_REMOVED lines=95> */
.L_x_2305:
        /* <DEDUP_REMOVED lines=91> */
.L_x_2306:
[----:B------:R-:W-:Y:S02]  /*5c70*/  SHF.R.U32.HI R12, RZ, 0x8, R4 ;  /* 0x00000008ff0c7819 */ /* 0x000fe40000011604 */
[----:B------:R-:W-:Y:S02]  /*5c80*/  LOP3.LUT R4, R5, 0xf000f0, RZ, 0xc0, !PT ;  /* 0x00f000f005047812 */ /* 0x000fe400078ec0ff */
[C---:B------:R-:W-:Y:S02]  /*5c90*/  LOP3.LUT R15, R6.reuse, 0xf000f, RZ, 0xc0, !PT ;  /* 0x000f000f060f7812 */ /* 0x040fe400078ec0ff */
        /* <DEDUP_REMOVED lines=52> */
[----:B------:R-:W-:-:S02]  /*5fe0*/  HADD2.F32 R39, -RZ, R13.H1_H1 ;  /* 0x3000000dff277230 */ /* 0x000fc40000004100 */
[----:B------:R-:W-:Y:S02]  /*5ff0*/  HADD2.F32 R41, -RZ, R14.H0_H0 ;  /* 0x2000000eff297230 */ /* 0x000fe40000004100 */
[----:B------:R-:W-:Y:S02]  /*6000*/  HADD2.F32 R31, -RZ, R12.H1_H1 ;  /* 0x3000000cff1f7230 */ /* 0x000fe40000004100 */
[--C-:B0-----:R-:W-:Y:S02]  /*6010*/  HADD2.F32 R35, -RZ, R33.reuse.H0_H0 ;  /* 0x20000021ff237230 */ /* 0x101fe40000004100 */
[----:B------:R-:W-:Y:S02]  /*6020*/  HADD2.F32 R38, -RZ, R33.H1_H1 ;  /* 0x30000021ff267230 */ /* 0x000fe40000004100 */
[----:B------:R-:W-:Y:S02]  /*6030*/  HADD2.F32 R34, -RZ, R32.H0_H0 ;  /* 0x20000020ff227230 */ /* 0x000fe40000004100 */
[----:B------:R-:W-:-:S02]  /*6040*/  HADD2.F32 R33, -RZ, R13.H0_H0 ;  /* 0x2000000dff217230 */ /* 0x000fc40000004100 */
[----:B------:R-:W-:Y:S01]  /*6050*/  HADD2.F32 R32, -RZ, R32.H1_H1 ;  /* 0x30000020ff207230 */ /* 0x000fe20000004100 */
[----:B------:R-:W-:Y:S02]  /*6060*/  FFMA.FTZ R29, R29, R34, RZ ;  /* 0x000000221d1d7223 */ /* 0x000fe400000100ff */
[C---:B------:R-:W-:Y:S02]  /*6070*/  FFMA.FTZ R33, R34.reuse, R33, RZ ;  /* 0x0000002122217223 */ /* 0x040fe400000100ff */
[----:B------:R-:W-:Y:S01]  /*6080*/  FFMA.FTZ R44, R34, R43, RZ ;  /* 0x0000002b222c7223 */ /* 0x000fe200000100ff */
[----:B------:R-:W-:Y:S01]  /*6090*/  HADD2.F32 R43, -RZ, R15.H1_H1 ;  /* 0x3000000fff2b7230 */ /* 0x000fe20000004100 */
[----:B------:R-:W-:Y:S01]  /*60a0*/  FFMA.FTZ R40, R32, R39, R33 ;  /* 0x0000002720287223 */ /* 0x000fe20000010021 */
        /* <DEDUP_REMOVED lines=8> */
[----:B------:R-:W-:Y:S01]  /*6130*/  HADD2.F32 R32, -RZ, R7.H0_H0 ;  /* 0x20000007ff207230 */ /* 0x000fe20000004100 */
[C---:B------:R-:W-:Y:S01]  /*6140*/  FFMA.FTZ R40, R35.reuse, R31, R40 ;  /* 0x0000001f23287223 */ /* 0x040fe20000010028 */
[----:B------:R-:W-:Y:S01]  /*6150*/  HADD2.F32 R31, -RZ, R5.H1_H1 ;  /* 0x30000005ff1f7230 */ /* 0x000fe20000004100 */
[----:B------:R-:W-:Y:S01]  /*6160*/  FFMA.FTZ R34, R34, R35, R29 ;  /* 0x0000002322227223 */ /* 0x000fe2000001001d */
[----:B------:R-:W-:Y:S01]  /*6170*/  HADD2.F32 R41, -RZ, R7.H1_H1 ;  /* 0x30000007ff297230 */ /* 0x000fe20000004100 */
[C---:B------:R-:W-:Y:S01]  /*6180*/  FFMA.FTZ R32, R35.reuse, R32, R44 ;  /* 0x0000002023207223 */ /* 0x040fe2000001002c */
[----:B------:R-:W-:Y:S01]  /*6190*/  HADD2.F32 R29, -RZ, R4.H1_H1 ;  /* 0x30000004ff1d7230 */ /* 0x000fe20000004100 */
[----:B------:R-:W-:Y:S01]  /*61a0*/  FFMA.FTZ R39, R35, R39, R42 ;  /* 0x0000002723277223 */ /* 0x000fe2000001002a */
[----:B------:R-:W-:Y:S01]  /*61b0*/  HADD2.F32 R33, -RZ, R6.H1_H1 ;  /* 0x30000006ff217230 */ /* 0x000fe20000004100 */
[C---:B------:R-:W-:Y:S01]  /*61c0*/  FFMA.FTZ R40, R38.reuse, R31, R40 ;  /* 0x0000001f26287223 */ /* 0x040fe20000010028 */
[--C-:B-1----:R-:W-:Y:S01]  /*61d0*/  HADD2.F32 R31, -RZ, R2.reuse.H0_H0 ;  /* 0x20000002ff1f7230 */ /* 0x102fe20000004100 */
[C---:B------:R-:W-:Y:S01]  /*61e0*/  FFMA.FTZ R44, R38.reuse, R41, R32 ;  /* 0x00000029262c7223 */ /* 0x040fe20000010020 */
[----:B------:R-:W-:Y:S01]  /*61f0*/  HADD2.F32 R32, -RZ, R2.H1_H1 ;  /* 0x30000002ff207230 */ /* 0x000fe20000004100 */
[----:B------:R-:W-:Y:S01]  /*6200*/  FFMA.FTZ R29, R29, R38, R34 ;  /* 0x000000261d1d7223 */ /* 0x000fe20000010022 */
        /* <DEDUP_REMOVED lines=51> */
.L_x_2307:
        /* <DEDUP_REMOVED lines=91> */
.L_x_2300:
[----:B------:R-:W-:Y:S01]  /*6af0*/  IADD3 R19, R19, 0x20, RZ ;  /* 0x0000002013137810 */ /* 0x000fe20007ffe0ff */
[----:B------:R-:W-:Y:S01]  /*6b00*/  IMAD.MOV.U32 R3, RZ, RZ, c[0x0][0x18c] ;  /* 0x00006300ff037624 */ /* 0x000fe200078e00ff */
[----:B------:R-:W-:Y:S02]  /*6b10*/  UIADD3 UR4, UR4, 0x40, URZ ;  /* 0x0000004004047890 */ /* 0x000fe4000fffe03f */
[----:B------:R-:W-:Y:S01]  /*6b20*/  ISETP.GE.AND P2, PT, R19, c[0x0][0x1b4], PT ;  /* 0x00006d0013007a0c */ /* 0x000fe20003f46270 */
[----:B------:R-:W-:Y:S01]  /*6b30*/  IMAD.WIDE R36, R3, 0x10, R36 ;  /* 0x0000001003247825 */ /* 0x000fe200078e0224 */
[----:B------:R-:W-:-:S13]  /*6b40*/  ISETP.LT.AND P3, PT, R19, R18, PT ;  /* 0x000000121300720c */ /* 0x000fda0003f61270 */
[----:B------:R-:W-:Y:S05]  /*6b50*/  @!P2 BRA P3, `(.L_x_2308) ;  /* 0xffffc3800000a947 */ /* 0x000fea000183ffff */
.L_x_2299:
        /* <DEDUP_REMOVED lines=18> */
.L_x_2312:
[----:B------:R-:W0:Y:S02]  /*6c80*/  LDS R6, [R4] ;  /* 0x0000000004067984 */ /* 0x000e240000000800 */
[----:B0-----:R-:W-:-:S10]  /*6c90*/  HFMA2.MMA R7, R6, 1, 1, R25 ;  /* 0x3c003c0006077835 */ /* 0x001fd40000000019 */
[----:B------:R-:W0:Y:S02]  /*6ca0*/  ATOMS.CAST.SPIN R7, [R4], R6, R7 ;  /* 0x000000060407738d */ /* 0x000e240001800007 */
[----:B0-----:R-:W-:-:S13]  /*6cb0*/  ISETP.EQ.U32.AND P0, PT, R7, 0x1, PT ;  /* 0x000000010700780c */ /* 0x001fda0003f02070 */
[----:B------:R-:W-:Y:S05]  /*6cc0*/  @!P0 BRA `(.L_x_2312) ;  /* 0xffffffb000008947 */ /* 0x000fea000383ffff */
[----:B------:R-:W-:Y:S05]  /*6cd0*/  BRA `(.L_x_2310) ;  /* 0x0000003000007947 */ /* 0x000fea0003800000 */
.L_x_2311:
[----:B------:R-:W2:Y:S02]  /*6ce0*/  LD.E R4, [R2.64] ;  /* 0x0000000602047980 */ /* 0x000ea4000c101900 */
[----:B--2---:R-:W-:-:S05]  /*6cf0*/  IMAD.IADD R7, R25, 0x1, R4 ;  /* 0x0000000119077824 */ /* 0x004fca00078e0204 */
[----:B------:R0:W-:Y:S02]  /*6d00*/  ST.E [R2.64], R7 ;  /* 0x0000000702007985 */ /* 0x0001e4000c101906 */
.L_x_2310:
[----:B------:R-:W-:Y:S05]  /*6d10*/  BSYNC B0 ;  /* 0x0000000000007941 */ /* 0x000fea0003800000 */
.L_x_2309:
[----:B------:R-:W2:Y:S01]  /*6d20*/  ATOM.E.ADD.F16x2.RN.STRONG.GPU P0, RZ, [R2.64+0x4], R26 ;  /* 0x0000041a02ff798a */ /* 0x000ea2000810e9c6 */
[----:B------:R-:W-:Y:S01]  /*6d30*/  BSSY B0, `(.L_x_2313) ;  /* 0x000000f000007945 */ /* 0x000fe20003800000 */
[----:B--2---:R-:W-:Y:S05]  /*6d40*/  @P0 BRA `(.L_x_2314) ;  /* 0x000000d000000947 */ /* 0x004fea0003800000 */
[----:B------:R-:W1:Y:S02]  /*6d50*/  QSPC.E.S P0, RZ, [R2+0x4] ;  /* 0x0000040002ff73aa */ /* 0x000e640000000500 */
[----:B-1----:R-:W-:Y:S05]  /*6d60*/  @!P0 BRA `(.L_x_2315) ;  /* 0x0000008000008947 */ /* 0x002fea0003800000 */
[----:B0-----:R-:W-:-:S04]  /*6d70*/  IADD3 R2, R2, 0x4, RZ ;  /* 0x0000000402027810 */ /* 0x001fc80007ffe0ff */
[----:B------:R-:W-:-:S05]  /*6d80*/  LOP3.LUT R2, R2, 0xffffff, RZ, 0xc0, !PT ;  /* 0x00ffffff02027812 */ /* 0x000fca00078ec0ff */
.L_x_2316:
[----:B------:R-:W0:Y:S02]  /*6d90*/  LDS R6, [R2] ;  /* 0x0000000002067984 */ /* 0x000e240000000800 */
[----:B0-----:R-:W-:-:S06]  /*6da0*/  HADD2 R7, R6, R26 ;  /* 0x0000001a06077230 */ /* 0x001fcc0000000000 */
[----:B------:R-:W0:Y:S02]  /*6db0*/  ATOMS.CAST.SPIN R7, [R2], R6, R7 ;  /* 0x000000060207738d */ /* 0x000e240001800007 */
[----:B0-----:R-:W-:-:S13]  /*6dc0*/  ISETP.EQ.U32.AND P0, PT, R7, 0x1, PT ;  /* 0x000000010700780c */ /* 0x001fda0003f02070 */
[----:B------:R-:W-:Y:S05]  /*6dd0*/  @!P0 BRA `(.L_x_2316) ;  /* 0xffffffb000008947 */ /* 0x000fea000383ffff */
[----:B------:R-:W-:Y:S05]  /*6de0*/  BRA `(.L_x_2314) ;  /* 0x0000003000007947 */ /* 0x000fea0003800000 */
.L_x_2315:
[----:B------:R-:W2:Y:S02]  /*6df0*/  LD.E R4, [R2.64+0x4] ;  /* 0x0000040602047980 */ /* 0x000ea4000c101900 */
[----:B0-2---:R-:W-:-:S05]  /*6e00*/  IMAD.IADD R7, R26, 0x1, R4 ;  /* 0x000000011a077824 */ /* 0x005fca00078e0204 */
[----:B------:R0:W-:Y:S02]  /*6e10*/  ST.E [R2.64+0x4], R7 ;  /* 0x0000040702007985 */ /* 0x0001e4000c101906 */
.L_x_2314:
[----:B------:R-:W-:Y:S05]  /*6e20*/  BSYNC B0 ;  /* 0x0000000000007941 */ /* 0x000fea0003800000 */
.L_x_2313:
        /* <DEDUP_REMOVED lines=10> */
.L_x_2320:
[----:B------:R-:W0:Y:S02]  /*6ed0*/  LDS R4, [R0] ;  /* 0x0000000000047984 */ /* 0x000e240000000800 */
[----:B0-----:R-:W-:-:S10]  /*6ee0*/  HFMA2.MMA R5, R4, 1, 1, R27 ;  /* 0x3c003c0004057835 */ /* 0x001fd4000000001b */
[----:B------:R-:W0:Y:S02]  /*6ef0*/  ATOMS.CAST.SPIN R5, [R0], R4, R5 ;  /* 0x000000040005738d */ /* 0x000e240001800005 */
[----:B0-----:R-:W-:-:S13]  /*6f00*/  ISETP.EQ.U32.AND P0, PT, R5, 0x1, PT ;  /* 0x000000010500780c */ /* 0x001fda0003f02070 */
[----:B------:R-:W-:Y:S05]  /*6f10*/  @!P0 BRA `(.L_x_2320) ;  /* 0xffffffb000008947 */ /* 0x000fea000383ffff */
[----:B------:R-:W-:Y:S05]  /*6f20*/  BRA `(.L_x_2318) ;  /* 0x0000003000007947 */ /* 0x000fea0003800000 */
.L_x_2319:
[----:B------:R-:W2:Y:S02]  /*6f30*/  LD.E R0, [R2.64] ;  /* 0x0000000602007980 */ /* 0x000ea4000c101900 */
[----:B--2---:R-:W-:-:S05]  /*6f40*/  IMAD.IADD R5, R27, 0x1, R0 ;  /* 0x000000011b057824 */ /* 0x004fca00078e0200 */
[----:B------:R0:W-:Y:S02]  /*6f50*/  ST.E [R2.64], R5 ;  /* 0x0000000502007985 */ /* 0x0001e4000c101906 */
.L_x_2318:
[----:B------:R-:W-:Y:S05]  /*6f60*/  BSYNC B0 ;  /* 0x0000000000007941 */ /* 0x000fea0003800000 */
.L_x_2317:
[----:B------:R-:W2:Y:S02]  /*6f70*/  ATOM.E.ADD.F16x2.RN.STRONG.GPU P0, RZ, [R2.64+0x4], R28 ;  /* 0x0000041c02ff798a */ /* 0x000ea4000810e9c6 */
[----:B--2---:R-:W-:Y:S05]  /*6f80*/  @P0 EXIT ;  /* 0x000000000000094d */ /* 0x004fea0003800000 */
[----:B------:R-:W1:Y:S02]  /*6f90*/  QSPC.E.S P0, RZ, [R2+0x4] ;  /* 0x0000040002ff73aa */ /* 0x000e640000000500 */
[----:B-1----:R-:W-:Y:S05]  /*6fa0*/  @!P0 BRA `(.L_x_2321) ;  /* 0x0000008000008947 */ /* 0x002fea0003800000 */
[----:B0-----:R-:W-:-:S04]  /*6fb0*/  IADD3 R2, R2, 0x4, RZ ;  /* 0x0000000402027810 */ /* 0x001fc80007ffe0ff */
[----:B------:R-:W-:-:S05]  /*6fc0*/  LOP3.LUT R2, R2, 0xffffff, RZ, 0xc0, !PT ;  /* 0x00ffffff02027812 */ /* 0x000fca00078ec0ff */
.L_x_2322:
[----:B------:R-:W0:Y:S02]  /*6fd0*/  LDS R4, [R2] ;  /* 0x0000000002047984 */ /* 0x000e240000000800 */
[----:B0-----:R-:W-:-:S06]  /*6fe0*/  HADD2 R5, R4, R28 ;  /* 0x0000001c04057230 */ /* 0x001fcc0000000000 */
[----:B------:R-:W0:Y:S02]  /*6ff0*/  ATOMS.CAST.SPIN R5, [R2], R4, R5 ;  /* 0x000000040205738d */ /* 0x000e240001800005 */
[----:B0-----:R-:W-:-:S13]  /*7000*/  ISETP.EQ.U32.AND P0, PT, R5, 0x1, PT ;  /* 0x000000010500780c */ /* 0x001fda0003f02070 */
[----:B------:R-:W-:Y:S05]  /*7010*/  @!P0 BRA `(.L_x_2322) ;  /* 0xffffffb000008947 */ /* 0x000fea000383ffff */
[----:B------:R-:W-:Y:S05]  /*7020*/  EXIT ;  /* 0x000000000000794d */ /* 0x000fea0003800000 */
.L_x_2321:
[----:B------:R-:W2:Y:S02]  /*7030*/  LD.E R0, [R2.64+0x4] ;  /* 0x0000040602007980 */ /* 0x000ea4000c101900 */
[----:B0-2---:R-:W-:-:S05]  /*7040*/  IMAD.IADD R5, R28, 0x1, R0 ;  /* 0x000000011c057824 */ /* 0x005fca00078e0200 */
[----:B------:R-:W-:Y:S01]  /*7050*/  ST.E [R2.64+0x4], R5 ;  /* 0x0000040502007985 */ /* 0x000fe2000c101906 */
[----:B------:R-:W-:Y:S05]  /*7060*/  EXIT ;  /* 0x000000000000794d */ /* 0x000fea0003800000 */
.L_x_2323:
        /* <DEDUP_REMOVED lines=9> */
.L_x_3303:


//--------------------- .text._Z23gemm_half_q_half_kernelILi2ELi8ELb1ELb0ELi64EEvPK6__halfPKjS4_S2_PS0_iiiiPKtS7_iiiiiibS2_i --------------------------
	.section	.text._Z23gemm_half_q_half_kernelILi2ELi8ELb1ELb0ELi64EEvPK6__halfPKjS4_S2_PS0_iiiiPKtS7_iiiiiibS2_i,"ax",@progbits
	.sectioninfo	@"SHI_REGISTERS=48"
	.align	128
        .global         _Z23gemm_half_q_half_kernelILi2ELi8ELb1ELb0ELi64EEvPK6__halfPKjS4_S2_PS0_iiiiPKtS7_iiiiiibS2_i
        .type           _Z23gemm_half_q_half_kernelILi2ELi8ELb1ELb0ELi64EEvPK6__halfPKjS4_S2_PS0_iiiiPKtS7_iiiiiibS2_i,@function
        .size           _Z23gemm_half_q_half_kernelILi2ELi8ELb1ELb0ELi64EEvPK6__halfPKjS4_S2_PS0_iiiiPKtS7_iiiiiibS2_i,(.L_x_3304 - _Z23gemm_half_q_half_kernelILi2ELi8ELb1ELb0ELi64EEvPK6__halfPKjS4_S2_PS0_iiiiPKtS7_iiiiiibS2_i)
        .other          _Z23gemm_half_q_half_kernelILi2ELi8ELb1ELb0ELi64EEvPK6__halfPKjS4_S2_PS0_iiiiPKtS7_iiiiiibS2_i,@"STO_CUDA_ENTRY STV_DEFAULT"
_Z23gemm_half_q_half_kernelILi2ELi8ELb1ELb0ELi64EEvPK6__halfPKjS4_S2_PS0_iiiiPKtS7_iiiiiibS2_i:
.text._Z23gemm_half_q_half_kernelILi2ELi8ELb1ELb0ELi64EEvPK6__halfPKjS4_S2_PS0_iiiiPKtS7_iiiiiibS2_i:
        /* <DEDUP_REMOVED lines=14> */
[----:B-1----:R-:W-:Y:S01]  /*00e0*/  ISETP.GE.AND P0, PT, R2, 0x2, PT ;  /* 0x000000020200780c */ /* 0x002fe20003f06270 */
[----:B------:R-:W-:Y:S02]  /*00f0*/  IMAD.MOV.U32 R4, RZ, RZ, c[0x0][0x1c8] ;  /* 0x00007200ff047624 */ /* 0x000fe400078e00ff */
[----:B------:R-:W-:-:S05]  /*0100*/  IMAD.MOV.U32 R5, RZ, RZ, c[0x0][0x1cc] ;  /* 0x00007300ff057624 */ /* 0x000fca00078e00ff */
[----:B------:R-:W2:Y:S05]  /*0110*/  LDG.E.U16 R6, [R4.64] ;  /* 0x0000000604067981 */ /* 0x000eaa000c1e1500 */
[----:B------:R-:W-:Y:S01]  /*0120*/  @P0 MOV R9, 0x2 ;  /* 0x0000000200090802 */ /* 0x000fe20000000f00 */
[----:B------:R-:W-:-:S04]  /*0130*/  @P0 IMAD.MOV.U32 R8, RZ, RZ, c[0x0][0x1d0] ;  /* 0x00007400ff080624 */ /* 0x000fc800078e00ff */
[----:B------:R-:W-:-:S05]  /*0140*/  @P0 IMAD.WIDE R8, R8, R9, c[0x0][0x1c8] ;  /* 0x0000720008080625 */ /* 0x000fca00078e0209 */
[----:B------:R-:W3:Y:S01]  /*0150*/  @P0 LDG.E.U16 R19, [R8.64] ;  /* 0x0000000608130981 */ /* 0x000ee2000c1e1500 */
[----:B--2---:R-:W-:Y:S02]  /*0160*/  PRMT R10, R6, 0x7610, R10 ;  /* 0x00007610060a7816 */ /* 0x004fe4000000000a */
[----:B---3--:R-:W-:-:S04]  /*0170*/  @P0 LOP3.LUT R11, R19, R6, RZ, 0xfc, !PT ;  /* 0x00000006130b0212 */ /* 0x008fc800078efcff */
[----:B------:R-:W-:-:S03]  /*0180*/  @P0 PRMT R10, R11, 0x7610, R10 ;  /* 0x000076100b0a0816 */ /* 0x000fc6000000000a */
.L_x_2324:
[----:B-1----:R-:W1:Y:S01]  /*0190*/  S2R R5, SR_CTAID.X ;  /* 0x0000000000057919 */ /* 0x002e620000002500 */
[----:B------:R-:W-:Y:S01]  /*01a0*/  PRMT R4, R10, 0x9910, RZ ;  /* 0x000099100a047816 */ /* 0x000fe200000000ff */
[----:B0-----:R-:W-:-:S03]  /*01b0*/  IMAD.SHL.U32 R18, R0, 0x40, RZ ;  /* 0x0000004000127824 */ /* 0x001fc600078e00ff */
[----:B------:R-:W-:Y:S02]  /*01c0*/  ISETP.NE.AND P0, PT, R4, RZ, PT ;  /* 0x000000ff0400720c */ /* 0x000fe40003f05270 */
[----:B------:R-:W-:-:S04]  /*01d0*/  IADD3 R15, R18, 0x40, RZ ;  /* 0x00000040120f7810 */ /* 0x000fc80007ffe0ff */
[----:B------:R-:W-:-:S07]  /*01e0*/  IMNMX R15, R15, c[0x0][0x190], PT ;  /* 0x000064000f0f7a17 */ /* 0x000fce0003800200 */
[----:B------:R-:W-:Y:S05]  /*01f0*/  @!P0 EXIT ;  /* 0x000000000000894d */ /* 0x000fea0003800000 */
[----:B------:R-:W-:Y:S01]  /*0200*/  IADD3 R8, R18, R7, RZ ;  /* 0x0000000712087210 */ /* 0x000fe20007ffe0ff */
[----:B-1----:R-:W-:Y:S01]  /*0210*/  IMAD.SHL.U32 R4, R5, 0x100, RZ ;  /* 0x0000010005047824 */ /* 0x002fe200078e00ff */
[----:B------:R-:W-:Y:S02]  /*0220*/  BSSY B0, `(.L_x_2325) ;  /* 0x0000067000007945 */ /* 0x000fe40003800000 */
        /* <DEDUP_REMOVED lines=12> */
[----:B------:R-:W-:Y:S01]  /*02f0*/  IMAD.MOV.U32 R23, RZ, RZ, RZ ;  /* 0x000000ffff177224 */ /* 0x000fe200078e00ff */
[----:B------:R-:W-:Y:S01]  /*0300*/  SHF.L.U32 R14, R7, 0x1, RZ ;  /* 0x00000001070e7819 */ /* 0x000fe200000006ff */
[----:B------:R-:W-:-:S05]  /*0310*/  IMAD.SHL.U32 R9, R8, 0x2, RZ ;  /* 0x0000000208097824 */ /* 0x000fca00078e00ff */
        /* <DEDUP_REMOVED lines=8> */
.L_x_2329:
        /* <DEDUP_REMOVED lines=17> */
.L_x_2328:
[----:B------:R-:W-:-:S05]  /*04b0*/  IMAD.IADD R10, R2, 0x1, -R23 ;  /* 0x00000001020a7824 */ /* 0x000fca00078e0a17 */
[----:B------:R-:W-:-:S13]  /*04c0*/  ISETP.GT.AND P2, PT, R10, 0x1, PT ;  /* 0x000000010a00780c */ /* 0x000fda0003f44270 */
[----:B------:R-:W-:Y:S01]  /*04d0*/  @P2 MOV R25, 0x2 ;  /* 0x0000000200192802 */ /* 0x000fe20000000f00 */
[----:B------:R0:W2:Y:S04]  /*04e0*/  @P2 LDG.E.U16.CONSTANT R13, [R8.64] ;  /* 0x00000006080d2981 */ /* 0x0000a8000c1e9500 */
        /* <DEDUP_REMOVED lines=13> */
.L_x_2327:
[----:B------:R-:W-:Y:S01]  /*05c0*/  IMAD R9, R3, c[0x0][0x190], RZ ;  /* 0x0000640003097a24 */ /* 0x000fe200078e02ff */
[----:B------:R-:W-:Y:S01]  /*05d0*/  ISETP.GT.AND P2, PT, R2, 0x3, PT ;  /* 0x000000030200780c */ /* 0x000fe20003f44270 */
[----:B------:R-:W-:Y:S01]  /*05e0*/  HFMA2.MMA R23, -RZ, RZ, 0, 0 ;  /* 0x00000000ff177435 */ /* 0x000fe200000001ff */
[----:B------:R-:W-:Y:S02]  /*05f0*/  IMAD.SHL.U32 R14, R7, 0x2, RZ ;  /* 0x00000002070e7824 */ /* 0x000fe400078e00ff */
[----:B------:R-:W-:-:S05]  /*0600*/  IMAD.SHL.U32 R10, R9, 0x2, RZ ;  /* 0x00000002090a7824 */ /* 0x000fca00078e00ff */
        /* <DEDUP_REMOVED lines=8> */
.L_x_2331:
        /* <DEDUP_REMOVED lines=17> */
.L_x_2330:
[----:B------:R-:W-:-:S05]  /*07a0*/  IMAD.IADD R10, R2, 0x1, -R23 ;  /* 0x00000001020a7824 */ /* 0x000fca00078e0a17 */
[----:B------:R-:W-:-:S13]  /*07b0*/  ISETP.GT.AND P2, PT, R10, 0x1, PT ;  /* 0x000000010a00780c */ /* 0x000fda0003f44270 */
[----:B------:R-:W-:Y:S01]  /*07c0*/  @P2 PLOP3.LUT P0, PT, PT, PT, PT, 0x8, 0x0 ;  /* 0x000000000000281c */ /* 0x000fe20003f0e170 */
[----:B------:R0:W2:Y:S01]  /*07d0*/  @P2 LDG.E.U16.CONSTANT R21, [R8.64] ;  /* 0x0000000608152981 */ /* 0x0000a2000c1e9500 */
[----:B------:R-:W-:Y:S02]  /*07e0*/  @P2 IADD3 R23, R23, 0x2, RZ ;  /* 0x0000000217172810 */ /* 0x000fe40007ffe0ff */
[----:B------:R-:W-:-:S05]  /*07f0*/  @P2 MOV R13, 0x2 ;  /* 0x00000002000d2802 */ /* 0x000fca0000000f00 */
[----:B------:R-:W-:-:S04]  /*0800*/  @P2 IMAD.WIDE R10, R13, c[0x0][0x190], R8 ;  /* 0x000064000d0a2a25 */ /* 0x000fc800078e0208 */
[----:B------:R-:W-:Y:S02]  /*0810*/  ISETP.LT.OR P0, PT, R23, R2, P0 ;  /* 0x000000021700720c */ /* 0x000fe40000701670 */
[----:B------:R-:W3:Y:S01]  /*0820*/  @P2 LDG.E.U16.CONSTANT R23, [R10.64] ;  /* 0x000000060a172981 */ /* 0x000ee2000c1e9500 */
[----:B0-----:R-:W-:-:S10]  /*0830*/  @P2 IMAD.WIDE R8, R13, c[0x0][0x190], R10 ;  /* 0x000064000d082a25 */ /* 0x001fd400078e020a */
[----:B------:R-:W4:Y:S04]  /*0840*/  @P0 LDG.E.U16.CONSTANT R13, [R8.64] ;  /* 0x00000006080d0981 */ /* 0x000f28000c1e9500 */
[----:B--2---:R-:W-:Y:S04]  /*0850*/  @P2 STS.U16 [R14], R21 ;  /* 0x000000150e002388 */ /* 0x004fe80000000400 */
[----:B---3--:R0:W-:Y:S02]  /*0860*/  @P2 STS.U16 [R14+0x80], R23 ;  /* 0x000080170e002388 */ /* 0x0081e40000000400 */
[----:B0-----:R-:W-:-:S05]  /*0870*/  @P2 IADD3 R14, R14, 0x100, RZ ;  /* 0x000001000e0e2810 */ /* 0x001fca0007ffe0ff */
[----:B----4-:R0:W-:Y:S02]  /*0880*/  @P0 STS.U16 [R14], R13 ;  /* 0x0000000d0e000388 */ /* 0x0101e40000000400 */
.L_x_2326:
[----:B------:R-:W-:Y:S05]  /*0890*/  BSYNC B0 ;  /* 0x0000000000007941 */ /* 0x000fea0003800000 */
.L_x_2325:
        /* <DEDUP_REMOVED lines=12> */
[----:B------:R-:W-:-:S03]  /*0960*/  IMAD.MOV.U32 R3, RZ, RZ, RZ ;  /* 0x000000ffff037224 */ /* 0x000fc600078e00ff */
[----:B------:R-:W-:-:S05]  /*0970*/  LEA R4, R7, R4, 0x2 ;  /* 0x0000000407047211 */ /* 0x000fca00078e10ff */
[----:B0-----:R-:W-:Y:S01]  /*0980*/  IMAD.WIDE R8, R4, R23, c[0x0][0x180] ;  /* 0x0000600004087625 */ /* 0x001fe200078e0217 */
[----:B------:R-:W-:Y:S05]  /*0990*/  @!P2 BRA `(.L_x_2333) ;  /* 0x000000d00000a947 */ /* 0x000fea0003800000 */
[----:B------:R-:W-:Y:S02]  /*09a0*/  PLOP3.LUT P0, PT, PT, PT, PT, 0x8, 0x0 ;  /* 0x000000000000781c */ /* 0x000fe40003f0e170 */
[----:B------:R-:W-:Y:S02]  /*09b0*/  IADD3 R4, R2, -0x3, RZ ;  /* 0xfffffffd02047810 */ /* 0x000fe40007ffe0ff */
.L_x_2334:
        /* <DEDUP_REMOVED lines=11> */
.L_x_2333:
[----:B------:R-:W-:-:S05]  /*0a70*/  IMAD.IADD R4, R2, 0x1, -R3 ;  /* 0x0000000102047824 */ /* 0x000fca00078e0a03 */
        /* <DEDUP_REMOVED lines=9> */
.L_x_2332:
[----:B------:R-:W-:Y:S01]  /*0b10*/  BAR.SYNC.DEFER_BLOCKING 0x0 ;  /* 0x0000000000007b1d */ /* 0x000fe20000010000 */
[C---:B------:R-:W-:Y:S02]  /*0b20*/  ISETP.GT.AND P0, PT, R18.reuse, c[0x0][0x1a8], PT ;  /* 0x00006a0012007a0c */ /* 0x040fe40003f04270 */
[C---:B------:R-:W-:Y:S02]  /*0b30*/  ISETP.GT.AND P3, PT, R18.reuse, c[0x0][0x1ac], PT ;  /* 0x00006b0012007a0c */ /* 0x040fe40003f64270 */
[C---:B------:R-:W-:Y:S02]  /*0b40*/  ISETP.GT.AND P4, PT, R18.reuse, c[0x0][0x1b0], PT ;  /* 0x00006c0012007a0c */ /* 0x040fe40003f84270 */
[C---:B--2---:R-:W-:Y:S02]  /*0b50*/  IMNMX R3, R18.reuse, c[0x0][0x1a8], PT ;  /* 0x00006a0012037a17 */ /* 0x044fe40003800200 */
[----:B------:R-:W-:Y:S02]  /*0b60*/  ISETP.GT.AND P5, PT, R18, c[0x0][0x1b4], PT ;  /* 0x00006d0012007a0c */ /* 0x000fe40003fa4270 */
[----:B------:R-:W-:-:S02]  /*0b70*/  SHF.R.S32.HI R4, RZ, 0x1f, R3 ;  /* 0x0000001fff047819 */ /* 0x000fc40000011403 */
[C---:B------:R-:W-:Y:S02]  /*0b80*/  ISETP.GT.AND P2, PT, R18.reuse, c[0x0][0x1b8], PT ;  /* 0x00006e0012007a0c */ /* 0x040fe40003f44270 */
[----:B------:R-:W-:Y:S02]  /*0b90*/  @P0 IMNMX R2, R18, c[0x0][0x1ac], PT ;  /* 0x00006b0012020a17 */ /* 0x000fe40003800200 */
[----:B0-----:R-:W-:Y:S02]  /*0ba0*/  LEA.HI R14, R4, R3, RZ, 0x5 ;  /* 0x00000003040e7211 */ /* 0x001fe400078f28ff */
[----:B------:R-:W-:Y:S02]  /*0bb0*/  @P3 IMNMX R3, R18, c[0x0][0x1b0], PT ;  /* 0x00006c0012033a17 */ /* 0x000fe40003800200 */
[----:B------:R-:W-:Y:S02]  /*0bc0*/  @P0 IADD3 R2, R2, -c[0x0][0x1a8], RZ ;  /* 0x80006a0002020a10 */ /* 0x000fe40007ffe0ff */
[----:B------:R-:W-:-:S02]  /*0bd0*/  @P4 IMNMX R7, R18, c[0x0][0x1b4], PT ;  /* 0x00006d0012074a17 */ /* 0x000fc40003800200 */
[----:B------:R-:W-:Y:S02]  /*0be0*/  @P3 IADD3 R4, R3, -c[0x0][0x1ac], RZ ;  /* 0x80006b0003043a10 */ /* 0x000fe40007ffe0ff */
[----:B------:R-:W-:Y:S02]  /*0bf0*/  @P0 SHF.R.S32.HI R3, RZ, 0x1f, R2 ;  /* 0x0000001fff030819 */ /* 0x000fe40000011402 */
[----:B------:R-:W-:Y:S02]  /*0c00*/  @P5 IMNMX R8, R18, c[0x0][0x1b8], PT ;  /* 0x00006e0012085a17 */ /* 0x000fe40003800200 */
[----:B------:R-:W-:Y:S02]  /*0c10*/  @P4 IADD3 R9, R7, -c[0x0][0x1b0], RZ ;  /* 0x80006c0007094a10 */ /* 0x000fe40007ffe0ff */
[----:B------:R-:W-:Y:S02]  /*0c20*/  @P3 SHF.R.S32.HI R7, RZ, 0x1f, R4 ;  /* 0x0000001fff073819 */ /* 0x000fe40000011404 */
[----:B------:R-:W-:-:S02]  /*0c30*/  @P0 LEA.HI R3, R3, R2, RZ, 0x5 ;  /* 0x0000000203030211 */ /* 0x000fc400078f28ff */
[----:B-1----:R-:W-:Y:S02]  /*0c40*/  @P5 IADD3 R10, R8, -c[0x0][0x1b4], RZ ;  /* 0x80006d00080a5a10 */ /* 0x002fe40007ffe0ff */
[----:B------:R-:W-:Y:S02]  /*0c50*/  @P4 SHF.R.S32.HI R2, RZ, 0x1f, R9 ;  /* 0x0000001fff024819 */ /* 0x000fe40000011409 */
[----:B------:R-:W-:Y:S01]  /*0c60*/  @P3 LEA.HI R8, R7, R4, RZ, 0x5 ;  /* 0x0000000407083211 */ /* 0x000fe200078f28ff */
[----:B------:R-:W-:Y:S01]  /*0c70*/  HFMA2.MMA R4, -RZ, RZ, 0, 0 ;  /* 0x00000000ff047435 */ /* 0x000fe200000001ff */
[----:B------:R-:W-:Y:S02]  /*0c80*/  @P0 SHF.R.S32.HI R3, RZ, 0x5, R3 ;  /* 0x00000005ff030819 */ /* 0x000fe40000011403 */
[----:B------:R-:W-:Y:S02]  /*0c90*/  @P2 IMNMX R7, R18, c[0x0][0x1bc], PT ;  /* 0x00006f0012072a17 */ /* 0x000fe40003800200 */
[----:B------:R-:W-:Y:S01]  /*0ca0*/  @P4 LEA.HI R9, R2, R9, RZ, 0x5 ;  /* 0x0000000902094211 */ /* 0x000fe200078f28ff */
[----:B------:R-:W-:Y:S01]  /*0cb0*/  @P0 IMAD R4, R3, 0x6, RZ ;  /* 0x0000000603040824 */ /* 0x000fe200078e02ff */
[----:B------:R-:W-:Y:S01]  /*0cc0*/  @P5 SHF.R.S32.HI R11, RZ, 0x1f, R10 ;  /* 0x0000001fff0b5819 */ /* 0x000fe2000001140a */
[----:B------:R-:W-:Y:S01]  /*0cd0*/  IMAD.MOV.U32 R3, RZ, RZ, RZ ;  /* 0x000000ffff037224 */ /* 0x000fe200078e00ff */
[----:B------:R-:W-:Y:S01]  /*0ce0*/  @P2 IADD3 R12, R7, -c[0x0][0x1b8], RZ ;  /* 0x80006e00070c2a10 */ /* 0x000fe20007ffe0ff */
[----:B------:R-:W-:Y:S01]  /*0cf0*/  IMAD.MOV.U32 R7, RZ, RZ, RZ ;  /* 0x000000ffff077224 */ /* 0x000fe200078e00ff */
[----:B------:R-:W-:-:S02]  /*0d00*/  @P4 SHF.R.S32.HI R9, RZ, 0x5, R9 ;  /* 0x00000005ff094819 */ /* 0x000fc40000011409 */
[----:B------:R-:W-:Y:S02]  /*0d10*/  ISETP.GE.AND P0, PT, R18, R15, PT ;  /* 0x0000000f1200720c */ /* 0x000fe40003f06270 */
[----:B------:R-:W-:Y:S01]  /*0d20*/  @P5 LEA.HI R11, R11, R10, RZ, 0x5 ;  /* 0x0000000a0b0b5211 */ /* 0x000fe200078f28ff */
[----:B------:R-:W-:Y:S01]  /*0d30*/  IMAD.MOV.U32 R10, RZ, RZ, RZ ;  /* 0x000000ffff0a7224 */ /* 0x000fe200078e00ff */
[----:B------:R-:W-:Y:S01]  /*0d40*/  @P2 SHF.R.S32.HI R13, RZ, 0x1f, R12 ;  /* 0x0000001fff0d2819 */ /* 0x000fe2000001140c */
[----:B------:R-:W-:Y:S01]  /*0d50*/  @P4 IMAD.SHL.U32 R10, R9, 0x4, RZ ;  /* 0x00000004090a4824 */ /* 0x000fe200078e00ff */
[----:B------:R-:W-:Y:S02]  /*0d60*/  @P3 SHF.R.S32.HI R8, RZ, 0x5, R8 ;  /* 0x00000005ff083819 */ /* 0x000fe40000011408 */
[----:B------:R-:W-:Y:S02]  /*0d70*/  @P5 SHF.R.S32.HI R11, RZ, 0x5, R11 ;  /* 0x00000005ff0b5819 */ /* 0x000fe4000001140b */
[----:B------:R-:W-:Y:S01]  /*0d80*/  SHF.R.S32.HI R9, RZ, 0x5, R14 ;  /* 0x00000005ff097819 */ /* 0x000fe2000001140e */
[----:B------:R-:W-:Y:S01]  /*0d90*/  @P3 IMAD R7, R8, 0x5, RZ ;  /* 0x0000000508073824 */ /* 0x000fe200078e02ff */
[----:B------:R-:W-:-:S02]  /*0da0*/  @P2 LEA.HI R13, R13, R12, RZ, 0x5 ;  /* 0x0000000c0d0d2211 */ /* 0x000fc400078f28ff */
[----:B------:R-:W-:Y:S01]  /*0db0*/  MOV R2, RZ ;  /* 0x000000ff00027202 */ /* 0x000fe20000000f00 */
[----:B------:R-:W-:Y:S01]  /*0dc0*/  @P5 IMAD R2, R11, 0x3, RZ ;  /* 0x000000030b025824 */ /* 0x000fe200078e02ff */
[----:B------:R-:W-:Y:S01]  /*0dd0*/  LEA R9, R9, R4, 0x3 ;  /* 0x0000000409097211 */ /* 0x000fe200078e18ff */
[----:B------:R-:W-:Y:S01]  /*0de0*/  IMAD.SHL.U32 R11, R0, 0x80, RZ ;  /* 0x00000080000b7824 */ /* 0x000fe200078e00ff */
[----:B------:R-:W-:Y:S01]  /*0df0*/  @P2 SHF.R.S32.HI R13, RZ, 0x5, R13 ;  /* 0x00000005ff0d2819 */ /* 0x000fe2000001140d */
[----:B------:R-:W-:Y:S01]  /*0e00*/  IMAD.MOV.U32 R4, RZ, RZ, 0x2 ;  /* 0x00000002ff047424 */ /* 0x000fe200078e00ff */
[----:B------:R-:W-:Y:S02]  /*0e10*/  IADD3 R0, R10, R9, R7 ;  /* 0x000000090a007210 */ /* 0x000fe40007ffe007 */
[----:B------:R-:W-:Y:S01]  /*0e20*/  @P2 SHF.L.U32 R3, R13, 0x1, RZ ;  /* 0x000000010d032819 */ /* 0x000fe200000006ff */
[----:B------:R-:W-:Y:S01]  /*0e30*/  IMAD.WIDE R10, R11, R4, c[0x0][0x198] ;  /* 0x000066000b0a7625 */ /* 0x000fe200078e0204 */
[----:B------:R-:W-:Y:S05]  /*0e40*/  @P0 BRA `(.L_x_2335) ;  /* 0x0000033000000947 */ /* 0x000fea0003800000 */
[----:B------:R0:W5:Y:S01]  /*0e50*/  LDG.E.U16.CONSTANT R7, [R10.64] ;  /* 0x000000060a077981 */ /* 0x000162000c1e9500 */
[----:B------:R-:W-:Y:S01]  /*0e60*/  SHF.R.S32.HI R8, RZ, 0x1f, R5 ;  /* 0x0000001fff087819 */ /* 0x000fe20000011405 */
[----:B------:R-:W-:Y:S01]  /*0e70*/  IMAD.SHL.U32 R9, R5, 0x4, RZ ;  /* 0x0000000405097824 */ /* 0x000fe200078e00ff */
[----:B------:R-:W-:-:S02]  /*0e80*/  MOV R12, R18 ;  /* 0x00000012000c7202 */ /* 0x000fc40000000f00 */
[----:B------:R-:W-:Y:S01]  /*0e90*/  LEA.HI R13, R8, R5, RZ, 0x3 ;  /* 0x00000005080d7211 */ /* 0x000fe200078f18ff */
[----:B------:R-:W-:Y:S01]  /*0ea0*/  IMAD.MOV.U32 R8, RZ, RZ, RZ ;  /* 0x000000ffff087224 */ /* 0x000fe200078e00ff */
[----:B------:R-:W-:Y:S02]  /*0eb0*/  LOP3.LUT R9, R9, 0x10, RZ, 0xc0, !PT ;  /* 0x0000001009097812 */ /* 0x000fe400078ec0ff */
[----:B------:R-:W-:Y:S02]  /*0ec0*/  SHF.R.S32.HI R13, RZ, 0x3, R13 ;  /* 0x00000003ff0d7819 */ /* 0x000fe4000001140d */
.L_x_2336:
[----:B-----5:R-:W-:Y:S02]  /*0ed0*/  IMAD.IADD R25, R7, 0x1, R8 ;  /* 0x0000000107197824 */ /* 0x020fe400078e0208 */
[----:B-1----:R-:W-:Y:S02]  /*0ee0*/  IMAD.MOV.U32 R23, RZ, RZ, 0x4 ;  /* 0x00000004ff177424 */ /* 0x002fe400078e00ff */
[----:B------:R-:W-:-:S05]  /*0ef0*/  IMAD R14, R25, c[0x0][0x18c], RZ ;  /* 0x00006300190e7a24 */ /* 0x000fca00078e02ff */
[----:B------:R-:W-:-:S04]  /*0f00*/  SHF.R.S32.HI R21, RZ, 0x1f, R14 ;  /* 0x0000001fff157819 */ /* 0x000fc8000001140e */
[----:B------:R-:W-:-:S04]  /*0f10*/  LEA.HI R14, R21, R14, RZ, 0x3 ;  /* 0x0000000e150e7211 */ /* 0x000fc800078f18ff */
[----:B------:R-:W-:-:S05]  /*0f20*/  LEA.HI.SX32 R14, R14, R13, 0x1d ;  /* 0x0000000d0e0e7211 */ /* 0x000fca00078feaff */
[----:B------:R-:W-:-:S06]  /*0f30*/  IMAD.WIDE R22, R14, R23, c[0x0][0x170] ;  /* 0x00005c000e167625 */ /* 0x000fcc00078e0217 */
[----:B------:R-:W2:Y:S01]  /*0f40*/  LDG.E.CONSTANT R22, [R22.64] ;  /* 0x0000000616167981 */ /* 0x000ea2000c1e9900 */
[----:B------:R-:W-:Y:S01]  /*0f50*/  IMAD.WIDE R24, R25, R4, c[0x0][0x178] ;  /* 0x00005e0019187625 */ /* 0x000fe200078e0204 */
[----:B------:R-:W-:-:S04]  /*0f60*/  LEA R21, R12, 0x1, 0x1 ;  /* 0x000000010c157811 */ /* 0x000fc800078e08ff */
[----:B------:R-:W3:Y:S01]  /*0f70*/  LDG.E.U16.CONSTANT R14, [R24.64] ;  /* 0x00000006180e7981 */ /* 0x000ee2000c1e9500 */
[----:B------:R-:W-:-:S06]  /*0f80*/  IMAD.WIDE R20, R21, R4, c[0x0][0x198] ;  /* 0x0000660015147625 */ /* 0x000fcc00078e0204 */
[----:B------:R-:W4:Y:S01]  /*0f90*/  LDG.E.U16.CONSTANT R21, [R20.64] ;  /* 0x0000000614157981 */ /* 0x000f22000c1e9500 */
[----:B--2---:R-:W-:-:S04]  /*0fa0*/  SHF.R.U32.HI R16, RZ, R9, R22 ;  /* 0x00000009ff107219 */ /* 0x004fc80000011616 */
[----:B------:R-:W-:Y:S02]  /*0fb0*/  LOP3.LUT R26, R16, 0xf, RZ, 0xc0, !PT ;  /* 0x0000000f101a7812 */ /* 0x000fe400078ec0ff */
[--C-:B------:R-:W-:Y:S02]  /*0fc0*/  SHF.R.U32.HI R27, RZ, 0x4, R16.reuse ;  /* 0x00000004ff1b7819 */ /* 0x100fe40000011610 */
[--C-:B------:R-:W-:Y:S02]  /*0fd0*/  SHF.R.U32.HI R22, RZ, 0xc, R16.reuse ;  /* 0x0000000cff167819 */ /* 0x100fe40000011610 */
[----:B------:R-:W-:Y:S02]  /*0fe0*/  SHF.R.U32.HI R16, RZ, 0x8, R16 ;  /* 0x00000008ff107819 */ /* 0x000fe40000011610 */
[----:B------:R-:W-:Y:S01]  /*0ff0*/  LOP3.LUT R27, R27, 0xf, RZ, 0xc0, !PT ;  /* 0x0000000f1b1b7812 */ /* 0x000fe200078ec0ff */
[----:B----4-:R-:W-:Y:S01]  /*1000*/  IMAD.IADD R12, R21, 0x1, R12 ;  /* 0x00000001150c7824 */ /* 0x010fe200078e020c */
        /* <DEDUP_REMOVED lines=19> */
[C---:B------:R-:W-:Y:S02]  /*1140*/  LEA R14, R8.reuse, R1, 0x3 ;  /* 0x00000001080e7211 */ /* 0x040fe400078e18ff */
[----:B------:R-:W-:-:S03]  /*1150*/  IADD3 R8, R8, 0x1, RZ ;  /* 0x0000000108087810 */ /* 0x000fc60007ffe0ff */
[----:B------:R1:W-:Y:S01]  /*1160*/  STL.64 [R14], R22 ;  /* 0x000000160e007387 */ /* 0x0003e20000100a00 */
[----:B------:R-:W-:Y:S05]  /*1170*/  @!P2 BRA `(.L_x_2336) ;  /* 0xfffffd500000a947 */ /* 0x000fea000383ffff */
.L_x_2335:
[----:B------:R-:W-:Y:S02]  /*1180*/  ISETP.GE.OR P0, PT, R18, c[0x0][0x1b4], P0 ;  /* 0x00006d0012007a0c */ /* 0x000fe40000706670 */
[----:B-1----:R-:W-:Y:S02]  /*1190*/  PRMT R14, RZ, 0x5410, RZ ;  /* 0x00005410ff0e7816 */ /* 0x002fe400000000ff */
        /* <DEDUP_REMOVED lines=9> */
[----:B------:R-:W-:Y:S01]  /*1230*/  UMOV UR4, URZ ;  /* 0x0000003f00047c82 */ /* 0x000fe20008000000 */
[----:B------:R-:W-:Y:S02]  /*1240*/  PRMT R14, R14, 0x5410, RZ ;  /* 0x000054100e0e7816 */ /* 0x000fe400000000ff */
[----:B------:R-:W-:-:S02]  /*1250*/  SHF.R.S32.HI R4, RZ, 0x1f, R0 ;  /* 0x0000001fff047819 */ /* 0x000fc40000011400 */
[C---:B------:R-:W-:Y:S02]  /*1260*/  IADD3 R0, P2, R5.reuse, R0, RZ ;  /* 0x0000000005007210 */ /* 0x040fe40007f5e0ff */
[----:B------:R-:W-:Y:S02]  /*1270*/  ISETP.NE.AND P0, PT, R2, RZ, PT ;  /* 0x000000ff0200720c */ /* 0x000fe40003f05270 */
[----:B------:R-:W-:Y:S02]  /*1280*/  LEA.HI.X.SX32 R5, R5, R4, 0x1, P2 ;  /* 0x0000000405057211 */ /* 0x000fe400010f0eff */
[C---:B------:R-:W-:Y:S02]  /*1290*/  LEA R16, P2, R0.reuse, c[0x0][0x168], 0x2 ;  /* 0x00005a0000107a11 */ /* 0x040fe400078410ff */
[----:B------:R-:W-:Y:S02]  /*12a0*/  ISETP.LT.OR P0, PT, R17, 0x2, !P0 ;  /* 0x000000021100780c */ /* 0x000fe40004701670 */
[----:B------:R-:W-:-:S02]  /*12b0*/  LEA.HI.X R17, R0, c[0x0][0x16c], R5, 0x2, P2 ;  /* 0x00005b0000117a11 */ /* 0x000fc400010f1405 */
[----:B------:R-:W-:Y:S01]  /*12c0*/  PRMT R5, R6, 0x9910, RZ ;  /* 0x0000991006057816 */ /* 0x000fe200000000ff */
[----:B------:R-:W-:Y:S01]  /*12d0*/  IMAD.MOV.U32 R6, RZ, RZ, RZ ;  /* 0x000000ffff067224 */ /* 0x000fe200078e00ff */
[----:B--2---:R-:W-:Y:S02]  /*12e0*/  PRMT R0, R8, 0x7610, R8 ;  /* 0x0000761008007816 */ /* 0x004fe40000000008 */
[----:B------:R-:W-:Y:S02]  /*12f0*/  PRMT R2, R9, 0x7610, R9 ;  /* 0x0000761009027816 */ /* 0x000fe40000000009 */
[----:B---3--:R-:W-:-:S04]  /*1300*/  IADD3 R4, R18, R3, RZ ;  /* 0x0000000312047210 */ /* 0x008fc80007ffe0ff */
.L_x_2346:
[----:B------:R-:W-:-:S13]  /*1310*/  ISETP.NE.AND P2, PT, R18, R4, PT ;  /* 0x000000041200720c */ /* 0x000fda0003f45270 */
[----:B------:R-:W-:Y:S01]  /*1320*/  @!P2 IADD3 R6, R6, 0x1, RZ ;  /* 0x000000010606a810 */ /* 0x000fe20007ffe0ff */
[----:B------:R-:W-:Y:S02]  /*1330*/  @!P2 IMAD.SHL.U32 R8, R18, 0x2, RZ ;  /* 0x000000021208a824 */ /* 0x000fe400078e00ff */
[----:B------:R-:W-:Y:S01]  /*1340*/  @!P2 IMAD.MOV.U32 R9, RZ, RZ, 0x2 ;  /* 0x00000002ff09a424 */ /* 0x000fe200078e00ff */
[----:B------:R-:W-:-:S03]  /*1350*/  @!P2 LEA R3, R6, R1, 0x3 ;  /* 0x000000010603a211 */ /* 0x000fc600078e18ff */
[----:B------:R-:W-:Y:S02]  /*1360*/  @!P2 IMAD.WIDE R8, R8, R9, c[0x0][0x198] ;  /* 0x000066000808a625 */ /* 0x000fe400078e0209 */
[----:B0-----:R-:W2:Y:S04]  /*1370*/  @!P2 LDL.64 R10, [R3] ;  /* 0x00000000030aa983 */ /* 0x001ea80000100a00 */
[----:B------:R-:W3:Y:S01]  /*1380*/  @!P2 LDG.E.U16.CONSTANT R9, [R8.64+0x2] ;  /* 0x000002060809a981 */ /* 0x000ee2000c1e9500 */
[----:B--2---:R-:W-:Y:S02]  /*1390*/  @!P2 PRMT R0, R10, 0x7610, R0 ;  /* 0x000076100a00a816 */ /* 0x004fe40000000000 */
[----:B------:R-:W-:Y:S01]  /*13a0*/  @!P2 PRMT R2, R11, 0x7610, R2 ;  /* 0x000076100b02a816 */ /* 0x000fe20000000002 */
[----:B---3--:R-:W-:Y:S01]  /*13b0*/  @!P2 IMAD.IADD R4, R9, 0x1, R18 ;  /* 0x000000010904a824 */ /* 0x008fe200078e0212 */
[----:B------:R-:W-:-:S02]  /*13c0*/  @!P2 PRMT R0, R0, 0x7610, R10 ;  /* 0x000076100000a816 */ /* 0x000fc4000000000a */
[----:B------:R-:W-:Y:S01]  /*13d0*/  @!P2 PRMT R2, R2, 0x7610, R11 ;  /* 0x000076100202a816 */ /* 0x000fe2000000000b */
[----:B------:R-:W-:Y:S05]  /*13e0*/  @!P1 BRA `(.L_x_2338) ;  /* 0x00003b2000009947 */ /* 0x000fea0003800000 */
[----:B------:R-:W2:Y:S01]  /*13f0*/  LDG.E.128.CONSTANT R8, [R16.64] ;  /* 0x0000000610087981 */ /* 0x000ea2000c1e9d00 */
[----:B------:R-:W-:Y:S01]  /*1400*/  ISETP.NE.AND P2, PT, R5, RZ, PT ;  /* 0x000000ff0500720c */ /* 0x000fe20003f45270 */
[----:B------:R-:W-:Y:S01]  /*1410*/  IMAD.MOV.U32 R3, RZ, RZ, 0x2c00 ;  /* 0x00002c00ff037424 */ /* 0x000fe200078e00ff */
[C---:B--2---:R-:W-:Y:S02]  /*1420*/  LOP3.LUT R20, R8.reuse, 0xf000f, RZ, 0xc0, !PT ;  /* 0x000f000f08147812 */ /* 0x044fe400078ec0ff */
[----:B------:R-:W-:Y:S02]  /*1430*/  LOP3.LUT R22, R8, 0xf000f0, RZ, 0xc0, !PT ;  /* 0x00f000f008167812 */ /* 0x000fe400078ec0ff */
[----:B------:R-:W-:Y:S02]  /*1440*/  SHF.R.U32.HI R8, RZ, 0x8, R8 ;  /* 0x00000008ff087819 */ /* 0x000fe40000011608 */
[----:B------:R-:W-:-:S02]  /*1450*/  LOP3.LUT R19, R9, 0xf000f, RZ, 0xc0, !PT ;  /* 0x000f000f09137812 */ /* 0x000fc400078ec0ff */
[----:B------:R-:W-:Y:S02]  /*1460*/  SHF.R.U32.HI R21, RZ, 0x8, R9 ;  /* 0x00000008ff157819 */ /* 0x000fe40000011609 */
[C---:B------:R-:W-:Y:S02]  /*1470*/  LOP3.LUT R25, R10.reuse, 0xf000f, RZ, 0xc0, !PT ;  /* 0x000f000f0a197812 */ /* 0x040fe400078ec0ff */
[----:B------:R-:W-:Y:S02]  /*1480*/  LOP3.LUT R26, R10, 0xf000f0, RZ, 0xc0, !PT ;  /* 0x00f000f00a1a7812 */ /* 0x000fe400078ec0ff */
[----:B------:R-:W-:Y:S02]  /*1490*/  LOP3.LUT R24, R9, 0xf000f0, RZ, 0xc0, !PT ;  /* 0x00f000f009187812 */ /* 0x000fe400078ec0ff */
[----:B------:R-:W-:Y:S02]  /*14a0*/  SHF.R.U32.HI R10, RZ, 0x8, R10 ;  /* 0x00000008ff0a7819 */ /* 0x000fe4000001160a */
[----:B------:R-:W-:-:S02]  /*14b0*/  SHF.R.U32.HI R23, RZ, 0x8, R11 ;  /* 0x00000008ff177819 */ /* 0x000fc4000001160b */
[C---:B------:R-:W-:Y:S02]  /*14c0*/  LOP3.LUT R27, R11.reuse, 0xf000f, RZ, 0xc0, !PT ;  /* 0x000f000f0b1b7812 */ /* 0x040fe400078ec0ff */
[----:B------:R-:W-:Y:S02]  /*14d0*/  LOP3.LUT R28, R11, 0xf000f0, RZ, 0xc0, !PT ;  /* 0x00f000f00b1c7812 */ /* 0x000fe400078ec0ff */
[C---:B------:R-:W-:Y:S02]  /*14e0*/  LOP3.LUT R30, R8.reuse, 0xf000f0, RZ, 0xc0, !PT ;  /* 0x00f000f0081e7812 */ /* 0x040fe400078ec0ff */
        /* <DEDUP_REMOVED lines=36> */
[-C--:B------:R-:W-:Y:S02]  /*1730*/  HFMA2 R33, R10, R3.reuse.H0_H0, -72, -72 ;  /* 0xd480d4800a217431 */ /* 0x080fe40000040003 */
[----:B------:R-:W-:Y:S02]  /*1740*/  HADD2 R34, R34, -1032, -1032 ;  /* 0xe408e40822227430 */ /* 0x000fe40000000000 */
[----:B------:R-:W-:Y:S01]  /*1750*/  HFMA2 R19, R8, R3.H0_H0, -72, -72 ;  /* 0xd480d48008137431 */ /* 0x000fe20000040003 */
[----:B------:R-:W-:Y:S05]  /*1760*/  @!P2 BRA `(.L_x_2339) ;  /* 0x000005a00000a947 */ /* 0x000fea0003800000 */
[----:B------:R-:W0:Y:S01]  /*1770*/  LDS.64 R8, [UR4] ;  /* 0x00000004ff087984 */ /* 0x000e220008000a00 */
[--C-:B------:R-:W-:Y:S02]  /*1780*/  HADD2.F32 R38, -RZ, R20.reuse.H0_H0 ;  /* 0x20000014ff267230 */ /* 0x100fe40000004100 */
[----:B------:R-:W-:Y:S01]  /*1790*/  HADD2.F32 R37, -RZ, R20.H1_H1 ;  /* 0x30000014ff257230 */ /* 0x000fe20000004100 */
[----:B------:R-:W1:Y:S01]  /*17a0*/  LDS.64 R10, [UR4+0x8] ;  /* 0x00000804ff0a7984 */ /* 0x000e620008000a00 */
[----:B------:R-:W-:-:S02]  /*17b0*/  HADD2.F32 R40, -RZ, R21.H0_H0 ;  /* 0x20000015ff287230 */ /* 0x000fc40000004100 */
[----:B------:R-:W-:Y:S02]  /*17c0*/  HADD2.F32 R42, -RZ, R0.H0_H0 ;  /* 0x20000000ff2a7230 */ /* 0x000fe40000004100 */
[----:B------:R-:W-:Y:S02]  /*17d0*/  HADD2.F32 R44, -RZ, R24.H0_H0 ;  /* 0x20000018ff2c7230 */ /* 0x000fe40000004100 */
[--C-:B0-----:R-:W-:Y:S02]  /*17e0*/  HADD2.F32 R35, -RZ, R8.reuse.H0_H0 ;  /* 0x20000008ff237230 */ /* 0x101fe40000004100 */
[----:B------:R-:W-:Y:S02]  /*17f0*/  HADD2.F32 R36, -RZ, R8.H1_H1 ;  /* 0x30000008ff247230 */ /* 0x000fe40000004100 */
[----:B------:R-:W-:Y:S01]  /*1800*/  HADD2.F32 R8, -RZ, R9.H0_H0 ;  /* 0x20000009ff087230 */ /* 0x000fe20000004100 */
[----:B------:R-:W-:-:S04]  /*1810*/  FFMA.FTZ R38, R38, R35, RZ ;  /* 0x0000002326267223 */ /* 0x000fc800000100ff */
[----:B------:R-:W-:Y:S01]  /*1820*/  FFMA.FTZ R39, R37, R36, R38 ;  /* 0x0000002425277223 */ /* 0x000fe20000010026 */
[----:B------:R-:W-:Y:S02]  /*1830*/  HADD2.F32 R37, -RZ, R9.H1_H1 ;  /* 0x30000009ff257230 */ /* 0x000fe40000004100 */
[----:B------:R-:W-:Y:S01]  /*1840*/  HADD2.F32 R38, -RZ, R21.H1_H1 ;  /* 0x30000015ff267230 */ /* 0x000fe20000004100 */
[----:B------:R-:W-:Y:S01]  /*1850*/  FFMA.FTZ R39, R40, R8, R39 ;  /* 0x0000000828277223 */ /* 0x000fe20000010027 */
[----:B-1----:R-:W-:Y:S02]  /*1860*/  HADD2.F32 R9, -RZ, R10.H0_H0 ;  /* 0x2000000aff097230 */ /* 0x002fe40000004100 */
[--C-:B------:R-:W-:Y:S01]  /*1870*/  HADD2.F32 R40, -RZ, R28.reuse.H0_H0 ;  /* 0x2000001cff287230 */ /* 0x100fe20000004100 */
[----:B------:R-:W-:Y:S01]  /*1880*/  FFMA.FTZ R38, R38, R37, R39 ;  /* 0x0000002526267223 */ /* 0x000fe20000010027 */
[----:B------:R-:W-:-:S03]  /*1890*/  HADD2.F32 R39, -RZ, R28.H1_H1 ;  /* 0x3000001cff277230 */ /* 0x000fc60000004100 */
[----:B------:R-:W-:Y:S01]  /*18a0*/  FFMA.FTZ R40, R40, R9, R38 ;  /* 0x0000000928287223 */ /* 0x000fe20000010026 */
[----:B------:R-:W-:Y:S02]  /*18b0*/  HADD2.F32 R38, -RZ, R10.H1_H1 ;  /* 0x3000000aff267230 */ /* 0x000fe40000004100 */
[----:B------:R-:W-:-:S03]  /*18c0*/  HADD2.F32 R10, -RZ, R11.H0_H0 ;  /* 0x2000000bff0a7230 */ /* 0x000fc60000004100 */
[----:B------:R-:W-:Y:S01]  /*18d0*/  FFMA.FTZ R39, R39, R38, R40 ;  /* 0x0000002627277223 */ /* 0x000fe20000010028 */
[----:B------:R-:W-:-:S05]  /*18e0*/  HADD2.F32 R40, -RZ, R29.H0_H0 ;  /* 0x2000001dff287230 */ /* 0x000fca0000004100 */
[----:B------:R-:W-:Y:S01]  /*18f0*/  FFMA.FTZ R41, R40, R10, R39 ;  /* 0x0000000a28297223 */ /* 0x000fe20000010027 */
[----:B------:R-:W-:Y:S02]  /*1900*/  HADD2.F32 R39, -RZ, R29.H1_H1 ;  /* 0x3000001dff277230 */ /* 0x000fe40000004100 */
[----:B------:R-:W-:-:S05]  /*1910*/  HADD2.F32 R40, -RZ, R11.H1_H1 ;  /* 0x3000000bff287230 */ /* 0x000fca0000004100 */
[----:B------:R-:W-:Y:S01]  /*1920*/  FFMA.FTZ R39, R39, R40, R41 ;  /* 0x0000002827277223 */ /* 0x000fe20000010029 */
[----:B------:R-:W-:-:S03]  /*1930*/  HADD2.F32 R41, -RZ, R23.H0_H0 ;  /* 0x20000017ff297230 */ /* 0x000fc60000004100 */
[----:B------:R-:W-:Y:S01]  /*1940*/  FMUL.FTZ R11, R39, R42 ;  /* 0x0000002a270b7220 */ /* 0x000fe20000410000 */
[--C-:B------:R-:W-:Y:S02]  /*1950*/  HADD2.F32 R42, -RZ, R22.reuse.H0_H0 ;  /* 0x20000016ff2a7230 */ /* 0x100fe40000004100 */
[----:B------:R-:W-:Y:S02]  /*1960*/  HADD2.F32 R39, -RZ, R22.H1_H1 ;  /* 0x30000016ff277230 */ /* 0x000fe40000004100 */
[----:B------:R-:W-:Y:S01]  /*1970*/  F2FP.PACK_AB R11, RZ, R11 ;  /* 0x0000000bff0b723e */ /* 0x000fe200000000ff */
[----:B------:R-:W-:-:S04]  /*1980*/  FFMA.FTZ R42, R35, R42, RZ ;  /* 0x0000002a232a7223 */ /* 0x000fc800000100ff */
[----:B------:R-:W-:Y:S01]  /*1990*/  FFMA.FTZ R39, R36, R39, R42 ;  /* 0x0000002724277223 */ /* 0x000fe2000001002a */
[----:B------:R-:W-:-:S03]  /*19a0*/  HADD2.F32 R42, -RZ, R23.H1_H1 ;  /* 0x30000017ff2a7230 */ /* 0x000fc60000004100 */
[----:B------:R-:W-:Y:S01]  /*19b0*/  FFMA.FTZ R39, R8, R41, R39 ;  /* 0x0000002908277223 */ /* 0x000fe20000010027 */
[----:B------:R-:W-:-:S03]  /*19c0*/  HADD2.F32 R41, -RZ, R31.H0_H0 ;  /* 0x2000001fff297230 */ /* 0x000fc60000004100 */
[----:B------:R-:W-:Y:S01]  /*19d0*/  FFMA.FTZ R42, R37, R42, R39 ;  /* 0x0000002a252a7223 */ /* 0x000fe20000010027 */
[----:B------:R-:W-:-:S05]  /*19e0*/  HADD2.F32 R39, -RZ, R30.H0_H0 ;  /* 0x2000001eff277230 */ /* 0x000fca0000004100 */
[----:B------:R-:W-:Y:S01]  /*19f0*/  FFMA.FTZ R42, R9, R39, R42 ;  /* 0x00000027092a7223 */ /* 0x000fe2000001002a */
[----:B------:R-:W-:-:S05]  /*1a00*/  HADD2.F32 R39, -RZ, R30.H1_H1 ;  /* 0x3000001eff277230 */ /* 0x000fca0000004100 */
[----:B------:R-:W-:Y:S01]  /*1a10*/  FFMA.FTZ R39, R38, R39, R42 ;  /* 0x0000002726277223 */ /* 0x000fe2000001002a */
[----:B------:R-:W-:-:S03]  /*1a20*/  HADD2.F32 R42, -RZ, R0.H1_H1 ;  /* 0x30000000ff2a7230 */ /* 0x000fc60000004100 */
[----:B------:R-:W-:Y:S01]  /*1a30*/  FFMA.FTZ R41, R10, R41, R39 ;  /* 0x000000290a297223 */ /* 0x000fe20000010027 */
[----:B------:R-:W-:-:S05]  /*1a40*/  HADD2.F32 R39, -RZ, R31.H1_H1 ;  /* 0x3000001fff277230 */ /* 0x000fca0000004100 */
[----:B------:R-:W-:Y:S02]  /*1a50*/  FFMA.FTZ R39, R40, R39, R41 ;  /* 0x0000002728277223 */ /* 0x000fe40000010029 */
[----:B------:R-:W-:Y:S02]  /*1a60*/  FFMA.FTZ R41, R35, R44, RZ ;  /* 0x0000002c23297223 */ /* 0x000fe400000100ff */
[----:B------:R-:W-:Y:S01]  /*1a70*/  FMUL.FTZ R39, R39, R42 ;  /* 0x0000002a27277220 */ /* 0x000fe20000410000 */
[----:B------:R-:W-:-:S04]  /*1a80*/  HADD2.F32 R42, -RZ, R26.H0_H0 ;  /* 0x2000001aff2a7230 */ /* 0x000fc80000004100 */
[----:B------:R-:W-:Y:S01]  /*1a90*/  F2FP.PACK_AB R39, RZ, R39 ;  /* 0x00000027ff27723e */ /* 0x000fe200000000ff */
[----:B------:R-:W-:Y:S01]  /*1aa0*/  FFMA.FTZ R35, R35, R42, RZ ;  /* 0x0000002a23237223 */ /* 0x000fe200000100ff */
[----:B------:R-:W-:Y:S02]  /*1ab0*/  HADD2.F32 R42, -RZ, R24.H1_H1 ;  /* 0x30000018ff2a7230 */ /* 0x000fe40000004100 */
[----:B------:R-:W-:-:S03]  /*1ac0*/  PRMT R11, R11, 0x5410, R39 ;  /* 0x000054100b0b7816 */ /* 0x000fc60000000027 */
[----:B------:R-:W-:Y:S01]  /*1ad0*/  FFMA.FTZ R41, R36, R42, R41 ;  /* 0x0000002a24297223 */ /* 0x000fe20000010029 */
[----:B------:R-:W-:Y:S02]  /*1ae0*/  HADD2.F32 R42, -RZ, R26.H1_H1 ;  /* 0x3000001aff2a7230 */ /* 0x000fe40000004100 */
[----:B------:R-:W-:-:S03]  /*1af0*/  HFMA2.MMA R7, R11, 1, 1, R7 ;  /* 0x3c003c000b077835 */ /* 0x000fc60000000007 */
[----:B------:R-:W-:Y:S01]  /*1b00*/  FFMA.FTZ R35, R36, R42, R35 ;  /* 0x0000002a24237223 */ /* 0x000fe20000010023 */
[----:B------:R-:W-:Y:S02]  /*1b10*/  HADD2.F32 R42, -RZ, R25.H0_H0 ;  /* 0x20000019ff2a7230 */ /* 0x000fe40000004100 */
        /* <DEDUP_REMOVED lines=17> */
[----:B------:R-:W-:-:S03]  /*1c30*/  HADD2.F32 R35, -RZ, R33.H1_H1 ;  /* 0x30000021ff237230 */ /* 0x000fc60000004100 */
[C---:B------:R-:W-:Y:S01]  /*1c40*/  FFMA.FTZ R8, R10.reuse, R9, R8 ;  /* 0x000000090a087223 */ /* 0x040fe20000010008 */
[----:B------:R-:W-:Y:S01]  /*1c50*/  HADD2.F32 R9, -RZ, R19.H1_H1 ;  /* 0x30000013ff097230 */ /* 0x000fe20000004100 */
[----:B------:R-:W-:Y:S01]  /*1c60*/  FFMA.FTZ R36, R10, R36, R37 ;  /* 0x000000240a247223 */ /* 0x000fe20000010025 */
[--C-:B------:R-:W-:Y:S01]  /*1c70*/  HADD2.F32 R10, -RZ, R2.reuse.H1_H1 ;  /* 0x30000002ff0a7230 */ /* 0x100fe20000004100 */
[C---:B------:R-:W-:Y:S01]  /*1c80*/  FFMA.FTZ R8, R40.reuse, R35, R8 ;  /* 0x0000002328087223 */ /* 0x040fe20000010008 */
[----:B------:R-:W-:Y:S01]  /*1c90*/  HADD2.F32 R35, -RZ, R2.H0_H0 ;  /* 0x20000002ff237230 */ /* 0x000fe20000004100 */
[----:B------:R-:W-:-:S04]  /*1ca0*/  FFMA.FTZ R9, R40, R9, R36 ;  /* 0x0000000928097223 */ /* 0x000fc80000010024 */
[----:B------:R-:W-:Y:S02]  /*1cb0*/  FMUL.FTZ R8, R8, R35 ;  /* 0x0000002308087220 */ /* 0x000fe40000410000 */
[----:B------:R-:W-:-:S03]  /*1cc0*/  FMUL.FTZ R9, R9, R10 ;  /* 0x0000000a09097220 */ /* 0x000fc60000410000 */
[----:B------:R-:W-:Y:S02]  /*1cd0*/  F2FP.PACK_AB R8, RZ, R8 ;  /* 0x00000008ff08723e */ /* 0x000fe400000000ff */
[----:B------:R-:W-:-:S04]  /*1ce0*/  F2FP.PACK_AB R9, RZ, R9 ;  /* 0x00000009ff09723e */ /* 0x000fc800000000ff */
[----:B------:R-:W-:-:S05]  /*1cf0*/  PRMT R8, R8, 0x5410, R9 ;  /* 0x0000541008087816 */ /* 0x000fca0000000009 */
[----:B------:R-:W-:Y:S02]  /*1d00*/  HADD2 R12, R8, R12 ;  /* 0x0000000c080c7230 */ /* 0x000fe40000000000 */
.L_x_2339:
        /* <DEDUP_REMOVED lines=15> */
[-C--:B------:R-:W-:Y:S02]  /*1e00*/  FFMA.FTZ R20, R20, R41.reuse, RZ ;  /* 0x0000002914147223 */ /* 0x080fe400000100ff */
[-C--:B------:R-:W-:Y:S02]  /*1e10*/  FFMA.FTZ R39, R38, R41.reuse, RZ ;  /* 0x0000002926277223 */ /* 0x080fe400000100ff */
        /* <DEDUP_REMOVED lines=74> */
.L_x_2340:
[----:B------:R-:W-:-:S05]  /*22c0*/  MOV R19, 0x4 ;  /* 0x0000000400137802 */ /* 0x000fca0000000f00 */
[----:B------:R-:W-:-:S05]  /*22d0*/  IMAD.WIDE R20, R19, c[0x0][0x18c], R16 ;  /* 0x0000630013147a25 */ /* 0x000fca00078e0210 */
[----:B------:R0:W2:Y:S02]  /*22e0*/  LDG.E.128.CONSTANT R8, [R20.64] ;  /* 0x0000000614087981 */ /* 0x0000a4000c1e9d00 */
[----:B0-----:R-:W-:Y:S01]  /*22f0*/  IMAD.WIDE R20, R19, c[0x0][0x18c], R20 ;  /* 0x0000630013147a25 */ /* 0x001fe200078e0214 */
[C---:B--2---:R-:W-:Y:S02]  /*2300*/  LOP3.LUT R22, R8.reuse, 0xf000f, RZ, 0xc0, !PT ;  /* 0x000f000f08167812 */ /* 0x044fe400078ec0ff */
[----:B------:R-:W-:Y:S02]  /*2310*/  LOP3.LUT R24, R8, 0xf000f0, RZ, 0xc0, !PT ;  /* 0x00f000f008187812 */ /* 0x000fe400078ec0ff */
[----:B------:R-:W-:Y:S02]  /*2320*/  SHF.R.U32.HI R8, RZ, 0x8, R8 ;  /* 0x00000008ff087819 */ /* 0x000fe40000011608 */
[C---:B------:R-:W-:Y:S02]  /*2330*/  LOP3.LUT R27, R10.reuse, 0xf000f, RZ, 0xc0, !PT ;  /* 0x000f000f0a1b7812 */ /* 0x040fe400078ec0ff */
[----:B------:R-:W-:-:S02]  /*2340*/  LOP3.LUT R28, R10, 0xf000f0, RZ, 0xc0, !PT ;  /* 0x00f000f00a1c7812 */ /* 0x000fc400078ec0ff */
[C---:B------:R-:W-:Y:S02]  /*2350*/  LOP3.LUT R29, R11.reuse, 0xf000f, RZ, 0xc0, !PT ;  /* 0x000f000f0b1d7812 */ /* 0x040fe400078ec0ff */
[----:B------:R-:W-:Y:S02]  /*2360*/  LOP3.LUT R30, R11, 0xf000f0, RZ, 0xc0, !PT ;  /* 0x00f000f00b1e7812 */ /* 0x000fe400078ec0ff */
[----:B------:R-:W-:Y:S02]  /*2370*/  SHF.R.U32.HI R23, RZ, 0x8, R9 ;  /* 0x00000008ff177819 */ /* 0x000fe40000011609 */
[----:B------:R-:W-:Y:S02]  /*2380*/  SHF.R.U32.HI R10, RZ, 0x8, R10 ;  /* 0x00000008ff0a7819 */ /* 0x000fe4000001160a */
[----:B------:R-:W-:Y:S02]  /*2390*/  SHF.R.U32.HI R11, RZ, 0x8, R11 ;  /* 0x00000008ff0b7819 */ /* 0x000fe4000001160b */
        /* <DEDUP_REMOVED lines=41> */
[----:B------:R-:W-:Y:S01]  /*2630*/  HFMA2 R8, R8, R3.H0_H0, -72, -72 ;  /* 0xd480d48008087431 */ /* 0x000fe20000040003 */
[----:B------:R-:W-:Y:S05]  /*2640*/  @!P2 BRA `(.L_x_2341) ;  /* 0x000005a00000a947 */ /* 0x000fea0003800000 */
[----:B------:R-:W0:Y:S01]  /*2650*/  LDS.64 R10, [UR4+0x10] ;  /* 0x00001004ff0a7984 */ /* 0x000e220008000a00 */
[--C-:B------:R-:W-:Y:S02]  /*2660*/  HADD2.F32 R39, -RZ, R9.reuse.H0_H0 ;  /* 0x20000009ff277230 */ /* 0x100fe40000004100 */
[----:B------:R-:W-:Y:S01]  /*2670*/  HADD2.F32 R40, -RZ, R9.H1_H1 ;  /* 0x30000009ff287230 */ /* 0x000fe20000004100 */
[----:B------:R-:W1:Y:S01]  /*2680*/  LDS.64 R22, [UR4+0x18] ;  /* 0x00001804ff167984 */ /* 0x000e620008000a00 */
[----:B------:R-:W-:Y:S02]  /*2690*/  HADD2.F32 R43, -RZ, R31.H1_H1 ;  /* 0x3000001fff2b7230 */ /* 0x000fe40000004100 */
[----:B------:R-:W-:-:S02]  /*26a0*/  HADD2.F32 R44, -RZ, R32.H1_H1 ;  /* 0x30000020ff2c7230 */ /* 0x000fc40000004100 */
[----:B------:R-:W-:Y:S02]  /*26b0*/  HADD2.F32 R45, -RZ, R27.H0_H0 ;  /* 0x2000001bff2d7230 */ /* 0x000fe40000004100 */
[----:B0-----:R-:W-:-:S05]  /*26c0*/  HADD2.F32 R38, -RZ, R10.H0_H0 ;  /* 0x2000000aff267230 */ /* 0x001fca0000004100 */
[----:B------:R-:W-:Y:S01]  /*26d0*/  FFMA.FTZ R41, R39, R38, RZ ;  /* 0x0000002627297223 */ /* 0x000fe200000100ff */
        /* <DEDUP_REMOVED lines=8> */
[----:B-1----:R-:W-:Y:S02]  /*2760*/  HADD2.F32 R11, -RZ, R22.H0_H0 ;  /* 0x20000016ff0b7230 */ /* 0x002fe40000004100 */
[----:B------:R-:W-:-:S05]  /*2770*/  HADD2.F32 R41, -RZ, R31.H0_H0 ;  /* 0x2000001fff297230 */ /* 0x000fca0000004100 */
[----:B------:R-:W-:Y:S01]  /*2780*/  FFMA.FTZ R42, R41, R11, R42 ;  /* 0x0000000b292a7223 */ /* 0x000fe2000001002a */
[----:B------:R-:W-:Y:S02]  /*2790*/  HADD2.F32 R41, -RZ, R22.H1_H1 ;  /* 0x30000016ff297230 */ /* 0x000fe40000004100 */
[----:B------:R-:W-:-:S03]  /*27a0*/  HADD2.F32 R22, -RZ, R23.H0_H0 ;  /* 0x20000017ff167230 */ /* 0x000fc60000004100 */
[----:B------:R-:W-:Y:S01]  /*27b0*/  FFMA.FTZ R42, R43, R41, R42 ;  /* 0x000000292b2a7223 */ /* 0x000fe2000001002a */
[----:B------:R-:W-:-:S05]  /*27c0*/  HADD2.F32 R43, -RZ, R32.H0_H0 ;  /* 0x20000020ff2b7230 */ /* 0x000fca0000004100 */
[----:B------:R-:W-:Y:S01]  /*27d0*/  FFMA.FTZ R42, R43, R22, R42 ;  /* 0x000000162b2a7223 */ /* 0x000fe2000001002a */
[----:B------:R-:W-:Y:S02]  /*27e0*/  HADD2.F32 R43, -RZ, R23.H1_H1 ;  /* 0x30000017ff2b7230 */ /* 0x000fe40000004100 */
[----:B------:R-:W-:-:S03]  /*27f0*/  HADD2.F32 R23, -RZ, R0.H0_H0 ;  /* 0x20000000ff177230 */ /* 0x000fc60000004100 */
[----:B------:R-:W-:-:S04]  /*2800*/  FFMA.FTZ R42, R44, R43, R42 ;  /* 0x0000002b2c2a7223 */ /* 0x000fc8000001002a */
        /* <DEDUP_REMOVED lines=24> */
[C---:B------:R-:W-:Y:S01]  /*2990*/  FFMA.FTZ R42, R38.reuse, R45, RZ ;  /* 0x0000002d262a7223 */ /* 0x040fe200000100ff */
[----:B------:R-:W-:Y:S01]  /*29a0*/  HADD2.F32 R45, -RZ, R27.H1_H1 ;  /* 0x3000001bff2d7230 */ /* 0x000fe20000004100 */
[----:B------:R-:W-:Y:S01]  /*29b0*/  FFMA.FTZ R38, R38, R23, RZ ;  /* 0x0000001726267223 */ /* 0x000fe200000100ff */
[----:B------:R-:W-:-:S03]  /*29c0*/  HADD2.F32 R23, -RZ, R29.H1_H1 ;  /* 0x3000001dff177230 */ /* 0x000fc60000004100 */
[C---:B------:R-:W-:Y:S02]  /*29d0*/  FFMA.FTZ R45, R39.reuse, R45, R42 ;  /* 0x0000002d272d7223 */ /* 0x040fe4000001002a */
[----:B------:R-:W-:Y:S01]  /*29e0*/  FFMA.FTZ R23, R39, R23, R38 ;  /* 0x0000001727177223 */ /* 0x000fe20000010026 */
[----:B------:R-:W-:Y:S02]  /*29f0*/  HADD2.F32 R38, -RZ, R28.H0_H0 ;  /* 0x2000001cff267230 */ /* 0x000fe40000004100 */
[----:B------:R-:W-:-:S03]  /*2a00*/  HADD2.F32 R39, -RZ, R37.H0_H0 ;  /* 0x20000025ff277230 */ /* 0x000fc60000004100 */
[----:B------:R-:W-:Y:S01]  /*2a10*/  FFMA.FTZ R45, R10, R38, R45 ;  /* 0x000000260a2d7223 */ /* 0x000fe2000001002d */
[----:B------:R-:W-:-:S05]  /*2a20*/  HADD2.F32 R38, -RZ, R30.H0_H0 ;  /* 0x2000001eff267230 */ /* 0x000fca0000004100 */
[----:B------:R-:W-:Y:S01]  /*2a30*/  FFMA.FTZ R23, R10, R38, R23 ;  /* 0x000000260a177223 */ /* 0x000fe20000010017 */
[----:B------:R-:W-:Y:S02]  /*2a40*/  HADD2.F32 R38, -RZ, R30.H1_H1 ;  /* 0x3000001eff267230 */ /* 0x000fe40000004100 */
[----:B------:R-:W-:-:S03]  /*2a50*/  HADD2.F32 R10, -RZ, R28.H1_H1 ;  /* 0x3000001cff0a7230 */ /* 0x000fc60000004100 */
[C---:B------:R-:W-:Y:S01]  /*2a60*/  FFMA.FTZ R38, R40.reuse, R38, R23 ;  /* 0x0000002628267223 */ /* 0x040fe20000010017 */
[----:B------:R-:W-:Y:S01]  /*2a70*/  HADD2.F32 R23, -RZ, R35.H0_H0 ;  /* 0x20000023ff177230 */ /* 0x000fe20000004100 */
[----:B------:R-:W-:Y:S02]  /*2a80*/  FFMA.FTZ R10, R40, R10, R45 ;  /* 0x0000000a280a7223 */ /* 0x000fe4000001002d */
[C---:B------:R-:W-:Y:S01]  /*2a90*/  FFMA.FTZ R39, R11.reuse, R39, R38 ;  /* 0x000000270b277223 */ /* 0x040fe20000010026 */
[----:B------:R-:W-:Y:S01]  /*2aa0*/  HADD2.F32 R38, -RZ, R37.H1_H1 ;  /* 0x30000025ff267230 */ /* 0x000fe20000004100 */
[----:B------:R-:W-:Y:S01]  /*2ab0*/  FFMA.FTZ R10, R11, R23, R10 ;  /* 0x000000170b0a7223 */ /* 0x000fe2000001000a */
[----:B------:R-:W-:Y:S02]  /*2ac0*/  HADD2.F32 R11, -RZ, R35.H1_H1 ;  /* 0x30000023ff0b7230 */ /* 0x000fe40000004100 */
[----:B------:R-:W-:Y:S01]  /*2ad0*/  HADD2.F32 R23, -RZ, R8.H0_H0 ;  /* 0x20000008ff177230 */ /* 0x000fe20000004100 */
[----:B------:R-:W-:-:S02]  /*2ae0*/  FFMA.FTZ R39, R41, R38, R39 ;  /* 0x0000002629277223 */ /* 0x000fc40000010027 */
        /* <DEDUP_REMOVED lines=16> */
.L_x_2341:
        /* <DEDUP_REMOVED lines=9> */
[----:B0-----:R-:W-:-:S05]  /*2c80*/  HADD2.F32 R41, -RZ, R22.H0_H0 ;  /* 0x20000016ff297230 */ /* 0x001fca0000004100 */
[-C--:B------:R-:W-:Y:S02]  /*2c90*/  FFMA.FTZ R40, R40, R41.reuse, RZ ;  /* 0x0000002928287223 */ /* 0x080fe400000100ff */
[-C--:B------:R-:W-:Y:S02]  /*2ca0*/  FFMA.FTZ R38, R38, R41.reuse, RZ ;  /* 0x0000002926267223 */ /* 0x080fe400000100ff */
[-C--:B------:R-:W-:Y:S02]  /*2cb0*/  FFMA.FTZ R39, R44, R41.reuse, RZ ;  /* 0x000000292c277223 */ /* 0x080fe400000100ff */
[----:B------:R-:W-:Y:S01]  /*2cc0*/  FFMA.FTZ R42, R42, R41, RZ ;  /* 0x000000292a2a7223 */ /* 0x000fe200000100ff */
[----:B------:R-:W-:Y:S02]  /*2cd0*/  HADD2.F32 R41, -RZ, R9.H1_H1 ;  /* 0x30000009ff297230 */ /* 0x000fe40000004100 */
[----:B------:R-:W-:Y:S02]  /*2ce0*/  HADD2.F32 R9, -RZ, R22.H1_H1 ;  /* 0x30000016ff097230 */ /* 0x000fe40000004100 */
[----:B------:R-:W-:-:S02]  /*2cf0*/  HADD2.F32 R22, -RZ, R27.H1_H1 ;  /* 0x3000001bff167230 */ /* 0x000fc40000004100 */
        /* <DEDUP_REMOVED lines=8> */
[--C-:B------:R-:W-:Y:S02]  /*2d80*/  HADD2.F32 R9, -RZ, R23.reuse.H0_H0 ;  /* 0x20000017ff097230 */ /* 0x100fe40000004100 */
[----:B------:R-:W-:-:S02]  /*2d90*/  HADD2.F32 R23, -RZ, R23.H1_H1 ;  /* 0x30000017ff177230 */ /* 0x000fc40000004100 */
[----:B------:R-:W-:Y:S01]  /*2da0*/  HADD2.F32 R24, -RZ, R24.H1_H1 ;  /* 0x30000018ff187230 */ /* 0x000fe20000004100 */
[-C--:B------:R-:W-:Y:S01]  /*2db0*/  FFMA.FTZ R40, R25, R9.reuse, R40 ;  /* 0x0000000919287223 */ /* 0x080fe20000010028 */
[----:B------:R-:W-:Y:S01]  /*2dc0*/  HADD2.F32 R25, -RZ, R30.H0_H0 ;  /* 0x2000001eff197230 */ /* 0x000fe20000004100 */
[-C--:B------:R-:W-:Y:S01]  /*2dd0*/  FFMA.FTZ R38, R27, R9.reuse, R38 ;  /* 0x000000091b267223 */ /* 0x080fe20000010026 */
[----:B------:R-:W-:Y:S01]  /*2de0*/  HADD2.F32 R28, -RZ, R28.H1_H1 ;  /* 0x3000001cff1c7230 */ /* 0x000fe20000004100 */
[-C--:B------:R-:W-:Y:S01]  /*2df0*/  FFMA.FTZ R22, R22, R9.reuse, R39 ;  /* 0x0000000916167223 */ /* 0x080fe20000010027 */
[----:B------:R-:W-:Y:S01]  /*2e00*/  HADD2.F32 R29, -RZ, R31.H0_H0 ;  /* 0x2000001fff1d7230 */ /* 0x000fe20000004100 */
[----:B------:R-:W-:Y:S01]  /*2e10*/  FFMA.FTZ R42, R25, R9, R42 ;  /* 0x00000009192a7223 */ /* 0x000fe2000001002a */
[----:B-1----:R-:W-:Y:S01]  /*2e20*/  HADD2.F32 R25, -RZ, R10.H0_H0 ;  /* 0x2000000aff197230 */ /* 0x002fe20000004100 */
        /* <DEDUP_REMOVED lines=21> */
[----:B------:R-:W-:-:S02]  /*2f80*/  HADD2.F32 R25, -RZ, R32.H0_H0 ;  /* 0x20000020ff197230 */ /* 0x000fc40000004100 */
        /* <DEDUP_REMOVED lines=33> */
.L_x_2342:
[----:B------:R-:W2:Y:S01]  /*31a0*/  LDG.E.128.CONSTANT R8, [R20.64] ;  /* 0x0000000614087981 */ /* 0x000ea2000c1e9d00 */
[----:B------:R-:W-:Y:S01]  /*31b0*/  IMAD.WIDE R22, R19, c[0x0][0x18c], R20 ;  /* 0x0000630013167a25 */ /* 0x000fe200078e0214 */
[C---:B--2---:R-:W-:Y:S02]  /*31c0*/  LOP3.LUT R19, R8.reuse, 0xf000f, RZ, 0xc0, !PT ;  /* 0x000f000f08137812 */ /* 0x044fe400078ec0ff */
[----:B------:R-:W-:Y:S02]  /*31d0*/  LOP3.LUT R24, R8, 0xf000f0, RZ, 0xc0, !PT ;  /* 0x00f000f008187812 */ /* 0x000fe400078ec0ff */
[----:B------:R-:W-:Y:S02]  /*31e0*/  SHF.R.U32.HI R8, RZ, 0x8, R8 ;  /* 0x00000008ff087819 */ /* 0x000fe40000011608 */
[----:B------:R-:W-:Y:S02]  /*31f0*/  SHF.R.U32.HI R29, RZ, 0x8, R10 ;  /* 0x00000008ff1d7819 */ /* 0x000fe4000001160a */
[----:B------:R-:W-:-:S02]  /*3200*/  LOP3.LUT R30, R11, 0xf000f, RZ, 0xc0, !PT ;  /* 0x000f000f0b1e7812 */ /* 0x000fc400078ec0ff */
[----:B------:R-:W-:Y:S02]  /*3210*/  LOP3.LUT R31, R11, 0xf000f0, RZ, 0xc0, !PT ;  /* 0x00f000f00b1f7812 */ /* 0x000fe400078ec0ff */
[----:B------:R-:W-:Y:S02]  /*3220*/  SHF.R.U32.HI R27, RZ, 0x8, R9 ;  /* 0x00000008ff1b7819 */ /* 0x000fe40000011609 */
[----:B------:R-:W-:Y:S02]  /*3230*/  SHF.R.U32.HI R11, RZ, 0x8, R11 ;  /* 0x00000008ff0b7819 */ /* 0x000fe4000001160b */
        /* <DEDUP_REMOVED lines=46> */
[--C-:B------:R-:W-:Y:S02]  /*3520*/  HADD2.F32 R40, -RZ, R9.reuse.H0_H0 ;  /* 0x20000009ff287230 */ /* 0x100fe40000004100 */
[----:B------:R-:W-:Y:S01]  /*3530*/  HADD2.F32 R39, -RZ, R9.H1_H1 ;  /* 0x30000009ff277230 */ /* 0x000fe20000004100 */
[----:B------:R-:W1:Y:S01]  /*3540*/  LDS.64 R20, [UR4+0x28] ;  /* 0x00002804ff147984 */ /* 0x000e620008000a00 */
[----:B------:R-:W-:Y:S02]  /*3550*/  HADD2.F32 R44, -RZ, R26.H0_H0 ;  /* 0x2000001aff2c7230 */ /* 0x000fe40000004100 */
[--C-:B0-----:R-:W-:Y:S02]  /*3560*/  HADD2.F32 R37, -RZ, R10.reuse.H0_H0 ;  /* 0x2000000aff257230 */ /* 0x101fe40000004100 */
[----:B------:R-:W-:-:S02]  /*3570*/  HADD2.F32 R38, -RZ, R10.H1_H1 ;  /* 0x3000000aff267230 */ /* 0x000fc40000004100 */
[----:B------:R-:W-:Y:S01]  /*3580*/  HADD2.F32 R10, -RZ, R11.H0_H0 ;  /* 0x2000000bff0a7230 */ /* 0x000fe20000004100 */
[----:B------:R-:W-:Y:S01]  /*3590*/  FFMA.FTZ R40, R40, R37, RZ ;  /* 0x0000002528287223 */ /* 0x000fe200000100ff */
        /* <DEDUP_REMOVED lines=38> */
[----:B------:R-:W-:Y:S01]  /*3800*/  FMUL.FTZ R41, R42, R41 ;  /* 0x000000292a297220 */ /* 0x000fe20000410000 */
[----:B------:R-:W-:-:S04]  /*3810*/  HADD2.F32 R42, -RZ, R28.H0_H0 ;  /* 0x2000001cff2a7230 */ /* 0x000fc80000004100 */
[----:B------:R-:W-:-:S04]  /*3820*/  F2FP.PACK_AB R41, RZ, R41 ;  /* 0x00000029ff29723e */ /* 0x000fc800000000ff */
[----:B------:R-:W-:Y:S01]  /*3830*/  PRMT R21, R21, 0x5410, R41 ;  /* 0x0000541015157816 */ /* 0x000fe20000000029 */
[----:B------:R-:W-:-:S05]  /*3840*/  HADD2.F32 R41, -RZ, R26.H1_H1 ;  /* 0x3000001aff297230 */ /* 0x000fca0000004100 */
[----:B------:R-:W-:Y:S01]  /*3850*/  HFMA2.MMA R7, R21, 1, 1, R7 ;  /* 0x3c003c0015077835 */ /* 0x000fe20000000007 */
[C---:B------:R-:W-:Y:S02]  /*3860*/  FFMA.FTZ R21, R37.reuse, R44, RZ ;  /* 0x0000002c25157223 */ /* 0x040fe400000100ff */
[----:B------:R-:W-:Y:S01]  /*3870*/  FFMA.FTZ R37, R37, R42, RZ ;  /* 0x0000002a25257223 */ /* 0x000fe200000100ff */
[----:B------:R-:W-:Y:S01]  /*3880*/  HADD2.F32 R42, -RZ, R29.H1_H1 ;  /* 0x3000001dff2a7230 */ /* 0x000fe20000004100 */
[----:B------:R-:W-:Y:S01]  /*3890*/  FFMA.FTZ R21, R38, R41, R21 ;  /* 0x0000002926157223 */ /* 0x000fe20000010015 */
[----:B------:R-:W-:-:S05]  /*38a0*/  HADD2.F32 R41, -RZ, R28.H1_H1 ;  /* 0x3000001cff297230 */ /* 0x000fca0000004100 */
[----:B------:R-:W-:Y:S01]  /*38b0*/  FFMA.FTZ R37, R38, R41, R37 ;  /* 0x0000002926257223 */ /* 0x000fe20000010025 */
[----:B------:R-:W-:-:S05]  /*38c0*/  HADD2.F32 R38, -RZ, R27.H0_H0 ;  /* 0x2000001bff267230 */ /* 0x000fca0000004100 */
[----:B------:R-:W-:Y:S01]  /*38d0*/  FFMA.FTZ R38, R10, R38, R21 ;  /* 0x000000260a267223 */ /* 0x000fe20000010015 */
[----:B------:R-:W-:-:S05]  /*38e0*/  HADD2.F32 R21, -RZ, R29.H0_H0 ;  /* 0x2000001dff157230 */ /* 0x000fca0000004100 */
[----:B------:R-:W-:Y:S01]  /*38f0*/  FFMA.FTZ R21, R10, R21, R37 ;  /* 0x000000150a157223 */ /* 0x000fe20000010025 */
[----:B------:R-:W-:Y:S02]  /*3900*/  HADD2.F32 R10, -RZ, R27.H1_H1 ;  /* 0x3000001bff0a7230 */ /* 0x000fe40000004100 */
[----:B------:R-:W-:Y:S01]  /*3910*/  HADD2.F32 R37, -RZ, R8.H0_H0 ;  /* 0x20000008ff257230 */ /* 0x000fe20000004100 */
        /* <DEDUP_REMOVED lines=8> */
[--C-:B------:R-:W-:Y:S01]  /*39a0*/  HADD2.F32 R38, -RZ, R35.reuse.H1_H1 ;  /* 0x30000023ff267230 */ /* 0x100fe20000004100 */
[C---:B------:R-:W-:Y:S02]  /*39b0*/  FFMA.FTZ R21, R40.reuse, R21, R42 ;  /* 0x0000001528157223 */ /* 0x040fe4000001002a */
[----:B------:R-:W-:Y:S01]  /*39c0*/  FFMA.FTZ R11, R40, R11, R10 ;  /* 0x0000000b280b7223 */ /* 0x000fe2000001000a */
[----:B------:R-:W-:Y:S01]  /*39d0*/  HADD2.F32 R10, -RZ, R35.H0_H0 ;  /* 0x20000023ff0a7230 */ /* 0x000fe20000004100 */
[----:B------:R-:W-:Y:S01]  /*39e0*/  FFMA.FTZ R21, R20, R37, R21 ;  /* 0x0000002514157223 */ /* 0x000fe20000010015 */
[----:B------:R-:W-:-:S03]  /*39f0*/  HADD2.F32 R37, -RZ, R2.H1_H1 ;  /* 0x30000002ff257230 */ /* 0x000fc60000004100 */
[----:B------:R-:W-:Y:S01]  /*3a00*/  FFMA.FTZ R10, R20, R10, R11 ;  /* 0x0000000a140a7223 */ /* 0x000fe2000001000b */
[----:B------:R-:W-:Y:S02]  /*3a10*/  HADD2.F32 R20, -RZ, R8.H1_H1 ;  /* 0x30000008ff147230 */ /* 0x000fe40000004100 */
[----:B------:R-:W-:Y:S01]  /*3a20*/  HADD2.F32 R11, -RZ, R2.H0_H0 ;  /* 0x20000002ff0b7230 */ /* 0x000fe20000004100 */
        /* <DEDUP_REMOVED lines=8> */
.L_x_2343:
[----:B------:R-:W-:Y:S05]  /*3ab0*/  @P0 BRA `(.L_x_2344) ;  /* 0x000005a000000947 */ /* 0x000fea0003800000 */
[----:B------:R-:W0:Y:S01]  /*3ac0*/  LDS.64 R10, [UR4+0xa0] ;  /* 0x0000a004ff0a7984 */ /* 0x000e220008000a00 */
[--C-:B------:R-:W-:Y:S02]  /*3ad0*/  HADD2.F32 R37, -RZ, R9.reuse.H0_H0 ;  /* 0x20000009ff257230 */ /* 0x100fe40000004100 */
[----:B------:R-:W-:Y:S01]  /*3ae0*/  HADD2.F32 R39, -RZ, R9.H1_H1 ;  /* 0x30000009ff277230 */ /* 0x000fe20000004100 */
[----:B------:R-:W1:Y:S01]  /*3af0*/  LDS.64 R20, [UR4+0xa8] ;  /* 0x0000a804ff147984 */ /* 0x000e620008000a00 */
[----:B------:R-:W-:Y:S02]  /*3b00*/  HADD2.F32 R43, -RZ, R24.H0_H0 ;  /* 0x20000018ff2b7230 */ /* 0x000fe40000004100 */
[----:B------:R-:W-:Y:S02]  /*3b10*/  HADD2.F32 R9, -RZ, R26.H0_H0 ;  /* 0x2000001aff097230 */ /* 0x000fe40000004100 */
[----:B------:R-:W-:Y:S02]  /*3b20*/  HADD2.F32 R41, -RZ, R28.H0_H0 ;  /* 0x2000001cff297230 */ /* 0x000fe40000004100 */
        /* <DEDUP_REMOVED lines=9> */
[-C--:B------:R-:W-:Y:S02]  /*3bc0*/  FFMA.FTZ R37, R39, R10.reuse, R37 ;  /* 0x0000000a27257223 */ /* 0x080fe40000010025 */
        /* <DEDUP_REMOVED lines=23> */
[----:B-1----:R-:W-:-:S02]  /*3d40*/  HADD2.F32 R11, -RZ, R20.H0_H0 ;  /* 0x20000014ff0b7230 */ /* 0x002fc40000004100 */
[----:B------:R-:W-:Y:S02]  /*3d50*/  HADD2.F32 R27, -RZ, R34.H0_H0 ;  /* 0x20000022ff1b7230 */ /* 0x000fe40000004100 */
        /* <DEDUP_REMOVED lines=48> */
.L_x_2344:
        /* <DEDUP_REMOVED lines=54> */
[----:B------:R-:W0:Y:S01]  /*43c0*/  LDS.64 R8, [UR4+0x30] ;  /* 0x00003004ff087984 */ /* 0x000e220008000a00 */
[--C-:B------:R-:W-:Y:S02]  /*43d0*/  HADD2.F32 R35, -RZ, R27.reuse.H0_H0 ;  /* 0x2000001bff237230 */ /* 0x100fe40000004100 */
[--C-:B------:R-:W-:Y:S01]  /*43e0*/  HADD2.F32 R39, -RZ, R28.reuse.H0_H0 ;  /* 0x2000001cff277230 */ /* 0x100fe20000004100 */
[----:B------:R-:W1:Y:S01]  /*43f0*/  LDS.64 R10, [UR4+0x38] ;  /* 0x00003804ff0a7984 */ /* 0x000e620008000a00 */
[----:B------:R-:W-:Y:S02]  /*4400*/  HADD2.F32 R37, -RZ, R27.H1_H1 ;  /* 0x3000001bff257230 */ /* 0x000fe40000004100 */
[----:B------:R-:W-:-:S02]  /*4410*/  HADD2.F32 R41, -RZ, R28.H1_H1 ;  /* 0x3000001cff297230 */ /* 0x000fc40000004100 */
        /* <DEDUP_REMOVED lines=18> */
[--C-:B------:R-:W-:Y:S01]  /*4540*/  HADD2.F32 R37, -RZ, R31.reuse.H0_H0 ;  /* 0x2000001fff257230 */ /* 0x100fe20000004100 */
[----:B------:R-:W-:Y:S01]  /*4550*/  FFMA.FTZ R40, R36, R39, R40 ;  /* 0x0000002724287223 */ /* 0x000fe20000010028 */
[----:B-1----:R-:W-:Y:S02]  /*4560*/  HADD2.F32 R9, -RZ, R10.H0_H0 ;  /* 0x2000000aff097230 */ /* 0x002fe40000004100 */
        /* <DEDUP_REMOVED lines=21> */
[--C-:B------:R-:W-:Y:S02]  /*46c0*/  HADD2.F32 R41, -RZ, R29.reuse.H0_H0 ;  /* 0x2000001dff297230 */ /* 0x100fe40000004100 */
        /* <DEDUP_REMOVED lines=18> */
[----:B------:R-:W-:Y:S01]  /*47f0*/  FFMA.FTZ R8, R36, R8, R41 ;  /* 0x0000000824087223 */ /* 0x000fe20000010029 */
[----:B------:R-:W-:-:S03]  /*4800*/  HADD2.F32 R36, -RZ, R26.H1_H1 ;  /* 0x3000001aff247230 */ /* 0x000fc60000004100 */
[C---:B------:R-:W-:Y:S01]  /*4810*/  FFMA.FTZ R34, R9.reuse, R34, R8 ;  /* 0x0000002209227223 */ /* 0x040fe20000010008 */
[----:B------:R-:W-:Y:S01]  /*4820*/  HADD2.F32 R8, -RZ, R25.H0_H0 ;  /* 0x20000019ff087230 */ /* 0x000fe20000004100 */
[----:B------:R-:W-:Y:S01]  /*4830*/  FFMA.FTZ R40, R9, R35, R40 ;  /* 0x0000002309287223 */ /* 0x000fe20000010028 */
[----:B------:R-:W-:Y:S02]  /*4840*/  HADD2.F32 R9, -RZ, R33.H1_H1 ;  /* 0x30000021ff097230 */ /* 0x000fe40000004100 */
[----:B------:R-:W-:-:S03]  /*4850*/  HADD2.F32 R35, -RZ, R3.H1_H1 ;  /* 0x30000003ff237230 */ /* 0x000fc60000004100 */
[C---:B------:R-:W-:Y:S01]  /*4860*/  FFMA.FTZ R9, R10.reuse, R9, R34 ;  /* 0x000000090a097223 */ /* 0x040fe20000010022 */
[----:B------:R-:W-:Y:S01]  /*4870*/  HADD2.F32 R34, -RZ, R26.H0_H0 ;  /* 0x2000001aff227230 */ /* 0x000fe20000004100 */
[----:B------:R-:W-:Y:S01]  /*4880*/  FFMA.FTZ R40, R10, R35, R40 ;  /* 0x000000230a287223 */ /* 0x000fe20000010028 */
[----:B------:R-:W-:Y:S01]  /*4890*/  HADD2.F32 R10, -RZ, R25.H1_H1 ;  /* 0x30000019ff0a7230 */ /* 0x000fe20000004100 */
[C---:B------:R-:W-:Y:S01]  /*48a0*/  FFMA.FTZ R8, R37.reuse, R8, R9 ;  /* 0x0000000825087223 */ /* 0x040fe20000010009 */
[--C-:B------:R-:W-:Y:S01]  /*48b0*/  HADD2.F32 R9, -RZ, R2.reuse.H0_H0 ;  /* 0x20000002ff097230 */ /* 0x100fe20000004100 */
[----:B------:R-:W-:Y:S01]  /*48c0*/  FFMA.FTZ R34, R37, R34, R40 ;  /* 0x0000002225227223 */ /* 0x000fe20000010028 */
[----:B------:R-:W-:Y:S01]  /*48d0*/  HADD2.F32 R35, -RZ, R2.H1_H1 ;  /* 0x30000002ff237230 */ /* 0x000fe20000004100 */
[C---:B------:R-:W-:Y:S02]  /*48e0*/  FFMA.FTZ R8, R11.reuse, R10, R8 ;  /* 0x0000000a0b087223 */ /* 0x040fe40000010008 */
[----:B------:R-:W-:-:S02]  /*48f0*/  FFMA.FTZ R34, R11, R36, R34 ;  /* 0x000000240b227223 */ /* 0x000fc40000010022 */
[----:B------:R-:W-:Y:S02]  /*4900*/  FMUL.FTZ R8, R9, R8 ;  /* 0x0000000809087220 */ /* 0x000fe40000410000 */
[----:B------:R-:W-:-:S03]  /*4910*/  FMUL.FTZ R34, R35, R34 ;  /* 0x0000002223227220 */ /* 0x000fc60000410000 */
[----:B------:R-:W-:Y:S02]  /*4920*/  F2FP.PACK_AB R8, RZ, R8 ;  /* 0x00000008ff08723e */ /* 0x000fe400000000ff */
[----:B------:R-:W-:-:S04]  /*4930*/  F2FP.PACK_AB R34, RZ, R34 ;  /* 0x00000022ff22723e */ /* 0x000fc800000000ff */
[----:B------:R-:W-:-:S05]  /*4940*/  PRMT R8, R8, 0x5410, R34 ;  /* 0x0000541008087816 */ /* 0x000fca0000000022 */
[----:B------:R-:W-:Y:S02]  /*4950*/  HADD2 R12, R8, R12 ;  /* 0x0000000c080c7230 */ /* 0x000fe40000000000 */
.L_x_2345:
        /* <DEDUP_REMOVED lines=9> */
[--C-:B0-----:R-:W-:Y:S02]  /*49f0*/  HADD2.F32 R35, -RZ, R8.reuse.H0_H0 ;  /* 0x20000008ff237230 */ /* 0x101fe40000004100 */
[----:B------:R-:W-:Y:S02]  /*4a00*/  HADD2.F32 R34, -RZ, R8.H1_H1 ;  /* 0x30000008ff227230 */ /* 0x000fe40000004100 */
[--C-:B------:R-:W-:Y:S01]  /*4a10*/  HADD2.F32 R8, -RZ, R9.reuse.H0_H0 ;  /* 0x20000009ff087230 */ /* 0x100fe20000004100 */
[-C--:B------:R-:W-:Y:S01]  /*4a20*/  FFMA.FTZ R28, R38, R35.reuse, RZ ;  /* 0x00000023261c7223 */ /* 0x080fe200000100ff */
[----:B------:R-:W-:Y:S01]  /*4a30*/  HADD2.F32 R9, -RZ, R9.H1_H1 ;  /* 0x30000009ff097230 */ /* 0x000fe20000004100 */
[-C--:B------:R-:W-:Y:S02]  /*4a40*/  FFMA.FTZ R38, R40, R35.reuse, RZ ;  /* 0x0000002328267223 */ /* 0x080fe400000100ff */
[-C--:B------:R-:W-:Y:S02]  /*4a50*/  FFMA.FTZ R27, R42, R35.reuse, RZ ;  /* 0x000000232a1b7223 */ /* 0x080fe400000100ff */
[----:B------:R-:W-:Y:S01]  /*4a60*/  FFMA.FTZ R35, R36, R35, RZ ;  /* 0x0000002324237223 */ /* 0x000fe200000100ff */
        /* <DEDUP_REMOVED lines=74> */
.L_x_2338:
[----:B------:R-:W-:Y:S01]  /*4f10*/  IADD3 R18, R18, 0x20, RZ ;  /* 0x0000002012127810 */ /* 0x000fe20007ffe0ff */
[----:B------:R-:W-:Y:S01]  /*4f20*/  IMAD.MOV.U32 R3, RZ, RZ, c[0x0][0x18c] ;  /* 0x00006300ff037624 */ /* 0x000fe200078e00ff */
[----:B------:R-:W-:Y:S02]  /*4f30*/  UIADD3 UR4, UR4, 0x40, URZ ;  /* 0x0000004004047890 */ /* 0x000fe4000fffe03f */
[C---:B------:R-:W-:Y:S01]  /*4f40*/  ISETP.GE.AND P2, PT, R18.reuse, c[0x0][0x1b4], PT ;  /* 0x00006d0012007a0c */ /* 0x040fe20003f46270 */
[----:B------:R-:W-:Y:S01]  /*4f50*/  IMAD.WIDE R16, R3, 0x10, R16 ;  /* 0x0000001003107825 */ /* 0x000fe200078e0210 */
[----:B------:R-:W-:-:S13]  /*4f60*/  ISETP.LT.AND P3, PT, R18, R15, PT ;  /* 0x0000000f1200720c */ /* 0x000fda0003f61270 */
[----:B------:R-:W-:Y:S05]  /*4f70*/  @!P2 BRA P3, `(.L_x_2346) ;  /* 0xffffc3900000a947 */ /* 0x000fea000183ffff */
.L_x_2337:
[----:B------:R-:W-:Y:S05]  /*4f80*/  @!P1 EXIT ;  /* 0x000000000000994d */ /* 0x000fea0003800000 */
[----:B------:R-:W1:Y:S01]  /*4f90*/  S2R R0, SR_CTAID.X ;  /* 0x0000000000007919 */ /* 0x000e620000002500 */
[----:B0-----:R-:W-:-:S03]  /*4fa0*/  IMAD.MOV.U32 R11, RZ, RZ, 0x2 ;  /* 0x00000002ff0b7424 */ /* 0x001fc600078e00ff */
[----:B------:R-:W1:Y:S04]  /*4fb0*/  S2R R3, SR_TID.X ;  /* 0x0000000000037919 */ /* 0x000e680000002100 */
[----:B------:R-:W0:Y:S01]  /*4fc0*/  S2R R5, SR_CTAID.Y ;  /* 0x0000000000057919 */ /* 0x000e220000002600 */
[----:B-1----:R-:W-:Y:S01]  /*4fd0*/  IMAD R0, R0, 0x40, R3 ;  /* 0x0000004000007824 */ /* 0x002fe200078e0203 */
[----:B0-----:R-:W-:-:S03]  /*4fe0*/  SHF.L.U32 R5, R5, 0x1, RZ ;  /* 0x0000000105057819 */ /* 0x001fc600000006ff */
        /* <DEDUP_REMOVED lines=10> */
[----:B------:R-:W-:Y:S02]  /*5090*/  LOP3.LUT R4, R2, 0xffffff, RZ, 0xc0, !PT ;  /* 0x00ffffff02047812 */ /* 0x000fe400078ec0ff */
[----:B------:R-:W-:-:S04]  /*50a0*/  MOV R9, R7 ;  /* 0x0000000700097202 */ /* 0x000fc80000000f00 */
.L_x_2350:
[----:B------:R-:W0:Y:S02]  /*50b0*/  LDS R6, [R4] ;  /* 0x0000000004067984 */ /* 0x000e240000000800 */
[----:B0-----:R-:W-:-:S10]  /*50c0*/  HFMA2.MMA R7, R6, 1, 1, R9 ;  /* 0x3c003c0006077835 */ /* 0x001fd40000000009 */
[----:B------:R-:W0:Y:S02]  /*50d0*/  ATOMS.CAST.SPIN R7, [R4], R6, R7 ;  /* 0x000000060407738d */ /* 0x000e240001800007 */
[----:B0-----:R-:W-:-:S13]  /*50e0*/  ISETP.EQ.U32.AND P0, PT, R7, 0x1, PT ;  /* 0x000000010700780c */ /* 0x001fda0003f02070 */
[----:B------:R-:W-:Y:S05]  /*50f0*/  @!P0 BRA `(.L_x_2350) ;  /* 0xffffffb000008947 */ /* 0x000fea000383ffff */
[----:B------:R-:W-:Y:S05]  /*5100*/  BRA `(.L_x_2348) ;  /* 0x0000003000007947 */ /* 0x000fea0003800000 */
.L_x_2349:
[----:B------:R-:W2:Y:S02]  /*5110*/  LD.E R4, [R2.64] ;  /* 0x0000000602047980 */ /* 0x000ea4000c101900 */
[----:B--2---:R-:W-:-:S05]  /*5120*/  IMAD.IADD R7, R7, 0x1, R4 ;  /* 0x0000000107077824 */ /* 0x004fca00078e0204 */
[----:B------:R0:W-:Y:S02]  /*5130*/  ST.E [R2.64], R7 ;  /* 0x0000000702007985 */ /* 0x0001e4000c101906 */
.L_x_2348:
[----:B------:R-:W-:Y:S05]  /*5140*/  BSYNC B0 ;  /* 0x0000000000007941 */ /* 0x000fea0003800000 */
.L_x_2347:
[----:B------:R-:W2:Y:S01]  /*5150*/  ATOM.E.ADD.F16x2.RN.STRONG.GPU P0, RZ, [R2.64+0x4], R12 ;  /* 0x0000040c02ff798a */ /* 0x000ea2000810e9c6 */
[----:B------:R-:W-:Y:S01]  /*5160*/  BSSY B0, `(.L_x_2351) ;  /* 0x000000f000007945 */ /* 0x000fe20003800000 */
[----:B--2---:R-:W-:Y:S05]  /*5170*/  @P0 BRA `(.L_x_2352) ;  /* 0x000000d000000947 */ /* 0x004fea0003800000 */
[----:B------:R-:W1:Y:S02]  /*5180*/  QSPC.E.S P0, RZ, [R2+0x4] ;  /* 0x0000040002ff73aa */ /* 0x000e640000000500 */
[----:B-1----:R-:W-:Y:S05]  /*5190*/  @!P0 BRA `(.L_x_2353) ;  /* 0x0000008000008947 */ /* 0x002fea0003800000 */
[----:B0-----:R-:W-:-:S04]  /*51a0*/  IADD3 R2, R2, 0x4, RZ ;  /* 0x0000000402027810 */ /* 0x001fc80007ffe0ff */
[----:B------:R-:W-:-:S05]  /*51b0*/  LOP3.LUT R2, R2, 0xffffff, RZ, 0xc0, !PT ;  /* 0x00ffffff02027812 */ /* 0x000fca00078ec0ff */
.L_x_2354:
[----:B------:R-:W0:Y:S02]  /*51c0*/  LDS R6, [R2] ;  /* 0x0000000002067984 */ /* 0x000e240000000800 */
[----:B0-----:R-:W-:-:S06]  /*51d0*/  HADD2 R7, R6, R12 ;  /* 0x0000000c06077230 */ /* 0x001fcc0000000000 */
[----:B------:R-:W0:Y:S02]  /*51e0*/  ATOMS.CAST.SPIN R7, [R2], R6, R7 ;  /* 0x000000060207738d */ /* 0x000e240001800007 */
[----:B0-----:R-:W-:-:S13]  /*51f0*/  ISETP.EQ.U32.AND P0, PT, R7, 0x1, PT ;  /* 0x000000010700780c */ /* 0x001fda0003f02070 */
[----:B------:R-:W-:Y:S05]  /*5200*/  @!P0 BRA `(.L_x_2354) ;  /* 0xffffffb000008947 */ /* 0x000fea000383ffff */
[----:B------:R-:W-:Y:S05]  /*5210*/  BRA `(.L_x_2352) ;  /* 0x0000003000007947 */ /* 0x000fea0003800000 */
.L_x_2353:
[----:B------:R-:W2:Y:S02]  /*5220*/  LD.E R4, [R2.64+0x4] ;  /* 0x0000040602047980 */ /* 0x000ea4000c101900 */
[----:B0-2---:R-:W-:-:S05]  /*5230*/  IMAD.IADD R7, R12, 0x1, R4 ;  /* 0x000000010c077824 */ /* 0x005fca00078e0204 */
[----:B------:R0:W-:Y:S02]  /*5240*/  ST.E [R2.64+0x4], R7 ;  /* 0x0000040702007985 */ /* 0x0001e4000c101906 */
.L_x_2352:
[----:B------:R-:W-:Y:S05]  /*5250*/  BSYNC B0 ;  /* 0x0000000000007941 */ /* 0x000fea0003800000 */
.L_x_2351:
        /* <DEDUP_REMOVED lines=10> */
.L_x_2358:
[----:B------:R-:W0:Y:S02]  /*5300*/  LDS R4, [R0] ;  /* 0x0000000000047984 */ /* 0x000e240000000800 */
[----:B0-----:R-:W-:-:S10]  /*5310*/  HFMA2.MMA R5, R4, 1, 1, R13 ;  /* 0x3c003c0004057835 */ /* 0x001fd4000000000d */
[----:B------:R-:W0:Y:S02]  /*5320*/  ATOMS.CAST.SPIN R5, [R0], R4, R5 ;  /* 0x000000040005738d */ /* 0x000e240001800005 */
[----:B0-----:R-:W-:-:S13]  /*5330*/  ISETP.EQ.U32.AND P0, PT, R5, 0x1, PT ;  /* 0x000000010500780c */ /* 0x001fda0003f02070 */
[----:B------:R-:W-:Y:S05]  /*5340*/  @!P0 BRA `(.L_x_2358) ;  /* 0xffffffb000008947 */ /* 0x000fea000383ffff */
[----:B------:R-:W-:Y:S05]  /*5350*/  BRA `(.L_x_2356) ;  /* 0x0000003000007947 */ /* 0x000fea0003800000 */
.L_x_2357:
[----:B------:R-:W2:Y:S02]  /*5360*/  LD.E R0, [R2.64] ;  /* 0x0000000602007980 */ /* 0x000ea4000c101900 */
[----:B--2---:R-:W-:-:S05]  /*5370*/  IADD3 R5, R13, R0, RZ ;  /* 0x000000000d057210 */ /* 0x004fca0007ffe0ff */
[----:B------:R0:W-:Y:S02]  /*5380*/  ST.E [R2.64], R5 ;  /* 0x0000000502007985 */ /* 0x0001e4000c101906 */
.L_x_2356:
[----:B------:R-:W-:Y:S05]  /*5390*/  BSYNC B0 ;  /* 0x0000000000007941 */ /* 0x000fea0003800000 */
.L_x_2355:
[----:B------:R-:W2:Y:S02]  /*53a0*/  ATOM.E.ADD.F16x2.RN.STRONG.GPU P0, RZ, [R2.64+0x4], R14 ;  /* 0x0000040e02ff798a */ /* 0x000ea4000810e9c6 */
[----:B--2---:R-:W-:Y:S05]  /*53b0*/  @P0 EXIT ;  /* 0x000000000000094d */ /* 0x004fea0003800000 */
[----:B------:R-:W1:Y:S02]  /*53c0*/  QSPC.E.S P0, RZ, [R2+0x4] ;  /* 0x0000040002ff73aa */ /* 0x000e640000000500 */
[----:B-1----:R-:W-:Y:S05]  /*53d0*/  @!P0 BRA `(.L_x_2359) ;  /* 0x0000008000008947 */ /* 0x002fea0003800000 */
[----:B0-----:R-:W-:-:S04]  /*53e0*/  IADD3 R2, R2, 0x4, RZ ;  /* 0x0000000402027810 */ /* 0x001fc80007ffe0ff */
[----:B------:R-:W-:-:S05]  /*53f0*/  LOP3.LUT R2, R2, 0xffffff, RZ, 0xc0, !PT ;  /* 0x00ffffff02027812 */ /* 0x000fca00078ec0ff */
.L_x_2360:
[----:B------:R-:W0:Y:S02]  /*5400*/  LDS R4, [R2] ;  /* 0x0000000002047984 */ /* 0x000e240000000800 */
[----:B0-----:R-:W-:-:S06]  /*5410*/  HADD2 R5, R4, R14 ;  /* 0x0000000e04057230 */ /* 0x001fcc0000000000 */
[----:B------:R-:W0:Y:S02]  /*5420*/  ATOMS.CAST.SPIN R5, [R2], R4, R5 ;  /* 0x000000040205738d */ /* 0x000e240001800005 */
[----:B0-----:R-:W-:-:S13]  /*5430*/  ISETP.EQ.U32.AND P0, PT, R5, 0x1, PT ;  /* 0x000000010500780c */ /* 0x001fda0003f02070 */
[----:B------:R-:W-:Y:S05]  /*5440*/  @!P0 BRA `(.L_x_2360) ;  /* 0xffffffb000008947 */ /* 0x000fea000383ffff */
[----:B------:R-:W-:Y:S05]  /*5450*/  EXIT ;  /* 0x000000000000794d */ /* 0x000fea0003800000 */
.L_x_2359:
[----:B------:R-:W2:Y:S02]  /*5460*/  LD.E R0, [R2.64+0x4] ;  /* 0x0000040602007980 */ /* 0x000ea4000c101900 */
[----:B0-2---:R-:W-:-:S05]  /*5470*/  IMAD.IADD R5, R14, 0x1, R0 ;  /* 0x000000010e057824 */ /* 0x005fca00078e0200 */
[----:B------:R-:W-:Y:S01]  /*5480*/  ST.E [R2.64+0x4], R5 ;  /* 0x0000040502007985 */ /* 0x000fe2000c101906 */
[----:B------:R-:W-:Y:S05]  /*5490*/  EXIT ;  /* 0x000000000000794d */ /* 0x000fea0003800000 */
.L_x_2361:
        /* <DEDUP_REMOVED lines=14> */
.L_x_3304:


//--------------------- .text._Z23gemm_half_q_half_kernelILi2ELi12ELb1ELb0ELi64EEvPK6__halfPKjS4_S2_PS0_iiiiPKtS7_iiiiiibS2_i --------------------------
	.section	.text._Z23gemm_half_q_half_kernelILi2ELi12ELb1ELb0ELi64EEvPK6__halfPKjS4_S2_PS0_iiiiPKtS7_iiiiiibS2_i,"ax",@progbits
	.sectioninfo	@"SHI_REGISTERS=94"
	.align	128
        .global         _Z23gemm_half_q_half_kernelILi2ELi12ELb1ELb0ELi64EEvPK6__halfPKjS4_S2_PS0_iiiiPKtS7_iiiiiibS2_i
        .type           _Z23gemm_half_q_half_kernelILi2ELi12ELb1ELb0ELi64EEvPK6__halfPKjS4_S2_PS0_iiiiPKtS7_iiiiiibS2_i,@function
        .size           _Z23gemm_half_q_half_kernelILi2ELi12ELb1ELb0ELi64EEvPK6__halfPKjS4_S2_PS0_iiiiPKtS7_iiiiiibS2_i,(.L_x_3305 - _Z23gemm_half_q_half_kernelILi2ELi12ELb1ELb0ELi64EEvPK6__halfPKjS4_S2_PS0_iiiiPKtS7_iiiiiibS2_i)
        .other          _Z23gemm_half_q_half_kernelILi2ELi12ELb1ELb0ELi64EEvPK6__halfPKjS4_S2_PS0_iiiiPKtS7_iiiiiibS2_i,@"STO_CUDA_ENTRY STV_DEFAULT"
_Z23gemm_half_q_half_kernelILi2ELi12ELb1ELb0ELi64EEvPK6__halfPKjS4_S2_PS0_iiiiPKtS7_iiiiiibS2_i:
.text._Z23gemm_half_q_half_kernelILi2ELi12ELb1ELb0ELi64EEvPK6__halfPKjS4_S2_PS0_iiiiPKtS7_iiiiiibS2_i:
        /* <DEDUP_REMOVED lines=25> */
.L_x_2362:
        /* <DEDUP_REMOVED lines=33> */
.L_x_2367:
        /* <DEDUP_REMOVED lines=17> */
.L_x_2366:
        /* <DEDUP_REMOVED lines=17> */
.L_x_2365:
        /* <DEDUP_REMOVED lines=13> */
.L_x_2369:
        /* <DEDUP_REMOVED lines=17> */
.L_x_2368:
        /* <DEDUP_REMOVED lines=15> */
.L_x_2364:
[----:B------:R-:W-:Y:S05]  /*0890*/  BSYNC B0 ;  /* 0x0000000000007941 */ /* 0x000fea0003800000 */
.L_x_2363:
        /* <DEDUP_REMOVED lines=18> */
.L_x_2372:
        /* <DEDUP_REMOVED lines=11> */
.L_x_2371:
        /* <DEDUP_REMOVED lines=10> */
.L_x_2370:
        /* <DEDUP_REMOVED lines=14> */
.L_x_2374:
        /* <DEDUP_REMOVED lines=43> */
.L_x_2373:
[----:B-1----:R-:W2:Y:S04]  /*0ea0*/  LDL.64 R6, [R1] ;  /* 0x0000000001067983 */ /* 0x002ea80000100a00 */
[----:B0-----:R0:W3:Y:S01]  /*0eb0*/  LDG.E.U16.CONSTANT R82, [R82.64+0x2] ;  /* 0x0000020652527981 */ /* 0x0010e2000c1e9500 */
        /* <DEDUP_REMOVED lines=67> */
[----:B------:R-:W-:Y:S01]  /*12f0*/  UMOV UR4, URZ ;  /* 0x0000003f00047c82 */ /* 0x000fe20008000000 */
[----:B------:R-:W-:-:S04]  /*1300*/  ISETP.NE.AND P0, PT, R0, RZ, PT ;  /* 0x000000ff0000720c */ /* 0x000fc80003f05270 */
[----:B------:R-:W-:Y:S02]  /*1310*/  ISETP.LT.OR P0, PT, R16, 0x2, !P0 ;  /* 0x000000021000780c */ /* 0x000fe40004701670 */
.L_x_2384:
        /* <DEDUP_REMOVED lines=63> */
[-C--:B------:R-:W-:Y:S02]  /*1710*/  HFMA2 R27, R39, R0.reuse.H0_H0, -72, -72 ;  /* 0xd480d480271b7431 */ /* 0x080fe40000040000 */
[----:B------:R-:W-:Y:S02]  /*1720*/  HADD2 R20, R18, -1032, -1032 ;  /* 0xe408e40812147430 */ /* 0x000fe40000000000 */
[----:B------:R-:W-:Y:S02]  /*1730*/  HFMA2 R21, R19, R0.H0_H0, -72, -72 ;  /* 0xd480d48013157431 */ /* 0x000fe40000040000 */
[----:B------:R-:W-:-:S02]  /*1740*/  HADD2 R22, R22, -1032, -1032 ;  /* 0xe408e40816167430 */ /* 0x000fc40000000000 */
[-C--:B------:R-:W-:Y:S02]  /*1750*/  HFMA2 R23, R23, R0.reuse.H0_H0, -72, -72 ;  /* 0xd480d48017177431 */ /* 0x080fe40000040000 */
[-C--:B------:R-:W-:Y:S02]  /*1760*/  HFMA2 R25, R25, R0.reuse.H0_H0, -72, -72 ;  /* 0xd480d48019197431 */ /* 0x080fe40000040000 */
[----:B------:R-:W-:Y:S02]  /*1770*/  HADD2 R28, R28, -1032, -1032 ;  /* 0xe408e4081c1c7430 */ /* 0x000fe40000000000 */
[-C--:B------:R-:W-:Y:S02]  /*1780*/  HFMA2 R29, R29, R0.reuse.H0_H0, -72, -72 ;  /* 0xd480d4801d1d7431 */ /* 0x080fe40000040000 */
[----:B------:R-:W-:Y:S02]  /*1790*/  HADD2 R30, R30, -1032, -1032 ;  /* 0xe408e4081e1e7430 */ /* 0x000fe40000000000 */
[----:B------:R-:W-:-:S02]  /*17a0*/  HFMA2 R31, R31, R0.H0_H0, -72, -72 ;  /* 0xd480d4801f1f7431 */ /* 0x000fc40000040000 */
[----:B------:R-:W-:Y:S02]  /*17b0*/  HADD2 R32, R32, -1032, -1032 ;  /* 0xe408e40820207430 */ /* 0x000fe40000000000 */
        /* <DEDUP_REMOVED lines=94> */
.L_x_2377:
        /* <DEDUP_REMOVED lines=91> */
.L_x_2378:
[C---:B-----5:R-:W-:Y:S02]  /*2350*/  LOP3.LUT R18, R4.reuse, 0xf000f, RZ, 0xc0, !PT ;  /* 0x000f000f04127812 */ /* 0x060fe400078ec0ff */
[----:B------:R-:W-:Y:S02]  /*2360*/  LOP3.LUT R19, R4, 0xf000f0, RZ, 0xc0, !PT ;  /* 0x00f000f004137812 */ /* 0x000fe400078ec0ff */
[----:B------:R-:W-:Y:S02]  /*2370*/  SHF.R.U32.HI R4, RZ, 0x8, R4 ;  /* 0x00000008ff047819 */ /* 0x000fe40000011604 */
[----:B------:R-:W-:Y:S02]  /*2380*/  SHF.R.U32.HI R22, RZ, 0x8, R5 ;  /* 0x00000008ff167819 */ /* 0x000fe40000011605 */
[C---:B------:R-:W-:Y:S02]  /*2390*/  LOP3.LUT R20, R5.reuse, 0xf000f, RZ, 0xc0, !PT ;  /* 0x000f000f05147812 */ /* 0x040fe400078ec0ff */
[----:B------:R-:W-:-:S02]  /*23a0*/  LOP3.LUT R21, R5, 0xf000f0, RZ, 0xc0, !PT ;  /* 0x00f000f005157812 */ /* 0x000fc400078ec0ff */
[C---:B------:R-:W-:Y:S02]  /*23b0*/  LOP3.LUT R23, R6.reuse, 0xf000f, RZ, 0xc0, !PT ;  /* 0x000f000f06177812 */ /* 0x040fe400078ec0ff */
[----:B------:R-:W-:Y:S02]  /*23c0*/  LOP3.LUT R24, R6, 0xf000f0, RZ, 0xc0, !PT ;  /* 0x00f000f006187812 */ /* 0x000fe400078ec0ff */
[----:B------:R-:W-:Y:S02]  /*23d0*/  SHF.R.U32.HI R6, RZ, 0x8, R6 ;  /* 0x00000008ff067819 */ /* 0x000fe40000011606 */
[C---:B------:R-:W-:Y:S02]  /*23e0*/  LOP3.LUT R27, R7.reuse, 0xf000f, RZ, 0xc0, !PT ;  /* 0x000f000f071b7812 */ /* 0x040fe400078ec0ff */
[----:B------:R-:W-:Y:S02]  /*23f0*/  LOP3.LUT R29, R7, 0xf000f0, RZ, 0xc0, !PT ;  /* 0x00f000f0071d7812 */ /* 0x000fe400078ec0ff */
[----:B------:R-:W-:-:S02]  /*2400*/  SHF.R.U32.HI R30, RZ, 0x8, R7 ;  /* 0x00000008ff1e7819 */ /* 0x000fc40000011607 */
        /* <DEDUP_REMOVED lines=34> */
[----:B------:R-:W-:-:S02]  /*2630*/  HFMA2 R22, R25, R0.H0_H0, -72, -72 ;  /* 0xd480d48019167431 */ /* 0x000fc40000040000 */
[-C--:B------:R-:W-:Y:S02]  /*2640*/  HFMA2 R26, R27, R0.reuse.H0_H0, -72, -72 ;  /* 0xd480d4801b1a7431 */ /* 0x080fe40000040000 */
[----:B------:R-:W-:Y:S02]  /*2650*/  HADD2 R31, R32, -1032, -1032 ;  /* 0xe408e408201f7430 */ /* 0x000fe40000000000 */
[-C--:B------:R-:W-:Y:S02]  /*2660*/  HFMA2 R24, R33, R0.reuse.H0_H0, -72, -72 ;  /* 0xd480d48021187431 */ /* 0x080fe40000040000 */
        /* <DEDUP_REMOVED lines=94> */
.L_x_2379:
        /* <DEDUP_REMOVED lines=91> */
.L_x_2380:
[----:B------:R-:W-:Y:S02]  /*3200*/  LOP3.LUT R4, R8, 0xf000f0, RZ, 0xc0, !PT ;  /* 0x00f000f008047812 */ /* 0x000fe400078ec0ff */
[----:B------:R-:W-:Y:S02]  /*3210*/  LOP3.LUT R18, R9, 0xf000f0, RZ, 0xc0, !PT ;  /* 0x00f000f009127812 */ /* 0x000fe400078ec0ff */
[----:B------:R-:W-:Y:S02]  /*3220*/  SHF.R.U32.HI R5, RZ, 0x8, R8 ;  /* 0x00000008ff057819 */ /* 0x000fe40000011608 */
[----:B------:R-:W-:Y:S02]  /*3230*/  SHF.R.U32.HI R19, RZ, 0x8, R9 ;  /* 0x00000008ff137819 */ /* 0x000fe40000011609 */
[----:B------:R-:W-:Y:S02]  /*3240*/  SHF.R.U32.HI R22, RZ, 0x8, R10 ;  /* 0x00000008ff167819 */ /* 0x000fe4000001160a */
        /* <DEDUP_REMOVED lines=40> */
[C---:B------:R-:W-:Y:S01]  /*34d0*/  LOP3.LUT R6, R12.reuse, 0xf000f, RZ, 0xc0, !PT ;  /* 0x000f000f0c067812 */ /* 0x040fe200078ec0ff */
        /* <DEDUP_REMOVED lines=98> */
.L_x_2381:
        /* <DEDUP_REMOVED lines=91> */
.L_x_2382:
[----:B------:R-:W-:Y:S02]  /*40b0*/  LOP3.LUT R8, R14, 0xf000f0, RZ, 0xc0, !PT ;  /* 0x00f000f00e087812 */ /* 0x000fe400078ec0ff */
[----:B------:R-:W-:Y:S02]  /*40c0*/  SHF.R.U32.HI R19, RZ, 0x8, R13 ;  /* 0x00000008ff137819 */ /* 0x000fe4000001160d */
[----:B------:R-:W-:Y:S02]  /*40d0*/  LOP3.LUT R10, R15, 0xf000f0, RZ, 0xc0, !PT ;  /* 0x00f000f00f0a7812 */ /* 0x000fe400078ec0ff */
[----:B------:R-:W-:Y:S02]  /*40e0*/  SHF.R.U32.HI R21, RZ, 0x8, R14 ;  /* 0x00000008ff157819 */ /* 0x000fe4000001160e */
[----:B------:R-:W-:Y:S02]  /*40f0*/  LOP3.LUT R11, R8, 0x64006400, RZ, 0xfc, !PT ;  /* 0x64006400080b7812 */ /* 0x000fe400078efcff */
[----:B------:R-:W-:-:S02]  /*4100*/  SHF.R.U32.HI R24, RZ, 0x8, R15 ;  /* 0x00000008ff187819 */ /* 0x000fc4000001160f */
[----:B------:R-:W-:Y:S02]  /*4110*/  LOP3.LUT R23, R10, 0x64006400, RZ, 0xfc, !PT ;  /* 0x640064000a177812 */ /* 0x000fe400078efcff */
[----:B------:R-:W-:Y:S02]  /*4120*/  LOP3.LUT R8, R19, 0xf000f0, RZ, 0xc0, !PT ;  /* 0x00f000f013087812 */ /* 0x000fe400078ec0ff */
[----:B------:R-:W-:Y:S02]  /*4130*/  LOP3.LUT R10, R21, 0xf000f0, RZ, 0xc0, !PT ;  /* 0x00f000f0150a7812 */ /* 0x000fe400078ec0ff */
[C---:B------:R-:W-:Y:S02]  /*4140*/  LOP3.LUT R5, R13.reuse, 0xf000f0, RZ, 0xc0, !PT ;  /* 0x00f000f00d057812 */ /* 0x040fe400078ec0ff */
        /* <DEDUP_REMOVED lines=131> */
.L_x_2383:
        /* <DEDUP_REMOVED lines=9> */
[----:B------:R-:W-:Y:S02]  /*4a10*/  HADD2.F32 R38, -RZ, R18.H0_H0 ;  /* 0x20000012ff267230 */ /* 0x000fe40000004100 */
        /* <DEDUP_REMOVED lines=9> */
[-C--:B------:R-:W-:Y:S01]  /*4ab0*/  FFMA.FTZ R29, R14, R24.reuse, R29 ;  /* 0x000000180e1d7223 */ /* 0x080fe2000001001d */
[--C-:B------:R-:W-:Y:S01]  /*4ac0*/  HADD2.F32 R14, -RZ, R8.reuse.H0_H0 ;  /* 0x20000008ff0e7230 */ /* 0x100fe20000004100 */
[-C--:B------:R-:W-:Y:S01]  /*4ad0*/  FFMA.FTZ R25, R6, R24.reuse, R25 ;  /* 0x0000001806197223 */ /* 0x080fe20000010019 */
[----:B------:R-:W-:Y:S01]  /*4ae0*/  HADD2.F32 R6, -RZ, R7.H0_H0 ;  /* 0x20000007ff067230 */ /* 0x000fe20000004100 */
[----:B------:R-:W-:Y:S01]  /*4af0*/  FFMA.FTZ R31, R15, R24, R31 ;  /* 0x000000180f1f7223 */ /* 0x000fe2000001001f */
[----:B------:R-:W-:Y:S01]  /*4b00*/  HADD2.F32 R8, -RZ, R8.H1_H1 ;  /* 0x30000008ff087230 */ /* 0x000fe20000004100 */
[----:B------:R-:W-:Y:S01]  /*4b10*/  FFMA.FTZ R23, R38, R23, RZ ;  /* 0x0000001726177223 */ /* 0x000fe200000100ff */
[----:B------:R-:W-:Y:S01]  /*4b20*/  HADD2.F32 R9, -RZ, R9.H1_H1 ;  /* 0x30000009ff097230 */ /* 0x000fe20000004100 */
[-C--:B------:R-:W-:Y:S01]  /*4b30*/  FFMA.FTZ R14, R14, R26.reuse, R29 ;  /* 0x0000001a0e0e7223 */ /* 0x080fe2000001001d */
[--C-:B------:R-:W-:Y:S01]  /*4b40*/  HADD2.F32 R15, -RZ, R10.reuse.H0_H0 ;  /* 0x2000000aff0f7230 */ /* 0x100fe20000004100 */
[----:B------:R-:W-:Y:S01]  /*4b50*/  FFMA.FTZ R18, R18, R26, R31 ;  /* 0x0000001a12127223 */ /* 0x000fe2000001001f */
[----:B------:R-:W-:Y:S01]  /*4b60*/  HADD2.F32 R7, -RZ, R7.H1_H1 ;  /* 0x30000007ff077230 */ /* 0x000fe20000004100 */
[----:B------:R-:W-:Y:S01]  /*4b70*/  FFMA.FTZ R23, R28, R24, R23 ;  /* 0x000000181c177223 */ /* 0x000fe20000010017 */
[----:B------:R-:W-:Y:S01]  /*4b80*/  HADD2.F32 R10, -RZ, R10.H1_H1 ;  /* 0x3000000aff0a7230 */ /* 0x000fe20000004100 */
[-C--:B------:R-:W-:Y:S01]  /*4b90*/  FFMA.FTZ R6, R6, R26.reuse, R25 ;  /* 0x0000001a06067223 */ /* 0x080fe20000010019 */
[----:B------:R-:W-:Y:S01]  /*4ba0*/  HADD2.F32 R24, -RZ, R22.H0_H0 ;  /* 0x20000016ff187230 */ /* 0x000fe20000004100 */
        /* <DEDUP_REMOVED lines=56> */
.L_x_2376:
[----:B------:R-:W-:Y:S01]  /*4f30*/  IADD3 R85, R85, 0x20, RZ ;  /* 0x0000002055557810 */ /* 0x000fe20007ffe0ff */
[----:B------:R-:W-:Y:S01]  /*4f40*/  IMAD.MOV.U32 R5, RZ, RZ, c[0x0][0x18c] ;  /* 0x00006300ff057624 */ /* 0x000fe200078e00ff */
[----:B------:R-:W-:Y:S02]  /*4f50*/  UIADD3 UR4, UR4, 0x40, URZ ;  /* 0x0000004004047890 */ /* 0x000fe4000fffe03f */
[----:B------:R-:W-:Y:S01]  /*4f60*/  ISETP.GE.AND P2, PT, R85, c[0x0][0x1b4], PT ;  /* 0x00006d0055007a0c */ /* 0x000fe20003f46270 */
[----:B------:R-:W-:Y:S01]  /*4f70*/  IMAD.WIDE R2, R5, 0x10, R2 ;  /* 0x0000001005027825 */ /* 0x000fe200078e0202 */
[----:B------:R-:W-:-:S13]  /*4f80*/  ISETP.LT.AND P3, PT, R85, R86, PT ;  /* 0x000000565500720c */ /* 0x000fda0003f61270 */
[----:B------:R-:W-:Y:S05]  /*4f90*/  @!P2 BRA P3, `(.L_x_2384) ;  /* 0xffffc3800000a947 */ /* 0x000fea000183ffff */
.L_x_2375:
[----:B------:R-:W-:-:S04]  /*4fa0*/  ISETP.GE.AND P0, PT, R85, R86, PT ;  /* 0x000000565500720c */ /* 0x000fc80003f06270 */
[----:B------:R-:W-:-:S13]  /*4fb0*/  ISETP.GE.OR P0, PT, R85, c[0x0][0x1b8], P0 ;  /* 0x00006e0055007a0c */ /* 0x000fda0000706670 */
[----:B------:R-:W-:Y:S05]  /*4fc0*/  @P0 BRA `(.L_x_2385) ;  /* 0x000019c000000947 */ /* 0x000fea0003800000 */
[----:B------:R-:W-:-:S04]  /*4fd0*/  PRMT R0, R17, 0x9910, RZ ;  /* 0x0000991011007816 */ /* 0x000fc800000000ff */
[----:B------:R-:W-:-:S04]  /*4fe0*/  ISETP.NE.AND P0, PT, R0, RZ, PT ;  /* 0x000000ff0000720c */ /* 0x000fc80003f05270 */
[----:B------:R-:W-:Y:S02]  /*4ff0*/  ISETP.LT.OR P0, PT, R16, 0x2, !P0 ;  /* 0x000000021000780c */ /* 0x000fe40004701670 */
.L_x_2388:
        /* <DEDUP_REMOVED lines=22> */
[C---:B------:R-:W-:Y:S02]  /*5160*/  LOP3.LUT R18, R12.reuse, 0x380038, RZ, 0xc0, !PT ;  /* 0x003800380c127812 */ /* 0x040fe400078ec0ff */
        /* <DEDUP_REMOVED lines=11> */
[----:B------:R-:W-:Y:S02]  /*5220*/  SHF.R.U32.HI R21, RZ, 0xe, R9 ;  /* 0x0000000eff157819 */ /* 0x000fe40000011609 */
[----:B------:R-:W-:Y:S02]  /*5230*/  SHF.R.U32.HI R25, RZ, 0xe, R11 ;  /* 0x0000000eff197819 */ /* 0x000fe4000001160b */
[----:B------:R-:W-:Y:S02]  /*5240*/  LOP3.LUT R12, R12, 0x10001, RZ, 0xc0, !PT ;  /* 0x000100010c0c7812 */ /* 0x000fe400078ec0ff */
[----:B------:R-:W-:-:S02]  /*5250*/  LOP3.LUT R14, R14, 0x10001, RZ, 0xc0, !PT ;  /* 0x000100010e0e7812 */ /* 0x000fc400078ec0ff */
        /* <DEDUP_REMOVED lines=12> */
[C---:B------:R-:W-:Y:S02]  /*5320*/  LOP3.LUT R8, R11.reuse, 0x380038, RZ, 0xc0, !PT ;  /* 0x003800380b087812 */ /* 0x040fe400078ec0ff */
[----:B------:R-:W-:Y:S02]  /*5330*/  SHF.R.U32.HI R45, RZ, 0x6, R11 ;  /* 0x00000006ff2d7819 */ /* 0x000fe4000001160b */
[----:B------:R-:W-:Y:S02]  /*5340*/  LOP3.LUT R53, R11, 0x70007, RZ, 0xc0, !PT ;  /* 0x000700070b357812 */ /* 0x000fe400078ec0ff */
[----:B------:R-:W-:Y:S02]  /*5350*/  PRMT R0, R20, 0x7610, R0 ;  /* 0x0000761014007816 */ /* 0x000fe40000000000 */
[----:B------:R-:W-:Y:S02]  /*5360*/  LOP3.LUT R16, R16, 0x10001, RZ, 0xc0, !PT ;  /* 0x0001000110107812 */ /* 0x000fe400078ec0ff */
[----:B------:R-:W-:-:S02]  /*5370*/  LOP3.LUT R20, R12, 0x20002, R21, 0xf8, !PT ;  /* 0x000200020c147812 */ /* 0x000fc400078ef815 */
[----:B------:R-:W-:Y:S02]  /*5380*/  LOP3.LUT R11, R14, 0x20002, R25, 0xf8, !PT ;  /* 0x000200020e0b7812 */ /* 0x000fe400078ef819 */
[----:B------:R-:W-:Y:S02]  /*5390*/  LOP3.LUT R46, R16, 0x20002, R23, 0xf8, !PT ;  /* 0x00020002102e7812 */ /* 0x000fe400078ef817 */
[----:B------:R-:W-:Y:S02]  /*53a0*/  LOP3.LUT R19, R10, 0x20002, R19, 0xf8, !PT ;  /* 0x000200020a137812 */ /* 0x000fe400078ef813 */
[C---:B------:R-:W-:Y:S02]  /*53b0*/  LOP3.LUT R32, R9.reuse, 0x380038, RZ, 0xc0, !PT ;  /* 0x0038003809207812 */ /* 0x040fe400078ec0ff */
[----:B------:R-:W-:Y:S02]  /*53c0*/  SHF.R.U32.HI R39, RZ, 0x6, R9 ;  /* 0x00000006ff277819 */ /* 0x000fe40000011609 */
[----:B------:R-:W-:Y:S01]  /*53d0*/  LOP3.LUT R55, R9, 0x70007, RZ, 0xc0, !PT ;  /* 0x0007000709377812 */ /* 0x000fe200078ec0ff */
[----:B------:R-:W-:Y:S01]  /*53e0*/  IMAD.MOV.U32 R9, RZ, RZ, 0x3000 ;  /* 0x00003000ff097424 */ /* 0x000fe200078e00ff */
[----:B------:R-:W-:-:S02]  /*53f0*/  PRMT R10, R84, 0x9910, RZ ;  /* 0x00009910540a7816 */ /* 0x000fc400000000ff */
[----:B------:R-:W-:Y:S02]  /*5400*/  LOP3.LUT R50, R2, 0x64006400, RZ, 0xfc, !PT ;  /* 0x6400640002327812 */ /* 0x000fe400078efcff */
[----:B------:R-:W-:Y:S02]  /*5410*/  LOP3.LUT R2, R29, 0x380038, RZ, 0xc0, !PT ;  /* 0x003800381d027812 */ /* 0x000fe400078ec0ff */
[----:B------:R-:W-:Y:S01]  /*5420*/  LOP3.LUT R52, R8, 0x64006400, RZ, 0xfc, !PT ;  /* 0x6400640008347812 */ /* 0x000fe200078efcff */
[-C--:B------:R-:W-:Y:S01]  /*5430*/  HFMA2 R71, R50, R9.reuse.H0_H0, -132, -132 ;  /* 0xd820d82032477431 */ /* 0x080fe20000040009 */
[----:B------:R-:W-:Y:S02]  /*5440*/  ISETP.NE.AND P2, PT, R10, RZ, PT ;  /* 0x000000ff0a00720c */ /* 0x000fe40003f45270 */
        /* <DEDUP_REMOVED lines=53> */
[C---:B------:R-:W-:Y:S02]  /*57a0*/  LOP3.LUT R14, R6.reuse, 0x380038, RZ, 0xc0, !PT ;  /* 0x00380038060e7812 */ /* 0x040fe400078ec0ff */
[----:B------:R-:W-:Y:S02]  /*57b0*/  SHF.R.U32.HI R26, RZ, 0x6, R6 ;  /* 0x00000006ff1a7819 */ /* 0x000fe40000011606 */
[----:B------:R-:W-:Y:S02]  /*57c0*/  LOP3.LUT R43, R6, 0x70007, RZ, 0xc0, !PT ;  /* 0x00070007062b7812 */ /* 0x000fe400078ec0ff */
[----:B------:R-:W-:-:S02]  /*57d0*/  LOP3.LUT R6, R31, 0x380038, RZ, 0xc0, !PT ;  /* 0x003800381f067812 */ /* 0x000fc400078ec0ff */
[--C-:B------:R-:W-:Y:S02]  /*57e0*/  SHF.R.U32.HI R22, RZ, 0xd, R4.reuse ;  /* 0x0000000dff167819 */ /* 0x100fe40000011604 */
[C---:B------:R-:W-:Y:S02]  /*57f0*/  LOP3.LUT R16, R4.reuse, 0x380038, RZ, 0xc0, !PT ;  /* 0x0038003804107812 */ /* 0x040fe400078ec0ff */
[----:B------:R-:W-:Y:S02]  /*5800*/  SHF.R.U32.HI R24, RZ, 0x6, R4 ;  /* 0x00000006ff187819 */ /* 0x000fe40000011604 */
[----:B------:R-:W-:Y:S02]  /*5810*/  LOP3.LUT R41, R4, 0x70007, RZ, 0xc0, !PT ;  /* 0x0007000704297812 */ /* 0x000fe400078ec0ff */
[----:B------:R-:W-:Y:S02]  /*5820*/  SHF.R.U32.HI R23, RZ, 0xd, R5 ;  /* 0x0000000dff177819 */ /* 0x000fe40000011605 */
[----:B------:R-:W-:-:S02]  /*5830*/  SHF.R.U32.HI R4, RZ, 0xd, R7 ;  /* 0x0000000dff047819 */ /* 0x000fc40000011607 */
[----:B------:R-:W-:Y:S02]  /*5840*/  LOP3.LUT R6, R6, 0x64006400, RZ, 0xfc, !PT ;  /* 0x6400640006067812 */ /* 0x000fe400078efcff */
[----:B------:R-:W-:Y:S02]  /*5850*/  SHF.R.U32.HI R25, RZ, 0x6, R5 ;  /* 0x00000006ff197819 */ /* 0x000fe40000011605 */
[----:B------:R-:W-:Y:S01]  /*5860*/  LOP3.LUT R21, R46, 0x40004, R21, 0xf8, !PT ;  /* 0x000400042e157812 */ /* 0x000fe200078ef815 */
[-C--:B------:R-:W-:Y:S01]  /*5870*/  HFMA2 R61, R6, R9.reuse.H0_H0, -132, -132 ;  /* 0xd820d820063d7431 */ /* 0x080fe20000040009 */
[----:B------:R-:W-:Y:S02]  /*5880*/  LOP3.LUT R23, R20, 0x40004, R23, 0xf8, !PT ;  /* 0x0004000414177812 */ /* 0x000fe400078ef817 */
[----:B------:R-:W-:Y:S01]  /*5890*/  LOP3.LUT R46, R17, 0x64006400, RZ, 0xfc, !PT ;  /* 0x64006400112e7812 */ /* 0x000fe200078efcff */
[----:B------:R-:W-:Y:S01]  /*58a0*/  HFMA2 R17, R8, R9.H0_H0, -132, -132 ;  /* 0xd820d82008117431 */ /* 0x000fe20000040009 */
[----:B------:R-:W-:-:S02]  /*58b0*/  LOP3.LUT R12, R7, 0x380038, RZ, 0xc0, !PT ;  /* 0x00380038070c7812 */ /* 0x000fc400078ec0ff */
[----:B------:R-:W-:Y:S01]  /*58c0*/  LOP3.LUT R20, R11, 0x40004, R4, 0xf8, !PT ;  /* 0x000400040b147812 */ /* 0x000fe200078ef804 */
[----:B------:R-:W-:Y:S01]  /*58d0*/  HFMA2 R69, R46, R9.H0_H0, -132, -132 ;  /* 0xd820d8202e457431 */ /* 0x000fe20000040009 */
[C---:B------:R-:W-:Y:S02]  /*58e0*/  LOP3.LUT R10, R5.reuse, 0x380038, RZ, 0xc0, !PT ;  /* 0x00380038050a7812 */ /* 0x040fe400078ec0ff */
[----:B------:R-:W-:Y:S02]  /*58f0*/  LOP3.LUT R42, R5, 0x70007, RZ, 0xc0, !PT ;  /* 0x00070007052a7812 */ /* 0x000fe400078ec0ff */
[----:B------:R-:W-:Y:S02]  /*5900*/  LOP3.LUT R4, R39, 0x380038, RZ, 0xc0, !PT ;  /* 0x0038003827047812 */ /* 0x000fe400078ec0ff */
[----:B------:R-:W-:Y:S02]  /*5910*/  LOP3.LUT R3, R24, 0x380038, RZ, 0xc0, !PT ;  /* 0x0038003818037812 */ /* 0x000fe400078ec0ff */
[----:B------:R-:W-:-:S02]  /*5920*/  SHF.R.U32.HI R27, RZ, 0x6, R7 ;  /* 0x00000006ff1b7819 */ /* 0x000fc40000011607 */
        /* <DEDUP_REMOVED lines=10> */
[----:B------:R-:W-:Y:S02]  /*59d0*/  LOP3.LUT R6, R26, 0x1c001c0, RZ, 0xc0, !PT ;  /* 0x01c001c01a067812 */ /* 0x000fe400078ec0ff */
[----:B------:R-:W-:Y:S01]  /*59e0*/  LOP3.LUT R22, R19, 0x40004, R22, 0xf8, !PT ;  /* 0x0004000413167812 */ /* 0x000fe200078ef816 */
        /* <DEDUP_REMOVED lines=27> */
[C---:B------:R-:W-:Y:S02]  /*5ba0*/  LOP3.LUT R7, R39.reuse, 0x1c001c0, RZ, 0xc0, !PT ;  /* 0x01c001c027077812 */ /* 0x040fe400078ec0ff */
        /* <DEDUP_REMOVED lines=139> */
.L_x_2387:
        /* <DEDUP_REMOVED lines=77> */
.L_x_2386:
[----:B0-----:R-:W-:Y:S01]  /*6930*/  IADD3 R85, R85, 0x20, RZ ;  /* 0x0000002055557810 */ /* 0x001fe20007ffe0ff */
[----:B------:R-:W-:Y:S01]  /*6940*/  UIADD3 UR4, UR4, 0x40, URZ ;  /* 0x0000004004047890 */ /* 0x000fe2000fffe03f */
[----:B------:R-:W-:Y:S02]  /*6950*/  IMAD.WIDE R2, R33, 0x4, R90 ;  /* 0x0000000421027825 */ /* 0x000fe400078e025a */
[C---:B------:R-:W-:Y:S02]  /*6960*/  ISETP.GE.AND P2, PT, R85.reuse, c[0x0][0x1b8], PT ;  /* 0x00006e0055007a0c */ /* 0x040fe40003f46270 */
[----:B------:R-:W-:-:S13]  /*6970*/  ISETP.LT.AND P3, PT, R85, R86, PT ;  /* 0x000000565500720c */ /* 0x000fda0003f61270 */
[----:B------:R-:W-:Y:S05]  /*6980*/  @!P2 BRA P3, `(.L_x_2388) ;  /* 0xffffe6700000a947 */ /* 0x000fea000183ffff */
.L_x_2385:
[----:B------:R-:W-:Y:S05]  /*6990*/  @!P1 EXIT ;  /* 0x000000000000994d */ /* 0x000fea0003800000 */
[----:B------:R-:W0:Y:S01]  /*69a0*/  S2R R0, SR_CTAID.X ;  /* 0x0000000000007919 */ /* 0x000e220000002500 */
[----:B-----5:R-:W-:-:S03]  /*69b0*/  IMAD.MOV.U32 R9, RZ, RZ, 0x2 ;  /* 0x00000002ff097424 */ /* 0x020fc600078e00ff */
        /* <DEDUP_REMOVED lines=15> */
.L_x_2392:
[----:B------:R-:W0:Y:S02]  /*6ab0*/  LDS R6, [R4] ;  /* 0x0000000004067984 */ /* 0x000e240000000800 */
[----:B0-----:R-:W-:-:S06]  /*6ac0*/  HADD2 R7, R6, R37 ;  /* 0x0000002506077230 */ /* 0x001fcc0000000000 */
[----:B------:R-:W0:Y:S02]  /*6ad0*/  ATOMS.CAST.SPIN R7, [R4], R6, R7 ;  /* 0x000000060407738d */ /* 0x000e240001800007 */
[----:B0-----:R-:W-:-:S13]  /*6ae0*/  ISETP.EQ.U32.AND P0, PT, R7, 0x1, PT ;  /* 0x000000010700780c */ /* 0x001fda0003f02070 */
[----:B------:R-:W-:Y:S05]  /*6af0*/  @!P0 BRA `(.L_x_2392) ;  /* 0xffffffb000008947 */ /* 0x000fea000383ffff */
[----:B------:R-:W-:Y:S05]  /*6b00*/  BRA `(.L_x_2390) ;  /* 0x0000003000007947 */ /* 0x000fea0003800000 */
.L_x_2391:
[----:B------:R-:W2:Y:S02]  /*6b10*/  LD.E R4, [R2.64] ;  /* 0x0000000602047980 */ /* 0x000ea4000c101900 */
[----:B--2---:R-:W-:-:S05]  /*6b20*/  IMAD.IADD R7, R37, 0x1, R4 ;  /* 0x0000000125077824 */ /* 0x004fca00078e0204 */
[----:B------:R0:W-:Y:S02]  /*6b30*/  ST.E [R2.64], R7 ;  /* 0x0000000702007985 */ /* 0x0001e4000c101906 */
.L_x_2390:
[----:B------:R-:W-:Y:S05]  /*6b40*/  BSYNC B0 ;  /* 0x0000000000007941 */ /* 0x000fea0003800000 */
.L_x_2389:
[----:B------:R-:W2:Y:S01]  /*6b50*/  ATOM.E.ADD.F16x2.RN.STRONG.GPU P0, RZ, [R2.64+0x4], R36 ;  /* 0x0000042402ff798a */ /* 0x000ea2000810e9c6 */
[----:B------:R-:W-:Y:S01]  /*6b60*/  BSSY B0, `(.L_x_2393) ;  /* 0x000000f000007945 */ /* 0x000fe20003800000 */
[----:B--2---:R-:W-:Y:S05]  /*6b70*/  @P0 BRA `(.L_x_2394) ;  /* 0x000000d000000947 */ /* 0x004fea0003800000 */
[----:B------:R-:W1:Y:S02]  /*6b80*/  QSPC.E.S P0, RZ, [R2+0x4] ;  /* 0x0000040002ff73aa */ /* 0x000e640000000500 */
[----:B-1----:R-:W-:Y:S05]  /*6b90*/  @!P0 BRA `(.L_x_2395) ;  /* 0x0000008000008947 */ /* 0x002fea0003800000 */
[----:B0-----:R-:W-:-:S04]  /*6ba0*/  IADD3 R2, R2, 0x4, RZ ;  /* 0x0000000402027810 */ /* 0x001fc80007ffe0ff */
[----:B------:R-:W-:-:S05]  /*6bb0*/  LOP3.LUT R2, R2, 0xffffff, RZ, 0xc0, !PT ;  /* 0x00ffffff02027812 */ /* 0x000fca00078ec0ff */
.L_x_2396:
[----:B------:R-:W0:Y:S02]  /*6bc0*/  LDS R6, [R2] ;  /* 0x0000000002067984 */ /* 0x000e240000000800 */
[----:B0-----:R-:W-:-:S10]  /*6bd0*/  HFMA2.MMA R7, R6, 1, 1, R36 ;  /* 0x3c003c0006077835 */ /* 0x001fd40000000024 */
[----:B------:R-:W0:Y:S02]  /*6be0*/  ATOMS.CAST.SPIN R7, [R2], R6, R7 ;  /* 0x000000060207738d */ /* 0x000e240001800007 */
[----:B0-----:R-:W-:-:S13]  /*6bf0*/  ISETP.EQ.U32.AND P0, PT, R7, 0x1, PT ;  /* 0x000000010700780c */ /* 0x001fda0003f02070 */
[----:B------:R-:W-:Y:S05]  /*6c00*/  @!P0 BRA `(.L_x_2396) ;  /* 0xffffffb000008947 */ /* 0x000fea000383ffff */
[----:B------:R-:W-:Y:S05]  /*6c10*/  BRA `(.L_x_2394) ;  /* 0x0000003000007947 */ /* 0x000fea0003800000 */
.L_x_2395:
[----:B------:R-:W2:Y:S02]  /*6c20*/  LD.E R4, [R2.64+0x4] ;  /* 0x0000040602047980 */ /* 0x000ea4000c101900 */
[----:B0-2---:R-:W-:-:S05]  /*6c30*/  IMAD.IADD R7, R36, 0x1, R4 ;  /* 0x0000000124077824 */ /* 0x005fca00078e0204 */
[----:B------:R0:W-:Y:S02]  /*6c40*/  ST.E [R2.64+0x4], R7 ;  /* 0x0000040702007985 */ /* 0x0001e4000c101906 */
.L_x_2394:
[----:B------:R-:W-:Y:S05]  /*6c50*/  BSYNC B0 ;  /* 0x0000000000007941 */ /* 0x000fea0003800000 */
.L_x_2393:
        /* <DEDUP_REMOVED lines=10> */
.L_x_2400:
[----:B------:R-:W0:Y:S02]  /*6d00*/  LDS R4, [R0] ;  /* 0x0000000000047984 */ /* 0x000e240000000800 */
[----:B0-----:R-:W-:-:S06]  /*6d10*/  HADD2 R5, R4, R35 ;  /* 0x0000002304057230 */ /* 0x001fcc0000000000 */
[----:B------:R-:W0:Y:S02]  /*6d20*/  ATOMS.CAST.SPIN R5, [R0], R4, R5 ;  /* 0x000000040005738d */ /* 0x000e240001800005 */
[----:B0-----:R-:W-:-:S13]  /*6d30*/  ISETP.EQ.U32.AND P0, PT, R5, 0x1, PT ;  /* 0x000000010500780c */ /* 0x001fda0003f02070 */
[----:B------:R-:W-:Y:S05]  /*6d40*/  @!P0 BRA `(.L_x_2400) ;  /* 0xffffffb000008947 */ /* 0x000fea000383ffff */
[----:B------:R-:W-:Y:S05]  /*6d50*/  BRA `(.L_x_2398) ;  /* 0x0000003000007947 */ /* 0x000fea0003800000 */
.L_x_2399:
[----:B------:R-:W2:Y:S02]  /*6d60*/  LD.E R0, [R2.64] ;  /* 0x0000000602007980 */ /* 0x000ea4000c101900 */
[----:B--2---:R-:W-:-:S05]  /*6d70*/  IMAD.IADD R5, R35, 0x1, R0 ;  /* 0x0000000123057824 */ /* 0x004fca00078e0200 */
[----:B------:R0:W-:Y:S02]  /*6d80*/  ST.E [R2.64], R5 ;  /* 0x0000000502007985 */ /* 0x0001e4000c101906 */
.L_x_2398:
[----:B------:R-:W-:Y:S05]  /*6d90*/  BSYNC B0 ;  /* 0x0000000000007941 */ /* 0x000fea0003800000 */
.L_x_2397:
[----:B------:R-:W2:Y:S02]  /*6da0*/  ATOM.E.ADD.F16x2.RN.STRONG.GPU P0, RZ, [R2.64+0x4], R34 ;  /* 0x0000042202ff798a */ /* 0x000ea4000810e9c6 */
[----:B--2---:R-:W-:Y:S05]  /*6db0*/  @P0 EXIT ;  /* 0x000000000000094d */ /* 0x004fea0003800000 */
[----:B------:R-:W1:Y:S02]  /*6dc0*/  QSPC.E.S P0, RZ, [R2+0x4] ;  /* 0x0000040002ff73aa */ /* 0x000e640000000500 */
[----:B-1----:R-:W-:Y:S05]  /*6dd0*/  @!P0 BRA `(.L_x_2401) ;  /* 0x0000008000008947 */ /* 0x002fea0003800000 */
[----:B0-----:R-:W-:-:S04]  /*6de0*/  IADD3 R2, R2, 0x4, RZ ;  /* 0x0000000402027810 */ /* 0x001fc80007ffe0ff */
[----:B------:R-:W-:-:S05]  /*6df0*/  LOP3.LUT R2, R2, 0xffffff, RZ, 0xc0, !PT ;  /* 0x00ffffff02027812 */ /* 0x000fca00078ec0ff */
.L_x_2402:
[----:B------:R-:W0:Y:S02]  /*6e00*/  LDS R4, [R2] ;  /* 0x0000000002047984 */ /* 0x000e240000000800 */
[----:B0-----:R-:W-:-:S10]  /*6e10*/  HFMA2.MMA R5, R4, 1, 1, R34 ;  /* 0x3c003c0004057835 */ /* 0x001fd40000000022 */
[----:B------:R-:W0:Y:S02]  /*6e20*/  ATOMS.CAST.SPIN R5, [R2], R4, R5 ;  /* 0x000000040205738d */ /* 0x000e240001800005 */
[----:B0-----:R-:W-:-:S13]  /*6e30*/  ISETP.EQ.U32.AND P0, PT, R5, 0x1, PT ;  /* 0x000000010500780c */ /* 0x001fda0003f02070 */
[----:B------:R-:W-:Y:S05]  /*6e40*/  @!P0 BRA `(.L_x_2402) ;  /* 0xffffffb000008947 */ /* 0x000fea000383ffff */
[----:B------:R-:W-:Y:S05]  /*6e50*/  EXIT ;  /* 0x000000000000794d */ /* 0x000fea0003800000 */
.L_x_2401:
[----:B------:R-:W2:Y:S02]  /*6e60*/  LD.E R0, [R2.64+0x4] ;  /* 0x0000040602007980 */ /* 0x000ea4000c101900 */
[----:B0-2---:R-:W-:-:S05]  /*6e70*/  IMAD.IADD R5, R34, 0x1, R0 ;  /* 0x0000000122057824 */ /* 0x005fca00078e0200 */
[----:B------:R-:W-:Y:S01]  /*6e80*/  ST.E [R2.64+0x4], R5 ;  /* 0x0000040502007985 */ /* 0x000fe2000c101906 */
[----:B------:R-:W-:Y:S05]  /*6e90*/  EXIT ;  /* 0x000000000000794d */ /* 0x000fea0003800000 */
.L_x_2403:
        /* <DEDUP_REMOVED lines=14> */
.L_x_3305:


//--------------------- .text._Z23gemm_half_q_half_kernelILi2ELi14ELb1ELb0ELi64EEvPK6__halfPKjS4_S2_PS0_iiiiPKtS7_iiiiiibS2_i --------------------------
	.section	.text._Z23gemm_half_q_half_kernelILi2ELi14ELb1ELb0ELi64EEvPK6__halfPKjS4_S2_PS0_iiiiPKtS7_iiiiiibS2_i,"ax",@progbits
	.sectioninfo	@"SHI_REGISTERS=95"
	.align	128
        .global         _Z23gemm_half_q_half_kernelILi2ELi14ELb1ELb0ELi64EEvPK6__halfPKjS4_S2_PS0_iiiiPKtS7_iiiiiibS2_i
        .type           _Z23gemm_half_q_half_kernelILi2ELi14ELb1ELb0ELi64EEvPK6__halfPKjS4_S2_PS0_iiiiPKtS7_iiiiiibS2_i,@function
        .size           _Z23gemm_half_q_half_kernelILi2ELi14ELb1ELb0ELi64EEvPK6__halfPKjS4_S2_PS0_iiiiPKtS7_iiiiiibS2_i,(.L_x_3306 - _Z23gemm_half_q_half_kernelILi2ELi14ELb1ELb0ELi64EEvPK6__halfPKjS4_S2_PS0_iiiiPKtS7_iiiiiibS2_i)
        .other          _Z23gemm_half_q_half_kernelILi2ELi14ELb1ELb0ELi64EEvPK6__halfPKjS4_S2_PS0_iiiiPKtS7_iiiiiibS2_i,@"STO_CUDA_ENTRY STV_DEFAULT"
_Z23gemm_half_q_half_kernelILi2ELi14ELb1ELb0ELi64EEvPK6__halfPKjS4_S2_PS0_iiiiPKtS7_iiiiiibS2_i:
.text._Z23gemm_half_q_half_kernelILi2ELi14ELb1ELb0ELi64EEvPK6__halfPKjS4_S2_PS0_iiiiPKtS7_iiiiiibS2_i:
        /* <DEDUP_REMOVED lines=25> */
.L_x_2404:
        /* <DEDUP_REMOVED lines=33> */
.L_x_2409:
        /* <DEDUP_REMOVED lines=17> */
.L_x_2408:
        /* <DEDUP_REMOVED lines=17> */
.L_x_2407:
        /* <DEDUP_REMOVED lines=13> */
.L_x_2411:
        /* <DEDUP_REMOVED lines=17> */
.L_x_2410:
        /* <DEDUP_REMOVED lines=15> */
.L_x_2406:
[----:B------:R-:W-:Y:S05]  /*0890*/  BSYNC B0 ;  /* 0x0000000000007941 */ /* 0x000fea0003800000 */
.L_x_2405:
        /* <DEDUP_REMOVED lines=18> */
.L_x_2414:
        /* <DEDUP_REMOVED lines=11> */
.L_x_2413:
        /* <DEDUP_REMOVED lines=10> */
.L_x_2412:
        /* <DEDUP_REMOVED lines=10> */
[----:B0-----:R-:W-:Y:S01]  /*0bb0*/  LEA.HI R3, R4, R5, RZ, 0x3 ;  /* 0x0000000504037211 */ /* 0x001fe200078f18ff */
[----:B------:R-:W-:Y:S01]  /*0bc0*/  IMAD.MOV.U32 R15, RZ, RZ, R19 ;  /* 0x000000ffff0f7224 */ /* 0x000fe200078e0013 */
[----:B------:R-:W-:Y:S02]  /*0bd0*/  LOP3.LUT R4, R2, 0x10, RZ, 0xc0, !PT ;  /* 0x0000001002047812 */ /* 0x000fe400078ec0ff */
[----:B------:R-:W-:Y:S02]  /*0be0*/  SHF.R.S32.HI R12, RZ, 0x3, R3 ;  /* 0x00000003ff0c7819 */ /* 0x000fe40000011403 */
.L_x_2416:
        /* <DEDUP_REMOVED lines=43> */
.L_x_2415:
        /* <DEDUP_REMOVED lines=16> */
[C---:B-1-3--:R-:W-:Y:S02]  /*0fa0*/  @P5 IMNMX R7, R19.reuse, c[0x0][0x1b8], PT ;  /* 0x00006e0013075a17 */ /* 0x04afe40003800200 */
        /* <DEDUP_REMOVED lines=38> */
[----:B------:R-:W-:-:S03]  /*1210*/  SHF.R.S32.HI R3, RZ, 0x1f, R5 ;  /* 0x0000001fff037819 */ /* 0x000fc60000011405 */
[----:B------:R-:W-:-:S05]  /*1220*/  IMAD R0, R0, c[0x0][0x18c], RZ ;  /* 0x0000630000007a24 */ /* 0x000fca00078e02ff */
[----:B------:R-:W-:-:S04]  /*1230*/  IADD3 R5, P2, R5, R0, RZ ;  /* 0x0000000005057210 */ /* 0x000fc80007f5e0ff */
[----:B------:R-:W-:Y:S02]  /*1240*/  LEA.HI.X.SX32 R0, R0, R3, 0x1, P2 ;  /* 0x0000000300007211 */ /* 0x000fe400010f0eff */
[C---:B------:R-:W-:Y:S02]  /*1250*/  LEA R16, P2, R5.reuse, c[0x0][0x168], 0x2 ;  /* 0x00005a0005107a11 */ /* 0x040fe400078410ff */
[----:B------:R-:W-:Y:S02]  /*1260*/  PRMT R3, RZ, 0x5410, RZ ;  /* 0x00005410ff037816 */ /* 0x000fe400000000ff */
        /* <DEDUP_REMOVED lines=11> */
.L_x_2426:
        /* <DEDUP_REMOVED lines=27> */
[----:B------:R-:W-:Y:S02]  /*14d0*/  SHF.R.U32.HI R32, RZ, 0x8, R32 ;  /* 0x00000008ff207819 */ /* 0x000fe40000011620 */
[----:B------:R-:W-:Y:S02]  /*14e0*/  LOP3.LUT R37, R33, 0xf000f0, RZ, 0xc0, !PT ;  /* 0x00f000f021257812 */ /* 0x000fe400078ec0ff */
        /* <DEDUP_REMOVED lines=139> */
.L_x_2419:
        /* <DEDUP_REMOVED lines=91> */
.L_x_2420:
[C---:B-----5:R-:W-:Y:S02]  /*2350*/  LOP3.LUT R29, R12.reuse, 0xf000f, RZ, 0xc0, !PT ;  /* 0x000f000f0c1d7812 */ /* 0x060fe400078ec0ff */
[----:B------:R-:W-:Y:S02]  /*2360*/  LOP3.LUT R30, R12, 0xf000f0, RZ, 0xc0, !PT ;  /* 0x00f000f00c1e7812 */ /* 0x000fe400078ec0ff */
[----:B------:R-:W-:Y:S02]  /*2370*/  SHF.R.U32.HI R33, RZ, 0x8, R13 ;  /* 0x00000008ff217819 */ /* 0x000fe4000001160d */
[----:B------:R-:W-:Y:S02]  /*2380*/  LOP3.LUT R31, R13, 0xf000f, RZ, 0xc0, !PT ;  /* 0x000f000f0d1f7812 */ /* 0x000fe400078ec0ff */
[C---:B------:R-:W-:Y:S02]  /*2390*/  LOP3.LUT R34, R14.reuse, 0xf000f, RZ, 0xc0, !PT ;  /* 0x000f000f0e227812 */ /* 0x040fe400078ec0ff */
        /* <DEDUP_REMOVED lines=8> */
[----:B------:R-:W-:Y:S01]  /*2420*/  LOP3.LUT R30, R30, 0x64006400, RZ, 0xfc, !PT ;  /* 0x640064001e1e7812 */ /* 0x000fe200078efcff */
[----:B------:R-:W-:Y:S01]  /*2430*/  HADD2 R15, R15, -1032, -1032 ;  /* 0xe408e4080f0f7430 */ /* 0x000fe20000000000 */
        /* <DEDUP_REMOVED lines=129> */
.L_x_2421:
[----:B------:R-:W-:Y:S05]  /*2c50*/  @P0 BRA `(.L_x_2422) ;  /* 0x000005a000000947 */ /* 0x000fea0003800000 */
[----:B------:R-:W0:Y:S01]  /*2c60*/  LDS.64 R44, [UR4+0x90] ;  /* 0x00009004ff2c7984 */ /* 0x000e220008000a00 */
[--C-:B------:R-:W-:Y:S02]  /*2c70*/  HADD2.F32 R47, -RZ, R15.reuse.H0_H0 ;  /* 0x2000000fff2f7230 */ /* 0x100fe40000004100 */
        /* <DEDUP_REMOVED lines=88> */
.L_x_2422:
[----:B------:R-:W-:Y:S02]  /*3200*/  LOP3.LUT R29, R9, 0xf000f, RZ, 0xc0, !PT ;  /* 0x000f000f091d7812 */ /* 0x000fe400078ec0ff */
[----:B------:R-:W-:Y:S02]  /*3210*/  LOP3.LUT R13, R8, 0xf000f0, RZ, 0xc0, !PT ;  /* 0x00f000f0080d7812 */ /* 0x000fe400078ec0ff */
[C---:B------:R-:W-:Y:S02]  /*3220*/  LOP3.LUT R32, R10.reuse, 0xf000f, RZ, 0xc0, !PT ;  /* 0x000f000f0a207812 */ /* 0x040fe400078ec0ff */
        /* <DEDUP_REMOVED lines=141> */
.L_x_2423:
        /* <DEDUP_REMOVED lines=16> */
[-C--:B------:R-:W-:Y:S01]  /*3c00*/  FFMA.FTZ R43, R46, R41.reuse, RZ ;  /* 0x000000292e2b7223 */ /* 0x080fe200000100ff */
[----:B------:R-:W-:Y:S01]  /*3c10*/  HADD2.F32 R46, -RZ, R31.H1_H1 ;  /* 0x3000001fff2e7230 */ /* 0x000fe20000004100 */
[----:B------:R-:W-:Y:S01]  /*3c20*/  FFMA.FTZ R41, R52, R41, RZ ;  /* 0x0000002934297223 */ /* 0x000fe200000100ff */
[----:B------:R-:W-:Y:S01]  /*3c30*/  HADD2.F32 R31, -RZ, R30.H0_H0 ;  /* 0x2000001eff1f7230 */ /* 0x000fe20000004100 */
        /* <DEDUP_REMOVED lines=71> */
.L_x_2424:
        /* <DEDUP_REMOVED lines=8> */
[----:B------:R-:W-:Y:S02]  /*4130*/  SHF.R.U32.HI R35, RZ, 0x8, R7 ;  /* 0x00000008ff237819 */ /* 0x000fe40000011607 */
        /* <DEDUP_REMOVED lines=132> */
.L_x_2425:
        /* <DEDUP_REMOVED lines=91> */
.L_x_2418:
[----:B------:R-:W-:Y:S01]  /*4f30*/  IADD3 R19, R19, 0x20, RZ ;  /* 0x0000002013137810 */ /* 0x000fe20007ffe0ff */
[----:B------:R-:W-:Y:S01]  /*4f40*/  IMAD.MOV.U32 R5, RZ, RZ, c[0x0][0x18c] ;  /* 0x00006300ff057624 */ /* 0x000fe200078e00ff */
[----:B------:R-:W-:Y:S02]  /*4f50*/  UIADD3 UR4, UR4, 0x40, URZ ;  /* 0x0000004004047890 */ /* 0x000fe4000fffe03f */
[----:B------:R-:W-:Y:S01]  /*4f60*/  ISETP.GE.AND P2, PT, R19, c[0x0][0x1b4], PT ;  /* 0x00006d0013007a0c */ /* 0x000fe20003f46270 */
[----:B------:R-:W-:Y:S01]  /*4f70*/  IMAD.WIDE R16, R5, 0x10, R16 ;  /* 0x0000001005107825 */ /* 0x000fe200078e0210 */
[----:B------:R-:W-:-:S13]  /*4f80*/  ISETP.LT.AND P3, PT, R19, R20, PT ;  /* 0x000000141300720c */ /* 0x000fda0003f61270 */
[----:B------:R-:W-:Y:S05]  /*4f90*/  @!P2 BRA P3, `(.L_x_2426) ;  /* 0xffffc3800000a947 */ /* 0x000fea000183ffff */
.L_x_2417:
[----:B------:R-:W-:-:S04]  /*4fa0*/  ISETP.GE.AND P0, PT, R19, R20, PT ;  /* 0x000000141300720c */ /* 0x000fc80003f06270 */
[----:B------:R-:W-:-:S13]  /*4fb0*/  ISETP.GE.OR P0, PT, R19, c[0x0][0x1b8], P0 ;  /* 0x00006e0013007a0c */ /* 0x000fda0000706670 */
[----:B------:R-:W-:Y:S05]  /*4fc0*/  @P0 BRA `(.L_x_2427) ;  /* 0x000019b000000947 */ /* 0x000fea0003800000 */
[----:B------:R-:W-:-:S04]  /*4fd0*/  PRMT R4, R25, 0x9910, RZ ;  /* 0x0000991019047816 */ /* 0x000fc800000000ff */
[----:B------:R-:W-:-:S04]  /*4fe0*/  ISETP.NE.AND P0, PT, R4, RZ, PT ;  /* 0x000000ff0400720c */ /* 0x000fc80003f05270 */
[----:B------:R-:W-:Y:S02]  /*4ff0*/  ISETP.LT.OR P0, PT, R28, 0x2, !P0 ;  /* 0x000000021c00780c */ /* 0x000fe40004701670 */
.L_x_2430:
        /* <DEDUP_REMOVED lines=20> */
[----:B-----5:R-:W-:Y:S01]  /*5140*/  SHF.R.U32.HI R29, RZ, 0xf, R12 ;  /* 0x0000000fff1d7819 */ /* 0x020fe2000001160c */
[----:B------:R-:W-:Y:S01]  /*5150*/  IMAD.MOV.U32 R46, RZ, RZ, 0x3000 ;  /* 0x00003000ff2e7424 */ /* 0x000fe200078e00ff */
[--C-:B------:R-:W-:Y:S01]  /*5160*/  SHF.R.U32.HI R31, RZ, 0xf, R13.reuse ;  /* 0x0000000fff1f7819 */ /* 0x100fe2000001160d */
[----:B------:R-:W-:Y:S01]  /*5170*/  IMAD.MOV.U32 R47, RZ, RZ, 0x2400 ;  /* 0x00002400ff2f7424 */ /* 0x000fe200078e00ff */
[C---:B------:R-:W-:Y:S02]  /*5180*/  LOP3.LUT R33, R13.reuse, 0x380038, RZ, 0xc0, !PT ;  /* 0x003800380d217812 */ /* 0x040fe400078ec0ff */
        /* <DEDUP_REMOVED lines=8> */
[----:B------:R-:W-:Y:S02]  /*5210*/  SHF.R.U32.HI R35, RZ, 0xf, R14 ;  /* 0x0000000fff237819 */ /* 0x000fe4000001160e */
[C---:B------:R-:W-:Y:S02]  /*5220*/  LOP3.LUT R30, R8.reuse, 0x380038, RZ, 0xc0, !PT ;  /* 0x00380038081e7812 */ /* 0x040fe400078ec0ff */
[----:B------:R-:W-:Y:S02]  /*5230*/  SHF.R.U32.HI R15, RZ, 0x6, R8 ;  /* 0x00000006ff0f7819 */ /* 0x000fe40000011608 */
        /* <DEDUP_REMOVED lines=9> */
[----:B------:R-:W-:Y:S02]  /*52d0*/  LOP3.LUT R32, R29, 0x20002, R32, 0xf8, !PT ;  /* 0x000200021d207812 */ /* 0x000fe400078ef820 */
[--C-:B------:R-:W-:Y:S02]  /*52e0*/  SHF.R.U32.HI R44, RZ, 0xe, R11.reuse ;  /* 0x0000000eff2c7819 */ /* 0x100fe4000001160b */
[C---:B------:R-:W-:Y:S02]  /*52f0*/  LOP3.LUT R43, R11.reuse, 0x380038, RZ, 0xc0, !PT ;  /* 0x003800380b2b7812 */ /* 0x040fe400078ec0ff */
[----:B------:R-:W-:Y:S02]  /*5300*/  SHF.R.U32.HI R10, RZ, 0x6, R11 ;  /* 0x00000006ff0a7819 */ /* 0x000fe4000001160b */
[----:B------:R-:W-:Y:S02]  /*5310*/  LOP3.LUT R79, R11, 0x70007, RZ, 0xc0, !PT ;  /* 0x000700070b4f7812 */ /* 0x000fe400078ec0ff */
[----:B------:R-:W-:-:S02]  /*5320*/  PRMT R29, R18, 0x9910, RZ ;  /* 0x00009910121d7816 */ /* 0x000fc400000000ff */
[----:B------:R-:W-:Y:S02]  /*5330*/  LOP3.LUT R31, R31, 0x10001, RZ, 0xc0, !PT ;  /* 0x000100011f1f7812 */ /* 0x000fe400078ec0ff */
[----:B------:R-:W-:Y:S02]  /*5340*/  LOP3.LUT R11, R35, 0x10001, RZ, 0xc0, !PT ;  /* 0x00010001230b7812 */ /* 0x000fe400078ec0ff */
[----:B------:R-:W-:Y:S02]  /*5350*/  LOP3.LUT R37, R37, 0x10001, RZ, 0xc0, !PT ;  /* 0x0001000125257812 */ /* 0x000fe400078ec0ff */
[----:B------:R-:W-:Y:S02]  /*5360*/  LOP3.LUT R28, R12, 0x380038, RZ, 0xc0, !PT ;  /* 0x003800380c1c7812 */ /* 0x000fe400078ec0ff */
[----:B------:R-:W-:Y:S02]  /*5370*/  ISETP.NE.AND P2, PT, R29, RZ, PT ;  /* 0x000000ff1d00720c */ /* 0x000fe40003f45270 */
[----:B------:R-:W-:-:S02]  /*5380*/  SHF.R.U32.HI R65, RZ, 0x6, R12 ;  /* 0x00000006ff417819 */ /* 0x000fc4000001160c */
[----:B------:R-:W-:Y:S02]  /*5390*/  LOP3.LUT R35, R31, 0x20002, R36, 0xf8, !PT ;  /* 0x000200021f237812 */ /* 0x000fe400078ef824 */
[----:B------:R-:W-:Y:S02]  /*53a0*/  LOP3.LUT R42, R11, 0x20002, R40, 0xf8, !PT ;  /* 0x000200020b2a7812 */ /* 0x000fe400078ef828 */
[----:B------:R-:W-:Y:S02]  /*53b0*/  LOP3.LUT R48, R37, 0x20002, R44, 0xf8, !PT ;  /* 0x0002000225307812 */ /* 0x000fe400078ef82c */
        /* <DEDUP_REMOVED lines=36> */
[--C-:B--2---:R-:W-:Y:S02]  /*5600*/  SHF.R.U32.HI R29, RZ, 0xd, R4.reuse ;  /* 0x0000000dff1d7819 */ /* 0x104fe40000011604 */
        /* <DEDUP_REMOVED lines=12> */
[----:B------:R-:W-:Y:S02]  /*56d0*/  LOP3.LUT R6, R32, 0x40004, R29, 0xf8, !PT ;  /* 0x0004000420067812 */ /* 0x000fe400078ef81d */
[C---:B------:R-:W-:Y:S02]  /*56e0*/  LOP3.LUT R44, R7.reuse, 0x380038, RZ, 0xc0, !PT ;  /* 0x00380038072c7812 */ /* 0x040fe400078ec0ff */
[----:B------:R-:W-:Y:S02]  /*56f0*/  SHF.R.U32.HI R73, RZ, 0x6, R7 ;  /* 0x00000006ff497819 */ /* 0x000fe40000011607 */
[----:B------:R-:W-:Y:S02]  /*5700*/  LOP3.LUT R77, R7, 0x70007, RZ, 0xc0, !PT ;  /* 0x00070007074d7812 */ /* 0x000fe400078ec0ff */
[----:B------:R-:W-:-:S02]  /*5710*/  LOP3.LUT R32, R8, 0x380038, RZ, 0xc0, !PT ;  /* 0x0038003808207812 */ /* 0x000fc400078ec0ff */
        /* <DEDUP_REMOVED lines=90> */
[----:B------:R-:W-:Y:S01]  /*5cc0*/  LOP3.LUT R83, R79, 0x64006400, RZ, 0xfc, !PT ;  /* 0x640064004f537812 */ /* 0x000fe200078efcff */
[----:B------:R-:W-:Y:S01]  /*5cd0*/  HFMA2 R44, R44, R47.H0_H0, -20, -20 ;  /* 0xcd00cd002c2c7431 */ /* 0x000fe2000004002f */
[----:B------:R-:W-:-:S02]  /*5ce0*/  LOP3.LUT R85, R10, 0x64006400, RZ, 0xfc, !PT ;  /* 0x640064000a557812 */ /* 0x000fc400078efcff */
        /* <DEDUP_REMOVED lines=118> */
.L_x_2429:
        /* <DEDUP_REMOVED lines=77> */
.L_x_2428:
[----:B-1----:R-:W-:Y:S01]  /*6920*/  IADD3 R19, R19, 0x20, RZ ;  /* 0x0000002013137810 */ /* 0x002fe20007ffe0ff */
[----:B------:R-:W-:Y:S01]  /*6930*/  UIADD3 UR4, UR4, 0x40, URZ ;  /* 0x0000004004047890 */ /* 0x000fe2000fffe03f */
[----:B------:R-:W-:Y:S02]  /*6940*/  IMAD.WIDE R16, R27, 0x4, R16 ;  /* 0x000000041b107825 */ /* 0x000fe400078e0210 */
[C---:B------:R-:W-:Y:S02]  /*6950*/  ISETP.GE.AND P2, PT, R19.reuse, c[0x0][0x1b8], PT ;  /* 0x00006e0013007a0c */ /* 0x040fe40003f46270 */
[----:B------:R-:W-:-:S13]  /*6960*/  ISETP.LT.AND P3, PT, R19, R20, PT ;  /* 0x000000141300720c */ /* 0x000fda0003f61270 */
[----:B------:R-:W-:Y:S05]  /*6970*/  @!P2 BRA P3, `(.L_x_2430) ;  /* 0xffffe6800000a947 */ /* 0x000fea000183ffff */
.L_x_2427:
        /* <DEDUP_REMOVED lines=12> */
.L_x_2434:
        /* <DEDUP_REMOVED lines=16> */
[----:B------:R-:W-:-:S02]  /*6b40*/  IMAD.MOV.U32 R33, RZ, RZ, 0x3400 ;  /* 0x00003400ff217424 */ /* 0x000fc400078e00ff */
[----:B------:R-:W-:Y:S01]  /*6b50*/  IMAD.MOV.U32 R39, RZ, RZ, 0x2c00 ;  /* 0x00002c00ff277424 */ /* 0x000fe200078e00ff */
[----:B------:R-:W-:Y:S01]  /*6b60*/  ISETP.NE.AND P2, PT, R9, RZ, PT ;  /* 0x000000ff0900720c */ /* 0x000fe20003f45270 */
[----:B------:R-:W-:Y:S01]  /*6b70*/  IMAD.MOV.U32 R8, RZ, RZ, 0x2400 ;  /* 0x00002400ff087424 */ /* 0x000fe200078e00ff */
[C---:B--2---:R-:W-:Y:S02]  /*6b80*/  LOP3.LUT R14, R5.reuse, 0xc000c, RZ, 0xc0, !PT ;  /* 0x000c000c050e7812 */ /* 0x044fe400078ec0ff */
[----:B------:R-:W-:Y:S02]  /*6b90*/  SHF.R.U32.HI R50, RZ, 0x8, R5 ;  /* 0x00000008ff327819 */ /* 0x000fe40000011605 */
[C---:B------:R-:W-:Y:S02]  /*6ba0*/  LOP3.LUT R32, R5.reuse, 0x300030, RZ, 0xc0, !PT ;  /* 0x0030003005207812 */ /* 0x040fe400078ec0ff */
[C---:B------:R-:W-:Y:S02]  /*6bb0*/  LOP3.LUT R40, R5.reuse, 0xc000c0, RZ, 0xc0, !PT ;  /* 0x00c000c005287812 */ /* 0x040fe400078ec0ff */
[----:B------:R-:W-:-:S02]  /*6bc0*/  LOP3.LUT R49, R5, 0x30003, RZ, 0xc0, !PT ;  /* 0x0003000305317812 */ /* 0x000fc400078ec0ff */
[C---:B------:R-:W-:Y:S02]  /*6bd0*/  LOP3.LUT R5, R6.reuse, 0xc000c, RZ, 0xc0, !PT ;  /* 0x000c000c06057812 */ /* 0x040fe400078ec0ff */
[----:B------:R-:W-:Y:S02]  /*6be0*/  SHF.R.U32.HI R48, RZ, 0x8, R4 ;  /* 0x00000008ff307819 */ /* 0x000fe40000011604 */
[----:B------:R-:W-:Y:S02]  /*6bf0*/  SHF.R.U32.HI R52, RZ, 0x8, R6 ;  /* 0x00000008ff347819 */ /* 0x000fe40000011606 */
[C---:B------:R-:W-:Y:S02]  /*6c00*/  LOP3.LUT R34, R6.reuse, 0x300030, RZ, 0xc0, !PT ;  /* 0x0030003006227812 */ /* 0x040fe400078ec0ff */
[C---:B------:R-:W-:Y:S02]  /*6c10*/  LOP3.LUT R42, R6.reuse, 0xc000c0, RZ, 0xc0, !PT ;  /* 0x00c000c0062a7812 */ /* 0x040fe400078ec0ff */
[----:B------:R-:W-:-:S02]  /*6c20*/  LOP3.LUT R51, R6, 0x30003, RZ, 0xc0, !PT ;  /* 0x0003000306337812 */ /* 0x000fc400078ec0ff */
[----:B------:R-:W-:Y:S02]  /*6c30*/  LOP3.LUT R6, R7, 0xc000c, RZ, 0xc0, !PT ;  /* 0x000c000c07067812 */ /* 0x000fe400078ec0ff */
        /* <DEDUP_REMOVED lines=131> */
.L_x_2433:
        /* <DEDUP_REMOVED lines=44> */
.L_x_2432:
[----:B------:R-:W-:Y:S01]  /*7730*/  IADD3 R19, R19, 0x10, RZ ;  /* 0x0000001013137810 */ /* 0x000fe20007ffe0ff */
[----:B------:R-:W-:Y:S01]  /*7740*/  UIADD3 UR4, UR4, 0x20, URZ ;  /* 0x0000002004047890 */ /* 0x000fe2000fffe03f */
[----:B------:R-:W-:Y:S02]  /*7750*/  LEA R16, P3, R13, R16, 0x2 ;  /* 0x000000100d107211 */ /* 0x000fe400078610ff */
[C---:B------:R-:W-:Y:S02]  /*7760*/  ISETP.GE.AND P2, PT, R19.reuse, c[0x0][0x1bc], PT ;  /* 0x00006f0013007a0c */ /* 0x040fe40003f46270 */
[----:B------:R-:W-:Y:S01]  /*7770*/  ISETP.LT.AND P4, PT, R19, R20, PT ;  /* 0x000000141300720c */ /* 0x000fe20003f81270 */
[----:B------:R-:W-:-:S12]  /*7780*/  IMAD.X R17, R17, 0x1, R12, P3 ;  /* 0x0000000111117824 */ /* 0x000fd800018e060c */
[----:B------:R-:W-:Y:S05]  /*7790*/  @!P2 BRA P4, `(.L_x_2434) ;  /* 0xfffff2a00000a947 */ /* 0x000fea000203ffff */
.L_x_2431:
        /* <DEDUP_REMOVED lines=18> */
.L_x_2438:
[----:B------:R-:W0:Y:S02]  /*78c0*/  LDS R8, [R2] ;  /* 0x0000000002087984 */ /* 0x000e240000000800 */
[----:B0-----:R-:W-:-:S06]  /*78d0*/  HADD2 R9, R8, R3 ;  /* 0x0000000308097230 */ /* 0x001fcc0000000000 */
[----:B------:R-:W0:Y:S02]  /*78e0*/  ATOMS.CAST.SPIN R9, [R2], R8, R9 ;  /* 0x000000080209738d */ /* 0x000e240001800009 */
[----:B0-----:R-:W-:-:S13]  /*78f0*/  ISETP.EQ.U32.AND P0, PT, R9, 0x1, PT ;  /* 0x000000010900780c */ /* 0x001fda0003f02070 */
[----:B------:R-:W-:Y:S05]  /*7900*/  @!P0 BRA `(.L_x_2438) ;  /* 0xffffffb000008947 */ /* 0x000fea000383ffff */
[----:B------:R-:W-:Y:S05]  /*7910*/  BRA `(.L_x_2436) ;  /* 0x0000003000007947 */ /* 0x000fea0003800000 */
.L_x_2437:
[----:B------:R-:W2:Y:S02]  /*7920*/  LD.E R2, [R4.64] ;  /* 0x0000000604027980 */ /* 0x000ea4000c101900 */
[----:B--2---:R-:W-:-:S05]  /*7930*/  IMAD.IADD R3, R3, 0x1, R2 ;  /* 0x0000000103037824 */ /* 0x004fca00078e0202 */
[----:B------:R0:W-:Y:S02]  /*7940*/  ST.E [R4.64], R3 ;  /* 0x0000000304007985 */ /* 0x0001e4000c101906 */
.L_x_2436:
[----:B------:R-:W-:Y:S05]  /*7950*/  BSYNC B0 ;  /* 0x0000000000007941 */ /* 0x000fea0003800000 */
.L_x_2435:
[----:B------:R-:W2:Y:S01]  /*7960*/  ATOM.E.ADD.F16x2.RN.STRONG.GPU P0, RZ, [R4.64+0x4], R21 ;  /* 0x0000041504ff798a */ /* 0x000ea2000810e9c6 */
[----:B------:R-:W-:Y:S01]  /*7970*/  BSSY B0, `(.L_x_2439) ;  /* 0x000000f000007945 */ /* 0x000fe20003800000 */
[----:B--2---:R-:W-:Y:S05]  /*7980*/  @P0 BRA `(.L_x_2440) ;  /* 0x000000d000000947 */ /* 0x004fea0003800000 */
[----:B------:R-:W1:Y:S02]  /*7990*/  QSPC.E.S P0, RZ, [R4+0x4] ;  /* 0x0000040004ff73aa */ /* 0x000e640000000500 */
[----:B-1----:R-:W-:Y:S05]  /*79a0*/  @!P0 BRA `(.L_x_2441) ;  /* 0x0000008000008947 */ /* 0x002fea0003800000 */
[----:B0-----:R-:W-:-:S04]  /*79b0*/  IADD3 R4, R4, 0x4, RZ ;  /* 0x0000000404047810 */ /* 0x001fc80007ffe0ff */
[----:B------:R-:W-:-:S05]  /*79c0*/  LOP3.LUT R4, R4, 0xffffff, RZ, 0xc0, !PT ;  /* 0x00ffffff04047812 */ /* 0x000fca00078ec0ff */
.L_x_2442:
[----:B------:R-:W0:Y:S02]  /*79d0*/  LDS R2, [R4] ;  /* 0x0000000004027984 */ /* 0x000e240000000800 */
[----:B0-----:R-:W-:-:S10]  /*79e0*/  HFMA2.MMA R3, R2, 1, 1, R21 ;  /* 0x3c003c0002037835 */ /* 0x001fd40000000015 */
[----:B------:R-:W0:Y:S02]  /*79f0*/  ATOMS.CAST.SPIN R3, [R4], R2, R3 ;  /* 0x000000020403738d */ /* 0x000e240001800003 */
[----:B0-----:R-:W-:-:S13]  /*7a00*/  ISETP.EQ.U32.AND P0, PT, R3, 0x1, PT ;  /* 0x000000010300780c */ /* 0x001fda0003f02070 */
[----:B------:R-:W-:Y:S05]  /*7a10*/  @!P0 BRA `(.L_x_2442) ;  /* 0xffffffb000008947 */ /* 0x000fea000383ffff */
[----:B------:R-:W-:Y:S05]  /*7a20*/  BRA `(.L_x_2440) ;  /* 0x0000003000007947 */ /* 0x000fea0003800000 */
.L_x_2441:
[----:B------:R-:W2:Y:S02]  /*7a30*/  LD.E R2, [R4.64+0x4] ;  /* 0x0000040604027980 */ /* 0x000ea4000c101900 */
[----:B0-2---:R-:W-:-:S05]  /*7a40*/  IMAD.IADD R3, R21, 0x1, R2 ;  /* 0x0000000115037824 */ /* 0x005fca00078e0202 */
[----:B------:R0:W-:Y:S02]  /*7a50*/  ST.E [R4.64+0x4], R3 ;  /* 0x0000040304007985 */ /* 0x0001e4000c101906 */
.L_x_2440:
[----:B------:R-:W-:Y:S05]  /*7a60*/  BSYNC B0 ;  /* 0x0000000000007941 */ /* 0x000fea0003800000 */
.L_x_2439:
        /* <DEDUP_REMOVED lines=10> */
.L_x_2446:
[----:B------:R-:W0:Y:S02]  /*7b10*/  LDS R4, [R0] ;  /* 0x0000000000047984 */ /* 0x000e240000000800 */
[----:B0-----:R-:W-:-:S06]  /*7b20*/  HADD2 R5, R4, R24 ;  /* 0x0000001804057230 */ /* 0x001fcc0000000000 */
[----:B------:R-:W0:Y:S02]  /*7b30*/  ATOMS.CAST.SPIN R5, [R0], R4, R5 ;  /* 0x000000040005738d */ /* 0x000e240001800005 */
[----:B0-----:R-:W-:-:S13]  /*7b40*/  ISETP.EQ.U32.AND P0, PT, R5, 0x1, PT ;  /* 0x000000010500780c */ /* 0x001fda0003f02070 */
[----:B------:R-:W-:Y:S05]  /*7b50*/  @!P0 BRA `(.L_x_2446) ;  /* 0xffffffb000008947 */ /* 0x000fea000383ffff */
[----:B------:R-:W-:Y:S05]  /*7b60*/  BRA `(.L_x_2444) ;  /* 0x0000003000007947 */ /* 0x000fea0003800000 */
.L_x_2445:
[----:B------:R-:W2:Y:S02]  /*7b70*/  LD.E R0, [R2.64] ;  /* 0x0000000602007980 */ /* 0x000ea4000c101900 */
[----:B--2---:R-:W-:-:S05]  /*7b80*/  IMAD.IADD R5, R24, 0x1, R0 ;  /* 0x0000000118057824 */ /* 0x004fca00078e0200 */
[----:B------:R0:W-:Y:S02]  /*7b90*/  ST.E [R2.64], R5 ;  /* 0x0000000502007985 */ /* 0x0001e4000c101906 */
.L_x_2444:
[----:B------:R-:W-:Y:S05]  /*7ba0*/  BSYNC B0 ;  /* 0x0000000000007941 */ /* 0x000fea0003800000 */
.L_x_2443:
[----:B------:R-:W2:Y:S02]  /*7bb0*/  ATOM.E.ADD.F16x2.RN.STRONG.GPU P0, RZ, [R2.64+0x4], R23 ;  /* 0x0000041702ff798a */ /* 0x000ea4000810e9c6 */
[----:B--2---:R-:W-:Y:S05]  /*7bc0*/  @P0 EXIT ;  /* 0x000000000000094d */ /* 0x004fea0003800000 */
[----:B------:R-:W1:Y:S02]  /*7bd0*/  QSPC.E.S P0, RZ, [R2+0x4] ;  /* 0x0000040002ff73aa */ /* 0x000e640000000500 */
[----:B-1----:R-:W-:Y:S05]  /*7be0*/  @!P0 BRA `(.L_x_2447) ;  /* 0x0000008000008947 */ /* 0x002fea0003800000 */
[----:B0-----:R-:W-:-:S04]  /*7bf0*/  IADD3 R2, R2, 0x4, RZ ;  /* 0x0000000402027810 */ /* 0x001fc80007ffe0ff */
[----:B------:R-:W-:-:S05]  /*7c00*/  LOP3.LUT R2, R2, 0xffffff, RZ, 0xc0, !PT ;  /* 0x00ffffff02027812 */ /* 0x000fca00078ec0ff */
.L_x_2448:
[----:B------:R-:W0:Y:S02]  /*7c10*/  LDS R4, [R2] ;  /* 0x0000000002047984 */ /* 0x000e240000000800 */
[----:B0-----:R-:W-:-:S10]  /*7c20*/  HFMA2.MMA R5, R4, 1, 1, R23 ;  /* 0x3c003c0004057835 */ /* 0x001fd40000000017 */
[----:B------:R-:W0:Y:S02]  /*7c30*/  ATOMS.CAST.SPIN R5, [R2], R4, R5 ;  /* 0x000000040205738d */ /* 0x000e240001800005 */
[----:B0-----:R-:W-:-:S13]  /*7c40*/  ISETP.EQ.U32.AND P0, PT, R5, 0x1, PT ;  /* 0x000000010500780c */ /* 0x001fda0003f02070 */
[----:B------:R-:W-:Y:S05]  /*7c50*/  @!P0 BRA `(.L_x_2448) ;  /* 0xffffffb000008947 */ /* 0x000fea000383ffff */
[----:B------:R-:W-:Y:S05]  /*7c60*/  EXIT ;  /* 0x000000000000794d */ /* 0x000fea0003800000 */
.L_x_2447:
[----:B------:R-:W2:Y:S02]  /*7c70*/  LD.E R0, [R2.64+0x4] ;  /* 0x0000040602007980 */ /* 0x000ea4000c101900 */
[----:B0-2---:R-:W-:-:S05]  /*7c80*/  IMAD.IADD R5, R23, 0x1, R0 ;  /* 0x0000000117057824 */ /* 0x005fca00078e0200 */
[----:B------:R-:W-:Y:S01]  /*7c90*/  ST.E [R2.64+0x4], R5 ;  /* 0x0000040502007985 */ /* 0x000fe2000c101906 */
[----:B------:R-:W-:Y:S05]  /*7ca0*/  EXIT ;  /* 0x000000000000794d */ /* 0x000fea0003800000 */
.L_x_2449:
        /* <DEDUP_REMOVED lines=13> */
.L_x_3306:


//--------------------- .text._Z23gemm_half_q_half_kernelILi2ELi4ELb1ELb0ELi64EEvPK6__halfPKjS4_S2_PS0_iiiiPKtS7_iiiiiibS2_i --------------------------
	.section	.text._Z23gemm_half_q_half_kernelILi2ELi4ELb1ELb0ELi64EEvPK6__halfPKjS4_S2_PS0_iiiiPKtS7_iiiiiibS2_i,"ax",@progbits
	.sectioninfo	@"SHI_REGISTERS=94"
	.align	128
        .global         _Z23gemm_half_q_half_kernelILi2ELi4ELb1ELb0ELi64EEvPK6__halfPKjS4_S2_PS0_iiiiPKtS7_iiiiiibS2_i
        .type           _Z23gemm_half_q_half_kernelILi2ELi4ELb1ELb0ELi64EEvPK6__halfPKjS4_S2_PS0_iiiiPKtS7_iiiiiibS2_i,@function
        .size           _Z23gemm_half_q_half_kernelILi2ELi4ELb1ELb0ELi64EEvPK6__halfPKjS4_S2_PS0_iiiiPKtS7_iiiiiibS2_i,(.L_x_3307 - _Z23gemm_half_q_half_kernelILi2ELi4ELb1ELb0ELi64EEvPK6__halfPKjS4_S2_PS0_iiiiPKtS7_iiiiiibS2_i)
        .other          _Z23gemm_half_q_half_kernelILi2ELi4ELb1ELb0ELi64EEvPK6__halfPKjS4_S2_PS0_iiiiPKtS7_iiiiiibS2_i,@"STO_CUDA_ENTRY STV_DEFAULT"
_Z23gemm_half_q_half_kernelILi2ELi4ELb1ELb0ELi64EEvPK6__halfPKjS4_S2_PS0_iiiiPKtS7_iiiiiibS2_i:
.text._Z23gemm_half_q_half_kernelILi2ELi4ELb1ELb0ELi64EEvPK6__halfPKjS4_S2_PS0_iiiiPKtS7_iiiiiibS2_i:
        /* <DEDUP_REMOVED lines=25> */
.L_x_2450:
        /* <DEDUP_REMOVED lines=33> */
.L_x_2455:
        /* <DEDUP_REMOVED lines=17> */
.L_x_2454:
        /* <DEDUP_REMOVED lines=17> */
.L_x_2453:
        /* <DEDUP_REMOVED lines=13> */
.L_x_2457:
        /* <DEDUP_REMOVED lines=17> */
.L_x_2456:
        /* <DEDUP_REMOVED lines=15> */
.L_x_2452:
[----:B------:R-:W-:Y:S05]  /*0890*/  BSYNC B0 ;  /* 0x0000000000007941 */ /* 0x000fea0003800000 */
.L_x_2451:
        /* <DEDUP_REMOVED lines=18> */
.L_x_2460:
        /* <DEDUP_REMOVED lines=11> */
.L_x_2459:
        /* <DEDUP_REMOVED lines=10> */
.L_x_2458:
        /* <DEDUP_REMOVED lines=60> */
.L_x_2462:
        /* <DEDUP_REMOVED lines=43> */
.L_x_2461:
        /* <DEDUP_REMOVED lines=25> */
.L_x_2466:
        /* <DEDUP_REMOVED lines=10> */
[----:B-----5:R-:W5:Y:S04]  /*13b0*/  LDG.E.128.CONSTANT R12, [R12.64] ;  /* 0x000000060c0c7981 */ /* 0x020f68000c1e9d00 */
        /* <DEDUP_REMOVED lines=14> */
[----:B------:R-:W-:Y:S02]  /*14a0*/  SHF.R.U32.HI R19, RZ, 0xe, R9 ;  /* 0x0000000eff137819 */ /* 0x000fe40000011609 */
[----:B------:R-:W-:Y:S02]  /*14b0*/  LOP3.LUT R18, R18, 0x10001, RZ, 0xc0, !PT ;  /* 0x0001000112127812 */ /* 0x000fe400078ec0ff */
[----:B------:R-:W-:Y:S02]  /*14c0*/  SHF.R.U32.HI R3, RZ, 0xe, R8 ;  /* 0x0000000eff037819 */ /* 0x000fe40000011608 */
[----:B------:R-:W-:Y:S02]  /*14d0*/  SHF.R.U32.HI R23, RZ, 0xe, R11 ;  /* 0x0000000eff177819 */ /* 0x000fe4000001160b */
[----:B------:R-:W-:-:S02]  /*14e0*/  LOP3.LUT R2, R2, 0x10001, RZ, 0xc0, !PT ;  /* 0x0001000102027812 */ /* 0x000fc400078ec0ff */
[----:B------:R-:W-:Y:S02]  /*14f0*/  LOP3.LUT R22, R22, 0x10001, RZ, 0xc0, !PT ;  /* 0x0001000116167812 */ /* 0x000fe400078ec0ff */
[--C-:B------:R-:W-:Y:S02]  /*1500*/  SHF.R.U32.HI R21, RZ, 0xe, R10.reuse ;  /* 0x0000000eff157819 */ /* 0x100fe4000001160a */
        /* <DEDUP_REMOVED lines=11> */
[----:B------:R-:W-:Y:S02]  /*15c0*/  SHF.R.U32.HI R28, RZ, 0x6, R12 ;  /* 0x00000006ff1c7819 */ /* 0x000fe4000001160c */
[C---:B------:R-:W-:Y:S02]  /*15d0*/  LOP3.LUT R16, R12.reuse, 0x380038, RZ, 0xc0, !PT ;  /* 0x003800380c107812 */ /* 0x040fe400078ec0ff */
[----:B------:R-:W-:Y:S02]  /*15e0*/  LOP3.LUT R74, R12, 0x70007, RZ, 0xc0, !PT ;  /* 0x000700070c4a7812 */ /* 0x000fe400078ec0ff */
[----:B------:R-:W-:Y:S02]  /*15f0*/  LOP3.LUT R17, R13, 0x380038, RZ, 0xc0, !PT ;  /* 0x003800380d117812 */ /* 0x000fe400078ec0ff */
[----:B------:R-:W-:-:S02]  /*1600*/  LOP3.LUT R12, R15, 0x380038, RZ, 0xc0, !PT ;  /* 0x003800380f0c7812 */ /* 0x000fc400078ec0ff */
[----:B------:R-:W-:Y:S02]  /*1610*/  SHF.R.U32.HI R31, RZ, 0x6, R15 ;  /* 0x00000006ff1f7819 */ /* 0x000fe4000001160f */
[----:B------:R-:W-:Y:S02]  /*1620*/  LOP3.LUT R77, R15, 0x70007, RZ, 0xc0, !PT ;  /* 0x000700070f4d7812 */ /* 0x000fe400078ec0ff */
[----:B------:R-:W-:Y:S02]  /*1630*/  SHF.R.U32.HI R29, RZ, 0x6, R13 ;  /* 0x00000006ff1d7819 */ /* 0x000fe4000001160d */
[----:B------:R-:W-:Y:S02]  /*1640*/  LOP3.LUT R75, R13, 0x70007, RZ, 0xc0, !PT ;  /* 0x000700070d4b7812 */ /* 0x000fe400078ec0ff */
[----:B------:R-:W-:Y:S02]  /*1650*/  LOP3.LUT R15, R9, 0x380038, RZ, 0xc0, !PT ;  /* 0x00380038090f7812 */ /* 0x000fe400078ec0ff */
[----:B------:R-:W-:-:S02]  /*1660*/  SHF.R.U32.HI R39, RZ, 0x6, R9 ;  /* 0x00000006ff277819 */ /* 0x000fc40000011609 */
[----:B------:R-:W-:Y:S01]  /*1670*/  LOP3.LUT R55, R9, 0x70007, RZ, 0xc0, !PT ;  /* 0x0007000709377812 */ /* 0x000fe200078ec0ff */
[----:B------:R-:W-:Y:S01]  /*1680*/  IMAD.MOV.U32 R9, RZ, RZ, 0x3000 ;  /* 0x00003000ff097424 */ /* 0x000fe200078e00ff */
[C---:B------:R-:W-:Y:S02]  /*1690*/  LOP3.LUT R13, R14.reuse, 0x380038, RZ, 0xc0, !PT ;  /* 0x003800380e0d7812 */ /* 0x040fe400078ec0ff */
[----:B------:R-:W-:Y:S02]  /*16a0*/  SHF.R.U32.HI R30, RZ, 0x6, R14 ;  /* 0x00000006ff1e7819 */ /* 0x000fe4000001160e */
[----:B------:R-:W-:Y:S02]  /*16b0*/  LOP3.LUT R76, R14, 0x70007, RZ, 0xc0, !PT ;  /* 0x000700070e4c7812 */ /* 0x000fe400078ec0ff */
[----:B------:R-:W-:Y:S02]  /*16c0*/  LOP3.LUT R72, R10, 0x64006400, RZ, 0xfc, !PT ;  /* 0x640064000a487812 */ /* 0x000fe400078efcff */
[----:B------:R-:W-:-:S02]  /*16d0*/  LOP3.LUT R14, R8, 0x380038, RZ, 0xc0, !PT ;  /* 0x00380038080e7812 */ /* 0x000fc400078ec0ff */
[----:B------:R-:W-:Y:S01]  /*16e0*/  SHF.R.U32.HI R38, RZ, 0x6, R8 ;  /* 0x00000006ff267819 */ /* 0x000fe20000011608 */
[-C--:B------:R-:W-:Y:S01]  /*16f0*/  HFMA2 R63, R72, R9.reuse.H0_H0, -132, -132 ;  /* 0xd820d820483f7431 */ /* 0x080fe20000040009 */
        /* <DEDUP_REMOVED lines=54> */
[----:B------:R-:W-:Y:S02]  /*1a60*/  LOP3.LUT R21, R20, 0x40004, R21, 0xf8, !PT ;  /* 0x0004000414157812 */ /* 0x000fe400078ef815 */
[----:B------:R-:W-:-:S02]  /*1a70*/  LOP3.LUT R20, R19, 0x40004, R6, 0xf8, !PT ;  /* 0x0004000413147812 */ /* 0x000fc400078ef806 */
[----:B------:R-:W-:Y:S02]  /*1a80*/  LOP3.LUT R6, R28, 0x380038, RZ, 0xc0, !PT ;  /* 0x003800381c067812 */ /* 0x000fe400078ec0ff */
[--C-:B------:R-:W-:Y:S02]  /*1a90*/  SHF.R.U32.HI R23, RZ, 0xd, R5.reuse ;  /* 0x0000000dff177819 */ /* 0x100fe40000011605 */
[C---:B------:R-:W-:Y:S02]  /*1aa0*/  LOP3.LUT R3, R5.reuse, 0x380038, RZ, 0xc0, !PT ;  /* 0x0038003805037812 */ /* 0x040fe400078ec0ff */
[----:B------:R-:W-:Y:S02]  /*1ab0*/  SHF.R.U32.HI R25, RZ, 0x6, R5 ;  /* 0x00000006ff197819 */ /* 0x000fe40000011605 */
[----:B------:R-:W-:Y:S02]  /*1ac0*/  LOP3.LUT R42, R5, 0x70007, RZ, 0xc0, !PT ;  /* 0x00070007052a7812 */ /* 0x000fe400078ec0ff */
[----:B------:R-:W-:-:S02]  /*1ad0*/  LOP3.LUT R5, R7, 0x380038, RZ, 0xc0, !PT ;  /* 0x0038003807057812 */ /* 0x000fc400078ec0ff */
[----:B------:R-:W-:Y:S02]  /*1ae0*/  LOP3.LUT R6, R6, 0x64006400, RZ, 0xfc, !PT ;  /* 0x6400640006067812 */ /* 0x000fe400078efcff */
[----:B------:R-:W-:Y:S02]  /*1af0*/  LOP3.LUT R80, R5, 0x64006400, RZ, 0xfc, !PT ;  /* 0x6400640005507812 */ /* 0x000fe400078efcff */
[----:B------:R-:W-:Y:S01]  /*1b00*/  LOP3.LUT R22, R11, 0x40004, R22, 0xf8, !PT ;  /* 0x000400040b167812 */ /* 0x000fe200078ef816 */
[-C--:B------:R-:W-:Y:S01]  /*1b10*/  HFMA2 R72, R6, R9.reuse.H0_H0, -132, -132 ;  /* 0xd820d82006487431 */ /* 0x080fe20000040009 */
        /* <DEDUP_REMOVED lines=24> */
[----:B------:R-:W-:Y:S02]  /*1ca0*/  SHF.R.U32.HI R27, RZ, 0x6, R7 ;  /* 0x00000006ff1b7819 */ /* 0x000fe40000011607 */
[----:B------:R-:W-:Y:S01]  /*1cb0*/  LOP3.LUT R44, R7, 0x70007, RZ, 0xc0, !PT ;  /* 0x00070007072c7812 */ /* 0x000fe200078ec0ff */
[----:B------:R-:W-:Y:S01]  /*1cc0*/  HFMA2 R59, R59, R0.H0_H0, -20, -20 ;  /* 0xcd00cd003b3b7431 */ /* 0x000fe20000040000 */
        /* <DEDUP_REMOVED lines=15> */
[----:B------:R-:W-:Y:S02]  /*1dc0*/  LOP3.LUT R32, R7, 0x64006400, RZ, 0xfc, !PT ;  /* 0x6400640007207812 */ /* 0x000fe400078efcff */
[C---:B------:R-:W-:Y:S02]  /*1dd0*/  LOP3.LUT R7, R27.reuse, 0x380038, RZ, 0xc0, !PT ;  /* 0x003800381b077812 */ /* 0x040fe400078ec0ff */
[----:B------:R-:W-:Y:S01]  /*1de0*/  LOP3.LUT R51, R8, 0x64006400, RZ, 0xfc, !PT ;  /* 0x6400640008337812 */ /* 0x000fe200078efcff */
[----:B------:R-:W-:Y:S01]  /*1df0*/  HFMA2 R32, R32, R9.H0_H0, -132, -132 ;  /* 0xd820d82020207431 */ /* 0x000fe20000040009 */
        /* <DEDUP_REMOVED lines=11> */
[C---:B------:R-:W-:Y:S01]  /*1eb0*/  LOP3.LUT R7, R39.reuse, 0x1c001c0, RZ, 0xc0, !PT ;  /* 0x01c001c027077812 */ /* 0x040fe200078ec0ff */
        /* <DEDUP_REMOVED lines=136> */
.L_x_2465:
        /* <DEDUP_REMOVED lines=77> */
.L_x_2464:
        /* <DEDUP_REMOVED lines=8> */
.L_x_2463:
        /* <DEDUP_REMOVED lines=18> */
.L_x_2470:
[----:B------:R-:W1:Y:S02]  /*2db0*/  LDS R6, [R4] ;  /* 0x0000000004067984 */ /* 0x000e640000000800 */
[----:B-1----:R-:W-:-:S06]  /*2dc0*/  HADD2 R7, R6, R37 ;  /* 0x0000002506077230 */ /* 0x002fcc0000000000 */
[----:B------:R-:W1:Y:S02]  /*2dd0*/  ATOMS.CAST.SPIN R7, [R4], R6, R7 ;  /* 0x000000060407738d */ /* 0x000e640001800007 */
[----:B-1----:R-:W-:-:S13]  /*2de0*/  ISETP.EQ.U32.AND P0, PT, R7, 0x1, PT ;  /* 0x000000010700780c */ /* 0x002fda0003f02070 */
[----:B------:R-:W-:Y:S05]  /*2df0*/  @!P0 BRA `(.L_x_2470) ;  /* 0xffffffb000008947 */ /* 0x000fea000383ffff */
[----:B------:R-:W-:Y:S05]  /*2e00*/  BRA `(.L_x_2468) ;  /* 0x0000003000007947 */ /* 0x000fea0003800000 */
.L_x_2469:
[----:B------:R-:W2:Y:S02]  /*2e10*/  LD.E R4, [R2.64] ;  /* 0x0000000602047980 */ /* 0x000ea4000c101900 */
[----:B--2---:R-:W-:-:S05]  /*2e20*/  IMAD.IADD R7, R37, 0x1, R4 ;  /* 0x0000000125077824 */ /* 0x004fca00078e0204 */
[----:B------:R1:W-:Y:S02]  /*2e30*/  ST.E [R2.64], R7 ;  /* 0x0000000702007985 */ /* 0x0003e4000c101906 */
.L_x_2468:
[----:B------:R-:W-:Y:S05]  /*2e40*/  BSYNC B0 ;  /* 0x0000000000007941 */ /* 0x000fea0003800000 */
.L_x_2467:
[----:B------:R-:W2:Y:S01]  /*2e50*/  ATOM.E.ADD.F16x2.RN.STRONG.GPU P0, RZ, [R2.64+0x4], R36 ;  /* 0x0000042402ff798a */ /* 0x000ea2000810e9c6 */
[----:B------:R-:W-:Y:S01]  /*2e60*/  BSSY B0, `(.L_x_2471) ;  /* 0x000000f000007945 */ /* 0x000fe20003800000 */
[----:B--2---:R-:W-:Y:S05]  /*2e70*/  @P0 BRA `(.L_x_2472) ;  /* 0x000000d000000947 */ /* 0x004fea0003800000 */
[----:B------:R-:W2:Y:S02]  /*2e80*/  QSPC.E.S P0, RZ, [R2+0x4] ;  /* 0x0000040002ff73aa */ /* 0x000ea40000000500 */
[----:B--2---:R-:W-:Y:S05]  /*2e90*/  @!P0 BRA `(.L_x_2473) ;  /* 0x0000008000008947 */ /* 0x004fea0003800000 */
[----:B-1----:R-:W-:-:S04]  /*2ea0*/  IADD3 R2, R2, 0x4, RZ ;  /* 0x0000000402027810 */ /* 0x002fc80007ffe0ff */
[----:B------:R-:W-:-:S05]  /*2eb0*/  LOP3.LUT R2, R2, 0xffffff, RZ, 0xc0, !PT ;  /* 0x00ffffff02027812 */ /* 0x000fca00078ec0ff */
.L_x_2474:
[----:B------:R-:W1:Y:S02]  /*2ec0*/  LDS R6, [R2] ;  /* 0x0000000002067984 */ /* 0x000e640000000800 */
[----:B-1----:R-:W-:-:S10]  /*2ed0*/  HFMA2.MMA R7, R6, 1, 1, R36 ;  /* 0x3c003c0006077835 */ /* 0x002fd40000000024 */
[----:B------:R-:W1:Y:S02]  /*2ee0*/  ATOMS.CAST.SPIN R7, [R2], R6, R7 ;  /* 0x000000060207738d */ /* 0x000e640001800007 */
[----:B-1----:R-:W-:-:S13]  /*2ef0*/  ISETP.EQ.U32.AND P0, PT, R7, 0x1, PT ;  /* 0x000000010700780c */ /* 0x002fda0003f02070 */
[----:B------:R-:W-:Y:S05]  /*2f00*/  @!P0 BRA `(.L_x_2474) ;  /* 0xffffffb000008947 */ /* 0x000fea000383ffff */
[----:B------:R-:W-:Y:S05]  /*2f10*/  BRA `(.L_x_2472) ;  /* 0x0000003000007947 */ /* 0x000fea0003800000 */
.L_x_2473:
[----:B------:R-:W2:Y:S02]  /*2f20*/  LD.E R4, [R2.64+0x4] ;  /* 0x0000040602047980 */ /* 0x000ea4000c101900 */
[----:B-12---:R-:W-:-:S05]  /*2f30*/  IMAD.IADD R7, R36, 0x1, R4 ;  /* 0x0000000124077824 */ /* 0x006fca00078e0204 */
[----:B------:R1:W-:Y:S02]  /*2f40*/  ST.E [R2.64+0x4], R7 ;  /* 0x0000040702007985 */ /* 0x0003e4000c101906 */
.L_x_2472:
[----:B------:R-:W-:Y:S05]  /*2f50*/  BSYNC B0 ;  /* 0x0000000000007941 */ /* 0x000fea0003800000 */
.L_x_2471:
        /* <DEDUP_REMOVED lines=10> */
.L_x_2478:
[----:B------:R-:W1:Y:S02]  /*3000*/  LDS R4, [R0] ;  /* 0x0000000000047984 */ /* 0x000e640000000800 */
[----:B-1----:R-:W-:-:S06]  /*3010*/  HADD2 R5, R4, R35 ;  /* 0x0000002304057230 */ /* 0x002fcc0000000000 */
[----:B------:R-:W1:Y:S02]  /*3020*/  ATOMS.CAST.SPIN R5, [R0], R4, R5 ;  /* 0x000000040005738d */ /* 0x000e640001800005 */
[----:B-1----:R-:W-:-:S13]  /*3030*/  ISETP.EQ.U32.AND P0, PT, R5, 0x1, PT ;  /* 0x000000010500780c */ /* 0x002fda0003f02070 */
[----:B------:R-:W-:Y:S05]  /*3040*/  @!P0 BRA `(.L_x_2478) ;  /* 0xffffffb000008947 */ /* 0x000fea000383ffff */
[----:B------:R-:W-:Y:S05]  /*3050*/  BRA `(.L_x_2476) ;  /* 0x0000003000007947 */ /* 0x000fea0003800000 */
.L_x_2477:
[----:B------:R-:W2:Y:S02]  /*3060*/  LD.E R0, [R2.64] ;  /* 0x0000000602007980 */ /* 0x000ea4000c101900 */
[----:B--2---:R-:W-:-:S05]  /*3070*/  IMAD.IADD R5, R35, 0x1, R0 ;  /* 0x0000000123057824 */ /* 0x004fca00078e0200 */
[----:B------:R1:W-:Y:S02]  /*3080*/  ST.E [R2.64], R5 ;  /* 0x0000000502007985 */ /* 0x0003e4000c101906 */
.L_x_2476:
[----:B------:R-:W-:Y:S05]  /*3090*/  BSYNC B0 ;  /* 0x0000000000007941 */ /* 0x000fea0003800000 */
.L_x_2475:
[----:B------:R-:W2:Y:S02]  /*30a0*/  ATOM.E.ADD.F16x2.RN.STRONG.GPU P0, RZ, [R2.64+0x4], R34 ;  /* 0x0000042202ff798a */ /* 0x000ea4000810e9c6 */
[----:B--2---:R-:W-:Y:S05]  /*30b0*/  @P0 EXIT ;  /* 0x000000000000094d */ /* 0x004fea0003800000 */
[----:B------:R-:W2:Y:S02]  /*30c0*/  QSPC.E.S P0, RZ, [R2+0x4] ;  /* 0x0000040002ff73aa */ /* 0x000ea40000000500 */
[----:B--2---:R-:W-:Y:S05]  /*30d0*/  @!P0 BRA `(.L_x_2479) ;  /* 0x0000008000008947 */ /* 0x004fea0003800000 */
[----:B-1----:R-:W-:-:S04]  /*30e0*/  IADD3 R2, R2, 0x4, RZ ;  /* 0x0000000402027810 */ /* 0x002fc80007ffe0ff */
[----:B------:R-:W-:-:S05]  /*30f0*/  LOP3.LUT R2, R2, 0xffffff, RZ, 0xc0, !PT ;  /* 0x00ffffff02027812 */ /* 0x000fca00078ec0ff */
.L_x_2480:
[----:B------:R-:W1:Y:S02]  /*3100*/  LDS R4, [R2] ;  /* 0x0000000002047984 */ /* 0x000e640000000800 */
[----:B-1----:R-:W-:-:S10]  /*3110*/  HFMA2.MMA R5, R4, 1, 1, R34 ;  /* 0x3c003c0004057835 */ /* 0x002fd40000000022 */
[----:B------:R-:W1:Y:S02]  /*3120*/  ATOMS.CAST.SPIN R5, [R2], R4, R5 ;  /* 0x000000040205738d */ /* 0x000e640001800005 */
[----:B-1----:R-:W-:-:S13]  /*3130*/  ISETP.EQ.U32.AND P0, PT, R5, 0x1, PT ;  /* 0x000000010500780c */ /* 0x002fda0003f02070 */
[----:B------:R-:W-:Y:S05]  /*3140*/  @!P0 BRA `(.L_x_2480) ;  /* 0xffffffb000008947 */ /* 0x000fea000383ffff */
[----:B------:R-:W-:Y:S05]  /*3150*/  EXIT ;  /* 0x000000000000794d */ /* 0x000fea0003800000 */
.L_x_2479:
[----:B------:R-:W2:Y:S02]  /*3160*/  LD.E R0, [R2.64+0x4] ;  /* 0x0000040602007980 */ /* 0x000ea4000c101900 */
[----:B-12---:R-:W-:-:S05]  /*3170*/  IMAD.IADD R5, R34, 0x1, R0 ;  /* 0x0000000122057824 */ /* 0x006fca00078e0200 */
[----:B------:R-:W-:Y:S01]  /*3180*/  ST.E [R2.64+0x4], R5 ;  /* 0x0000040502007985 */ /* 0x000fe2000c101906 */
[----:B------:R-:W-:Y:S05]  /*3190*/  EXIT ;  /* 0x000000000000794d */ /* 0x000fea0003800000 */
.L_x_2481:
        /* <DEDUP_REMOVED lines=14> */
.L_x_3307:


//--------------------- .text._Z23gemm_half_q_half_kernelILi2ELi6ELb1ELb0ELi64EEvPK6__halfPKjS4_S2_PS0_iiiiPKtS7_iiiiiibS2_i --------------------------
	.section	.text._Z23gemm_half_q_half_kernelILi2ELi6ELb1ELb0ELi64EEvPK6__halfPKjS4_S2_PS0_iiiiPKtS7_iiiiiibS2_i,"ax",@progbits
	.sectioninfo	@"SHI_REGISTERS=95"
	.align	128
        .global         _Z23gemm_half_q_half_kernelILi2ELi6ELb1ELb0ELi64EEvPK6__halfPKjS4_S2_PS0_iiiiPKtS7_iiiiiibS2_i
        .type           _Z23gemm_half_q_half_kernelILi2ELi6ELb1ELb0ELi64EEvPK6__halfPKjS4_S2_PS0_iiiiPKtS7_iiiiiibS2_i,@function
        .size           _Z23gemm_half_q_half_kernelILi2ELi6ELb1ELb0ELi64EEvPK6__halfPKjS4_S2_PS0_iiiiPKtS7_iiiiiibS2_i,(.L_x_3308 - _Z23gemm_half_q_half_kernelILi2ELi6ELb1ELb0ELi64EEvPK6__halfPKjS4_S2_PS0_iiiiPKtS7_iiiiiibS2_i)
        .other          _Z23gemm_half_q_half_kernelILi2ELi6ELb1ELb0ELi64EEvPK6__halfPKjS4_S2_PS0_iiiiPKtS7_iiiiiibS2_i,@"STO_CUDA_ENTRY STV_DEFAULT"
_Z23gemm_half_q_half_kernelILi2ELi6ELb1ELb0ELi64EEvPK6__halfPKjS4_S2_PS0_iiiiPKtS7_iiiiiibS2_i:
.text._Z23gemm_half_q_half_kernelILi2ELi6ELb1ELb0ELi64EEvPK6__halfPKjS4_S2_PS0_iiiiPKtS7_iiiiiibS2_i:
        /* <DEDUP_REMOVED lines=25> */
.L_x_2482:
        /* <DEDUP_REMOVED lines=33> */
.L_x_2487:
        /* <DEDUP_REMOVED lines=17> */
.L_x_2486:
        /* <DEDUP_REMOVED lines=17> */
.L_x_2485:
        /* <DEDUP_REMOVED lines=13> */
.L_x_2489:
        /* <DEDUP_REMOVED lines=17> */
.L_x_2488:
        /* <DEDUP_REMOVED lines=15> */
.L_x_2484:
[----:B------:R-:W-:Y:S05]  /*0890*/  BSYNC B0 ;  /* 0x0000000000007941 */ /* 0x000fea0003800000 */
.L_x_2483:
        /* <DEDUP_REMOVED lines=18> */
.L_x_2492:
        /* <DEDUP_REMOVED lines=11> */
.L_x_2491:
        /* <DEDUP_REMOVED lines=10> */
.L_x_2490:
        /* <DEDUP_REMOVED lines=14> */
.L_x_2494:
        /* <DEDUP_REMOVED lines=43> */
.L_x_2493:
        /* <DEDUP_REMOVED lines=72> */
.L_x_2498:
[C---:B------:R-:W-:Y:S01]  /*1320*/  ISETP.NE.AND P2, PT, R19.reuse, R26, PT ;  /* 0x0000001a1300720c */ /* 0x040fe20003f45270 */
[----:B------:R-:W-:Y:S01]  /*1330*/  IMAD.MOV.U32 R25, RZ, RZ, 0x4 ;  /* 0x00000004ff197424 */ /* 0x000fe200078e00ff */
[----:B-----5:R0:W5:Y:S11]  /*1340*/  LDG.E.128.CONSTANT R12, [R2.64] ;  /* 0x00000006020c7981 */ /* 0x020176000c1e9d00 */
[----:B------:R-:W-:Y:S01]  /*1350*/  @!P2 IADD3 R20, R20, 0x1, RZ ;  /* 0x000000011414a810 */ /* 0x000fe20007ffe0ff */
[----:B------:R-:W-:-:S02]  /*1360*/  @!P2 IMAD.SHL.U32 R4, R19, 0x2, RZ ;  /* 0x000000021304a824 */ /* 0x000fc400078e00ff */
[----:B------:R-:W-:Y:S02]  /*1370*/  @!P2 IMAD.MOV.U32 R5, RZ, RZ, 0x2 ;  /* 0x00000002ff05a424 */ /* 0x000fe400078e00ff */
[----:B------:R-:W-:Y:S02]  /*1380*/  @!P2 IMAD R27, R20, 0x8, R1 ;  /* 0x00000008141ba824 */ /* 0x000fe400078e0201 */
[----:B------:R-:W-:-:S03]  /*1390*/  @!P2 IMAD.WIDE R4, R4, R5, c[0x0][0x198] ;  /* 0x000066000404a625 */ /* 0x000fc600078e0205 */
        /* <DEDUP_REMOVED lines=43> */
[----:B------:R-:W-:Y:S02]  /*1650*/  LOP3.LUT R34, R29, 0x20002, R32, 0xf8, !PT ;  /* 0x000200021d227812 */ /* 0x000fe400078ef820 */
[----:B------:R-:W-:Y:S02]  /*1660*/  LOP3.LUT R35, R35, 0x10001, RZ, 0xc0, !PT ;  /* 0x0001000123237812 */ /* 0x000fe400078ec0ff */
[----:B------:R-:W-:Y:S02]  /*1670*/  LOP3.LUT R39, R39, 0x10001, RZ, 0xc0, !PT ;  /* 0x0001000127277812 */ /* 0x000fe400078ec0ff */
[----:B------:R-:W-:Y:S02]  /*1680*/  ISETP.NE.AND P2, PT, R11, RZ, PT ;  /* 0x000000ff0b00720c */ /* 0x000fe40003f45270 */
[----:B------:R-:W-:Y:S02]  /*1690*/  LOP3.LUT R33, R33, 0x20002, R38, 0xf8, !PT ;  /* 0x0002000221217812 */ /* 0x000fe400078ef826 */
[----:B------:R-:W-:-:S02]  /*16a0*/  LOP3.LUT R44, R35, 0x20002, R42, 0xf8, !PT ;  /* 0x00020002232c7812 */ /* 0x000fc400078ef82a */
[----:B------:R-:W-:Y:S02]  /*16b0*/  LOP3.LUT R50, R39, 0x20002, R48, 0xf8, !PT ;  /* 0x0002000227327812 */ /* 0x000fe400078ef830 */
[----:B------:R-:W-:Y:S02]  /*16c0*/  LOP3.LUT R37, R14, 0x380038, RZ, 0xc0, !PT ;  /* 0x003800380e257812 */ /* 0x000fe400078ec0ff */
[----:B------:R-:W-:Y:S02]  /*16d0*/  SHF.R.U32.HI R65, RZ, 0x6, R12 ;  /* 0x00000006ff417819 */ /* 0x000fe4000001160c */
        /* <DEDUP_REMOVED lines=8> */
[----:B------:R-:W-:Y:S02]  /*1760*/  LOP3.LUT R30, R15, 0x380038, RZ, 0xc0, !PT ;  /* 0x003800380f1e7812 */ /* 0x000fe400078ec0ff */
[----:B------:R-:W-:Y:S01]  /*1770*/  LOP3.LUT R43, R13, 0x380038, RZ, 0xc0, !PT ;  /* 0x003800380d2b7812 */ /* 0x000fe200078ec0ff */
        /* <DEDUP_REMOVED lines=41> */
[----:B------:R-:W-:-:S02]  /*1a10*/  LOP3.LUT R33, R64, 0x380038, RZ, 0xc0, !PT ;  /* 0x0038003840217812 */ /* 0x000fc400078ec0ff */
[----:B------:R-:W-:Y:S02]  /*1a20*/  LOP3.LUT R6, R34, 0x40004, R29, 0xf8, !PT ;  /* 0x0004000422067812 */ /* 0x000fe400078ef81d */
[----:B------:R-:W-:Y:S02]  /*1a30*/  LOP3.LUT R34, R8, 0x380038, RZ, 0xc0, !PT ;  /* 0x0038003808227812 */ /* 0x000fe400078ec0ff */
[----:B------:R-:W-:Y:S02]  /*1a40*/  LOP3.LUT R37, R33, 0x64006400, RZ, 0xfc, !PT ;  /* 0x6400640021257812 */ /* 0x000fe400078efcff */
        /* <DEDUP_REMOVED lines=34> */
[----:B------:R-:W-:Y:S02]  /*1c70*/  LOP3.LUT R5, R44, 0x40004, R5, 0xf8, !PT ;  /* 0x000400042c057812 */ /* 0x000fe400078ef805 */
        /* <DEDUP_REMOVED lines=175> */
.L_x_2497:
        /* <DEDUP_REMOVED lines=77> */
.L_x_2496:
[----:B-1----:R-:W-:Y:S01]  /*2c40*/  IADD3 R19, R19, 0x20, RZ ;  /* 0x0000002013137810 */ /* 0x002fe20007ffe0ff */
[----:B------:R-:W-:Y:S01]  /*2c50*/  UIADD3 UR4, UR4, 0x40, URZ ;  /* 0x0000004004047890 */ /* 0x000fe2000fffe03f */
[----:B------:R-:W-:Y:S02]  /*2c60*/  IMAD.WIDE R2, R25, c[0x0][0x18c], R2 ;  /* 0x0000630019027a25 */ /* 0x000fe400078e0202 */
[C---:B------:R-:W-:Y:S02]  /*2c70*/  ISETP.GE.AND P2, PT, R19.reuse, c[0x0][0x1b8], PT ;  /* 0x00006e0013007a0c */ /* 0x040fe40003f46270 */
[----:B------:R-:W-:-:S13]  /*2c80*/  ISETP.LT.AND P3, PT, R19, R18, PT ;  /* 0x000000121300720c */ /* 0x000fda0003f61270 */
[----:B------:R-:W-:Y:S05]  /*2c90*/  @!P2 BRA P3, `(.L_x_2498) ;  /* 0xffffe6800000a947 */ /* 0x000fea000183ffff */
.L_x_2495:
        /* <DEDUP_REMOVED lines=12> */
.L_x_2502:
        /* <DEDUP_REMOVED lines=163> */
.L_x_2501:
        /* <DEDUP_REMOVED lines=44> */
.L_x_2500:
[----:B------:R-:W-:Y:S01]  /*3a50*/  IADD3 R19, R19, 0x10, RZ ;  /* 0x0000001013137810 */ /* 0x000fe20007ffe0ff */
[----:B------:R-:W-:Y:S01]  /*3a60*/  UIADD3 UR4, UR4, 0x20, URZ ;  /* 0x0000002004047890 */ /* 0x000fe2000fffe03f */
[----:B------:R-:W-:Y:S02]  /*3a70*/  LEA R2, P3, R13, R2, 0x2 ;  /* 0x000000020d027211 */ /* 0x000fe400078610ff */
[C---:B------:R-:W-:Y:S02]  /*3a80*/  ISETP.GE.AND P2, PT, R19.reuse, c[0x0][0x1bc], PT ;  /* 0x00006f0013007a0c */ /* 0x040fe40003f46270 */
[----:B------:R-:W-:Y:S01]  /*3a90*/  ISETP.LT.AND P4, PT, R19, R18, PT ;  /* 0x000000121300720c */ /* 0x000fe20003f81270 */
[----:B------:R-:W-:-:S12]  /*3aa0*/  IMAD.X R3, R3, 0x1, R12, P3 ;  /* 0x0000000103037824 */ /* 0x000fd800018e060c */
[----:B------:R-:W-:Y:S05]  /*3ab0*/  @!P2 BRA P4, `(.L_x_2502) ;  /* 0xfffff2a00000a947 */ /* 0x000fea000203ffff */
.L_x_2499:
        /* <DEDUP_REMOVED lines=18> */
.L_x_2506:
[----:B------:R-:W0:Y:S02]  /*3be0*/  LDS R6, [R4] ;  /* 0x0000000004067984 */ /* 0x000e240000000800 */
[----:B0-----:R-:W-:-:S06]  /*3bf0*/  HADD2 R7, R6, R21 ;  /* 0x0000001506077230 */ /* 0x001fcc0000000000 */
[----:B------:R-:W0:Y:S02]  /*3c00*/  ATOMS.CAST.SPIN R7, [R4], R6, R7 ;  /* 0x000000060407738d */ /* 0x000e240001800007 */
[----:B0-----:R-:W-:-:S13]  /*3c10*/  ISETP.EQ.U32.AND P0, PT, R7, 0x1, PT ;  /* 0x000000010700780c */ /* 0x001fda0003f02070 */
[----:B------:R-:W-:Y:S05]  /*3c20*/  @!P0 BRA `(.L_x_2506) ;  /* 0xffffffb000008947 */ /* 0x000fea000383ffff */
[----:B------:R-:W-:Y:S05]  /*3c30*/  BRA `(.L_x_2504) ;  /* 0x0000003000007947 */ /* 0x000fea0003800000 */
.L_x_2505:
[----:B------:R-:W2:Y:S02]  /*3c40*/  LD.E R4, [R2.64] ;  /* 0x0000000602047980 */ /* 0x000ea4000c101900 */
[----:B--2---:R-:W-:-:S05]  /*3c50*/  IMAD.IADD R7, R21, 0x1, R4 ;  /* 0x0000000115077824 */ /* 0x004fca00078e0204 */
[----:B------:R0:W-:Y:S02]  /*3c60*/  ST.E [R2.64], R7 ;  /* 0x0000000702007985 */ /* 0x0001e4000c101906 */
.L_x_2504:
[----:B------:R-:W-:Y:S05]  /*3c70*/  BSYNC B0 ;  /* 0x0000000000007941 */ /* 0x000fea0003800000 */
.L_x_2503:
[----:B------:R-:W2:Y:S01]  /*3c80*/  ATOM.E.ADD.F16x2.RN.STRONG.GPU P0, RZ, [R2.64+0x4], R22 ;  /* 0x0000041602ff798a */ /* 0x000ea2000810e9c6 */
[----:B------:R-:W-:Y:S01]  /*3c90*/  BSSY B0, `(.L_x_2507) ;  /* 0x000000f000007945 */ /* 0x000fe20003800000 */
[----:B--2---:R-:W-:Y:S05]  /*3ca0*/  @P0 BRA `(.L_x_2508) ;  /* 0x000000d000000947 */ /* 0x004fea0003800000 */
[----:B------:R-:W1:Y:S02]  /*3cb0*/  QSPC.E.S P0, RZ, [R2+0x4] ;  /* 0x0000040002ff73aa */ /* 0x000e640000000500 */
[----:B-1----:R-:W-:Y:S05]  /*3cc0*/  @!P0 BRA `(.L_x_2509) ;  /* 0x0000008000008947 */ /* 0x002fea0003800000 */
[----:B0-----:R-:W-:-:S04]  /*3cd0*/  IADD3 R2, R2, 0x4, RZ ;  /* 0x0000000402027810 */ /* 0x001fc80007ffe0ff */
[----:B------:R-:W-:-:S05]  /*3ce0*/  LOP3.LUT R2, R2, 0xffffff, RZ, 0xc0, !PT ;  /* 0x00ffffff02027812 */ /* 0x000fca00078ec0ff */
.L_x_2510:
[----:B------:R-:W0:Y:S02]  /*3cf0*/  LDS R6, [R2] ;  /* 0x0000000002067984 */ /* 0x000e240000000800 */
[----:B0-----:R-:W-:-:S10]  /*3d00*/  HFMA2.MMA R7, R6, 1, 1, R22 ;  /* 0x3c003c0006077835 */ /* 0x001fd40000000016 */
[----:B------:R-:W0:Y:S02]  /*3d10*/  ATOMS.CAST.SPIN R7, [R2], R6, R7 ;  /* 0x000000060207738d */ /* 0x000e240001800007 */
[----:B0-----:R-:W-:-:S13]  /*3d20*/  ISETP.EQ.U32.AND P0, PT, R7, 0x1, PT ;  /* 0x000000010700780c */ /* 0x001fda0003f02070 */
[----:B------:R-:W-:Y:S05]  /*3d30*/  @!P0 BRA `(.L_x_2510) ;  /* 0xffffffb000008947 */ /* 0x000fea000383ffff */
[----:B------:R-:W-:Y:S05]  /*3d40*/  BRA `(.L_x_2508) ;  /* 0x0000003000007947 */ /* 0x000fea0003800000 */
.L_x_2509:
[----:B------:R-:W2:Y:S02]  /*3d50*/  LD.E R4, [R2.64+0x4] ;  /* 0x0000040602047980 */ /* 0x000ea4000c101900 */
[----:B0-2---:R-:W-:-:S05]  /*3d60*/  IMAD.IADD R7, R22, 0x1, R4 ;  /* 0x0000000116077824 */ /* 0x005fca00078e0204 */
[----:B------:R0:W-:Y:S02]  /*3d70*/  ST.E [R2.64+0x4], R7 ;  /* 0x0000040702007985 */ /* 0x0001e4000c101906 */
.L_x_2508:
[----:B------:R-:W-:Y:S05]  /*3d80*/  BSYNC B0 ;  /* 0x0000000000007941 */ /* 0x000fea0003800000 */
.L_x_2507:
        /* <DEDUP_REMOVED lines=10> */
.L_x_2514:
[----:B------:R-:W0:Y:S02]  /*3e30*/  LDS R4, [R0] ;  /* 0x0000000000047984 */ /* 0x000e240000000800 */
[----:B0-----:R-:W-:-:S06]  /*3e40*/  HADD2 R5, R4, R23 ;  /* 0x0000001704057230 */ /* 0x001fcc0000000000 */
[----:B------:R-:W0:Y:S02]  /*3e50*/  ATOMS.CAST.SPIN R5, [R0], R4, R5 ;  /* 0x000000040005738d */ /* 0x000e240001800005 */
[----:B0-----:R-:W-:-:S13]  /*3e60*/  ISETP.EQ.U32.AND P0, PT, R5, 0x1, PT ;  /* 0x000000010500780c */ /* 0x001fda0003f02070 */
[----:B------:R-:W-:Y:S05]  /*3e70*/  @!P0 BRA `(.L_x_2514) ;  /* 0xffffffb000008947 */ /* 0x000fea000383ffff */
[----:B------:R-:W-:Y:S05]  /*3e80*/  BRA `(.L_x_2512) ;  /* 0x0000003000007947 */ /* 0x000fea0003800000 */
.L_x_2513:
[----:B------:R-:W2:Y:S02]  /*3e90*/  LD.E R0, [R2.64] ;  /* 0x0000000602007980 */ /* 0x000ea4000c101900 */
[----:B--2---:R-:W-:-:S05]  /*3ea0*/  IMAD.IADD R5, R23, 0x1, R0 ;  /* 0x0000000117057824 */ /* 0x004fca00078e0200 */
[----:B------:R0:W-:Y:S02]  /*3eb0*/  ST.E [R2.64], R5 ;  /* 0x0000000502007985 */ /* 0x0001e4000c101906 */
.L_x_2512:
[----:B------:R-:W-:Y:S05]  /*3ec0*/  BSYNC B0 ;  /* 0x0000000000007941 */ /* 0x000fea0003800000 */
.L_x_2511:
[----:B------:R-:W2:Y:S02]  /*3ed0*/  ATOM.E.ADD.F16x2.RN.STRONG.GPU P0, RZ, [R2.64+0x4], R24 ;  /* 0x0000041802ff798a */ /* 0x000ea4000810e9c6 */
[----:B--2---:R-:W-:Y:S05]  /*3ee0*/  @P0 EXIT ;  /* 0x000000000000094d */ /* 0x004fea0003800000 */
[----:B------:R-:W1:Y:S02]  /*3ef0*/  QSPC.E.S P0, RZ, [R2+0x4] ;  /* 0x0000040002ff73aa */ /* 0x000e640000000500 */
[----:B-1----:R-:W-:Y:S05]  /*3f00*/  @!P0 BRA `(.L_x_2515) ;  /* 0x0000008000008947 */ /* 0x002fea0003800000 */
[----:B0-----:R-:W-:-:S04]  /*3f10*/  IADD3 R2, R2, 0x4, RZ ;  /* 0x0000000402027810 */ /* 0x001fc80007ffe0ff */
[----:B------:R-:W-:-:S05]  /*3f20*/  LOP3.LUT R2, R2, 0xffffff, RZ, 0xc0, !PT ;  /* 0x00ffffff02027812 */ /* 0x000fca00078ec0ff */
.L_x_2516:
[----:B------:R-:W0:Y:S02]  /*3f30*/  LDS R4, [R2] ;  /* 0x0000000002047984 */ /* 0x000e240000000800 */
[----:B0-----:R-:W-:-:S10]  /*3f40*/  HFMA2.MMA R5, R4, 1, 1, R24 ;  /* 0x3c003c0004057835 */ /* 0x001fd40000000018 */
[----:B------:R-:W0:Y:S02]  /*3f50*/  ATOMS.CAST.SPIN R5, [R2], R4, R5 ;  /* 0x000000040205738d */ /* 0x000e240001800005 */
[----:B0-----:R-:W-:-:S13]  /*3f60*/  ISETP.EQ.U32.AND P0, PT, R5, 0x1, PT ;  /* 0x000000010500780c */ /* 0x001fda0003f02070 */
[----:B------:R-:W-:Y:S05]  /*3f70*/  @!P0 BRA `(.L_x_2516) ;  /* 0xffffffb000008947 */ /* 0x000fea000383ffff */
[----:B------:R-:W-:Y:S05]  /*3f80*/  EXIT ;  /* 0x000000000000794d */ /* 0x000fea0003800000 */
.L_x_2515:
[----:B------:R-:W2:Y:S02]  /*3f90*/  LD.E R0, [R2.64+0x4] ;  /* 0x0000040602007980 */ /* 0x000ea4000c101900 */
[----:B0-2---:R-:W-:-:S05]  /*3fa0*/  IMAD.IADD R5, R24, 0x1, R0 ;  /* 0x0000000118057824 */ /* 0x005fca00078e0200 */
[----:B------:R-:W-:Y:S01]  /*3fb0*/  ST.E [R2.64+0x4], R5 ;  /* 0x0000040502007985 */ /* 0x000fe2000c101906 */
[----:B------:R-:W-:Y:S05]  /*3fc0*/  EXIT ;  /* 0x000000000000794d */ /* 0x000fea0003800000 */
.L_x_2517:
        /* <DEDUP_REMOVED lines=11> */
.L_x_3308:


//--------------------- .text._Z23gemm_half_q_half_kernelILi2ELi2ELb1ELb0ELi64EEvPK6__halfPKjS4_S2_PS0_iiiiPKtS7_iiiiiibS2_i --------------------------
	.section	.text._Z23gemm_half_q_half_kernelILi2ELi2ELb1ELb0ELi64EEvPK6__halfPKjS4_S2_PS0_iiiiPKtS7_iiiiiibS2_i,"ax",@progbits
	.sectioninfo	@"SHI_REGISTERS=59"
	.align	128
        .global         _Z23gemm_half_q_half_kernelILi2ELi2ELb1ELb0ELi64EEvPK6__halfPKjS4_S2_PS0_iiiiPKtS7_iiiiiibS2_i
        .type           _Z23gemm_half_q_half_kernelILi2ELi2ELb1ELb0ELi64EEvPK6__halfPKjS4_S2_PS0_iiiiPKtS7_iiiiiibS2_i,@function
        .size           _Z23gemm_half_q_half_kernelILi2ELi2ELb1ELb0ELi64EEvPK6__halfPKjS4_S2_PS0_iiiiPKtS7_iiiiiibS2_i,(.L_x_3309 - _Z23gemm_half_q_half_kernelILi2ELi2ELb1ELb0ELi64EEvPK6__halfPKjS4_S2_PS0_iiiiPKtS7_iiiiiibS2_i)
        .other          _Z23gemm_half_q_half_kernelILi2ELi2ELb1ELb0ELi64EEvPK6__halfPKjS4_S2_PS0_iiiiPKtS7_iiiiiibS2_i,@"STO_CUDA_ENTRY STV_DEFAULT"
_Z23gemm_half_q_half_kernelILi2ELi2ELb1ELb0ELi64EEvPK6__halfPKjS4_S2_PS0_iiiiPKtS7_iiiiiibS2_i:
.text._Z23gemm_half_q_half_kernelILi2ELi2ELb1ELb0ELi64EEvPK6__halfPKjS4_S2_PS0_iiiiPKtS7_iiiiiibS2_i:
        /* <DEDUP_REMOVED lines=25> */
.L_x_2518:
        /* <DEDUP_REMOVED lines=33> */
.L_x_2523:
        /* <DEDUP_REMOVED lines=17> */
.L_x_2522:
        /* <DEDUP_REMOVED lines=17> */
.L_x_2521:
        /* <DEDUP_REMOVED lines=13> */
.L_x_2525:
        /* <DEDUP_REMOVED lines=17> */
.L_x_2524:
        /* <DEDUP_REMOVED lines=15> */
.L_x_2520:
[----:B------:R-:W-:Y:S05]  /*0890*/  BSYNC B0 ;  /* 0x0000000000007941 */ /* 0x000fea0003800000 */
.L_x_2519:
        /* <DEDUP_REMOVED lines=18> */
.L_x_2528:
        /* <DEDUP_REMOVED lines=11> */
.L_x_2527:
        /* <DEDUP_REMOVED lines=10> */
.L_x_2526:
        /* <DEDUP_REMOVED lines=16> */
[----:B------:R-:W-:Y:S02]  /*0c10*/  @P3 SHF.R.S32.HI R11, RZ, 0x1f, R10 ;  /* 0x0000001fff0b3819 */ /* 0x000fe4000001140a */
[----:B------:R-:W-:Y:S02]  /*0c20*/  @P0 LEA.HI R7, R7, R4, RZ, 0x5 ;  /* 0x0000000407070211 */ /* 0x000fe400078f28ff */
[----:B------:R-:W-:-:S02]  /*0c30*/  @P5 IMNMX R13, R0, c[0x0][0x1b8], PT ;  /* 0x00006e00000d5a17 */ /* 0x000fc40003800200 */
[----:B------:R-:W-:Y:S01]  /*0c40*/  @P3 LEA.HI R11, R11, R10, RZ, 0x5 ;  /* 0x0000000a0b0b3211 */ /* 0x000fe200078f28ff */
[----:B------:R-:W-:Y:S01]  /*0c50*/  IMAD.MOV.U32 R10, RZ, RZ, RZ ;  /* 0x000000ffff0a7224 */ /* 0x000fe200078e00ff */
[----:B------:R-:W-:Y:S02]  /*0c60*/  @P2 IMNMX R16, R0, c[0x0][0x1bc], PT ;  /* 0x00006f0000102a17 */ /* 0x000fe40003800200 */
[----:B------:R-:W-:Y:S02]  /*0c70*/  @P0 SHF.R.S32.HI R7, RZ, 0x5, R7 ;  /* 0x00000005ff070819 */ /* 0x000fe40000011407 */
[----:B------:R-:W-:Y:S02]  /*0c80*/  @P5 IADD3 R15, R13, -c[0x0][0x1b4], RZ ;  /* 0x80006d000d0f5a10 */ /* 0x000fe40007ffe0ff */
[----:B------:R-:W-:Y:S01]  /*0c90*/  @P4 SHF.R.S32.HI R13, RZ, 0x1f, R12 ;  /* 0x0000001fff0d4819 */ /* 0x000fe2000001140c */
[----:B------:R-:W-:Y:S01]  /*0ca0*/  @P0 IMAD R10, R7, 0x6, RZ ;  /* 0x00000006070a0824 */ /* 0x000fe200078e02ff */
[----:B------:R-:W-:Y:S01]  /*0cb0*/  @P2 IADD3 R16, R16, -c[0x0][0x1b8], RZ ;  /* 0x80006e0010102a10 */ /* 0x000fe20007ffe0ff */
[----:B------:R-:W-:Y:S01]  /*0cc0*/  IMAD.MOV.U32 R7, RZ, RZ, RZ ;  /* 0x000000ffff077224 */ /* 0x000fe200078e00ff */
[----:B------:R-:W-:-:S02]  /*0cd0*/  @P3 SHF.R.S32.HI R11, RZ, 0x5, R11 ;  /* 0x00000005ff0b3819 */ /* 0x000fc4000001140b */
[----:B------:R-:W-:Y:S02]  /*0ce0*/  @P4 LEA.HI R14, R13, R12, RZ, 0x5 ;  /* 0x0000000c0d0e4211 */ /* 0x000fe400078f28ff */
[----:B------:R-:W-:Y:S01]  /*0cf0*/  ISETP.GE.AND P0, PT, R0, R3, PT ;  /* 0x000000030000720c */ /* 0x000fe20003f06270 */
[----:B------:R-:W-:Y:S01]  /*0d00*/  CS2R R12, SRZ ;  /* 0x00000000000c7805 */ /* 0x000fe2000001ff00 */
[----:B------:R-:W-:Y:S01]  /*0d10*/  @P5 SHF.R.S32.HI R4, RZ, 0x1f, R15 ;  /* 0x0000001fff045819 */ /* 0x000fe2000001140f */
[----:B------:R-:W-:Y:S01]  /*0d20*/  @P3 IMAD R12, R11, 0x5, RZ ;  /* 0x000000050b0c3824 */ /* 0x000fe200078e02ff */
[----:B------:R-:W-:Y:S02]  /*0d30*/  @P2 SHF.R.S32.HI R17, RZ, 0x1f, R16 ;  /* 0x0000001fff112819 */ /* 0x000fe40000011410 */
[----:B------:R-:W-:Y:S02]  /*0d40*/  @P4 SHF.R.S32.HI R14, RZ, 0x5, R14 ;  /* 0x00000005ff0e4819 */ /* 0x000fe4000001140e */
[----:B------:R-:W-:-:S02]  /*0d50*/  SHF.R.S32.HI R11, RZ, 0x5, R18 ;  /* 0x00000005ff0b7819 */ /* 0x000fc40000011412 */
        /* <DEDUP_REMOVED lines=9> */
[----:B------:R-:W-:Y:S02]  /*0df0*/  IMAD.MOV.U32 R4, RZ, RZ, RZ ;  /* 0x000000ffff047224 */ /* 0x000fe400078e00ff */
[----:B------:R-:W-:-:S02]  /*0e00*/  @P5 IMAD R4, R15, 0x3, RZ ;  /* 0x000000030f045824 */ /* 0x000fc400078e02ff */
        /* <DEDUP_REMOVED lines=11> */
.L_x_2530:
        /* <DEDUP_REMOVED lines=43> */
.L_x_2529:
[----:B------:R-:W-:Y:S02]  /*1170*/  ISETP.GE.OR P0, PT, R0, c[0x0][0x1bc], P0 ;  /* 0x00006f0000007a0c */ /* 0x000fe40000706670 */
[----:B------:R-:W-:Y:S02]  /*1180*/  IADD3 R4, R7, R12, R4 ;  /* 0x0000000c07047210 */ /* 0x000fe40007ffe004 */
[----:B------:R-:W-:Y:S02]  /*1190*/  PRMT R2, RZ, 0x5410, RZ ;  /* 0x00005410ff027816 */ /* 0x000fe400000000ff */
[----:B------:R-:W-:Y:S02]  /*11a0*/  PRMT R12, RZ, 0x5410, RZ ;  /* 0x00005410ff0c7816 */ /* 0x000fe400000000ff */
[----:B------:R-:W-:Y:S02]  /*11b0*/  PRMT R13, RZ, 0x5410, RZ ;  /* 0x00005410ff0d7816 */ /* 0x000fe400000000ff */
[----:B-1----:R-:W-:-:S03]  /*11c0*/  PRMT R14, RZ, 0x5410, RZ ;  /* 0x00005410ff0e7816 */ /* 0x002fc600000000ff */
[----:B------:R-:W-:Y:S05]  /*11d0*/  @P0 BRA `(.L_x_2531) ;  /* 0x00000eb000000947 */ /* 0x000fea0003800000 */
[----:B------:R-:W2:Y:S04]  /*11e0*/  LDL.64 R20, [R1] ;  /* 0x0000000001147983 */ /* 0x000ea80000100a00 */
[----:B------:R-:W3:Y:S01]  /*11f0*/  LDG.E.U16.CONSTANT R19, [R10.64+0x2] ;  /* 0x000002060a137981 */ /* 0x000ee2000c1e9500 */
[----:B------:R-:W-:Y:S01]  /*1200*/  IMAD R4, R4, c[0x0][0x18c], RZ ;  /* 0x0000630004047a24 */ /* 0x000fe200078e02ff */
[----:B------:R-:W-:Y:S01]  /*1210*/  PRMT R7, R6, 0x9910, RZ ;  /* 0x0000991006077816 */ /* 0x000fe200000000ff */
[----:B------:R-:W-:Y:S01]  /*1220*/  IMAD.MOV.U32 R15, RZ, RZ, c[0x0][0x18c] ;  /* 0x00006300ff0f7624 */ /* 0x000fe200078e00ff */
[----:B------:R-:W-:Y:S01]  /*1230*/  PRMT R5, R5, 0x9910, RZ ;  /* 0x0000991005057816 */ /* 0x000fe200000000ff */
[----:B------:R-:W-:Y:S01]  /*1240*/  IMAD.MOV.U32 R18, RZ, RZ, RZ ;  /* 0x000000ffff127224 */ /* 0x000fe200078e00ff */
[----:B------:R-:W-:Y:S01]  /*1250*/  SHF.R.S32.HI R6, RZ, 0x1f, R4 ;  /* 0x0000001fff067819 */ /* 0x000fe20000011404 */
[----:B------:R-:W-:Y:S01]  /*1260*/  UMOV UR4, URZ ;  /* 0x0000003f00047c82 */ /* 0x000fe20008000000 */
[----:B------:R-:W-:Y:S01]  /*1270*/  IADD3 R17, P2, R9, R4, RZ ;  /* 0x0000000409117210 */ /* 0x000fe20007f5e0ff */
[----:B------:R-:W-:Y:S01]  /*1280*/  IMAD.MOV.U32 R4, RZ, RZ, R7 ;  /* 0x000000ffff047224 */ /* 0x000fe200078e0007 */
[----:B------:R-:W-:-:S02]  /*1290*/  ISETP.NE.AND P0, PT, R5, RZ, PT ;  /* 0x000000ff0500720c */ /* 0x000fc40003f05270 */
[----:B------:R-:W-:Y:S02]  /*12a0*/  LEA.HI.X.SX32 R6, R9, R6, 0x1, P2 ;  /* 0x0000000609067211 */ /* 0x000fe400010f0eff */
[C---:B------:R-:W-:Y:S02]  /*12b0*/  LEA R16, P3, R17.reuse, c[0x0][0x168], 0x2 ;  /* 0x00005a0011107a11 */ /* 0x040fe400078610ff */
[----:B------:R-:W-:Y:S02]  /*12c0*/  ISETP.NE.AND P2, PT, R4, RZ, PT ;  /* 0x000000ff0400720c */ /* 0x000fe40003f45270 */
[----:B------:R-:W-:Y:S02]  /*12d0*/  ISETP.LT.OR P0, PT, R8, 0x2, !P0 ;  /* 0x000000020800780c */ /* 0x000fe40004701670 */
[----:B------:R-:W-:Y:S02]  /*12e0*/  LEA.HI.X R17, R17, c[0x0][0x16c], R6, 0x2, P3 ;  /* 0x00005b0011117a11 */ /* 0x000fe400018f1406 */
[----:B------:R-:W-:-:S02]  /*12f0*/  PRMT R2, RZ, 0x7610, R2 ;  /* 0x00007610ff027816 */ /* 0x000fc40000000002 */
[----:B--2---:R-:W-:Y:S02]  /*1300*/  PRMT R53, R20, 0x7610, R20 ;  /* 0x0000761014357816 */ /* 0x004fe40000000014 */
[----:B------:R-:W-:Y:S02]  /*1310*/  SHF.R.S32.HI R20, RZ, 0x1f, R15 ;  /* 0x0000001fff147819 */ /* 0x000fe4000001140f */
[----:B------:R-:W-:Y:S01]  /*1320*/  PRMT R54, R21, 0x7610, R21 ;  /* 0x0000761015367816 */ /* 0x000fe20000000015 */
[----:B---3--:R-:W-:Y:S01]  /*1330*/  IMAD.IADD R19, R0, 0x1, R19 ;  /* 0x0000000100137824 */ /* 0x008fe200078e0213 */
[----:B------:R-:W-:-:S04]  /*1340*/  SHF.L.U64.HI R20, R15, 0x2, R20 ;  /* 0x000000020f147819 */ /* 0x000fc80000010214 */
.L_x_2534:
        /* <DEDUP_REMOVED lines=13> */
[----:B0-----:R-:W-:Y:S05]  /*1420*/  @!P1 BRA `(.L_x_2532) ;  /* 0x00000bf000009947 */ /* 0x001fea0003800000 */
[----:B------:R-:W2:Y:S01]  /*1430*/  LDG.E.128.CONSTANT R4, [R16.64] ;  /* 0x0000000610047981 */ /* 0x000ea2000c1e9d00 */
[----:B------:R-:W-:-:S02]  /*1440*/  IMAD.MOV.U32 R28, RZ, RZ, 0x3400 ;  /* 0x00003400ff1c7424 */ /* 0x000fc400078e00ff */
[----:B------:R-:W-:Y:S02]  /*1450*/  IMAD.MOV.U32 R36, RZ, RZ, 0x2c00 ;  /* 0x00002c00ff247424 */ /* 0x000fe400078e00ff */
[----:B------:R-:W-:Y:S01]  /*1460*/  IMAD.MOV.U32 R44, RZ, RZ, 0x2400 ;  /* 0x00002400ff2c7424 */ /* 0x000fe200078e00ff */
[----:B--2---:R-:W-:Y:S02]  /*1470*/  LOP3.LUT R24, R6, 0xc000c, RZ, 0xc0, !PT ;  /* 0x000c000c06187812 */ /* 0x004fe400078ec0ff */
[----:B------:R-:W-:Y:S02]  /*1480*/  SHF.R.U32.HI R9, RZ, 0x8, R5 ;  /* 0x00000008ff097819 */ /* 0x000fe40000011605 */
[----:B------:R-:W-:Y:S02]  /*1490*/  LOP3.LUT R25, R7, 0xc000c, RZ, 0xc0, !PT ;  /* 0x000c000c07197812 */ /* 0x000fe400078ec0ff */
[----:B0-----:R-:W-:Y:S02]  /*14a0*/  SHF.R.U32.HI R10, RZ, 0x8, R6 ;  /* 0x00000008ff0a7819 */ /* 0x001fe40000011606 */
[----:B------:R-:W-:-:S02]  /*14b0*/  LOP3.LUT R22, R5, 0xc000c, RZ, 0xc0, !PT ;  /* 0x000c000c05167812 */ /* 0x000fc400078ec0ff */
[----:B------:R-:W-:Y:S02]  /*14c0*/  SHF.R.U32.HI R8, RZ, 0x8, R4 ;  /* 0x00000008ff087819 */ /* 0x000fe40000011604 */
        /* <DEDUP_REMOVED lines=9> */
[----:B------:R-:W-:Y:S02]  /*1560*/  SHF.R.U32.HI R6, RZ, 0x8, R7 ;  /* 0x00000008ff067819 */ /* 0x000fe40000011607 */
[----:B------:R-:W-:-:S02]  /*1570*/  LOP3.LUT R32, R7, 0x300030, RZ, 0xc0, !PT ;  /* 0x0030003007207812 */ /* 0x000fc400078ec0ff */
[----:B------:R-:W-:Y:S02]  /*1580*/  LOP3.LUT R22, R8, 0xc000c, RZ, 0xc0, !PT ;  /* 0x000c000c08167812 */ /* 0x000fe400078ec0ff */
        /* <DEDUP_REMOVED lines=125> */
.L_x_2533:
        /* <DEDUP_REMOVED lines=44> */
.L_x_2532:
[----:B------:R-:W-:Y:S01]  /*2020*/  IADD3 R0, R0, 0x10, RZ ;  /* 0x0000001000007810 */ /* 0x000fe20007ffe0ff */
[----:B------:R-:W-:Y:S01]  /*2030*/  UIADD3 UR4, UR4, 0x20, URZ ;  /* 0x0000002004047890 */ /* 0x000fe2000fffe03f */
[----:B------:R-:W-:Y:S02]  /*2040*/  LEA R16, P4, R15, R16, 0x2 ;  /* 0x000000100f107211 */ /* 0x000fe400078810ff */
[C---:B------:R-:W-:Y:S02]  /*2050*/  ISETP.GE.AND P3, PT, R0.reuse, c[0x0][0x1bc], PT ;  /* 0x00006f0000007a0c */ /* 0x040fe40003f66270 */
[----:B------:R-:W-:Y:S01]  /*2060*/  ISETP.LT.AND P5, PT, R0, R3, PT ;  /* 0x000000030000720c */ /* 0x000fe20003fa1270 */
[----:B------:R-:W-:-:S12]  /*2070*/  IMAD.X R17, R17, 0x1, R20, P4 ;  /* 0x0000000111117824 */ /* 0x000fd800020e0614 */
[----:B------:R-:W-:Y:S05]  /*2080*/  @!P3 BRA P5, `(.L_x_2534) ;  /* 0xfffff2c00000b947 */ /* 0x000fea000283ffff */
.L_x_2531:
[----:B------:R-:W-:Y:S05]  /*2090*/  @!P1 EXIT ;  /* 0x000000000000994d */ /* 0x000fea0003800000 */
[----:B------:R-:W1:Y:S01]  /*20a0*/  S2R R0, SR_CTAID.X ;  /* 0x0000000000007919 */ /* 0x000e620000002500 */
[----:B0-----:R-:W-:Y:S02]  /*20b0*/  IMAD.MOV.U32 R11, RZ, RZ, 0x2 ;  /* 0x00000002ff0b7424 */ /* 0x001fe400078e00ff */
[----:B------:R-:W-:Y:S01]  /*20c0*/  IMAD.MOV.U32 R7, RZ, RZ, R2 ;  /* 0x000000ffff077224 */ /* 0x000fe200078e0002 */
[----:B------:R-:W1:Y:S04]  /*20d0*/  S2R R3, SR_TID.X ;  /* 0x0000000000037919 */ /* 0x000e680000002100 */
[----:B------:R-:W0:Y:S01]  /*20e0*/  S2R R4, SR_CTAID.Y ;  /* 0x0000000000047919 */ /* 0x000e220000002600 */
[----:B-1----:R-:W-:Y:S02]  /*20f0*/  IMAD R0, R0, 0x40, R3 ;  /* 0x0000004000007824 */ /* 0x002fe400078e0203 */
[----:B0-----:R-:W-:-:S02]  /*2100*/  IMAD.SHL.U32 R3, R4, 0x2, RZ ;  /* 0x0000000204037824 */ /* 0x001fc400078e00ff */
        /* <DEDUP_REMOVED lines=11> */
.L_x_2538:
[----:B------:R-:W0:Y:S02]  /*21c0*/  LDS R8, [R6] ;  /* 0x0000000006087984 */ /* 0x000e240000000800 */
[----:B0-----:R-:W-:-:S06]  /*21d0*/  HADD2 R9, R8, R2 ;  /* 0x0000000208097230 */ /* 0x001fcc0000000000 */
[----:B------:R-:W0:Y:S02]  /*21e0*/  ATOMS.CAST.SPIN R9, [R6], R8, R9 ;  /* 0x000000080609738d */ /* 0x000e240001800009 */
[----:B0-----:R-:W-:-:S13]  /*21f0*/  ISETP.EQ.U32.AND P0, PT, R9, 0x1, PT ;  /* 0x000000010900780c */ /* 0x001fda0003f02070 */
[----:B------:R-:W-:Y:S05]  /*2200*/  @!P0 BRA `(.L_x_2538) ;  /* 0xffffffb000008947 */ /* 0x000fea000383ffff */
[----:B------:R-:W-:Y:S05]  /*2210*/  BRA `(.L_x_2536) ;  /* 0x0000003000007947 */ /* 0x000fea0003800000 */
.L_x_2537:
[----:B------:R-:W2:Y:S02]  /*2220*/  LD.E R2, [R4.64] ;  /* 0x0000000604027980 */ /* 0x000ea4000c101900 */
[----:B--2---:R-:W-:-:S05]  /*2230*/  IMAD.IADD R7, R7, 0x1, R2 ;  /* 0x0000000107077824 */ /* 0x004fca00078e0202 */
[----:B------:R0:W-:Y:S02]  /*2240*/  ST.E [R4.64], R7 ;  /* 0x0000000704007985 */ /* 0x0001e4000c101906 */
.L_x_2536:
[----:B------:R-:W-:Y:S05]  /*2250*/  BSYNC B0 ;  /* 0x0000000000007941 */ /* 0x000fea0003800000 */
.L_x_2535:
[----:B------:R-:W2:Y:S01]  /*2260*/  ATOM.E.ADD.F16x2.RN.STRONG.GPU P0, RZ, [R4.64+0x4], R12 ;  /* 0x0000040c04ff798a */ /* 0x000ea2000810e9c6 */
[----:B------:R-:W-:Y:S01]  /*2270*/  BSSY B0, `(.L_x_2539) ;  /* 0x000000f000007945 */ /* 0x000fe20003800000 */
[----:B--2---:R-:W-:Y:S05]  /*2280*/  @P0 BRA `(.L_x_2540) ;  /* 0x000000d000000947 */ /* 0x004fea0003800000 */
[----:B------:R-:W1:Y:S02]  /*2290*/  QSPC.E.S P0, RZ, [R4+0x4] ;  /* 0x0000040004ff73aa */ /* 0x000e640000000500 */
[----:B-1----:R-:W-:Y:S05]  /*22a0*/  @!P0 BRA `(.L_x_2541) ;  /* 0x0000008000008947 */ /* 0x002fea0003800000 */
[----:B0-----:R-:W-:-:S04]  /*22b0*/  IADD3 R4, R4, 0x4, RZ ;  /* 0x0000000404047810 */ /* 0x001fc80007ffe0ff */
[----:B------:R-:W-:-:S05]  /*22c0*/  LOP3.LUT R4, R4, 0xffffff, RZ, 0xc0, !PT ;  /* 0x00ffffff04047812 */ /* 0x000fca00078ec0ff */
.L_x_2542:
[----:B------:R-:W0:Y:S02]  /*22d0*/  LDS R6, [R4] ;  /* 0x0000000004067984 */ /* 0x000e240000000800 */
[----:B0-----:R-:W-:-:S10]  /*22e0*/  HFMA2.MMA R7, R6, 1, 1, R12 ;  /* 0x3c003c0006077835 */ /* 0x001fd4000000000c */
[----:B------:R-:W0:Y:S02]  /*22f0*/  ATOMS.CAST.SPIN R7, [R4], R6, R7 ;  /* 0x000000060407738d */ /* 0x000e240001800007 */
[----:B0-----:R-:W-:-:S13]  /*2300*/  ISETP.EQ.U32.AND P0, PT, R7, 0x1, PT ;  /* 0x000000010700780c */ /* 0x001fda0003f02070 */
[----:B------:R-:W-:Y:S05]  /*2310*/  @!P0 BRA `(.L_x_2542) ;  /* 0xffffffb000008947 */ /* 0x000fea000383ffff */
[----:B------:R-:W-:Y:S05]  /*2320*/  BRA `(.L_x_2540) ;  /* 0x0000003000007947 */ /* 0x000fea0003800000 */
.L_x_2541:
[----:B------:R-:W2:Y:S02]  /*2330*/  LD.E R2, [R4.64+0x4] ;  /* 0x0000040604027980 */ /* 0x000ea4000c101900 */
[----:B0-2---:R-:W-:-:S05]  /*2340*/  IMAD.IADD R7, R12, 0x1, R2 ;  /* 0x000000010c077824 */ /* 0x005fca00078e0202 */
[----:B------:R0:W-:Y:S02]  /*2350*/  ST.E [R4.64+0x4], R7 ;  /* 0x0000040704007985 */ /* 0x0001e4000c101906 */
.L_x_2540:
[----:B------:R-:W-:Y:S05]  /*2360*/  BSYNC B0 ;  /* 0x0000000000007941 */ /* 0x000fea0003800000 */
.L_x_2539:
[----:B------:R-:W-:-:S13]  /*2370*/  ISETP.GE.AND P0, PT, R3, 0x2, PT ;  /* 0x000000020300780c */ /* 0x000fda0003f06270 */
[----:B------:R-:W-:Y:S05]  /*2380*/  @!P0 EXIT ;  /* 0x000000000000894d */ /* 0x000fea0003800000 */
[----:B------:R-:W-:-:S05]  /*2390*/  IADD3 R2, R0, c[0x0][0x18c], RZ ;  /* 0x0000630000027a10 */ /* 0x000fca0007ffe0ff */
[----:B------:R-:W-:-:S05]  /*23a0*/  IMAD.WIDE R2, R2, R11, c[0x0][0x180] ;  /* 0x0000600002027625 */ /* 0x000fca00078e020b */
[----:B------:R-:W2:Y:S01]  /*23b0*/  ATOM.E.ADD.F16x2.RN.STRONG.GPU P0, RZ, [R2.64], R13 ;  /* 0x0000000d02ff798a */ /* 0x000ea2000810e9c6 */
[----:B------:R-:W-:Y:S01]  /*23c0*/  BSSY B0, `(.L_x_2543) ;  /* 0x000000e000007945 */ /* 0x000fe20003800000 */
[----:B--2---:R-:W-:Y:S05]  /*23d0*/  @P0 BRA `(.L_x_2544) ;  /* 0x000000c000000947 */ /* 0x004fea0003800000 */
[----:B------:R-:W1:Y:S02]  /*23e0*/  QSPC.E.S P0, RZ, [R2] ;  /* 0x0000000002ff73aa */ /* 0x000e640000000500 */
[----:B-1----:R-:W-:Y:S05]  /*23f0*/  @!P0 BRA `(.L_x_2545) ;  /* 0x0000007000008947 */ /* 0x002fea0003800000 */
[----:B------:R-:W-:-:S05]  /*2400*/  LOP3.LUT R0, R2, 0xffffff, RZ, 0xc0, !PT ;  /* 0x00ffffff02007812 */ /* 0x000fca00078ec0ff */
.L_x_2546:
[----:B0-----:R-:W0:Y:S02]  /*2410*/  LDS R4, [R0] ;  /* 0x0000000000047984 */ /* 0x001e240000000800 */
[----:B0-----:R-:W-:-:S06]  /*2420*/  HADD2 R5, R4, R13 ;  /* 0x0000000d04057230 */ /* 0x001fcc0000000000 */
[----:B------:R-:W0:Y:S02]  /*2430*/  ATOMS.CAST.SPIN R5, [R0], R4, R5 ;  /* 0x000000040005738d */ /* 0x000e240001800005 */
[----:B0-----:R-:W-:-:S13]  /*2440*/  ISETP.EQ.U32.AND P0, PT, R5, 0x1, PT ;  /* 0x000000010500780c */ /* 0x001fda0003f02070 */
[----:B------:R-:W-:Y:S05]  /*2450*/  @!P0 BRA `(.L_x_2546) ;  /* 0xffffffb000008947 */ /* 0x000fea000383ffff */
[----:B------:R-:W-:Y:S05]  /*2460*/  BRA `(.L_x_2544) ;  /* 0x0000003000007947 */ /* 0x000fea0003800000 */
.L_x_2545:
[----:B------:R-:W2:Y:S02]  /*2470*/  LD.E R0, [R2.64] ;  /* 0x0000000602007980 */ /* 0x000ea4000c101900 */
[----:B0-2---:R-:W-:-:S05]  /*2480*/  IMAD.IADD R5, R13, 0x1, R0 ;  /* 0x000000010d057824 */ /* 0x005fca00078e0200 */
[----:B------:R0:W-:Y:S02]  /*2490*/  ST.E [R2.64], R5 ;  /* 0x0000000502007985 */ /* 0x0001e4000c101906 */
.L_x_2544:
[----:B------:R-:W-:Y:S05]  /*24a0*/  BSYNC B0 ;  /* 0x0000000000007941 */ /* 0x000fea0003800000 */
.L_x_2543:
[----:B------:R-:W2:Y:S02]  /*24b0*/  ATOM.E.ADD.F16x2.RN.STRONG.GPU P0, RZ, [R2.64+0x4], R14 ;  /* 0x0000040e02ff798a */ /* 0x000ea4000810e9c6 */
[----:B--2---:R-:W-:Y:S05]  /*24c0*/  @P0 EXIT ;  /* 0x000000000000094d */ /* 0x004fea0003800000 */
[----:B------:R-:W1:Y:S02]  /*24d0*/  QSPC.E.S P0, RZ, [R2+0x4] ;  /* 0x0000040002ff73aa */ /* 0x000e640000000500 */
[----:B-1----:R-:W-:Y:S05]  /*24e0*/  @!P0 BRA `(.L_x_2547) ;  /* 0x0000008000008947 */ /* 0x002fea0003800000 */
[----:B0-----:R-:W-:-:S04]  /*24f0*/  IADD3 R2, R2, 0x4, RZ ;  /* 0x0000000402027810 */ /* 0x001fc80007ffe0ff */
[----:B------:R-:W-:-:S05]  /*2500*/  LOP3.LUT R2, R2, 0xffffff, RZ, 0xc0, !PT ;  /* 0x00ffffff02027812 */ /* 0x000fca00078ec0ff */
.L_x_2548:
[----:B------:R-:W0:Y:S02]  /*2510*/  LDS R4, [R2] ;  /* 0x0000000002047984 */ /* 0x000e240000000800 */
[----:B0-----:R-:W-:-:S10]  /*2520*/  HFMA2.MMA R5, R4, 1, 1, R14 ;  /* 0x3c003c0004057835 */ /* 0x001fd4000000000e */
[----:B------:R-:W0:Y:S02]  /*2530*/  ATOMS.CAST.SPIN R5, [R2], R4, R5 ;  /* 0x000000040205738d */ /* 0x000e240001800005 */
[----:B0-----:R-:W-:-:S13]  /*2540*/  ISETP.EQ.U32.AND P0, PT, R5, 0x1, PT ;  /* 0x000000010500780c */ /* 0x001fda0003f02070 */
[----:B------:R-:W-:Y:S05]  /*2550*/  @!P0 BRA `(.L_x_2548) ;  /* 0xffffffb000008947 */ /* 0x000fea000383ffff */
[----:B------:R-:W-:Y:S05]  /*2560*/  EXIT ;  /* 0x000000000000794d */ /* 0x000fea0003800000 */
.L_x_2547:
[----:B------:R-:W2:Y:S02]  /*2570*/  LD.E R0, [R2.64+0x4] ;  /* 0x0000040602007980 */ /* 0x000ea4000c101900 */
[----:B0-2---:R-:W-:-:S05]  /*2580*/  IMAD.IADD R5, R14, 0x1, R0 ;  /* 0x000000010e057824 */ /* 0x005fca00078e0200 */
[----:B------:R-:W-:Y:S01]  /*2590*/  ST.E [R2.64+0x4], R5 ;  /* 0x0000040502007985 */ /* 0x000fe2000c101906 */
[----:B------:R-:W-:Y:S05]  /*25a0*/  EXIT ;  /* 0x000000000000794d */ /* 0x000fea0003800000 */
.L_x_2549:
        /* <DEDUP_REMOVED lines=13> */
.L_x_3309:


//--------------------- .text._Z23gemm_half_q_half_kernelILi2ELi32ELb1ELb0ELi32EEvPK6__halfPKjS4_S2_PS0_iiiiPKtS7_iiiiiibS2_i --------------------------
	.section	.text._Z23gemm_half_q_half_kernelILi2ELi32ELb1ELb0ELi32EEvPK6__halfPKjS4_S2_PS0_iiiiPKtS7_iiiiiibS2_i,"ax",@progbits
	.sectioninfo	@"SHI_REGISTERS=61"
	.align	128
        .global         _Z23gemm_half_q_half_kernelILi2ELi32ELb1ELb0ELi32EEvPK6__halfPKjS4_S2_PS0_iiiiPKtS7_iiiiiibS2_i
        .type           _Z23gemm_half_q_half_kernelILi2ELi32ELb1ELb0ELi32EEvPK6__halfPKjS4_S2_PS0_iiiiPKtS7_iiiiiibS2_i,@function
        .size           _Z23gemm_half_q_half_kernelILi2ELi32ELb1ELb0ELi32EEvPK6__halfPKjS4_S2_PS0_iiiiPKtS7_iiiiiibS2_i,(.L_x_3310 - _Z23gemm_half_q_half_kernelILi2ELi32ELb1ELb0ELi32EEvPK6__halfPKjS4_S2_PS0_iiiiPKtS7_iiiiiibS2_i)
        .other          _Z23gemm_half_q_half_kernelILi2ELi32ELb1ELb0ELi32EEvPK6__halfPKjS4_S2_PS0_iiiiPKtS7_iiiiiibS2_i,@"STO_CUDA_ENTRY STV_DEFAULT"
_Z23gemm_half_q_half_kernelILi2ELi32ELb1ELb0ELi32EEvPK6__halfPKjS4_S2_PS0_iiiiPKtS7_iiiiiibS2_i:
.text._Z23gemm_half_q_half_kernelILi2ELi32ELb1ELb0ELi32EEvPK6__halfPKjS4_S2_PS0_iiiiPKtS7_iiiiiibS2_i:
[----:B------:R-:W-:Y:S02]  /*0000*/  IMAD.MOV.U32 R1, RZ, RZ, c[0x0][0x28] ;  /* 0x00000a00ff017624 */ /* 0x000fe400078e00ff */
[----:B------:R-:W0:Y:S01]  /*0010*/  S2R R6, SR_CTAID.Y ;  /* 0x0000000000067919 */ /* 0x000e220000002600 */
[----:B------:R-:W-:Y:S01]  /*0020*/  IMAD.MOV.U32 R3, RZ, RZ, -0x2 ;  /* 0xfffffffeff037424 */ /* 0x000fe200078e00ff */
[----:B------:R-:W-:Y:S01]  /*0030*/  ULDC.64 UR6, c[0x0][0x118] ;  /* 0x0000460000067ab9 */ /* 0x000fe20000000a00 */
[----:B------:R-:W-:Y:S01]  /*0040*/  PRMT R2, RZ, 0x7610, R2 ;  /* 0x00007610ff027816 */ /* 0x000fe20000000002 */
[----:B------:R-:W1:Y:S01]  /*0050*/  S2R R7, SR_TID.X ;  /* 0x0000000000077919 */ /* 0x000e620000002100 */
[----:B------:R-:W-:-:S03]  /*0060*/  PRMT R31, RZ, 0x7610, R31 ;  /* 0x00007610ff1f7816 */ /* 0x000fc6000000001f */
        /* <DEDUP_REMOVED lines=17> */
.L_x_2550:
        /* <DEDUP_REMOVED lines=33> */
.L_x_2555:
        /* <DEDUP_REMOVED lines=17> */
.L_x_2554:
        /* <DEDUP_REMOVED lines=17> */
.L_x_2553:
        /* <DEDUP_REMOVED lines=13> */
.L_x_2557:
        /* <DEDUP_REMOVED lines=17> */
.L_x_2556:
        /* <DEDUP_REMOVED lines=15> */
.L_x_2552:
[----:B------:R-:W-:Y:S05]  /*0880*/  BSYNC B0 ;  /* 0x0000000000007941 */ /* 0x000fea0003800000 */
.L_x_2551:
        /* <DEDUP_REMOVED lines=18> */
.L_x_2560:
        /* <DEDUP_REMOVED lines=11> */
.L_x_2559:
        /* <DEDUP_REMOVED lines=10> */
.L_x_2558:
        /* <DEDUP_REMOVED lines=31> */
[----:B------:R-:W-:Y:S01]  /*0cf0*/  @P2 SHF.R.S32.HI R12, RZ, 0x1f, R11 ;  /* 0x0000001fff0c2819 */ /* 0x000fe2000001140b */
        /* <DEDUP_REMOVED lines=28> */
.L_x_2562:
        /* <DEDUP_REMOVED lines=41> */
.L_x_2561:
[----:B------:R-:W-:Y:S02]  /*1150*/  ISETP.GE.OR P0, PT, R30, c[0x0][0x1ac], P0 ;  /* 0x00006b001e007a0c */ /* 0x000fe40000706670 */
[----:B------:R-:W-:Y:S02]  /*1160*/  PRMT R24, RZ, 0x5410, RZ ;  /* 0x00005410ff187816 */ /* 0x000fe400000000ff */
[----:B------:R-:W-:-:S02]  /*1170*/  IADD3 R5, R5, R7, R6 ;  /* 0x0000000705057210 */ /* 0x000fc40007ffe006 */
[----:B------:R-:W-:Y:S02]  /*1180*/  PRMT R23, RZ, 0x5410, RZ ;  /* 0x00005410ff177816 */ /* 0x000fe400000000ff */
[----:B------:R-:W-:Y:S02]  /*1190*/  PRMT R22, RZ, 0x5410, RZ ;  /* 0x00005410ff167816 */ /* 0x000fe400000000ff */
[----:B------:R-:W-:-:S03]  /*11a0*/  PRMT R21, RZ, 0x5410, RZ ;  /* 0x00005410ff157816 */ /* 0x000fc600000000ff */
[----:B------:R-:W-:Y:S05]  /*11b0*/  @P0 BRA `(.L_x_2563) ;  /* 0x00001e6000000947 */ /* 0x000fea0003800000 */
[----:B------:R-:W-:Y:S01]  /*11c0*/  PRMT R4, R2, 0x9910, RZ ;  /* 0x0000991002047816 */ /* 0x000fe200000000ff */
[----:B------:R-:W-:Y:S01]  /*11d0*/  IMAD R2, R5, c[0x0][0x18c], RZ ;  /* 0x0000630005027a24 */ /* 0x000fe200078e02ff */
[----:B------:R-:W-:Y:S01]  /*11e0*/  PRMT R24, R24, 0x5410, RZ ;  /* 0x0000541018187816 */ /* 0x000fe200000000ff */
[----:B------:R-:W-:Y:S01]  /*11f0*/  ULDC UR5, c[0x0][0x18c] ;  /* 0x0000630000057ab9 */ /* 0x000fe20000000800 */
[----:B------:R-:W-:Y:S01]  /*1200*/  ISETP.NE.AND P0, PT, R4, RZ, PT ;  /* 0x000000ff0400720c */ /* 0x000fe20003f05270 */
[----:B------:R-:W-:Y:S01]  /*1210*/  USHF.R.S32.HI UR5, URZ, 0x1f, UR5 ;  /* 0x0000001f3f057899 */ /* 0x000fe20008011405 */
[----:B------:R-:W-:Y:S01]  /*1220*/  SHF.R.S32.HI R6, RZ, 0x1f, R2 ;  /* 0x0000001fff067819 */ /* 0x000fe20000011402 */
[----:B------:R-:W-:Y:S01]  /*1230*/  UMOV UR4, URZ ;  /* 0x0000003f00047c82 */ /* 0x000fe20008000000 */
[----:B------:R-:W-:Y:S02]  /*1240*/  IADD3 R2, P2, R3, R2, RZ ;  /* 0x0000000203027210 */ /* 0x000fe40007f5e0ff */
[----:B------:R-:W-:-:S02]  /*1250*/  ISETP.LT.OR P0, PT, R0, 0x2, !P0 ;  /* 0x000000020000780c */ /* 0x000fc40004701670 */
[----:B------:R-:W-:Y:S02]  /*1260*/  LEA.HI.X.SX32 R3, R3, R6, 0x1, P2 ;  /* 0x0000000603037211 */ /* 0x000fe400010f0eff */
[----:B------:R-:W-:-:S04]  /*1270*/  LEA R54, P2, R2, c[0x0][0x168], 0x2 ;  /* 0x00005a0002367a11 */ /* 0x000fc800078410ff */
[----:B------:R-:W-:-:S05]  /*1280*/  LEA.HI.X R55, R2, c[0x0][0x16c], R3, 0x2, P2 ;  /* 0x00005b0002377a11 */ /* 0x000fca00010f1403 */
.L_x_2568:
        /* <DEDUP_REMOVED lines=8> */
[----:B------:R-:W-:Y:S02]  /*1310*/  SHF.R.U32.HI R39, RZ, 0xc, R6 ;  /* 0x0000000cff277819 */ /* 0x000fe40000011606 */
[----:B------:R-:W-:-:S02]  /*1320*/  LOP3.LUT R37, R37, 0xf000f, RZ, 0xc0, !PT ;  /* 0x000f000f25257812 */ /* 0x000fc400078ec0ff */
[----:B------:R-:W-:Y:S02]  /*1330*/  LOP3.LUT R39, R39, 0xf000f, RZ, 0xc0, !PT ;  /* 0x000f000f27277812 */ /* 0x000fe400078ec0ff */
[--C-:B------:R-:W-:Y:S02]  /*1340*/  SHF.R.U32.HI R38, RZ, 0xc, R5.reuse ;  /* 0x0000000cff267819 */ /* 0x100fe40000011605 */
[----:B------:R-:W-:Y:S02]  /*1350*/  LOP3.LUT R2, R5, 0x3f003f, RZ, 0xc0, !PT ;  /* 0x003f003f05027812 */ /* 0x000fe400078ec0ff */
[----:B------:R-:W-:Y:S02]  /*1360*/  SHF.R.U32.HI R3, RZ, 0x6, R5 ;  /* 0x00000006ff037819 */ /* 0x000fe40000011605 */
[----:B------:R-:W-:Y:S02]  /*1370*/  PRMT R5, R31, 0x9910, RZ ;  /* 0x000099101f057816 */ /* 0x000fe400000000ff */
[----:B------:R-:W-:-:S02]  /*1380*/  LOP3.LUT R33, R6, 0x3f003f, RZ, 0xc0, !PT ;  /* 0x003f003f06217812 */ /* 0x000fc400078ec0ff */
[----:B------:R-:W-:Y:S02]  /*1390*/  SHF.R.U32.HI R34, RZ, 0x6, R6 ;  /* 0x00000006ff227819 */ /* 0x000fe40000011606 */
[----:B------:R-:W-:Y:S02]  /*13a0*/  SHF.R.U32.HI R6, RZ, 0xc, R7 ;  /* 0x0000000cff067819 */ /* 0x000fe40000011607 */
[----:B------:R-:W-:Y:S02]  /*13b0*/  ISETP.NE.AND P2, PT, R5, RZ, PT ;  /* 0x000000ff0500720c */ /* 0x000fe40003f45270 */
        /* <DEDUP_REMOVED lines=10> */
[----:B------:R-:W-:-:S03]  /*1460*/  LOP3.LUT R2, R2, 0x64006400, RZ, 0xfc, !PT ;  /* 0x6400640002027812 */ /* 0x000fc600078efcff */
[----:B------:R-:W-:Y:S02]  /*1470*/  HADD2 R0, R0, -1056, -1056 ;  /* 0xe420e42000007430 */ /* 0x000fe40000000000 */
[----:B------:R-:W-:Y:S01]  /*1480*/  HADD2 R2, R2, -1056, -1056 ;  /* 0xe420e42002027430 */ /* 0x000fe20000000000 */
[----:B---3--:R-:W-:Y:S02]  /*1490*/  SHF.R.U32.HI R42, RZ, 0x8, R8 ;  /* 0x00000008ff2a7819 */ /* 0x008fe40000011608 */
[----:B------:R-:W-:Y:S02]  /*14a0*/  SHF.R.U32.HI R46, RZ, 0x8, R10 ;  /* 0x00000008ff2e7819 */ /* 0x000fe4000001160a */
[----:B------:R-:W-:Y:S02]  /*14b0*/  LOP3.LUT R42, R37, 0x300030, R42, 0xf8, !PT ;  /* 0x00300030252a7812 */ /* 0x000fe400078ef82a */
[----:B------:R-:W-:Y:S02]  /*14c0*/  LOP3.LUT R46, R39, 0x300030, R46, 0xf8, !PT ;  /* 0x00300030272e7812 */ /* 0x000fe400078ef82e */
[----:B--2---:R-:W-:-:S02]  /*14d0*/  SHF.R.U32.HI R37, RZ, 0xc, R12 ;  /* 0x0000000cff257819 */ /* 0x004fc4000001160c */
[----:B------:R-:W-:Y:S02]  /*14e0*/  SHF.R.U32.HI R39, RZ, 0xc, R13 ;  /* 0x0000000cff277819 */ /* 0x000fe4000001160d */
[----:B------:R-:W-:Y:S02]  /*14f0*/  SHF.R.U32.HI R49, RZ, 0xa, R8 ;  /* 0x0000000aff317819 */ /* 0x000fe40000011608 */
[----:B------:R-:W-:Y:S02]  /*1500*/  SHF.R.U32.HI R50, RZ, 0xa, R9 ;  /* 0x0000000aff327819 */ /* 0x000fe40000011609 */
[----:B------:R-:W-:Y:S02]  /*1510*/  SHF.R.U32.HI R40, RZ, 0xc, R14 ;  /* 0x0000000cff287819 */ /* 0x000fe4000001160e */
[----:B------:R-:W-:Y:S02]  /*1520*/  LOP3.LUT R38, R37, 0xf000f, RZ, 0xc0, !PT ;  /* 0x000f000f25267812 */ /* 0x000fe400078ec0ff */
[----:B------:R-:W-:-:S02]  /*1530*/  LOP3.LUT R39, R39, 0xf000f, RZ, 0xc0, !PT ;  /* 0x000f000f27277812 */ /* 0x000fc400078ec0ff */
[----:B------:R-:W-:Y:S02]  /*1540*/  SHF.R.U32.HI R44, RZ, 0x8, R9 ;  /* 0x00000008ff2c7819 */ /* 0x000fe40000011609 */
[----:B------:R-:W-:Y:S02]  /*1550*/  SHF.R.U32.HI R48, RZ, 0x8, R11 ;  /* 0x00000008ff307819 */ /* 0x000fe4000001160b */
[----:B------:R-:W-:Y:S02]  /*1560*/  SHF.R.U32.HI R41, RZ, 0xc, R15 ;  /* 0x0000000cff297819 */ /* 0x000fe4000001160f */
[----:B------:R-:W-:Y:S02]  /*1570*/  SHF.R.U32.HI R51, RZ, 0xa, R10 ;  /* 0x0000000aff337819 */ /* 0x000fe4000001160a */
[----:B------:R-:W-:Y:S02]  /*1580*/  LOP3.LUT R40, R40, 0xf000f, RZ, 0xc0, !PT ;  /* 0x000f000f28287812 */ /* 0x000fe400078ec0ff */
[----:B------:R-:W-:-:S02]  /*1590*/  LOP3.LUT R49, R38, 0x300030, R49, 0xf8, !PT ;  /* 0x0030003026317812 */ /* 0x000fc400078ef831 */
[----:B------:R-:W-:Y:S02]  /*15a0*/  LOP3.LUT R50, R39, 0x300030, R50, 0xf8, !PT ;  /* 0x0030003027327812 */ /* 0x000fe400078ef832 */
[----:B------:R-:W-:Y:S02]  /*15b0*/  LOP3.LUT R16, R8, 0x3f003f, RZ, 0xc0, !PT ;  /* 0x003f003f08107812 */ /* 0x000fe400078ec0ff */
[----:B------:R-:W-:Y:S02]  /*15c0*/  SHF.R.U32.HI R32, RZ, 0x6, R8 ;  /* 0x00000006ff207819 */ /* 0x000fe40000011608 */
[----:B------:R-:W-:Y:S02]  /*15d0*/  LOP3.LUT R17, R9, 0x3f003f, RZ, 0xc0, !PT ;  /* 0x003f003f09117812 */ /* 0x000fe400078ec0ff */
[----:B------:R-:W-:Y:S02]  /*15e0*/  SHF.R.U32.HI R18, RZ, 0x6, R9 ;  /* 0x00000006ff127819 */ /* 0x000fe40000011609 */
[----:B------:R-:W-:-:S02]  /*15f0*/  LOP3.LUT R44, R5, 0x300030, R44, 0xf8, !PT ;  /* 0x00300030052c7812 */ /* 0x000fc400078ef82c */
[----:B------:R-:W-:Y:S02]  /*1600*/  LOP3.LUT R48, R7, 0x300030, R48, 0xf8, !PT ;  /* 0x0030003007307812 */ /* 0x000fe400078ef830 */
        /* <DEDUP_REMOVED lines=17> */
[----:B------:R-:W-:Y:S02]  /*1720*/  LOP3.LUT R51, R40, 0x300030, R51, 0xf8, !PT ;  /* 0x0030003028337812 */ /* 0x000fe400078ef833 */
[----:B------:R-:W-:Y:S01]  /*1730*/  LOP3.LUT R34, R4, 0x64006400, RZ, 0xfc, !PT ;  /* 0x6400640004227812 */ /* 0x000fe200078efcff */
[----:B------:R-:W-:Y:S01]  /*1740*/  HADD2 R4, R38, -1056, -1056 ;  /* 0xe420e42026047430 */ /* 0x000fe20000000000 */
[----:B------:R-:W-:Y:S02]  /*1750*/  LOP3.LUT R35, R3, 0x64006400, RZ, 0xfc, !PT ;  /* 0x6400640003237812 */ /* 0x000fe400078efcff */
[----:B------:R-:W-:Y:S02]  /*1760*/  LOP3.LUT R40, R39, 0x64006400, RZ, 0xfc, !PT ;  /* 0x6400640027287812 */ /* 0x000fe400078efcff */
[----:B------:R-:W-:Y:S02]  /*1770*/  LOP3.LUT R52, R41, 0x300030, R52, 0xf8, !PT ;  /* 0x0030003029347812 */ /* 0x000fe400078ef834 */
        /* <DEDUP_REMOVED lines=107> */
.L_x_2565:
        /* <DEDUP_REMOVED lines=45> */
.L_x_2564:
        /* <DEDUP_REMOVED lines=11> */
[--C-:B--2---:R-:W-:Y:S02]  /*21b0*/  SHF.R.U32.HI R32, RZ, 0xc, R6.reuse ;  /* 0x0000000cff207819 */ /* 0x104fe40000011606 */
[----:B------:R-:W-:Y:S02]  /*21c0*/  LOP3.LUT R3, R6, 0x3f003f, RZ, 0xc0, !PT ;  /* 0x003f003f06037812 */ /* 0x000fe400078ec0ff */
[----:B------:R-:W-:Y:S02]  /*21d0*/  SHF.R.U32.HI R37, RZ, 0x6, R6 ;  /* 0x00000006ff257819 */ /* 0x000fe40000011606 */
[----:B------:R-:W-:Y:S02]  /*21e0*/  SHF.R.U32.HI R6, RZ, 0xc, R7 ;  /* 0x0000000cff067819 */ /* 0x000fe40000011607 */
[----:B------:R-:W-:-:S02]  /*21f0*/  LOP3.LUT R17, R7, 0x3f003f, RZ, 0xc0, !PT ;  /* 0x003f003f07117812 */ /* 0x000fc400078ec0ff */
[----:B------:R-:W-:Y:S02]  /*2200*/  SHF.R.U32.HI R39, RZ, 0x6, R7 ;  /* 0x00000006ff277819 */ /* 0x000fe40000011607 */
[----:B------:R-:W-:Y:S02]  /*2210*/  SHF.R.U32.HI R18, RZ, 0xc, R4 ;  /* 0x0000000cff127819 */ /* 0x000fe40000011604 */
[----:B------:R-:W-:Y:S02]  /*2220*/  SHF.R.U32.HI R19, RZ, 0xc, R5 ;  /* 0x0000000cff137819 */ /* 0x000fe40000011605 */
[----:B----4-:R-:W-:Y:S02]  /*2230*/  SHF.R.U32.HI R46, RZ, 0x8, R10 ;  /* 0x00000008ff2e7819 */ /* 0x010fe4000001160a */
[----:B------:R-:W-:Y:S02]  /*2240*/  SHF.R.U32.HI R48, RZ, 0x8, R11 ;  /* 0x00000008ff307819 */ /* 0x000fe4000001160b */
[----:B------:R-:W-:-:S02]  /*2250*/  LOP3.LUT R7, R32, 0xf000f, RZ, 0xc0, !PT ;  /* 0x000f000f20077812 */ /* 0x000fc400078ec0ff */
[----:B------:R-:W-:Y:S02]  /*2260*/  LOP3.LUT R41, R6, 0xf000f, RZ, 0xc0, !PT ;  /* 0x000f000f06297812 */ /* 0x000fe400078ec0ff */
        /* <DEDUP_REMOVED lines=8> */
[----:B---3--:R-:W-:Y:S02]  /*22f0*/  SHF.R.U32.HI R40, RZ, 0xc, R12 ;  /* 0x0000000cff287819 */ /* 0x008fe4000001160c */
[----:B------:R-:W-:Y:S02]  /*2300*/  SHF.R.U32.HI R41, RZ, 0xc, R13 ;  /* 0x0000000cff297819 */ /* 0x000fe4000001160d */
[----:B------:R-:W-:-:S02]  /*2310*/  LOP3.LUT R18, R13, 0x3f003f, RZ, 0xc0, !PT ;  /* 0x003f003f0d127812 */ /* 0x000fc400078ec0ff */
[----:B------:R-:W-:Y:S02]  /*2320*/  SHF.R.U32.HI R7, RZ, 0x6, R13 ;  /* 0x00000006ff077819 */ /* 0x000fe4000001160d */
[----:B------:R-:W-:Y:S02]  /*2330*/  SHF.R.U32.HI R13, RZ, 0xc, R14 ;  /* 0x0000000cff0d7819 */ /* 0x000fe4000001160e */
[----:B------:R-:W-:Y:S02]  /*2340*/  LOP3.LUT R42, R5, 0x300030, R42, 0xf8, !PT ;  /* 0x00300030052a7812 */ /* 0x000fe400078ef82a */
[----:B------:R-:W-:Y:S02]  /*2350*/  LOP3.LUT R44, R19, 0x300030, R44, 0xf8, !PT ;  /* 0x00300030132c7812 */ /* 0x000fe400078ef82c */
        /* <DEDUP_REMOVED lines=12> */
[----:B------:R-:W-:Y:S02]  /*2420*/  SHF.R.U32.HI R52, RZ, 0xa, R11 ;  /* 0x0000000aff347819 */ /* 0x000fe4000001160b */
        /* <DEDUP_REMOVED lines=11> */
[----:B------:R-:W-:Y:S02]  /*24e0*/  LOP3.LUT R49, R40, 0x300030, R49, 0xf8, !PT ;  /* 0x0030003028317812 */ /* 0x000fe400078ef831 */
[----:B------:R-:W-:-:S02]  /*24f0*/  LOP3.LUT R32, R15, 0x3f003f, RZ, 0xc0, !PT ;  /* 0x003f003f0f207812 */ /* 0x000fc400078ec0ff */
[----:B------:R-:W-:Y:S02]  /*2500*/  LOP3.LUT R51, R14, 0x300030, R51, 0xf8, !PT ;  /* 0x003000300e337812 */ /* 0x000fe400078ef833 */
[----:B------:R-:W-:Y:S02]  /*2510*/  LOP3.LUT R40, R17, 0x64006400, RZ, 0xfc, !PT ;  /* 0x6400640011287812 */ /* 0x000fe400078efcff */
[----:B------:R-:W-:Y:S02]  /*2520*/  LOP3.LUT R14, R16, 0x3f003f, RZ, 0xc0, !PT ;  /* 0x003f003f100e7812 */ /* 0x000fe400078ec0ff */
        /* <DEDUP_REMOVED lines=121> */
.L_x_2567:
        /* <DEDUP_REMOVED lines=46> */
.L_x_2566:
        /* <DEDUP_REMOVED lines=8> */
.L_x_2563:
[----:B------:R-:W-:Y:S05]  /*3020*/  @!P1 EXIT ;  /* 0x000000000000994d */ /* 0x000fea0003800000 */
[----:B------:R-:W0:Y:S01]  /*3030*/  S2R R0, SR_CTAID.X ;  /* 0x0000000000007919 */ /* 0x000e220000002500 */
[----:B------:R-:W-:-:S03]  /*3040*/  IMAD.MOV.U32 R9, RZ, RZ, 0x2 ;  /* 0x00000002ff097424 */ /* 0x000fc600078e00ff */
[----:B------:R-:W0:Y:S04]  /*3050*/  S2R R3, SR_TID.X ;  /* 0x0000000000037919 */ /* 0x000e280000002100 */
[----:B-----5:R-:W1:Y:S01]  /*3060*/  S2R R5, SR_CTAID.Y ;  /* 0x0000000000057919 */ /* 0x020e620000002600 */
        /* <DEDUP_REMOVED lines=13> */
.L_x_2572:
[----:B------:R-:W0:Y:S02]  /*3140*/  LDS R6, [R4] ;  /* 0x0000000004067984 */ /* 0x000e240000000800 */
[----:B0-----:R-:W-:-:S06]  /*3150*/  HADD2 R7, R6, R21 ;  /* 0x0000001506077230 */ /* 0x001fcc0000000000 */
[----:B------:R-:W0:Y:S02]  /*3160*/  ATOMS.CAST.SPIN R7, [R4], R6, R7 ;  /* 0x000000060407738d */ /* 0x000e240001800007 */
[----:B0-----:R-:W-:-:S13]  /*3170*/  ISETP.EQ.U32.AND P0, PT, R7, 0x1, PT ;  /* 0x000000010700780c */ /* 0x001fda0003f02070 */
[----:B------:R-:W-:Y:S05]  /*3180*/  @!P0 BRA `(.L_x_2572) ;  /* 0xffffffb000008947 */ /* 0x000fea000383ffff */
[----:B------:R-:W-:Y:S05]  /*3190*/  BRA `(.L_x_2570) ;  /* 0x0000003000007947 */ /* 0x000fea0003800000 */
.L_x_2571:
[----:B------:R-:W2:Y:S02]  /*31a0*/  LD.E R4, [R2.64] ;  /* 0x0000000602047980 */ /* 0x000ea4000c101900 */
[----:B--2---:R-:W-:-:S05]  /*31b0*/  IMAD.IADD R7, R21, 0x1, R4 ;  /* 0x0000000115077824 */ /* 0x004fca00078e0204 */
[----:B------:R0:W-:Y:S02]  /*31c0*/  ST.E [R2.64], R7 ;  /* 0x0000000702007985 */ /* 0x0001e4000c101906 */
.L_x_2570:
[----:B------:R-:W-:Y:S05]  /*31d0*/  BSYNC B0 ;  /* 0x0000000000007941 */ /* 0x000fea0003800000 */
.L_x_2569:
[----:B------:R-:W2:Y:S01]  /*31e0*/  ATOM.E.ADD.F16x2.RN.STRONG.GPU P0, RZ, [R2.64+0x4], R22 ;  /* 0x0000041602ff798a */ /* 0x000ea2000810e9c6 */
[----:B------:R-:W-:Y:S01]  /*31f0*/  BSSY B0, `(.L_x_2573) ;  /* 0x000000f000007945 */ /* 0x000fe20003800000 */
[----:B--2---:R-:W-:Y:S05]  /*3200*/  @P0 BRA `(.L_x_2574) ;  /* 0x000000d000000947 */ /* 0x004fea0003800000 */
[----:B------:R-:W1:Y:S02]  /*3210*/  QSPC.E.S P0, RZ, [R2+0x4] ;  /* 0x0000040002ff73aa */ /* 0x000e640000000500 */
[----:B-1----:R-:W-:Y:S05]  /*3220*/  @!P0 BRA `(.L_x_2575) ;  /* 0x0000008000008947 */ /* 0x002fea0003800000 */
[----:B0-----:R-:W-:-:S04]  /*3230*/  IADD3 R2, R2, 0x4, RZ ;  /* 0x0000000402027810 */ /* 0x001fc80007ffe0ff */
[----:B------:R-:W-:-:S05]  /*3240*/  LOP3.LUT R2, R2, 0xffffff, RZ, 0xc0, !PT ;  /* 0x00ffffff02027812 */ /* 0x000fca00078ec0ff */
.L_x_2576:
[----:B------:R-:W0:Y:S02]  /*3250*/  LDS R6, [R2] ;  /* 0x0000000002067984 */ /* 0x000e240000000800 */
[----:B0-----:R-:W-:-:S10]  /*3260*/  HFMA2.MMA R7, R6, 1, 1, R22 ;  /* 0x3c003c0006077835 */ /* 0x001fd40000000016 */
[----:B------:R-:W0:Y:S02]  /*3270*/  ATOMS.CAST.SPIN R7, [R2], R6, R7 ;  /* 0x000000060207738d */ /* 0x000e240001800007 */
[----:B0-----:R-:W-:-:S13]  /*3280*/  ISETP.EQ.U32.AND P0, PT, R7, 0x1, PT ;  /* 0x000000010700780c */ /* 0x001fda0003f02070 */
[----:B------:R-:W-:Y:S05]  /*3290*/  @!P0 BRA `(.L_x_2576) ;  /* 0xffffffb000008947 */ /* 0x000fea000383ffff */
[----:B------:R-:W-:Y:S05]  /*32a0*/  BRA `(.L_x_2574) ;  /* 0x0000003000007947 */ /* 0x000fea0003800000 */
.L_x_2575:
[----:B------:R-:W2:Y:S02]  /*32b0*/  LD.E R4, [R2.64+0x4] ;  /* 0x0000040602047980 */ /* 0x000ea4000c101900 */
[----:B0-2---:R-:W-:-:S05]  /*32c0*/  IMAD.IADD R7, R22, 0x1, R4 ;  /* 0x0000000116077824 */ /* 0x005fca00078e0204 */
[----:B------:R0:W-:Y:S02]  /*32d0*/  ST.E [R2.64+0x4], R7 ;  /* 0x0000040702007985 */ /* 0x0001e4000c101906 */
.L_x_2574:
[----:B------:R-:W-:Y:S05]  /*32e0*/  BSYNC B0 ;  /* 0x0000000000007941 */ /* 0x000fea0003800000 */
.L_x_2573:
        /* <DEDUP_REMOVED lines=10> */
.L_x_2580:
[----:B------:R-:W0:Y:S02]  /*3390*/  LDS R4, [R0] ;  /* 0x0000000000047984 */ /* 0x000e240000000800 */
[----:B0-----:R-:W-:-:S06]  /*33a0*/  HADD2 R5, R4, R23 ;  /* 0x0000001704057230 */ /* 0x001fcc0000000000 */
[----:B------:R-:W0:Y:S02]  /*33b0*/  ATOMS.CAST.SPIN R5, [R0], R4, R5 ;  /* 0x000000040005738d */ /* 0x000e240001800005 */
[----:B0-----:R-:W-:-:S13]  /*33c0*/  ISETP.EQ.U32.AND P0, PT, R5, 0x1, PT ;  /* 0x000000010500780c */ /* 0x001fda0003f02070 */
[----:B------:R-:W-:Y:S05]  /*33d0*/  @!P0 BRA `(.L_x_2580) ;  /* 0xffffffb000008947 */ /* 0x000fea000383ffff */
[----:B------:R-:W-:Y:S05]  /*33e0*/  BRA `(.L_x_2578) ;  /* 0x0000003000007947 */ /* 0x000fea0003800000 */
.L_x_2579:
[----:B------:R-:W2:Y:S02]  /*33f0*/  LD.E R0, [R2.64] ;  /* 0x0000000602007980 */ /* 0x000ea4000c101900 */
[----:B--2---:R-:W-:-:S05]  /*3400*/  IMAD.IADD R5, R23, 0x1, R0 ;  /* 0x0000000117057824 */ /* 0x004fca00078e0200 */
[----:B------:R0:W-:Y:S02]  /*3410*/  ST.E [R2.64], R5 ;  /* 0x0000000502007985 */ /* 0x0001e4000c101906 */
.L_x_2578:
[----:B------:R-:W-:Y:S05]  /*3420*/  BSYNC B0 ;  /* 0x0000000000007941 */ /* 0x000fea0003800000 */
.L_x_2577:
[----:B------:R-:W2:Y:S02]  /*3430*/  ATOM.E.ADD.F16x2.RN.STRONG.GPU P0, RZ, [R2.64+0x4], R24 ;  /* 0x0000041802ff798a */ /* 0x000ea4000810e9c6 */
[----:B--2---:R-:W-:Y:S05]  /*3440*/  @P0 EXIT ;  /* 0x000000000000094d */ /* 0x004fea0003800000 */
[----:B------:R-:W1:Y:S02]  /*3450*/  QSPC.E.S P0, RZ, [R2+0x4] ;  /* 0x0000040002ff73aa */ /* 0x000e640000000500 */
[----:B-1----:R-:W-:Y:S05]  /*3460*/  @!P0 BRA `(.L_x_2581) ;  /* 0x0000008000008947 */ /* 0x002fea0003800000 */
[----:B0-----:R-:W-:-:S04]  /*3470*/  IADD3 R2, R2, 0x4, RZ ;  /* 0x0000000402027810 */ /* 0x001fc80007ffe0ff */
[----:B------:R-:W-:-:S05]  /*3480*/  LOP3.LUT R2, R2, 0xffffff, RZ, 0xc0, !PT ;  /* 0x00ffffff02027812 */ /* 0x000fca00078ec0ff */
.L_x_2582:
[----:B------:R-:W0:Y:S02]  /*3490*/  LDS R4, [R2] ;  /* 0x0000000002047984 */ /* 0x000e240000000800 */
[----:B0-----:R-:W-:-:S10]  /*34a0*/  HFMA2.MMA R5, R4, 1, 1, R24 ;  /* 0x3c003c0004057835 */ /* 0x001fd40000000018 */
[----:B------:R-:W0:Y:S02]  /*34b0*/  ATOMS.CAST.SPIN R5, [R2], R4, R5 ;  /* 0x000000040205738d */ /* 0x000e240001800005 */
[----:B0-----:R-:W-:-:S13]  /*34c0*/  ISETP.EQ.U32.AND P0, PT, R5, 0x1, PT ;  /* 0x000000010500780c */ /* 0x001fda0003f02070 */
[----:B------:R-:W-:Y:S05]  /*34d0*/  @!P0 BRA `(.L_x_2582) ;  /* 0xffffffb000008947 */ /* 0x000fea000383ffff */
[----:B------:R-:W-:Y:S05]  /*34e0*/  EXIT ;  /* 0x000000000000794d */ /* 0x000fea0003800000 */
.L_x_2581:
[----:B------:R-:W2:Y:S02]  /*34f0*/  LD.E R0, [R2.64+0x4] ;  /* 0x0000040602007980 */ /* 0x000ea4000c101900 */
[----:B0-2---:R-:W-:-:S05]  /*3500*/  IMAD.IADD R5, R24, 0x1, R0 ;  /* 0x0000000118057824 */ /* 0x005fca00078e0200 */
[----:B------:R-:W-:Y:S01]  /*3510*/  ST.E [R2.64+0x4], R5 ;  /* 0x0000040502007985 */ /* 0x000fe2000c101906 */
[----:B------:R-:W-:Y:S05]  /*3520*/  EXIT ;  /* 0x000000000000794d */ /* 0x000fea0003800000 */
.L_x_2583:
        /* <DEDUP_REMOVED lines=13> */
.L_x_3310:


//--------------------- .text._Z23gemm_half_q_half_kernelILi2ELi48ELb1ELb0ELi32EEvPK6__halfPKjS4_S2_PS0_iiiiPKtS7_iiiiiibS2_i --------------------------
	.section	.text._Z23gemm_half_q_half_kernelILi2ELi48ELb1ELb0ELi32EEvPK6__halfPKjS4_S2_PS0_iiiiPKtS7_iiiiiibS2_i,"ax",@progbits
	.sectioninfo	@"SHI_REGISTERS=96"
	.align	128
        .global         _Z23gemm_half_q_half_kernelILi2ELi48ELb1ELb0ELi32EEvPK6__halfPKjS4_S2_PS0_iiiiPKtS7_iiiiiibS2_i
        .type           _Z23gemm_half_q_half_kernelILi2ELi48ELb1ELb0ELi32EEvPK6__halfPKjS4_S2_PS0_iiiiPKtS7_iiiiiibS2_i,@function
        .size           _Z23gemm_half_q_half_kernelILi2ELi48ELb1ELb0ELi32EEvPK6__halfPKjS4_S2_PS0_iiiiPKtS7_iiiiiibS2_i,(.L_x_3311 - _Z23gemm_half_q_half_kernelILi2ELi48ELb1ELb0ELi32EEvPK6__halfPKjS4_S2_PS0_iiiiPKtS7_iiiiiibS2_i)
        .other          _Z23gemm_half_q_half_kernelILi2ELi48ELb1ELb0ELi32EEvPK6__halfPKjS4_S2_PS0_iiiiPKtS7_iiiiiibS2_i,@"STO_CUDA_ENTRY STV_DEFAULT"
_Z23gemm_half_q_half_kernelILi2ELi48ELb1ELb0ELi32EEvPK6__halfPKjS4_S2_PS0_iiiiPKtS7_iiiiiibS2_i:
.text._Z23gemm_half_q_half_kernelILi2ELi48ELb1ELb0ELi32EEvPK6__halfPKjS4_S2_PS0_iiiiPKtS7_iiiiiibS2_i:
        /* <DEDUP_REMOVED lines=24> */
.L_x_2584:
        /* <DEDUP_REMOVED lines=33> */
.L_x_2589:
        /* <DEDUP_REMOVED lines=17> */
.L_x_2588:
        /* <DEDUP_REMOVED lines=17> */
.L_x_2587:
        /* <DEDUP_REMOVED lines=13> */
.L_x_2591:
        /* <DEDUP_REMOVED lines=17> */
.L_x_2590:
        /* <DEDUP_REMOVED lines=15> */
.L_x_2586:
[----:B------:R-:W-:Y:S05]  /*0880*/  BSYNC B0 ;  /* 0x0000000000007941 */ /* 0x000fea0003800000 */
.L_x_2585:
        /* <DEDUP_REMOVED lines=18> */
.L_x_2594:
        /* <DEDUP_REMOVED lines=11> */
.L_x_2593:
        /* <DEDUP_REMOVED lines=10> */
.L_x_2592:
        /* <DEDUP_REMOVED lines=15> */
[----:B0-----:R-:W-:Y:S02]  /*0bf0*/  @P2 IADD3 R7, R6, -c[0x0][0x1ac], RZ ;  /* 0x80006b0006072a10 */ /* 0x001fe40007ffe0ff */
        /* <DEDUP_REMOVED lines=29> */
[----:B------:R-:W-:Y:S02]  /*0dd0*/  IADD3 R4, R9, R5, R4 ;  /* 0x0000000509047210 */ /* 0x000fe40007ffe004 */
[----:B------:R-:W-:Y:S02]  /*0de0*/  SHF.R.S32.HI R5, RZ, 0x1f, R3 ;  /* 0x0000001fff057819 */ /* 0x000fe40000011403 */
        /* <DEDUP_REMOVED lines=17> */
.L_x_2596:
        /* <DEDUP_REMOVED lines=41> */
.L_x_2595:
[----:B------:R-:W-:Y:S01]  /*1190*/  ISETP.GE.OR P0, PT, R87, c[0x0][0x1ac], P0 ;  /* 0x00006b0057007a0c */ /* 0x000fe20000706670 */
[----:B------:R-:W-:Y:S01]  /*11a0*/  UMOV UR4, URZ ;  /* 0x0000003f00047c82 */ /* 0x000fe20008000000 */
[----:B------:R-:W-:Y:S02]  /*11b0*/  PRMT R16, RZ, 0x5410, RZ ;  /* 0x00005410ff107816 */ /* 0x000fe400000000ff */
[----:B------:R-:W-:-:S02]  /*11c0*/  LEA.HI.X R29, R29, c[0x0][0x16c], R20, 0x2, P3 ;  /* 0x00005b001d1d7a11 */ /* 0x000fc400018f1414 */
[----:B------:R-:W-:Y:S02]  /*11d0*/  PRMT R15, RZ, 0x5410, RZ ;  /* 0x00005410ff0f7816 */ /* 0x000fe400000000ff */
[----:B------:R-:W-:Y:S02]  /*11e0*/  PRMT R14, RZ, 0x5410, RZ ;  /* 0x00005410ff0e7816 */ /* 0x000fe400000000ff */
[----:B------:R-:W-:-:S03]  /*11f0*/  PRMT R13, RZ, 0x5410, RZ ;  /* 0x00005410ff0d7816 */ /* 0x000fc600000000ff */
        /* <DEDUP_REMOVED lines=8> */
.L_x_2602:
        /* <DEDUP_REMOVED lines=14> */
[----:B------:R-:W-:Y:S02]  /*1360*/  SHF.R.U32.HI R25, RZ, 0xc, R26 ;  /* 0x0000000cff197819 */ /* 0x000fe4000001161a */
[----:B------:R-:W-:Y:S02]  /*1370*/  ISETP.NE.AND P2, PT, R20, RZ, PT ;  /* 0x000000ff1400720c */ /* 0x000fe40003f45270 */
        /* <DEDUP_REMOVED lines=16> */
[----:B------:R-:W-:-:S03]  /*1480*/  LOP3.LUT R24, R24, 0x64006400, RZ, 0xfc, !PT ;  /* 0x6400640018187812 */ /* 0x000fc600078efcff */
[----:B------:R-:W-:Y:S02]  /*1490*/  HADD2 R0, R0, -1056, -1056 ;  /* 0xe420e42000007430 */ /* 0x000fe40000000000 */
[----:B------:R-:W-:Y:S01]  /*14a0*/  HADD2 R24, R24, -1056, -1056 ;  /* 0xe420e42018187430 */ /* 0x000fe20000000000 */
[--C-:B---3--:R-:W-:Y:S02]  /*14b0*/  SHF.R.U32.HI R20, RZ, 0x8, R8.reuse ;  /* 0x00000008ff147819 */ /* 0x108fe40000011608 */
[--C-:B------:R-:W-:Y:S02]  /*14c0*/  SHF.R.U32.HI R22, RZ, 0xa, R8.reuse ;  /* 0x0000000aff167819 */ /* 0x100fe40000011608 */
[----:B------:R-:W-:Y:S02]  /*14d0*/  LOP3.LUT R35, R8, 0x3f003f, RZ, 0xc0, !PT ;  /* 0x003f003f08237812 */ /* 0x000fe400078ec0ff */
[----:B------:R-:W-:Y:S02]  /*14e0*/  SHF.R.U32.HI R36, RZ, 0x6, R8 ;  /* 0x00000006ff247819 */ /* 0x000fe40000011608 */
[----:B------:R-:W-:-:S02]  /*14f0*/  SHF.R.U32.HI R8, RZ, 0x8, R9 ;  /* 0x00000008ff087819 */ /* 0x000fc40000011609 */
[--C-:B------:R-:W-:Y:S02]  /*1500*/  SHF.R.U32.HI R27, RZ, 0xa, R9.reuse ;  /* 0x0000000aff1b7819 */ /* 0x100fe40000011609 */
[----:B------:R-:W-:Y:S02]  /*1510*/  LOP3.LUT R33, R9, 0x3f003f, RZ, 0xc0, !PT ;  /* 0x003f003f09217812 */ /* 0x000fe400078ec0ff */
[----:B------:R-:W-:Y:S02]  /*1520*/  SHF.R.U32.HI R34, RZ, 0x6, R9 ;  /* 0x00000006ff227819 */ /* 0x000fe40000011609 */
[----:B------:R-:W-:Y:S02]  /*1530*/  LOP3.LUT R9, R12, 0xf000f, RZ, 0xc0, !PT ;  /* 0x000f000f0c097812 */ /* 0x000fe400078ec0ff */
[----:B------:R-:W-:Y:S02]  /*1540*/  SHF.R.U32.HI R26, RZ, 0x8, R10 ;  /* 0x00000008ff1a7819 */ /* 0x000fe4000001160a */
[----:B------:R-:W-:-:S02]  /*1550*/  SHF.R.U32.HI R43, RZ, 0x8, R11 ;  /* 0x00000008ff2b7819 */ /* 0x000fc4000001160b */
[--C-:B------:R-:W-:Y:S02]  /*1560*/  SHF.R.U32.HI R51, RZ, 0xa, R11.reuse ;  /* 0x0000000aff337819 */ /* 0x100fe4000001160b */
[----:B------:R-:W-:Y:S02]  /*1570*/  LOP3.LUT R28, R11, 0x3f003f, RZ, 0xc0, !PT ;  /* 0x003f003f0b1c7812 */ /* 0x000fe400078ec0ff */
[----:B------:R-:W-:Y:S02]  /*1580*/  SHF.R.U32.HI R31, RZ, 0x6, R11 ;  /* 0x00000006ff1f7819 */ /* 0x000fe4000001160b */
[--C-:B------:R-:W-:Y:S02]  /*1590*/  SHF.R.U32.HI R45, RZ, 0xa, R10.reuse ;  /* 0x0000000aff2d7819 */ /* 0x100fe4000001160a */
[----:B------:R-:W-:Y:S02]  /*15a0*/  LOP3.LUT R29, R10, 0x3f003f, RZ, 0xc0, !PT ;  /* 0x003f003f0a1d7812 */ /* 0x000fe400078ec0ff */
[----:B------:R-:W-:-:S02]  /*15b0*/  SHF.R.U32.HI R30, RZ, 0x6, R10 ;  /* 0x00000006ff1e7819 */ /* 0x000fc4000001160a */
[----:B------:R-:W-:Y:S02]  /*15c0*/  LOP3.LUT R11, R39, 0xf000f, RZ, 0xc0, !PT ;  /* 0x000f000f270b7812 */ /* 0x000fe400078ec0ff */
[----:B------:R-:W-:Y:S02]  /*15d0*/  LOP3.LUT R10, R9, 0x300030, R20, 0xf8, !PT ;  /* 0x00300030090a7812 */ /* 0x000fe400078ef814 */
[----:B------:R-:W-:Y:S02]  /*15e0*/  LOP3.LUT R9, R25, 0x300030, R26, 0xf8, !PT ;  /* 0x0030003019097812 */ /* 0x000fe400078ef81a */
[--C-:B--2---:R-:W-:Y:S02]  /*15f0*/  SHF.R.U32.HI R12, RZ, 0xc, R4.reuse ;  /* 0x0000000cff0c7819 */ /* 0x104fe40000011604 */
[----:B------:R-:W-:Y:S02]  /*1600*/  LOP3.LUT R25, R4, 0x3f003f, RZ, 0xc0, !PT ;  /* 0x003f003f04197812 */ /* 0x000fe400078ec0ff */
[----:B------:R-:W-:-:S02]  /*1610*/  SHF.R.U32.HI R26, RZ, 0x6, R4 ;  /* 0x00000006ff1a7819 */ /* 0x000fc40000011604 */
[----:B------:R-:W-:Y:S02]  /*1620*/  LOP3.LUT R11, R11, 0x300030, R8, 0xf8, !PT ;  /* 0x003000300b0b7812 */ /* 0x000fe400078ef808 */
[----:B------:R-:W-:Y:S02]  /*1630*/  SHF.R.U32.HI R4, RZ, 0xc, R5 ;  /* 0x0000000cff047819 */ /* 0x000fe40000011605 */
[----:B------:R-:W-:Y:S02]  /*1640*/  LOP3.LUT R8, R40, 0x300030, R43, 0xf8, !PT ;  /* 0x0030003028087812 */ /* 0x000fe400078ef82b */
[----:B------:R-:W-:Y:S02]  /*1650*/  LOP3.LUT R39, R5, 0x3f003f, RZ, 0xc0, !PT ;  /* 0x003f003f05277812 */ /* 0x000fe400078ec0ff */
[----:B------:R-:W-:Y:S02]  /*1660*/  SHF.R.U32.HI R40, RZ, 0x6, R5 ;  /* 0x00000006ff287819 */ /* 0x000fe40000011605 */
[----:B------:R-:W-:-:S02]  /*1670*/  SHF.R.U32.HI R20, RZ, 0xc, R6 ;  /* 0x0000000cff147819 */ /* 0x000fc40000011606 */
[----:B------:R-:W-:Y:S02]  /*1680*/  LOP3.LUT R43, R6, 0x3f003f, RZ, 0xc0, !PT ;  /* 0x003f003f062b7812 */ /* 0x000fe400078ec0ff */
[----:B------:R-:W-:Y:S02]  /*1690*/  SHF.R.U32.HI R44, RZ, 0x6, R6 ;  /* 0x00000006ff2c7819 */ /* 0x000fe40000011606 */
[----:B------:R-:W-:Y:S02]  /*16a0*/  LOP3.LUT R5, R12, 0xf000f, RZ, 0xc0, !PT ;  /* 0x000f000f0c057812 */ /* 0x000fe400078ec0ff */
[----:B------:R-:W-:Y:S02]  /*16b0*/  SHF.R.U32.HI R50, RZ, 0xc, R7 ;  /* 0x0000000cff327819 */ /* 0x000fe40000011607 */
[----:B------:R-:W-:Y:S02]  /*16c0*/  LOP3.LUT R6, R4, 0xf000f, RZ, 0xc0, !PT ;  /* 0x000f000f04067812 */ /* 0x000fe400078ec0ff */
[----:B------:R-:W-:-:S02]  /*16d0*/  LOP3.LUT R4, R5, 0x300030, R22, 0xf8, !PT ;  /* 0x0030003005047812 */ /* 0x000fc400078ef816 */
[----:B------:R-:W-:Y:S02]  /*16e0*/  LOP3.LUT R50, R50, 0xf000f, RZ, 0xc0, !PT ;  /* 0x000f000f32327812 */ /* 0x000fe400078ec0ff */
[----:B------:R-:W-:Y:S02]  /*16f0*/  LOP3.LUT R5, R6, 0x300030, R27, 0xf8, !PT ;  /* 0x0030003006057812 */ /* 0x000fe400078ef81b */
[----:B------:R-:W-:Y:S02]  /*1700*/  SHF.R.U32.HI R49, RZ, 0x6, R7 ;  /* 0x00000006ff317819 */ /* 0x000fe40000011607 */
[----:B------:R-:W-:Y:S02]  /*1710*/  LOP3.LUT R27, R38, 0x64006400, RZ, 0xfc, !PT ;  /* 0x64006400261b7812 */ /* 0x000fe400078efcff */
[----:B------:R-:W-:Y:S02]  /*1720*/  LOP3.LUT R20, R20, 0xf000f, RZ, 0xc0, !PT ;  /* 0x000f000f14147812 */ /* 0x000fe400078ec0ff */
[----:B------:R-:W-:Y:S01]  /*1730*/  LOP3.LUT R38, R26, 0x3f003f, RZ, 0xc0, !PT ;  /* 0x003f003f1a267812 */ /* 0x000fe200078ec0ff */
[----:B------:R-:W-:Y:S01]  /*1740*/  HADD2 R26, R42, -1056, -1056 ;  /* 0xe420e4202a1a7430 */ /* 0x000fe20000000000 */
[----:B------:R-:W-:-:S02]  /*1750*/  LOP3.LUT R6, R50, 0x300030, R51, 0xf8, !PT ;  /* 0x0030003032067812 */ /* 0x000fc400078ef833 */
        /* <DEDUP_REMOVED lines=11> */
[----:B------:R-:W-:Y:S01]  /*1810*/  HADD2 R27, R47, -1056, -1056 ;  /* 0xe420e4202f1b7430 */ /* 0x000fe20000000000 */
[----:B------:R-:W-:Y:S02]  /*1820*/  LOP3.LUT R7, R20, 0x300030, R45, 0xf8, !PT ;  /* 0x0030003014077812 */ /* 0x000fe400078ef82d */
        /* <DEDUP_REMOVED lines=97> */
.L_x_2599:
        /* <DEDUP_REMOVED lines=46> */
.L_x_2598:
        /* <DEDUP_REMOVED lines=12> */
[--C-:B------:R-:W-:Y:S02]  /*21e0*/  SHF.R.U32.HI R20, RZ, 0xc, R24.reuse ;  /* 0x0000000cff147819 */ /* 0x100fe40000011618 */
[----:B------:R-:W-:Y:S02]  /*21f0*/  SHF.R.U32.HI R42, RZ, 0xc, R27 ;  /* 0x0000000cff2a7819 */ /* 0x000fe4000001161b */
[----:B------:R-:W-:Y:S02]  /*2200*/  LOP3.LUT R0, R24, 0x3f003f, RZ, 0xc0, !PT ;  /* 0x003f003f18007812 */ /* 0x000fe400078ec0ff */
[----:B------:R-:W-:-:S02]  /*2210*/  SHF.R.U32.HI R12, RZ, 0x6, R24 ;  /* 0x00000006ff0c7819 */ /* 0x000fc40000011618 */
[----:B------:R-:W-:Y:S02]  /*2220*/  LOP3.LUT R46, R27, 0x3f003f, RZ, 0xc0, !PT ;  /* 0x003f003f1b2e7812 */ /* 0x000fe400078ec0ff */
[----:B------:R-:W-:Y:S02]  /*2230*/  SHF.R.U32.HI R47, RZ, 0x6, R27 ;  /* 0x00000006ff2f7819 */ /* 0x000fe4000001161b */
[--C-:B----4-:R-:W-:Y:S02]  /*2240*/  SHF.R.U32.HI R22, RZ, 0x8, R8.reuse ;  /* 0x00000008ff167819 */ /* 0x110fe40000011608 */
        /* <DEDUP_REMOVED lines=19> */
[--C-:B------:R-:W-:Y:S02]  /*2380*/  SHF.R.U32.HI R41, RZ, 0x8, R10.reuse ;  /* 0x00000008ff297819 */ /* 0x100fe4000001160a */
[----:B------:R-:W-:-:S02]  /*2390*/  SHF.R.U32.HI R45, RZ, 0xa, R10 ;  /* 0x0000000aff2d7819 */ /* 0x000fc4000001160a */
[----:B------:R-:W-:Y:S02]  /*23a0*/  LOP3.LUT R25, R10, 0x3f003f, RZ, 0xc0, !PT ;  /* 0x003f003f0a197812 */ /* 0x000fe400078ec0ff */
[----:B------:R-:W-:Y:S02]  /*23b0*/  SHF.R.U32.HI R26, RZ, 0x6, R10 ;  /* 0x00000006ff1a7819 */ /* 0x000fe4000001160a */
[----:B------:R-:W-:Y:S02]  /*23c0*/  LOP3.LUT R11, R11, 0x300030, R8, 0xf8, !PT ;  /* 0x003000300b0b7812 */ /* 0x000fe400078ef808 */
[----:B------:R-:W-:Y:S02]  /*23d0*/  LOP3.LUT R38, R38, 0xf000f, RZ, 0xc0, !PT ;  /* 0x000f000f26267812 */ /* 0x000fe400078ec0ff */
[----:B------:R-:W-:Y:S02]  /*23e0*/  LOP3.LUT R10, R9, 0x300030, R22, 0xf8, !PT ;  /* 0x00300030090a7812 */ /* 0x000fe400078ef816 */
[----:B------:R-:W-:-:S02]  /*23f0*/  LOP3.LUT R8, R42, 0x300030, R43, 0xf8, !PT ;  /* 0x003000302a087812 */ /* 0x000fc400078ef82b */
[--C-:B---3--:R-:W-:Y:S02]  /*2400*/  SHF.R.U32.HI R33, RZ, 0xc, R4.reuse ;  /* 0x0000000cff217819 */ /* 0x108fe40000011604 */
[----:B------:R-:W-:Y:S02]  /*2410*/  LOP3.LUT R20, R4, 0x3f003f, RZ, 0xc0, !PT ;  /* 0x003f003f04147812 */ /* 0x000fe400078ec0ff */
[----:B------:R-:W-:Y:S02]  /*2420*/  SHF.R.U32.HI R22, RZ, 0x6, R4 ;  /* 0x00000006ff167819 */ /* 0x000fe40000011604 */
[--C-:B------:R-:W-:Y:S02]  /*2430*/  SHF.R.U32.HI R42, RZ, 0xc, R6.reuse ;  /* 0x0000000cff2a7819 */ /* 0x100fe40000011606 */
[----:B------:R-:W-:Y:S02]  /*2440*/  LOP3.LUT R43, R6, 0x3f003f, RZ, 0xc0, !PT ;  /* 0x003f003f062b7812 */ /* 0x000fe400078ec0ff */
[----:B------:R-:W-:-:S02]  /*2450*/  SHF.R.U32.HI R44, RZ, 0x6, R6 ;  /* 0x00000006ff2c7819 */ /* 0x000fc40000011606 */
[----:B------:R-:W-:Y:S02]  /*2460*/  SHF.R.U32.HI R4, RZ, 0xc, R5 ;  /* 0x0000000cff047819 */ /* 0x000fe40000011605 */
[----:B------:R-:W-:Y:S02]  /*2470*/  SHF.R.U32.HI R6, RZ, 0xc, R7 ;  /* 0x0000000cff067819 */ /* 0x000fe40000011607 */
[----:B------:R-:W-:Y:S02]  /*2480*/  LOP3.LUT R9, R38, 0x300030, R41, 0xf8, !PT ;  /* 0x0030003026097812 */ /* 0x000fe400078ef829 */
        /* <DEDUP_REMOVED lines=133> */
.L_x_2601:
        /* <DEDUP_REMOVED lines=45> */
.L_x_2600:
        /* <DEDUP_REMOVED lines=9> */
.L_x_2597:
        /* <DEDUP_REMOVED lines=9> */
.L_x_2606:
        /* <DEDUP_REMOVED lines=10> */
[----:B------:R-:W2:Y:S01]  /*3170*/  LDG.E.128.CONSTANT R4, [R90.64] ;  /* 0x000000065a047981 */ /* 0x000ea2000c1e9d00 */
[----:B-----5:R-:W-:Y:S01]  /*3180*/  SHF.R.U32.HI R51, RZ, 0xd, R20 ;  /* 0x0000000dff337819 */ /* 0x020fe20000011614 */
[----:B------:R-:W-:Y:S01]  /*3190*/  IMAD.MOV.U32 R70, RZ, RZ, 0x2800 ;  /* 0x00002800ff467424 */ /* 0x000fe200078e00ff */
[C---:B------:R-:W-:Y:S02]  /*31a0*/  LOP3.LUT R56, R20.reuse, 0x3e003e0, RZ, 0xc0, !PT ;  /* 0x03e003e014387812 */ /* 0x040fe400078ec0ff */
[----:B------:R-:W-:-:S02]  /*31b0*/  LOP3.LUT R61, R20, 0x1f001f, RZ, 0xc0, !PT ;  /* 0x001f001f143d7812 */ /* 0x000fc400078ec0ff */
[----:B------:R-:W-:Y:S02]  /*31c0*/  SHF.R.U32.HI R41, RZ, 0xa, R20 ;  /* 0x0000000aff297819 */ /* 0x000fe40000011614 */
[--C-:B0-----:R-:W-:Y:S02]  /*31d0*/  SHF.R.U32.HI R2, RZ, 0xf, R28.reuse ;  /* 0x0000000fff027819 */ /* 0x101fe4000001161c */
        /* <DEDUP_REMOVED lines=40> */
[----:B------:R-:W-:Y:S02]  /*3460*/  LOP3.LUT R44, R45, 0x10001, RZ, 0xc0, !PT ;  /* 0x000100012d2c7812 */ /* 0x000fe400078ec0ff */
[----:B------:R-:W-:Y:S02]  /*3470*/  SHF.R.U32.HI R46, RZ, 0xf, R31 ;  /* 0x0000000fff2e7819 */ /* 0x000fe4000001161f */
[----:B------:R-:W-:Y:S02]  /*3480*/  LOP3.LUT R11, R11, 0x20002, R48, 0xf8, !PT ;  /* 0x000200020b0b7812 */ /* 0x000fe400078ef830 */
[----:B------:R-:W-:Y:S02]  /*3490*/  LOP3.LUT R44, R44, 0x20002, R49, 0xf8, !PT ;  /* 0x000200022c2c7812 */ /* 0x000fe400078ef831 */
[----:B------:R-:W-:Y:S02]  /*34a0*/  SHF.R.U32.HI R50, RZ, 0xe, R27 ;  /* 0x0000000eff327819 */ /* 0x000fe4000001161b */
[----:B------:R-:W-:-:S02]  /*34b0*/  LOP3.LUT R68, R2, 0x10001, RZ, 0xc0, !PT ;  /* 0x0001000102447812 */ /* 0x000fc400078ec0ff */
[----:B------:R-:W-:Y:S02]  /*34c0*/  LOP3.LUT R45, R46, 0x10001, RZ, 0xc0, !PT ;  /* 0x000100012e2d7812 */ /* 0x000fe400078ec0ff */
[----:B------:R-:W-:Y:S02]  /*34d0*/  LOP3.LUT R20, R11, 0x40004, R20, 0xf8, !PT ;  /* 0x000400040b147812 */ /* 0x000fe400078ef814 */
[----:B------:R-:W-:Y:S02]  /*34e0*/  LOP3.LUT R44, R44, 0x40004, R21, 0xf8, !PT ;  /* 0x000400042c2c7812 */ /* 0x000fe400078ef815 */
[----:B------:R-:W-:Y:S02]  /*34f0*/  LOP3.LUT R68, R68, 0x20002, R47, 0xf8, !PT ;  /* 0x0002000244447812 */ /* 0x000fe400078ef82f */
[----:B------:R-:W-:Y:S02]  /*3500*/  LOP3.LUT R45, R45, 0x20002, R50, 0xf8, !PT ;  /* 0x000200022d2d7812 */ /* 0x000fe400078ef832 */
[----:B------:R-:W-:-:S02]  /*3510*/  PRMT R47, R86, 0x9910, RZ ;  /* 0x00009910562f7816 */ /* 0x000fc400000000ff */
[----:B------:R-:W-:Y:S02]  /*3520*/  LOP3.LUT R23, R20, 0x80008, R23, 0xf8, !PT ;  /* 0x0008000814177812 */ /* 0x000fe400078ef817 */
[----:B------:R-:W-:Y:S01]  /*3530*/  LOP3.LUT R9, R44, 0x80008, R9, 0xf8, !PT ;  /* 0x000800082c097812 */ /* 0x000fe200078ef809 */
[----:B------:R-:W-:Y:S01]  /*3540*/  IMAD.MOV.U32 R46, RZ, RZ, R47 ;  /* 0x000000ffff2e7224 */ /* 0x000fe200078e002f */
[----:B------:R-:W-:Y:S02]  /*3550*/  LOP3.LUT R68, R68, 0x40004, R51, 0xf8, !PT ;  /* 0x0004000444447812 */ /* 0x000fe400078ef833 */
[----:B------:R-:W-:Y:S02]  /*3560*/  LOP3.LUT R45, R45, 0x40004, R22, 0xf8, !PT ;  /* 0x000400042d2d7812 */ /* 0x000fe400078ef816 */
[----:B------:R-:W-:Y:S02]  /*3570*/  LOP3.LUT R52, R27, 0x3e003e0, RZ, 0xc0, !PT ;  /* 0x03e003e01b347812 */ /* 0x000fe400078ec0ff */
[----:B------:R-:W-:-:S02]  /*3580*/  LOP3.LUT R68, R68, 0x80008, R55, 0xf8, !PT ;  /* 0x0008000844447812 */ /* 0x000fc400078ef837 */
[----:B------:R-:W-:Y:S02]  /*3590*/  LOP3.LUT R10, R45, 0x80008, R10, 0xf8, !PT ;  /* 0x000800082d0a7812 */ /* 0x000fe400078ef80a */
[----:B------:R-:W-:Y:S02]  /*35a0*/  PRMT R2, R70, 0x7610, R2 ;  /* 0x0000761046027816 */ /* 0x000fe40000000002 */
[----:B------:R-:W-:Y:S02]  /*35b0*/  LOP3.LUT R3, R31, 0x3e003e0, RZ, 0xc0, !PT ;  /* 0x03e003e01f037812 */ /* 0x000fe400078ec0ff */
[----:B------:R-:W-:Y:S02]  /*35c0*/  ISETP.NE.AND P2, PT, R46, RZ, PT ;  /* 0x000000ff2e00720c */ /* 0x000fe40003f45270 */
[C---:B------:R-:W-:Y:S02]  /*35d0*/  LOP3.LUT R53, R29.reuse, 0x3e003e0, RZ, 0xc0, !PT ;  /* 0x03e003e01d357812 */ /* 0x040fe400078ec0ff */
[----:B------:R-:W-:-:S02]  /*35e0*/  LOP3.LUT R74, R29, 0x1f001f, RZ, 0xc0, !PT ;  /* 0x001f001f1d4a7812 */ /* 0x000fc400078ec0ff */
[C---:B------:R-:W-:Y:S02]  /*35f0*/  LOP3.LUT R12, R30.reuse, 0x3e003e0, RZ, 0xc0, !PT ;  /* 0x03e003e01e0c7812 */ /* 0x040fe400078ec0ff */
        /* <DEDUP_REMOVED lines=8> */
[----:B------:R-:W-:Y:S02]  /*3680*/  SHF.R.U32.HI R29, RZ, 0xa, R29 ;  /* 0x0000000aff1d7819 */ /* 0x000fe4000001161d */
[----:B------:R-:W-:Y:S01]  /*3690*/  SHF.R.U32.HI R30, RZ, 0xa, R30 ;  /* 0x0000000aff1e7819 */ /* 0x000fe2000001161e */
[----:B------:R-:W-:Y:S01]  /*36a0*/  HFMA2 R11, R11, R2.H0_H0, -48, -48 ;  /* 0xd200d2000b0b7431 */ /* 0x000fe20000040002 */
[----:B------:R-:W-:-:S02]  /*36b0*/  SHF.R.U32.HI R31, RZ, 0xa, R31 ;  /* 0x0000000aff1f7819 */ /* 0x000fc4000001161f */
[----:B------:R-:W-:Y:S02]  /*36c0*/  SHF.R.U32.HI R25, RZ, 0xa, R25 ;  /* 0x0000000aff197819 */ /* 0x000fe40000011619 */
[----:B------:R-:W-:Y:S02]  /*36d0*/  SHF.R.U32.HI R26, RZ, 0xa, R26 ;  /* 0x0000000aff1a7819 */ /* 0x000fe4000001161a */
[----:B------:R-:W-:Y:S02]  /*36e0*/  SHF.R.U32.HI R27, RZ, 0xa, R27 ;  /* 0x0000000aff1b7819 */ /* 0x000fe4000001161b */
        /* <DEDUP_REMOVED lines=75> */
[----:B--2---:R-:W-:Y:S02]  /*3ba0*/  SHF.R.U32.HI R20, RZ, 0xb, R6 ;  /* 0x0000000bff147819 */ /* 0x004fe40000011606 */
[----:B------:R-:W-:Y:S02]  /*3bb0*/  SHF.R.U32.HI R22, RZ, 0xb, R5 ;  /* 0x0000000bff167819 */ /* 0x000fe40000011605 */
[----:B------:R-:W-:Y:S02]  /*3bc0*/  LOP3.LUT R20, R9, 0x100010, R20, 0xf8, !PT ;  /* 0x0010001009147812 */ /* 0x000fe400078ef814 */
[----:B------:R-:W-:Y:S02]  /*3bd0*/  LOP3.LUT R9, R67, 0x64006400, RZ, 0xfc, !PT ;  /* 0x6400640043097812 */ /* 0x000fe400078efcff */
[----:B------:R-:W-:-:S02]  /*3be0*/  LOP3.LUT R55, R5, 0x3e003e0, RZ, 0xc0, !PT ;  /* 0x03e003e005377812 */ /* 0x000fc400078ec0ff */
[----:B------:R-:W-:Y:S02]  /*3bf0*/  LOP3.LUT R45, R5, 0x1f001f, RZ, 0xc0, !PT ;  /* 0x001f001f052d7812 */ /* 0x000fe400078ec0ff */
[----:B------:R-:W-:Y:S02]  /*3c00*/  SHF.R.U32.HI R49, RZ, 0xa, R5 ;  /* 0x0000000aff317819 */ /* 0x000fe40000011605 */
[----:B------:R-:W-:Y:S02]  /*3c10*/  LOP3.LUT R67, R52, 0x64006400, RZ, 0xfc, !PT ;  /* 0x6400640034437812 */ /* 0x000fe400078efcff */
[----:B------:R-:W-:Y:S02]  /*3c20*/  SHF.R.U32.HI R5, RZ, 0xb, R7 ;  /* 0x0000000bff057819 */ /* 0x000fe40000011607 */
[----:B------:R-:W-:Y:S01]  /*3c30*/  SHF.R.U32.HI R21, RZ, 0xb, R4 ;  /* 0x0000000bff157819 */ /* 0x000fe20000011604 */
[----:B------:R-:W-:Y:S01]  /*3c40*/  HFMA2 R60, R67, R2.H0_H0, -48, -48 ;  /* 0xd200d200433c7431 */ /* 0x000fe20000040002 */
        /* <DEDUP_REMOVED lines=10> */
[----:B------:R-:W-:Y:S01]  /*3cf0*/  LOP3.LUT R23, R10, 0x100010, R5, 0xf8, !PT ;  /* 0x001000100a177812 */ /* 0x000fe200078ef805 */
        /* <DEDUP_REMOVED lines=84> */
[-C--:B------:R-:W-:Y:S02]  /*4240*/  HFMA2.MMA R25, R82, R30.reuse, R25 ;  /* 0x0000001e52197235 */ /* 0x080fe40000000019 */
[----:B------:R-:W-:Y:S01]  /*4250*/  HFMA2.MMA R89, R80, R30, R24 ;  /* 0x0000001e50597235 */ /* 0x000fe20000000018 */
[----:B------:R-:W-:-:S02]  /*4260*/  HFMA2 R30, R73, R31, R29 ;  /* 0x0000001f491e7231 */ /* 0x000fc4000000001d */
[----:B------:R-:W-:Y:S01]  /*4270*/  HFMA2 R92, R65, R31, R92 ;  /* 0x0000001f415c7231 */ /* 0x000fe2000000005c */
[-C--:B------:R-:W-:Y:S01]  /*4280*/  HFMA2.MMA R28, R75, R31.reuse, R25 ;  /* 0x0000001f4b1c7235 */ /* 0x080fe20000000019 */
[-C--:B-1----:R-:W-:Y:S01]  /*4290*/  HFMA2 R30, R58, R20.reuse, R30 ;  /* 0x000000143a1e7231 */ /* 0x082fe2000000001e */
[----:B------:R-:W-:Y:S01]  /*42a0*/  HFMA2.MMA R29, R63, R31, R89 ;  /* 0x0000001f3f1d7235 */ /* 0x000fe20000000059 */
[----:B------:R-:W-:Y:S01]  /*42b0*/  HFMA2 R92, R60, R20, R92 ;  /* 0x000000143c5c7231 */ /* 0x000fe2000000005c */
[----:B------:R-:W0:Y:S01]  /*42c0*/  LDS.128 R24, [UR4+0x20] ;  /* 0x00002004ff187984 */ /* 0x000e220008000c00 */
[-C--:B------:R-:W-:Y:S01]  /*42d0*/  HFMA2 R30, R68, R21.reuse, R30 ;  /* 0x00000015441e7231 */ /* 0x080fe2000000001e */
[-C--:B------:R-:W-:Y:S01]  /*42e0*/  HFMA2.MMA R28, R57, R20.reuse, R28 ;  /* 0x00000014391c7235 */ /* 0x080fe2000000001c */
[----:B------:R-:W-:Y:S01]  /*42f0*/  HFMA2 R92, R70, R21, R92 ;  /* 0x00000015465c7231 */ /* 0x000fe2000000005c */
[----:B------:R-:W-:-:S03]  /*4300*/  HFMA2.MMA R29, R59, R20, R29 ;  /* 0x000000143b1d7235 */ /* 0x000fc6000000001d */
[-C--:B------:R-:W-:Y:S01]  /*4310*/  HFMA2 R92, R66, R22.reuse, R92 ;  /* 0x00000016425c7231 */ /* 0x080fe2000000005c */
[-C--:B------:R-:W-:Y:S02]  /*4320*/  HFMA2.MMA R28, R67, R21.reuse, R28 ;  /* 0x00000015431c7235 */ /* 0x080fe4000000001c */
[----:B------:R-:W-:Y:S01]  /*4330*/  HFMA2.MMA R29, R69, R21, R29 ;  /* 0x00000015451d7235 */ /* 0x000fe2000000001d */
[----:B------:R-:W-:Y:S02]  /*4340*/  HFMA2 R21, R62, R22, R30 ;  /* 0x000000163e157231 */ /* 0x000fe4000000001e */
[-C--:B------:R-:W-:Y:S01]  /*4350*/  HFMA2 R92, R7, R23.reuse, R92 ;  /* 0x00000017075c7231 */ /* 0x080fe2000000005c */
[-C--:B------:R-:W-:Y:S02]  /*4360*/  HFMA2.MMA R20, R61, R22.reuse, R28 ;  /* 0x000000163d147235 */ /* 0x080fe4000000001c */
[----:B------:R-:W-:Y:S01]  /*4370*/  HFMA2.MMA R89, R64, R22, R29 ;  /* 0x0000001640597235 */ /* 0x000fe2000000001d */
[----:B------:R-:W-:-:S03]  /*4380*/  HFMA2 R22, R11, R23, R21 ;  /* 0x000000170b167231 */ /* 0x000fc60000000015 */
[----:B------:R-:W1:Y:S01]  /*4390*/  LDS.128 R28, [UR4+0x30] ;  /* 0x00003004ff1c7984 */ /* 0x000e620008000c00 */
[-C--:B------:R-:W-:Y:S02]  /*43a0*/  HFMA2.MMA R20, R56, R23.reuse, R20 ;  /* 0x0000001738147235 */ /* 0x080fe40000000014 */
[----:B------:R-:W-:-:S04]  /*43b0*/  HFMA2.MMA R21, R9, R23, R89 ;  /* 0x0000001709157235 */ /* 0x000fc80000000059 */
        /* <DEDUP_REMOVED lines=15> */
[----:B------:R-:W-:Y:S01]  /*44b0*/  HFMA2.MMA R21, R41, R27, R21 ;  /* 0x0000001b29157235 */ /* 0x000fe20000000015 */
[-C--:B-1----:R-:W-:Y:S02]  /*44c0*/  HFMA2 R22, R45, R28.reuse, R22 ;  /* 0x0000001c2d167231 */ /* 0x082fe40000000016 */
        /* <DEDUP_REMOVED lines=12> */
[----:B------:R-:W-:Y:S01]  /*4590*/  HADD2 R22, R22.H0_H0, R22.H1_H1 ;  /* 0x3000001616167230 */ /* 0x000fe20000000800 */
        /* <DEDUP_REMOVED lines=10> */
.L_x_2605:
        /* <DEDUP_REMOVED lines=79> */
.L_x_2604:
        /* <DEDUP_REMOVED lines=8> */
.L_x_2603:
        /* <DEDUP_REMOVED lines=18> */
.L_x_2610:
[----:B------:R-:W0:Y:S02]  /*4cd0*/  LDS R6, [R4] ;  /* 0x0000000004067984 */ /* 0x000e240000000800 */
[----:B0-----:R-:W-:-:S06]  /*4ce0*/  HADD2 R7, R6, R16 ;  /* 0x0000001006077230 */ /* 0x001fcc0000000000 */
[----:B------:R-:W0:Y:S02]  /*4cf0*/  ATOMS.CAST.SPIN R7, [R4], R6, R7 ;  /* 0x000000060407738d */ /* 0x000e240001800007 */
[----:B0-----:R-:W-:-:S13]  /*4d00*/  ISETP.EQ.U32.AND P0, PT, R7, 0x1, PT ;  /* 0x000000010700780c */ /* 0x001fda0003f02070 */
[----:B------:R-:W-:Y:S05]  /*4d10*/  @!P0 BRA `(.L_x_2610) ;  /* 0xffffffb000008947 */ /* 0x000fea000383ffff */
[----:B------:R-:W-:Y:S05]  /*4d20*/  BRA `(.L_x_2608) ;  /* 0x0000003000007947 */ /* 0x000fea0003800000 */
.L_x_2609:
[----:B------:R-:W2:Y:S02]  /*4d30*/  LD.E R4, [R2.64] ;  /* 0x0000000602047980 */ /* 0x000ea4000c101900 */
[----:B--2---:R-:W-:-:S05]  /*4d40*/  IMAD.IADD R7, R16, 0x1, R4 ;  /* 0x0000000110077824 */ /* 0x004fca00078e0204 */
[----:B------:R0:W-:Y:S02]  /*4d50*/  ST.E [R2.64], R7 ;  /* 0x0000000702007985 */ /* 0x0001e4000c101906 */
.L_x_2608:
[----:B------:R-:W-:Y:S05]  /*4d60*/  BSYNC B0 ;  /* 0x0000000000007941 */ /* 0x000fea0003800000 */
.L_x_2607:
[----:B------:R-:W2:Y:S01]  /*4d70*/  ATOM.E.ADD.F16x2.RN.STRONG.GPU P0, RZ, [R2.64+0x4], R15 ;  /* 0x0000040f02ff798a */ /* 0x000ea2000810e9c6 */
[----:B------:R-:W-:Y:S01]  /*4d80*/  BSSY B0, `(.L_x_2611) ;  /* 0x000000f000007945 */ /* 0x000fe20003800000 */
[----:B--2---:R-:W-:Y:S05]  /*4d90*/  @P0 BRA `(.L_x_2612) ;  /* 0x000000d000000947 */ /* 0x004fea0003800000 */
[----:B------:R-:W1:Y:S02]  /*4da0*/  QSPC.E.S P0, RZ, [R2+0x4] ;  /* 0x0000040002ff73aa */ /* 0x000e640000000500 */
[----:B-1----:R-:W-:Y:S05]  /*4db0*/  @!P0 BRA `(.L_x_2613) ;  /* 0x0000008000008947 */ /* 0x002fea0003800000 */
[----:B0-----:R-:W-:-:S04]  /*4dc0*/  IADD3 R2, R2, 0x4, RZ ;  /* 0x0000000402027810 */ /* 0x001fc80007ffe0ff */
[----:B------:R-:W-:-:S05]  /*4dd0*/  LOP3.LUT R2, R2, 0xffffff, RZ, 0xc0, !PT ;  /* 0x00ffffff02027812 */ /* 0x000fca00078ec0ff */
.L_x_2614:
[----:B------:R-:W0:Y:S02]  /*4de0*/  LDS R6, [R2] ;  /* 0x0000000002067984 */ /* 0x000e240000000800 */
[----:B0-----:R-:W-:-:S10]  /*4df0*/  HFMA2.MMA R7, R6, 1, 1, R15 ;  /* 0x3c003c0006077835 */ /* 0x001fd4000000000f */
[----:B------:R-:W0:Y:S02]  /*4e00*/  ATOMS.CAST.SPIN R7, [R2], R6, R7 ;  /* 0x000000060207738d */ /* 0x000e240001800007 */
[----:B0-----:R-:W-:-:S13]  /*4e10*/  ISETP.EQ.U32.AND P0, PT, R7, 0x1, PT ;  /* 0x000000010700780c */ /* 0x001fda0003f02070 */
[----:B------:R-:W-:Y:S05]  /*4e20*/  @!P0 BRA `(.L_x_2614) ;  /* 0xffffffb000008947 */ /* 0x000fea000383ffff */
[----:B------:R-:W-:Y:S05]  /*4e30*/  BRA `(.L_x_2612) ;  /* 0x0000003000007947 */ /* 0x000fea0003800000 */
.L_x_2613:
[----:B------:R-:W2:Y:S02]  /*4e40*/  LD.E R4, [R2.64+0x4] ;  /* 0x0000040602047980 */ /* 0x000ea4000c101900 */
[----:B0-2---:R-:W-:-:S05]  /*4e50*/  IMAD.IADD R7, R15, 0x1, R4 ;  /* 0x000000010f077824 */ /* 0x005fca00078e0204 */
[----:B------:R0:W-:Y:S02]  /*4e60*/  ST.E [R2.64+0x4], R7 ;  /* 0x0000040702007985 */ /* 0x0001e4000c101906 */
.L_x_2612:
[----:B------:R-:W-:Y:S05]  /*4e70*/  BSYNC B0 ;  /* 0x0000000000007941 */ /* 0x000fea0003800000 */
.L_x_2611:
        /* <DEDUP_REMOVED lines=10> */
.L_x_2618:
[----:B------:R-:W0:Y:S02]  /*4f20*/  LDS R4, [R0] ;  /* 0x0000000000047984 */ /* 0x000e240000000800 */
[----:B0-----:R-:W-:-:S06]  /*4f30*/  HADD2 R5, R4, R14 ;  /* 0x0000000e04057230 */ /* 0x001fcc0000000000 */
[----:B------:R-:W0:Y:S02]  /*4f40*/  ATOMS.CAST.SPIN R5, [R0], R4, R5 ;  /* 0x000000040005738d */ /* 0x000e240001800005 */
[----:B0-----:R-:W-:-:S13]  /*4f50*/  ISETP.EQ.U32.AND P0, PT, R5, 0x1, PT ;  /* 0x000000010500780c */ /* 0x001fda0003f02070 */
[----:B------:R-:W-:Y:S05]  /*4f60*/  @!P0 BRA `(.L_x_2618) ;  /* 0xffffffb000008947 */ /* 0x000fea000383ffff */
[----:B------:R-:W-:Y:S05]  /*4f70*/  BRA `(.L_x_2616) ;  /* 0x0000003000007947 */ /* 0x000fea0003800000 */
.L_x_2617:
[----:B------:R-:W2:Y:S02]  /*4f80*/  LD.E R0, [R2.64] ;  /* 0x0000000602007980 */ /* 0x000ea4000c101900 */
[----:B--2---:R-:W-:-:S05]  /*4f90*/  IMAD.IADD R5, R14, 0x1, R0 ;  /* 0x000000010e057824 */ /* 0x004fca00078e0200 */
[----:B------:R0:W-:Y:S02]  /*4fa0*/  ST.E [R2.64], R5 ;  /* 0x0000000502007985 */ /* 0x0001e4000c101906 */
.L_x_2616:
[----:B------:R-:W-:Y:S05]  /*4fb0*/  BSYNC B0 ;  /* 0x0000000000007941 */ /* 0x000fea0003800000 */
.L_x_2615:
[----:B------:R-:W2:Y:S02]  /*4fc0*/  ATOM.E.ADD.F16x2.RN.STRONG.GPU P0, RZ, [R2.64+0x4], R13 ;  /* 0x0000040d02ff798a */ /* 0x000ea4000810e9c6 */
[----:B--2---:R-:W-:Y:S05]  /*4fd0*/  @P0 EXIT ;  /* 0x000000000000094d */ /* 0x004fea0003800000 */
[----:B------:R-:W1:Y:S02]  /*4fe0*/  QSPC.E.S P0, RZ, [R2+0x4] ;  /* 0x0000040002ff73aa */ /* 0x000e640000000500 */
[----:B-1----:R-:W-:Y:S05]  /*4ff0*/  @!P0 BRA `(.L_x_2619) ;  /* 0x0000008000008947 */ /* 0x002fea0003800000 */
[----:B0-----:R-:W-:-:S04]  /*5000*/  IADD3 R2, R2, 0x4, RZ ;  /* 0x0000000402027810 */ /* 0x001fc80007ffe0ff */
[----:B------:R-:W-:-:S05]  /*5010*/  LOP3.LUT R2, R2, 0xffffff, RZ, 0xc0, !PT ;  /* 0x00ffffff02027812 */ /* 0x000fca00078ec0ff */
.L_x_2620:
[----:B------:R-:W0:Y:S02]  /*5020*/  LDS R4, [R2] ;  /* 0x0000000002047984 */ /* 0x000e240000000800 */
[----:B0-----:R-:W-:-:S10]  /*5030*/  HFMA2.MMA R5, R4, 1, 1, R13 ;  /* 0x3c003c0004057835 */ /* 0x001fd4000000000d */
[----:B------:R-:W0:Y:S02]  /*5040*/  ATOMS.CAST.SPIN R5, [R2], R4, R5 ;  /* 0x000000040205738d */ /* 0x000e240001800005 */
[----:B0-----:R-:W-:-:S13]  /*5050*/  ISETP.EQ.U32.AND P0, PT, R5, 0x1, PT ;  /* 0x000000010500780c */ /* 0x001fda0003f02070 */
[----:B------:R-:W-:Y:S05]  /*5060*/  @!P0 BRA `(.L_x_2620) ;  /* 0xffffffb000008947 */ /* 0x000fea000383ffff */
[----:B------:R-:W-:Y:S05]  /*5070*/  EXIT ;  /* 0x000000000000794d */ /* 0x000fea0003800000 */
.L_x_2619:
[----:B------:R-:W2:Y:S02]  /*5080*/  LD.E R0, [R2.64+0x4] ;  /* 0x0000040602007980 */ /* 0x000ea4000c101900 */
[----:B0-2---:R-:W-:-:S05]  /*5090*/  IMAD.IADD R5, R13, 0x1, R0 ;  /* 0x000000010d057824 */ /* 0x005fca00078e0200 */
[----:B------:R-:W-:Y:S01]  /*50a0*/  ST.E [R2.64+0x4], R5 ;  /* 0x0000040502007985 */ /* 0x000fe2000c101906 */
[----:B------:R-:W-:Y:S05]  /*50b0*/  EXIT ;  /* 0x000000000000794d */ /* 0x000fea0003800000 */
.L_x_2621:
        /* <DEDUP_REMOVED lines=12> */
.L_x_3311:


//--------------------- .text._Z23gemm_half_q_half_kernelILi2ELi16ELb1ELb0ELi32EEvPK6__halfPKjS4_S2_PS0_iiiiPKtS7_iiiiiibS2_i --------------------------
	.section	.text._Z23gemm_half_q_half_kernelILi2ELi16ELb1ELb0ELi32EEvPK6__halfPKjS4_S2_PS0_iiiiPKtS7_iiiiiibS2_i,"ax",@progbits
	.sectioninfo	@"SHI_REGISTERS=96"
	.align	128
        .global         _Z23gemm_half_q_half_kernelILi2ELi16ELb1ELb0ELi32EEvPK6__halfPKjS4_S2_PS0_iiiiPKtS7_iiiiiibS2_i
        .type           _Z23gemm_half_q_half_kernelILi2ELi16ELb1ELb0ELi32EEvPK6__halfPKjS4_S2_PS0_iiiiPKtS7_iiiiiibS2_i,@function
        .size           _Z23gemm_half_q_half_kernelILi2ELi16ELb1ELb0ELi32EEvPK6__halfPKjS4_S2_PS0_iiiiPKtS7_iiiiiibS2_i,(.L_x_3312 - _Z23gemm_half_q_half_kernelILi2ELi16ELb1ELb0ELi32EEvPK6__halfPKjS4_S2_PS0_iiiiPKtS7_iiiiiibS2_i)
        .other          _Z23gemm_half_q_half_kernelILi2ELi16ELb1ELb0ELi32EEvPK6__halfPKjS4_S2_PS0_iiiiPKtS7_iiiiiibS2_i,@"STO_CUDA_ENTRY STV_DEFAULT"
_Z23gemm_half_q_half_kernelILi2ELi16ELb1ELb0ELi32EEvPK6__halfPKjS4_S2_PS0_iiiiPKtS7_iiiiiibS2_i:
.text._Z23gemm_half_q_half_kernelILi2ELi16ELb1ELb0ELi32EEvPK6__halfPKjS4_S2_PS0_iiiiPKtS7_iiiiiibS2_i:
        /* <DEDUP_REMOVED lines=24> */
.L_x_2622:
        /* <DEDUP_REMOVED lines=33> */
.L_x_2627:
        /* <DEDUP_REMOVED lines=17> */
.L_x_2626:
        /* <DEDUP_REMOVED lines=17> */
.L_x_2625:
        /* <DEDUP_REMOVED lines=13> */
.L_x_2629:
        /* <DEDUP_REMOVED lines=17> */
.L_x_2628:
        /* <DEDUP_REMOVED lines=15> */
.L_x_2624:
[----:B------:R-:W-:Y:S05]  /*0880*/  BSYNC B0 ;  /* 0x0000000000007941 */ /* 0x000fea0003800000 */
.L_x_2623:
        /* <DEDUP_REMOVED lines=18> */
.L_x_2632:
        /* <DEDUP_REMOVED lines=11> */
.L_x_2631:
        /* <DEDUP_REMOVED lines=10> */
.L_x_2630:
        /* <DEDUP_REMOVED lines=58> */
.L_x_2634:
        /* <DEDUP_REMOVED lines=41> */
.L_x_2633:
[----:B------:R-:W-:Y:S02]  /*1130*/  ISETP.GE.OR P0, PT, R86, c[0x0][0x1b0], P0 ;  /* 0x00006c0056007a0c */ /* 0x000fe40000706670 */
[----:B------:R-:W-:Y:S02]  /*1140*/  PRMT R16, RZ, 0x5410, RZ ;  /* 0x00005410ff107816 */ /* 0x000fe400000000ff */
[----:B------:R-:W-:-:S02]  /*1150*/  IADD3 R5, R21, R22, R20 ;  /* 0x0000001615057210 */ /* 0x000fc40007ffe014 */
[----:B------:R-:W-:Y:S02]  /*1160*/  PRMT R15, RZ, 0x5410, RZ ;  /* 0x00005410ff0f7816 */ /* 0x000fe400000000ff */
[----:B------:R-:W-:Y:S02]  /*1170*/  PRMT R14, RZ, 0x5410, RZ ;  /* 0x00005410ff0e7816 */ /* 0x000fe400000000ff */
[----:B------:R-:W-:-:S03]  /*1180*/  PRMT R13, RZ, 0x5410, RZ ;  /* 0x00005410ff0d7816 */ /* 0x000fc600000000ff */
[----:B------:R-:W-:Y:S05]  /*1190*/  @P0 BRA `(.L_x_2635) ;  /* 0x00001b7000000947 */ /* 0x000fea0003800000 */
[----:B------:R-:W-:Y:S01]  /*11a0*/  IMAD R5, R5, c[0x0][0x18c], RZ ;  /* 0x0000630005057a24 */ /* 0x000fe200078e02ff */
[----:B------:R-:W-:Y:S01]  /*11b0*/  PRMT R2, R2, 0x9910, RZ ;  /* 0x0000991002027816 */ /* 0x000fe200000000ff */
[----:B------:R-:W-:Y:S01]  /*11c0*/  UMOV UR4, URZ ;  /* 0x0000003f00047c82 */ /* 0x000fe20008000000 */
[----:B------:R-:W-:Y:S02]  /*11d0*/  PRMT R3, R3, 0x9910, RZ ;  /* 0x0000991003037816 */ /* 0x000fe400000000ff */
[----:B------:R-:W-:Y:S02]  /*11e0*/  IADD3 R29, P3, R4, R5, RZ ;  /* 0x00000005041d7210 */ /* 0x000fe40007f7e0ff */
[----:B------:R-:W-:Y:S02]  /*11f0*/  SHF.R.S32.HI R5, RZ, 0x1f, R5 ;  /* 0x0000001fff057819 */ /* 0x000fe40000011405 */
[----:B------:R-:W-:Y:S02]  /*1200*/  ISETP.NE.AND P0, PT, R2, RZ, PT ;  /* 0x000000ff0200720c */ /* 0x000fe40003f05270 */
[----:B------:R-:W-:-:S02]  /*1210*/  LEA R28, P4, R29, c[0x0][0x168], 0x2 ;  /* 0x00005a001d1c7a11 */ /* 0x000fc400078810ff */
[----:B------:R-:W-:Y:S02]  /*1220*/  LEA.HI.X.SX32 R4, R4, R5, 0x1, P3 ;  /* 0x0000000504047211 */ /* 0x000fe400018f0eff */
[----:B------:R-:W-:Y:S02]  /*1230*/  ISETP.NE.AND P2, PT, R3, RZ, PT ;  /* 0x000000ff0300720c */ /* 0x000fe40003f45270 */
[----:B------:R-:W-:Y:S02]  /*1240*/  ISETP.LT.OR P0, PT, R0, 0x2, !P0 ;  /* 0x000000020000780c */ /* 0x000fe40004701670 */
[----:B------:R-:W-:Y:S02]  /*1250*/  LEA.HI.X R29, R29, c[0x0][0x16c], R4, 0x2, P4 ;  /* 0x00005b001d1d7a11 */ /* 0x000fe400020f1404 */
[----:B------:R-:W-:Y:S02]  /*1260*/  PRMT R16, RZ, 0x7610, R16 ;  /* 0x00007610ff107816 */ /* 0x000fe40000000010 */
.L_x_2638:
        /* <DEDUP_REMOVED lines=12> */
[----:B0-----:R-:W-:Y:S01]  /*1330*/  IMAD.MOV.U32 R2, RZ, RZ, 0x2800 ;  /* 0x00002800ff027424 */ /* 0x001fe200078e00ff */
        /* <DEDUP_REMOVED lines=34> */
[--C-:B------:R-:W-:Y:S02]  /*1560*/  SHF.R.U32.HI R9, RZ, 0xc, R10.reuse ;  /* 0x0000000cff097819 */ /* 0x100fe4000001160a */
        /* <DEDUP_REMOVED lines=9> */
[----:B------:R-:W-:Y:S02]  /*1600*/  LOP3.LUT R44, R45, 0x10001, RZ, 0xc0, !PT ;  /* 0x000100012d2c7812 */ /* 0x000fe400078ec0ff */
[----:B------:R-:W-:Y:S02]  /*1610*/  SHF.R.U32.HI R50, RZ, 0xe, R26 ;  /* 0x0000000eff327819 */ /* 0x000fe4000001161a */
[----:B------:R-:W-:Y:S02]  /*1620*/  LOP3.LUT R45, R46, 0x10001, RZ, 0xc0, !PT ;  /* 0x000100012e2d7812 */ /* 0x000fe400078ec0ff */
[----:B------:R-:W-:Y:S02]  /*1630*/  SHF.R.U32.HI R51, RZ, 0xe, R27 ;  /* 0x0000000eff337819 */ /* 0x000fe4000001161b */
[----:B------:R-:W-:Y:S02]  /*1640*/  LOP3.LUT R46, R47, 0x10001, RZ, 0xc0, !PT ;  /* 0x000100012f2e7812 */ /* 0x000fe400078ec0ff */
[----:B------:R-:W-:-:S02]  /*1650*/  LOP3.LUT R49, R44, 0x20002, R49, 0xf8, !PT ;  /* 0x000200022c317812 */ /* 0x000fc400078ef831 */
[----:B------:R-:W-:Y:S02]  /*1660*/  LOP3.LUT R50, R45, 0x20002, R50, 0xf8, !PT ;  /* 0x000200022d327812 */ /* 0x000fe400078ef832 */
[----:B------:R-:W-:Y:S02]  /*1670*/  LOP3.LUT R51, R46, 0x20002, R51, 0xf8, !PT ;  /* 0x000200022e337812 */ /* 0x000fe400078ef833 */
[----:B------:R-:W-:Y:S02]  /*1680*/  LOP3.LUT R20, R49, 0x40004, R20, 0xf8, !PT ;  /* 0x0004000431147812 */ /* 0x000fe400078ef814 */
[----:B------:R-:W-:Y:S02]  /*1690*/  LOP3.LUT R50, R50, 0x40004, R21, 0xf8, !PT ;  /* 0x0004000432327812 */ /* 0x000fe400078ef815 */
[----:B------:R-:W-:Y:S02]  /*16a0*/  LOP3.LUT R51, R51, 0x40004, R22, 0xf8, !PT ;  /* 0x0004000433337812 */ /* 0x000fe400078ef816 */
[----:B------:R-:W-:-:S02]  /*16b0*/  LOP3.LUT R3, R31, 0x3e003e0, RZ, 0xc0, !PT ;  /* 0x03e003e01f037812 */ /* 0x000fc400078ec0ff */
[----:B------:R-:W-:Y:S02]  /*16c0*/  LOP3.LUT R11, R11, 0x20002, R48, 0xf8, !PT ;  /* 0x000200020b0b7812 */ /* 0x000fe400078ef830 */
[----:B------:R-:W-:Y:S02]  /*16d0*/  LOP3.LUT R23, R20, 0x80008, R23, 0xf8, !PT ;  /* 0x0008000814177812 */ /* 0x000fe400078ef817 */
[----:B------:R-:W-:Y:S02]  /*16e0*/  LOP3.LUT R9, R50, 0x80008, R9, 0xf8, !PT ;  /* 0x0008000832097812 */ /* 0x000fe400078ef809 */
[----:B------:R-:W-:Y:S02]  /*16f0*/  LOP3.LUT R10, R51, 0x80008, R10, 0xf8, !PT ;  /* 0x00080008330a7812 */ /* 0x000fe400078ef80a */
[----:B------:R-:W-:Y:S02]  /*1700*/  LOP3.LUT R67, R67, 0x64006400, RZ, 0xfc, !PT ;  /* 0x6400640043437812 */ /* 0x000fe400078efcff */
[----:B------:R-:W-:-:S02]  /*1710*/  LOP3.LUT R11, R11, 0x40004, R68, 0xf8, !PT ;  /* 0x000400040b0b7812 */ /* 0x000fc400078ef844 */
[C---:B------:R-:W-:Y:S02]  /*1720*/  LOP3.LUT R54, R28.reuse, 0x3e003e0, RZ, 0xc0, !PT ;  /* 0x03e003e01c367812 */ /* 0x040fe400078ec0ff */
[----:B------:R-:W-:Y:S02]  /*1730*/  LOP3.LUT R84, R28, 0x1f001f, RZ, 0xc0, !PT ;  /* 0x001f001f1c547812 */ /* 0x000fe400078ec0ff */
[C---:B------:R-:W-:Y:S02]  /*1740*/  LOP3.LUT R53, R29.reuse, 0x3e003e0, RZ, 0xc0, !PT ;  /* 0x03e003e01d357812 */ /* 0x040fe400078ec0ff */
[----:B------:R-:W-:Y:S02]  /*1750*/  LOP3.LUT R74, R29, 0x1f001f, RZ, 0xc0, !PT ;  /* 0x001f001f1d4a7812 */ /* 0x000fe400078ec0ff */
[C---:B------:R-:W-:Y:S02]  /*1760*/  LOP3.LUT R12, R30.reuse, 0x3e003e0, RZ, 0xc0, !PT ;  /* 0x03e003e01e0c7812 */ /* 0x040fe400078ec0ff */
[----:B------:R-:W-:-:S02]  /*1770*/  LOP3.LUT R72, R30, 0x1f001f, RZ, 0xc0, !PT ;  /* 0x001f001f1e487812 */ /* 0x000fc400078ec0ff */
[----:B------:R-:W-:Y:S02]  /*1780*/  LOP3.LUT R71, R31, 0x1f001f, RZ, 0xc0, !PT ;  /* 0x001f001f1f477812 */ /* 0x000fe400078ec0ff */
[C---:B------:R-:W-:Y:S02]  /*1790*/  LOP3.LUT R59, R26.reuse, 0x3e003e0, RZ, 0xc0, !PT ;  /* 0x03e003e01a3b7812 */ /* 0x040fe400078ec0ff */
[----:B------:R-:W-:Y:S02]  /*17a0*/  LOP3.LUT R63, R26, 0x1f001f, RZ, 0xc0, !PT ;  /* 0x001f001f1a3f7812 */ /* 0x000fe400078ec0ff */
[C---:B------:R-:W-:Y:S02]  /*17b0*/  LOP3.LUT R52, R27.reuse, 0x3e003e0, RZ, 0xc0, !PT ;  /* 0x03e003e01b347812 */ /* 0x040fe400078ec0ff */
[----:B------:R-:W-:Y:S02]  /*17c0*/  LOP3.LUT R65, R27, 0x1f001f, RZ, 0xc0, !PT ;  /* 0x001f001f1b417812 */ /* 0x000fe400078ec0ff */
[----:B------:R-:W-:-:S02]  /*17d0*/  SHF.R.U32.HI R28, RZ, 0xa, R28 ;  /* 0x0000000aff1c7819 */ /* 0x000fc4000001161c */
[----:B------:R-:W-:Y:S02]  /*17e0*/  SHF.R.U32.HI R29, RZ, 0xa, R29 ;  /* 0x0000000aff1d7819 */ /* 0x000fe4000001161d */
[----:B------:R-:W-:Y:S02]  /*17f0*/  SHF.R.U32.HI R30, RZ, 0xa, R30 ;  /* 0x0000000aff1e7819 */ /* 0x000fe4000001161e */
[----:B------:R-:W-:Y:S02]  /*1800*/  SHF.R.U32.HI R31, RZ, 0xa, R31 ;  /* 0x0000000aff1f7819 */ /* 0x000fe4000001161f */
[----:B------:R-:W-:Y:S02]  /*1810*/  SHF.R.U32.HI R26, RZ, 0xa, R26 ;  /* 0x0000000aff1a7819 */ /* 0x000fe4000001161a */
[----:B------:R-:W-:Y:S02]  /*1820*/  SHF.R.U32.HI R27, RZ, 0xa, R27 ;  /* 0x0000000aff1b7819 */ /* 0x000fe4000001161b */
[----:B------:R-:W-:-:S02]  /*1830*/  LOP3.LUT R70, R11, 0x80008, R70, 0xf8, !PT ;  /* 0x000800080b467812 */ /* 0x000fc400078ef846 */
        /* <DEDUP_REMOVED lines=94> */
[----:B------:R-:W-:Y:S02]  /*1e20*/  LOP3.LUT R22, R23, 0x100010, R22, 0xf8, !PT ;  /* 0x0010001017167812 */ /* 0x000fe400078ef816 */
        /* <DEDUP_REMOVED lines=10> */
[----:B------:R-:W-:Y:S02]  /*1ed0*/  LOP3.LUT R42, R34, 0x1f001f, RZ, 0xc0, !PT ;  /* 0x001f001f222a7812 */ /* 0x000fe400078ec0ff */
[----:B------:R-:W-:Y:S01]  /*1ee0*/  LOP3.LUT R21, R70, 0x100010, R21, 0xf8, !PT ;  /* 0x0010001046157812 */ /* 0x000fe200078ef815 */
[----:B------:R-:W-:Y:S01]  /*1ef0*/  HADD2 R0, R0, -1040, -1040 ;  /* 0xe410e41000007430 */ /* 0x000fe20000000000 */
[----:B------:R-:W-:Y:S02]  /*1f00*/  LOP3.LUT R20, R9, 0x100010, R20, 0xf8, !PT ;  /* 0x0010001009147812 */ /* 0x000fe400078ef814 */
        /* <DEDUP_REMOVED lines=79> */
[----:B------:R-:W-:Y:S02]  /*2400*/  HFMA2.MMA R29, R63, R31, R29 ;  /* 0x0000001f3f1d7235 */ /* 0x000fe4000000001d */
[----:B------:R-:W0:Y:S01]  /*2410*/  LDS.128 R24, [UR4+0x20] ;  /* 0x00002004ff187984 */ /* 0x000e220008000c00 */
[----:B------:R-:W-:Y:S01]  /*2420*/  HFMA2 R30, R60, R20, R30 ;  /* 0x000000143c1e7231 */ /* 0x000fe2000000001e */
[----:B------:R-:W-:-:S02]  /*2430*/  HFMA2.MMA R90, R57, R20, R90 ;  /* 0x00000014395a7235 */ /* 0x000fc4000000005a */
[----:B------:R-:W-:Y:S01]  /*2440*/  HFMA2.MMA R29, R59, R20, R29 ;  /* 0x000000143b1d7235 */ /* 0x000fe2000000001d */
[-C--:B------:R-:W-:Y:S02]  /*2450*/  HFMA2 R20, R68, R21.reuse, R28 ;  /* 0x0000001544147231 */ /* 0x080fe4000000001c */
[----:B------:R-:W-:Y:S01]  /*2460*/  HFMA2 R30, R70, R21, R30 ;  /* 0x00000015461e7231 */ /* 0x000fe2000000001e */
[-C--:B------:R-:W-:Y:S01]  /*2470*/  HFMA2.MMA R90, R67, R21.reuse, R90 ;  /* 0x00000015435a7235 */ /* 0x080fe2000000005a */
[----:B------:R-:W-:Y:S01]  /*2480*/  HFMA2 R20, R62, R22, R20 ;  /* 0x000000163e147231 */ /* 0x000fe20000000014 */
[----:B------:R-:W-:-:S03]  /*2490*/  HFMA2.MMA R29, R69, R21, R29 ;  /* 0x00000015451d7235 */ /* 0x000fc6000000001d */
[----:B------:R-:W-:Y:S01]  /*24a0*/  HFMA2 R20, R11, R23, R20 ;  /* 0x000000170b147231 */ /* 0x000fe20000000014 */
[-C--:B------:R-:W-:Y:S02]  /*24b0*/  HFMA2.MMA R90, R61, R22.reuse, R90 ;  /* 0x000000163d5a7235 */ /* 0x080fe4000000005a */
[----:B------:R-:W-:Y:S01]  /*24c0*/  HFMA2.MMA R21, R64, R22, R29 ;  /* 0x0000001640157235 */ /* 0x000fe2000000001d */
[----:B------:R-:W-:-:S03]  /*24d0*/  HFMA2 R22, R66, R22, R30 ;  /* 0x0000001642167231 */ /* 0x000fc6000000001e */
[----:B------:R-:W1:Y:S01]  /*24e0*/  LDS.128 R28, [UR4+0x30] ;  /* 0x00003004ff1c7984 */ /* 0x000e620008000c00 */
[-C--:B------:R-:W-:Y:S01]  /*24f0*/  HFMA2.MMA R90, R56, R23.reuse, R90 ;  /* 0x00000017385a7235 */ /* 0x080fe2000000005a */
[----:B------:R-:W-:Y:S01]  /*2500*/  HFMA2 R22, R7, R23, R22 ;  /* 0x0000001707167231 */ /* 0x000fe20000000016 */
        /* <DEDUP_REMOVED lines=41> */
.L_x_2637:
        /* <DEDUP_REMOVED lines=79> */
.L_x_2636:
        /* <DEDUP_REMOVED lines=8> */
.L_x_2635:
        /* <DEDUP_REMOVED lines=18> */
.L_x_2642:
[----:B------:R-:W0:Y:S02]  /*2e30*/  LDS R6, [R4] ;  /* 0x0000000004067984 */ /* 0x000e240000000800 */
[----:B0-----:R-:W-:-:S06]  /*2e40*/  HADD2 R7, R6, R16 ;  /* 0x0000001006077230 */ /* 0x001fcc0000000000 */
[----:B------:R-:W0:Y:S02]  /*2e50*/  ATOMS.CAST.SPIN R7, [R4], R6, R7 ;  /* 0x000000060407738d */ /* 0x000e240001800007 */
[----:B0-----:R-:W-:-:S13]  /*2e60*/  ISETP.EQ.U32.AND P0, PT, R7, 0x1, PT ;  /* 0x000000010700780c */ /* 0x001fda0003f02070 */
[----:B------:R-:W-:Y:S05]  /*2e70*/  @!P0 BRA `(.L_x_2642) ;  /* 0xffffffb000008947 */ /* 0x000fea000383ffff */
[----:B------:R-:W-:Y:S05]  /*2e80*/  BRA `(.L_x_2640) ;  /* 0x0000003000007947 */ /* 0x000fea0003800000 */
.L_x_2641:
[----:B------:R-:W2:Y:S02]  /*2e90*/  LD.E R4, [R2.64] ;  /* 0x0000000602047980 */ /* 0x000ea4000c101900 */
[----:B--2---:R-:W-:-:S05]  /*2ea0*/  IMAD.IADD R7, R16, 0x1, R4 ;  /* 0x0000000110077824 */ /* 0x004fca00078e0204 */
[----:B------:R0:W-:Y:S02]  /*2eb0*/  ST.E [R2.64], R7 ;  /* 0x0000000702007985 */ /* 0x0001e4000c101906 */
.L_x_2640:
[----:B------:R-:W-:Y:S05]  /*2ec0*/  BSYNC B0 ;  /* 0x0000000000007941 */ /* 0x000fea0003800000 */
.L_x_2639:
[----:B------:R-:W2:Y:S01]  /*2ed0*/  ATOM.E.ADD.F16x2.RN.STRONG.GPU P0, RZ, [R2.64+0x4], R15 ;  /* 0x0000040f02ff798a */ /* 0x000ea2000810e9c6 */
[----:B------:R-:W-:Y:S01]  /*2ee0*/  BSSY B0, `(.L_x_2643) ;  /* 0x000000f000007945 */ /* 0x000fe20003800000 */
[----:B--2---:R-:W-:Y:S05]  /*2ef0*/  @P0 BRA `(.L_x_2644) ;  /* 0x000000d000000947 */ /* 0x004fea0003800000 */
[----:B------:R-:W1:Y:S02]  /*2f00*/  QSPC.E.S P0, RZ, [R2+0x4] ;  /* 0x0000040002ff73aa */ /* 0x000e640000000500 */
[----:B-1----:R-:W-:Y:S05]  /*2f10*/  @!P0 BRA `(.L_x_2645) ;  /* 0x0000008000008947 */ /* 0x002fea0003800000 */
[----:B0-----:R-:W-:-:S04]  /*2f20*/  IADD3 R2, R2, 0x4, RZ ;  /* 0x0000000402027810 */ /* 0x001fc80007ffe0ff */
[----:B------:R-:W-:-:S05]  /*2f30*/  LOP3.LUT R2, R2, 0xffffff, RZ, 0xc0, !PT ;  /* 0x00ffffff02027812 */ /* 0x000fca00078ec0ff */
.L_x_2646:
[----:B------:R-:W0:Y:S02]  /*2f40*/  LDS R6, [R2] ;  /* 0x0000000002067984 */ /* 0x000e240000000800 */
[----:B0-----:R-:W-:-:S10]  /*2f50*/  HFMA2.MMA R7, R6, 1, 1, R15 ;  /* 0x3c003c0006077835 */ /* 0x001fd4000000000f */
[----:B------:R-:W0:Y:S02]  /*2f60*/  ATOMS.CAST.SPIN R7, [R2], R6, R7 ;  /* 0x000000060207738d */ /* 0x000e240001800007 */
[----:B0-----:R-:W-:-:S13]  /*2f70*/  ISETP.EQ.U32.AND P0, PT, R7, 0x1, PT ;  /* 0x000000010700780c */ /* 0x001fda0003f02070 */
[----:B------:R-:W-:Y:S05]  /*2f80*/  @!P0 BRA `(.L_x_2646) ;  /* 0xffffffb000008947 */ /* 0x000fea000383ffff */
[----:B------:R-:W-:Y:S05]  /*2f90*/  BRA `(.L_x_2644) ;  /* 0x0000003000007947 */ /* 0x000fea0003800000 */
.L_x_2645:
[----:B------:R-:W2:Y:S02]  /*2fa0*/  LD.E R4, [R2.64+0x4] ;  /* 0x0000040602047980 */ /* 0x000ea4000c101900 */
[----:B0-2---:R-:W-:-:S05]  /*2fb0*/  IMAD.IADD R7, R15, 0x1, R4 ;  /* 0x000000010f077824 */ /* 0x005fca00078e0204 */
[----:B------:R0:W-:Y:S02]  /*2fc0*/  ST.E [R2.64+0x4], R7 ;  /* 0x0000040702007985 */ /* 0x0001e4000c101906 */
.L_x_2644:
[----:B------:R-:W-:Y:S05]  /*2fd0*/  BSYNC B0 ;  /* 0x0000000000007941 */ /* 0x000fea0003800000 */
.L_x_2643:
        /* <DEDUP_REMOVED lines=10> */
.L_x_2650:
[----:B------:R-:W0:Y:S02]  /*3080*/  LDS R4, [R0] ;  /* 0x0000000000047984 */ /* 0x000e240000000800 */
[----:B0-----:R-:W-:-:S06]  /*3090*/  HADD2 R5, R4, R14 ;  /* 0x0000000e04057230 */ /* 0x001fcc0000000000 */
[----:B------:R-:W0:Y:S02]  /*30a0*/  ATOMS.CAST.SPIN R5, [R0], R4, R5 ;  /* 0x000000040005738d */ /* 0x000e240001800005 */
[----:B0-----:R-:W-:-:S13]  /*30b0*/  ISETP.EQ.U32.AND P0, PT, R5, 0x1, PT ;  /* 0x000000010500780c */ /* 0x001fda0003f02070 */
[----:B------:R-:W-:Y:S05]  /*30c0*/  @!P0 BRA `(.L_x_2650) ;  /* 0xffffffb000008947 */ /* 0x000fea000383ffff */
[----:B------:R-:W-:Y:S05]  /*30d0*/  BRA `(.L_x_2648) ;  /* 0x0000003000007947 */ /* 0x000fea0003800000 */
.L_x_2649:
[----:B------:R-:W2:Y:S02]  /*30e0*/  LD.E R0, [R2.64] ;  /* 0x0000000602007980 */ /* 0x000ea4000c101900 */
[----:B--2---:R-:W-:-:S05]  /*30f0*/  IMAD.IADD R5, R14, 0x1, R0 ;  /* 0x000000010e057824 */ /* 0x004fca00078e0200 */
[----:B------:R0:W-:Y:S02]  /*3100*/  ST.E [R2.64], R5 ;  /* 0x0000000502007985 */ /* 0x0001e4000c101906 */
.L_x_2648:
[----:B------:R-:W-:Y:S05]  /*3110*/  BSYNC B0 ;  /* 0x0000000000007941 */ /* 0x000fea0003800000 */
.L_x_2647:
[----:B------:R-:W2:Y:S02]  /*3120*/  ATOM.E.ADD.F16x2.RN.STRONG.GPU P0, RZ, [R2.64+0x4], R13 ;  /* 0x0000040d02ff798a */ /* 0x000ea4000810e9c6 */
[----:B--2---:R-:W-:Y:S05]  /*3130*/  @P0 EXIT ;  /* 0x000000000000094d */ /* 0x004fea0003800000 */
[----:B------:R-:W1:Y:S02]  /*3140*/  QSPC.E.S P0, RZ, [R2+0x4] ;  /* 0x0000040002ff73aa */ /* 0x000e640000000500 */
[----:B-1----:R-:W-:Y:S05]  /*3150*/  @!P0 BRA `(.L_x_2651) ;  /* 0x0000008000008947 */ /* 0x002fea0003800000 */
[----:B0-----:R-:W-:-:S04]  /*3160*/  IADD3 R2, R2, 0x4, RZ ;  /* 0x0000000402027810 */ /* 0x001fc80007ffe0ff */
[----:B------:R-:W-:-:S05]  /*3170*/  LOP3.LUT R2, R2, 0xffffff, RZ, 0xc0, !PT ;  /* 0x00ffffff02027812 */ /* 0x000fca00078ec0ff */
.L_x_2652:
[----:B------:R-:W0:Y:S02]  /*3180*/  LDS R4, [R2] ;  /* 0x0000000002047984 */ /* 0x000e240000000800 */
[----:B0-----:R-:W-:-:S10]  /*3190*/  HFMA2.MMA R5, R4, 1, 1, R13 ;  /* 0x3c003c0004057835 */ /* 0x001fd4000000000d */
[----:B------:R-:W0:Y:S02]  /*31a0*/  ATOMS.CAST.SPIN R5, [R2], R4, R5 ;  /* 0x000000040205738d */ /* 0x000e240001800005 */
[----:B0-----:R-:W-:-:S13]  /*31b0*/  ISETP.EQ.U32.AND P0, PT, R5, 0x1, PT ;  /* 0x000000010500780c */ /* 0x001fda0003f02070 */
[----:B------:R-:W-:Y:S05]  /*31c0*/  @!P0 BRA `(.L_x_2652) ;  /* 0xffffffb000008947 */ /* 0x000fea000383ffff */
[----:B------:R-:W-:Y:S05]  /*31d0*/  EXIT ;  /* 0x000000000000794d */ /* 0x000fea0003800000 */
.L_x_2651:
[----:B------:R-:W2:Y:S02]  /*31e0*/  LD.E R0, [R2.64+0x4] ;  /* 0x0000040602007980 */ /* 0x000ea4000c101900 */
[----:B0-2---:R-:W-:-:S05]  /*31f0*/  IMAD.IADD R5, R13, 0x1, R0 ;  /* 0x000000010d057824 */ /* 0x005fca00078e0200 */
[----:B------:R-:W-:Y:S01]  /*3200*/  ST.E [R2.64+0x4], R5 ;  /* 0x0000040502007985 */ /* 0x000fe2000c101906 */
[----:B------:R-:W-:Y:S05]  /*3210*/  EXIT ;  /* 0x000000000000794d */ /* 0x000fea0003800000 */
.L_x_2653:
        /* <DEDUP_REMOVED lines=14> */
.L_x_3312:


//--------------------- .text._Z23gemm_half_q_half_kernelILi2ELi24ELb1ELb0ELi32EEvPK6__halfPKjS4_S2_PS0_iiiiPKtS7_iiiiiibS2_i --------------------------
	.section	.text._Z23gemm_half_q_half_kernelILi2ELi24ELb1ELb0ELi32EEvPK6__halfPKjS4_S2_PS0_iiiiPKtS7_iiiiiibS2_i,"ax",@progbits
	.sectioninfo	@"SHI_REGISTERS=95"
	.align	128
        .global         _Z23gemm_half_q_half_kernelILi2ELi24ELb1ELb0ELi32EEvPK6__halfPKjS4_S2_PS0_iiiiPKtS7_iiiiiibS2_i
        .type           _Z23gemm_half_q_half_kernelILi2ELi24ELb1ELb0ELi32EEvPK6__halfPKjS4_S2_PS0_iiiiPKtS7_iiiiiibS2_i,@function
        .size           _Z23gemm_half_q_half_kernelILi2ELi24ELb1ELb0ELi32EEvPK6__halfPKjS4_S2_PS0_iiiiPKtS7_iiiiiibS2_i,(.L_x_3313 - _Z23gemm_half_q_half_kernelILi2ELi24ELb1ELb0ELi32EEvPK6__halfPKjS4_S2_PS0_iiiiPKtS7_iiiiiibS2_i)
        .other          _Z23gemm_half_q_half_kernelILi2ELi24ELb1ELb0ELi32EEvPK6__halfPKjS4_S2_PS0_iiiiPKtS7_iiiiiibS2_i,@"STO_CUDA_ENTRY STV_DEFAULT"
_Z23gemm_half_q_half_kernelILi2ELi24ELb1ELb0ELi32EEvPK6__halfPKjS4_S2_PS0_iiiiPKtS7_iiiiiibS2_i:
.text._Z23gemm_half_q_half_kernelILi2ELi24ELb1ELb0ELi32EEvPK6__halfPKjS4_S2_PS0_iiiiPKtS7_iiiiiibS2_i:
        /* <DEDUP_REMOVED lines=24> */
.L_x_2654:
        /* <DEDUP_REMOVED lines=33> */
.L_x_2659:
        /* <DEDUP_REMOVED lines=17> */
.L_x_2658:
        /* <DEDUP_REMOVED lines=17> */
.L_x_2657:
        /* <DEDUP_REMOVED lines=13> */
.L_x_2661:
        /* <DEDUP_REMOVED lines=17> */
.L_x_2660:
        /* <DEDUP_REMOVED lines=15> */
.L_x_2656:
[----:B------:R-:W-:Y:S05]  /*0880*/  BSYNC B0 ;  /* 0x0000000000007941 */ /* 0x000fea0003800000 */
.L_x_2655:
        /* <DEDUP_REMOVED lines=18> */
.L_x_2664:
        /* <DEDUP_REMOVED lines=11> */
.L_x_2663:
        /* <DEDUP_REMOVED lines=10> */
.L_x_2662:
        /* <DEDUP_REMOVED lines=64> */
.L_x_2666:
        /* <DEDUP_REMOVED lines=41> */
.L_x_2665:
        /* <DEDUP_REMOVED lines=9> */
[----:B------:R-:W-:Y:S01]  /*1220*/  UMOV UR4, URZ ;  /* 0x0000003f00047c82 */ /* 0x000fe20008000000 */
[----:B------:R-:W-:Y:S02]  /*1230*/  PRMT R16, RZ, 0x7610, R16 ;  /* 0x00007610ff107816 */ /* 0x000fe40000000010 */
[----:B------:R-:W-:-:S04]  /*1240*/  ISETP.NE.AND P0, PT, R2, RZ, PT ;  /* 0x000000ff0200720c */ /* 0x000fc80003f05270 */
[----:B------:R-:W-:Y:S02]  /*1250*/  ISETP.LT.OR P0, PT, R0, 0x2, !P0 ;  /* 0x000000020000780c */ /* 0x000fe40004701670 */
.L_x_2670:
        /* <DEDUP_REMOVED lines=22> */
[----:B------:R-:W-:Y:S02]  /*13c0*/  SHF.R.U32.HI R82, RZ, 0xa, R28 ;  /* 0x0000000aff527819 */ /* 0x000fe4000001161c */
[C---:B0-----:R-:W-:Y:S02]  /*13d0*/  LOP3.LUT R2, R31.reuse, 0x3e003e0, RZ, 0xc0, !PT ;  /* 0x03e003e01f027812 */ /* 0x041fe400078ec0ff */
        /* <DEDUP_REMOVED lines=15> */
[----:B------:R-:W-:Y:S02]  /*14d0*/  LOP3.LUT R52, R35, 0x10001, RZ, 0xc0, !PT ;  /* 0x0001000123347812 */ /* 0x000fe400078ec0ff */
[----:B------:R-:W-:Y:S02]  /*14e0*/  LOP3.LUT R44, R44, 0x10001, RZ, 0xc0, !PT ;  /* 0x000100012c2c7812 */ /* 0x000fe400078ec0ff */
        /* <DEDUP_REMOVED lines=42> */
[----:B------:R-:W-:Y:S02]  /*1790*/  PRMT R11, R86, 0x9910, RZ ;  /* 0x00009910560b7816 */ /* 0x000fe400000000ff */
[----:B------:R-:W-:Y:S02]  /*17a0*/  LOP3.LUT R50, R31, 0x40004, R50, 0xf8, !PT ;  /* 0x000400041f327812 */ /* 0x000fe400078ef832 */
[----:B------:R-:W-:Y:S02]  /*17b0*/  LOP3.LUT R20, R47, 0x40004, R20, 0xf8, !PT ;  /* 0x000400042f147812 */ /* 0x000fe400078ef814 */
[----:B------:R-:W-:-:S02]  /*17c0*/  LOP3.LUT R9, R48, 0x80008, R9, 0xf8, !PT ;  /* 0x0008000830097812 */ /* 0x000fc400078ef809 */
[----:B------:R-:W-:Y:S02]  /*17d0*/  LOP3.LUT R60, R49, 0x80008, R10, 0xf8, !PT ;  /* 0x00080008313c7812 */ /* 0x000fe400078ef80a */
[----:B------:R-:W-:Y:S02]  /*17e0*/  ISETP.NE.AND P2, PT, R11, RZ, PT ;  /* 0x000000ff0b00720c */ /* 0x000fe40003f45270 */
[C---:B------:R-:W-:Y:S02]  /*17f0*/  LOP3.LUT R12, R27.reuse, 0x3e003e0, RZ, 0xc0, !PT ;  /* 0x03e003e01b0c7812 */ /* 0x040fe400078ec0ff */
[----:B------:R-:W-:Y:S02]  /*1800*/  LOP3.LUT R65, R27, 0x1f001f, RZ, 0xc0, !PT ;  /* 0x001f001f1b417812 */ /* 0x000fe400078ec0ff */
[----:B------:R-:W-:Y:S02]  /*1810*/  LOP3.LUT R21, R50, 0x80008, R51, 0xf8, !PT ;  /* 0x0008000832157812 */ /* 0x000fe400078ef833 */
[----:B------:R-:W-:-:S02]  /*1820*/  LOP3.LUT R23, R20, 0x80008, R23, 0xf8, !PT ;  /* 0x0008000814177812 */ /* 0x000fc400078ef817 */
[----:B------:R-:W-:Y:S02]  /*1830*/  SHF.R.U32.HI R27, RZ, 0xa, R27 ;  /* 0x0000000aff1b7819 */ /* 0x000fe4000001161b */
[----:B------:R-:W-:Y:S02]  /*1840*/  PRMT R17, R17, 0x5410, R53 ;  /* 0x0000541011117816 */ /* 0x000fe40000000035 */
[----:B------:R-:W-:Y:S02]  /*1850*/  LOP3.LUT R43, R43, 0x64006400, RZ, 0xfc, !PT ;  /* 0x640064002b2b7812 */ /* 0x000fe400078efcff */
[----:B------:R-:W-:Y:S02]  /*1860*/  LOP3.LUT R82, R82, 0x1f001f, RZ, 0xc0, !PT ;  /* 0x001f001f52527812 */ /* 0x000fe400078ec0ff */
[----:B------:R-:W-:Y:S01]  /*1870*/  LOP3.LUT R67, R67, 0x1f001f, RZ, 0xc0, !PT ;  /* 0x001f001f43437812 */ /* 0x000fe200078ec0ff */
[----:B------:R-:W-:Y:S01]  /*1880*/  HFMA2 R83, R43, R17.H1_H1, -48, -48 ;  /* 0xd200d2002b537431 */ /* 0x000fe20000060011 */
        /* <DEDUP_REMOVED lines=110> */
[C---:B------:R-:W-:Y:S02]  /*1f70*/  LOP3.LUT R52, R6.reuse, 0x3e003e0, RZ, 0xc0, !PT ;  /* 0x03e003e006347812 */ /* 0x040fe400078ec0ff */
[----:B------:R-:W-:Y:S02]  /*1f80*/  LOP3.LUT R46, R6, 0x1f001f, RZ, 0xc0, !PT ;  /* 0x001f001f062e7812 */ /* 0x000fe400078ec0ff */
[C---:B------:R-:W-:Y:S02]  /*1f90*/  LOP3.LUT R53, R7.reuse, 0x3e003e0, RZ, 0xc0, !PT ;  /* 0x03e003e007357812 */ /* 0x040fe400078ec0ff */
        /* <DEDUP_REMOVED lines=61> */
[-C--:B------:R-:W-:Y:S02]  /*2370*/  HFMA2.MMA R26, R83, R29.reuse, R26 ;  /* 0x0000001d531a7235 */ /* 0x080fe4000000001a */
[----:B------:R-:W-:Y:S01]  /*2380*/  HFMA2.MMA R24, R77, R29, R24 ;  /* 0x0000001d4d187235 */ /* 0x000fe20000000018 */
[----:B------:R-:W-:Y:S02]  /*2390*/  HFMA2 R29, R76, R29, R28 ;  /* 0x0000001d4c1d7231 */ /* 0x000fe4000000001c */
[-C--:B------:R-:W-:Y:S01]  /*23a0*/  HFMA2 R28, R79, R30.reuse, R25 ;  /* 0x0000001e4f1c7231 */ /* 0x080fe20000000019 */
[-C--:B------:R-:W-:Y:S02]  /*23b0*/  HFMA2.MMA R26, R82, R30.reuse, R26 ;  /* 0x0000001e521a7235 */ /* 0x080fe4000000001a */
[----:B------:R-:W-:Y:S01]  /*23c0*/  HFMA2.MMA R92, R80, R30, R24 ;  /* 0x0000001e505c7235 */ /* 0x000fe20000000018 */
[----:B------:R-:W-:-:S02]  /*23d0*/  HFMA2 R30, R81, R30, R29 ;  /* 0x0000001e511e7231 */ /* 0x000fc4000000001d */
[-C--:B------:R-:W-:Y:S01]  /*23e0*/  HFMA2 R28, R73, R31.reuse, R28 ;  /* 0x0000001f491c7231 */ /* 0x080fe2000000001c */
[-C--:B------:R-:W-:Y:S01]  /*23f0*/  HFMA2.MMA R29, R75, R31.reuse, R26 ;  /* 0x0000001f4b1d7235 */ /* 0x080fe2000000001a */
[----:B------:R-:W-:Y:S01]  /*2400*/  HFMA2 R30, R65, R31, R30 ;  /* 0x0000001f411e7231 */ /* 0x000fe2000000001e */
[----:B------:R-:W-:Y:S01]  /*2410*/  HFMA2.MMA R92, R63, R31, R92 ;  /* 0x0000001f3f5c7235 */ /* 0x000fe2000000005c */
[-C--:B-1----:R-:W-:Y:S01]  /*2420*/  HFMA2 R28, R58, R20.reuse, R28 ;  /* 0x000000143a1c7231 */ /* 0x082fe2000000001c */
[----:B------:R-:W0:Y:S01]  /*2430*/  LDS.128 R24, [UR4+0x20] ;  /* 0x00002004ff187984 */ /* 0x000e220008000c00 */
[----:B------:R-:W-:Y:S01]  /*2440*/  HFMA2 R30, R60, R20, R30 ;  /* 0x000000143c1e7231 */ /* 0x000fe2000000001e */
[-C--:B------:R-:W-:Y:S02]  /*2450*/  HFMA2.MMA R29, R57, R20.reuse, R29 ;  /* 0x00000014391d7235 */ /* 0x080fe4000000001d */
[----:B------:R-:W-:Y:S01]  /*2460*/  HFMA2.MMA R92, R59, R20, R92 ;  /* 0x000000143b5c7235 */ /* 0x000fe2000000005c */
[----:B------:R-:W-:-:S02]  /*2470*/  HFMA2 R20, R68, R21, R28 ;  /* 0x0000001544147231 */ /* 0x000fc4000000001c */
        /* <DEDUP_REMOVED lines=26> */
[-C--:B------:R-:W-:Y:S01]  /*2620*/  HFMA2.MMA R21, R37, R27.reuse, R21 ;  /* 0x0000001b25157235 */ /* 0x080fe20000000015 */
[-C--:B-1----:R-:W-:Y:S01]  /*2630*/  HFMA2 R20, R45, R28.reuse, R20 ;  /* 0x0000001c2d147231 */ /* 0x082fe20000000014 */
        /* <DEDUP_REMOVED lines=24> */
.L_x_2669:
        /* <DEDUP_REMOVED lines=79> */
.L_x_2668:
[----:B------:R-:W-:Y:S01]  /*2cb0*/  IADD3 R88, R88, 0x20, RZ ;  /* 0x0000002058587810 */ /* 0x000fe20007ffe0ff */
[----:B------:R-:W-:Y:S01]  /*2cc0*/  UIADD3 UR4, UR4, 0x40, URZ ;  /* 0x0000004004047890 */ /* 0x000fe2000fffe03f */
[----:B-----5:R-:W-:Y:S02]  /*2cd0*/  IMAD.WIDE R28, R85, c[0x0][0x18c], R90 ;  /* 0x00006300551c7a25 */ /* 0x020fe400078e025a */
[C---:B------:R-:W-:Y:S02]  /*2ce0*/  ISETP.GE.AND P2, PT, R88.reuse, c[0x0][0x1b0], PT ;  /* 0x00006c0058007a0c */ /* 0x040fe40003f46270 */
[----:B------:R-:W-:-:S13]  /*2cf0*/  ISETP.LT.AND P3, PT, R88, R89, PT ;  /* 0x000000595800720c */ /* 0x000fda0003f61270 */
[----:B------:R-:W-:Y:S05]  /*2d00*/  @!P2 BRA P3, `(.L_x_2670) ;  /* 0xffffe5500000a947 */ /* 0x000fea000183ffff */
.L_x_2667:
[----:B------:R-:W-:-:S04]  /*2d10*/  ISETP.GE.AND P0, PT, R88, R89, PT ;  /* 0x000000595800720c */ /* 0x000fc80003f06270 */
[----:B------:R-:W-:-:S13]  /*2d20*/  ISETP.GE.OR P0, PT, R88, c[0x0][0x1b4], P0 ;  /* 0x00006d0058007a0c */ /* 0x000fda0000706670 */
[----:B------:R-:W-:Y:S05]  /*2d30*/  @P0 BRA `(.L_x_2671) ;  /* 0x00003a5000000947 */ /* 0x000fea0003800000 */
[----:B------:R-:W1:Y:S01]  /*2d40*/  S2R R0, SR_CTAID.Y ;  /* 0x0000000000007919 */ /* 0x000e620000002600 */
[----:B0-----:R-:W-:Y:S01]  /*2d50*/  IMAD.MOV.U32 R3, RZ, RZ, -0x2 ;  /* 0xfffffffeff037424 */ /* 0x001fe200078e00ff */
[----:B------:R-:W-:Y:S01]  /*2d60*/  PRMT R2, R87, 0x9910, RZ ;  /* 0x0000991057027816 */ /* 0x000fe200000000ff */
[----:B------:R-:W-:Y:S02]  /*2d70*/  HADD2.F32 R32, -RZ, R32.H0_H0 ;  /* 0x20000020ff207230 */ /* 0x000fe40000004100 */
[----:B------:R-:W-:Y:S01]  /*2d80*/  HADD2.F32 R19, -RZ, R19.H0_H0 ;  /* 0x20000013ff137230 */ /* 0x000fe20000004100 */
[----:B------:R-:W-:Y:S01]  /*2d90*/  ISETP.NE.AND P0, PT, R2, RZ, PT ;  /* 0x000000ff0200720c */ /* 0x000fe20003f05270 */
[----:B------:R-:W-:Y:S02]  /*2da0*/  HADD2.F32 R18, -RZ, R18.H0_H0 ;  /* 0x20000012ff127230 */ /* 0x000fe40000004100 */
[----:B------:R-:W-:Y:S01]  /*2db0*/  HADD2.F32 R17, -RZ, R17.H0_H0 ;  /* 0x20000011ff117230 */ /* 0x000fe20000004100 */
[----:B-1----:R-:W-:-:S05]  /*2dc0*/  IMAD R0, R0, R3, c[0x0][0x188] ;  /* 0x0000620000007624 */ /* 0x002fca00078e0203 */
[----:B------:R-:W-:-:S08]  /*2dd0*/  ISETP.LT.OR P0, PT, R0, 0x2, !P0 ;  /* 0x000000020000780c */ /* 0x000fd00004701670 */
.L_x_2680:
        /* <DEDUP_REMOVED lines=48> */
[-C--:B------:R-:W-:Y:S02]  /*30e0*/  HFMA2 R30, R39, R0.reuse.H0_H0, -72, -72 ;  /* 0xd480d480271e7431 */ /* 0x080fe40000040000 */
[-C--:B------:R-:W-:Y:S02]  /*30f0*/  HFMA2 R26, R31, R0.reuse.H0_H0, -72, -72 ;  /* 0xd480d4801f1a7431 */ /* 0x080fe40000040000 */
[-C--:B------:R-:W-:Y:S02]  /*3100*/  HFMA2 R39, R41, R0.reuse.H0_H0, -72, -72 ;  /* 0xd480d48029277431 */ /* 0x080fe40000040000 */
[----:B------:R-:W-:Y:S02]  /*3110*/  HADD2 R12, R2, -1032, -1032 ;  /* 0xe408e408020c7430 */ /* 0x000fe40000000000 */
[----:B------:R-:W-:Y:S02]  /*3120*/  HFMA2 R24, R3, R0.H0_H0, -72, -72 ;  /* 0xd480d48003187431 */ /* 0x000fe40000040000 */
[----:B------:R-:W-:-:S02]  /*3130*/  HADD2 R25, R25, -1032, -1032 ;  /* 0xe408e40819197430 */ /* 0x000fc40000000000 */
[----:B------:R-:W-:Y:S02]  /*3140*/  HADD2 R27, R27, -1032, -1032 ;  /* 0xe408e4081b1b7430 */ /* 0x000fe40000000000 */
[----:B------:R-:W-:Y:S02]  /*3150*/  HADD2 R31, R42, -1032, -1032 ;  /* 0xe408e4082a1f7430 */ /* 0x000fe40000000000 */
[-C--:B------:R-:W-:Y:S02]  /*3160*/  HFMA2 R33, R43, R0.reuse.H0_H0, -72, -72 ;  /* 0xd480d4802b217431 */ /* 0x080fe40000040000 */
[----:B------:R-:W-:Y:S02]  /*3170*/  HADD2 R34, R34, -1032, -1032 ;  /* 0xe408e40822227430 */ /* 0x000fe40000000000 */
[----:B------:R-:W-:Y:S02]  /*3180*/  HFMA2 R35, R35, R0.H0_H0, -72, -72 ;  /* 0xd480d48023237431 */ /* 0x000fe40000040000 */
[----:B------:R-:W-:-:S02]  /*3190*/  HADD2 R36, R36, -1032, -1032 ;  /* 0xe408e40824247430 */ /* 0x000fc40000000000 */
[-C--:B------:R-:W-:Y:S02]  /*31a0*/  HFMA2 R37, R37, R0.reuse.H0_H0, -72, -72 ;  /* 0xd480d48025257431 */ /* 0x080fe40000040000 */
[----:B------:R-:W-:Y:S02]  /*31b0*/  HADD2 R38, R38, -1032, -1032 ;  /* 0xe408e40826267430 */ /* 0x000fe40000000000 */
        /* <DEDUP_REMOVED lines=89> */
.L_x_2673:
        /* <DEDUP_REMOVED lines=22> */
[--C-:B------:R-:W-:Y:S01]  /*38b0*/  HADD2.F32 R27, -RZ, R26.reuse.H0_H0 ;  /* 0x2000001aff1b7230 */ /* 0x100fe20000004100 */
[-C--:B------:R-:W-:Y:S01]  /*38c0*/  FFMA.FTZ R47, R44, R42.reuse, R47 ;  /* 0x0000002a2c2f7223 */ /* 0x080fe2000001002f */
[----:B------:R-:W-:Y:S01]  /*38d0*/  HADD2.F32 R26, -RZ, R26.H1_H1 ;  /* 0x3000001aff1a7230 */ /* 0x000fe20000004100 */
[----:B------:R-:W-:Y:S01]  /*38e0*/  FFMA.FTZ R49, R31, R42, R49 ;  /* 0x0000002a1f317223 */ /* 0x000fe20000010031 */
[----:B------:R-:W-:Y:S01]  /*38f0*/  HADD2.F32 R31, -RZ, R30.H0_H0 ;  /* 0x2000001eff1f7230 */ /* 0x000fe20000004100 */
[-C--:B------:R-:W-:Y:S01]  /*3900*/  FFMA.FTZ R12, R12, R46.reuse, R25 ;  /* 0x0000002e0c0c7223 */ /* 0x080fe20000010019 */
[----:B------:R-:W-:Y:S01]  /*3910*/  HADD2.F32 R25, -RZ, R24.H1_H1 ;  /* 0x30000018ff197230 */ /* 0x000fe20000004100 */
[-C--:B------:R-:W-:Y:S01]  /*3920*/  FFMA.FTZ R42, R27, R46.reuse, R45 ;  /* 0x0000002e1b2a7223 */ /* 0x080fe2000001002d */
[--C-:B------:R-:W-:Y:S01]  /*3930*/  HADD2.F32 R27, -RZ, R33.reuse.H0_H0 ;  /* 0x20000021ff1b7230 */ /* 0x100fe20000004100 */
[-C--:B------:R-:W-:Y:S01]  /*3940*/  FFMA.FTZ R24, R31, R46.reuse, R47 ;  /* 0x0000002e1f187223 */ /* 0x080fe2000001002f */
[----:B------:R-:W-:Y:S01]  /*3950*/  HADD2.F32 R30, -RZ, R30.H1_H1 ;  /* 0x3000001eff1e7230 */ /* 0x000fe20000004100 */
[-C--:B------:R-:W-:Y:S01]  /*3960*/  FFMA.FTZ R12, R25, R43.reuse, R12 ;  /* 0x0000002b190c7223 */ /* 0x080fe2000001000c */
[----:B-1----:R-:W-:Y:S01]  /*3970*/  HADD2.F32 R25, -RZ, R2.H0_H0 ;  /* 0x20000002ff197230 */ /* 0x002fe20000004100 */
[----:B------:R-:W-:Y:S01]  /*3980*/  FFMA.FTZ R46, R27, R46, R49 ;  /* 0x0000002e1b2e7223 */ /* 0x000fe20000010031 */
[----:B------:R-:W-:Y:S01]  /*3990*/  HADD2.F32 R27, -RZ, R34.H0_H0 ;  /* 0x20000022ff1b7230 */ /* 0x000fe20000004100 */
[-C--:B------:R-:W-:Y:S01]  /*39a0*/  FFMA.FTZ R42, R26, R43.reuse, R42 ;  /* 0x0000002b1a2a7223 */ /* 0x080fe2000001002a */
        /* <DEDUP_REMOVED lines=49> */
.L_x_2674:
[----:B-----5:R-:W-:Y:S02]  /*3cc0*/  LOP3.LUT R24, R21, 0xf000f0, RZ, 0xc0, !PT ;  /* 0x00f000f015187812 */ /* 0x020fe400078ec0ff */
[----:B------:R-:W-:Y:S02]  /*3cd0*/  SHF.R.U32.HI R25, RZ, 0x8, R21 ;  /* 0x00000008ff197819 */ /* 0x000fe40000011615 */
[C---:B------:R-:W-:Y:S02]  /*3ce0*/  LOP3.LUT R2, R20.reuse, 0xf000f, RZ, 0xc0, !PT ;  /* 0x000f000f14027812 */ /* 0x040fe400078ec0ff */
[----:B------:R-:W-:Y:S02]  /*3cf0*/  LOP3.LUT R3, R20, 0xf000f0, RZ, 0xc0, !PT ;  /* 0x00f000f014037812 */ /* 0x000fe400078ec0ff */
[----:B------:R-:W-:Y:S02]  /*3d00*/  SHF.R.U32.HI R30, RZ, 0x8, R22 ;  /* 0x00000008ff1e7819 */ /* 0x000fe40000011616 */
[----:B------:R-:W-:-:S02]  /*3d10*/  LOP3.LUT R31, R23, 0xf000f, RZ, 0xc0, !PT ;  /* 0x000f000f171f7812 */ /* 0x000fc400078ec0ff */
[----:B------:R-:W-:Y:S02]  /*3d20*/  LOP3.LUT R33, R23, 0xf000f0, RZ, 0xc0, !PT ;  /* 0x00f000f017217812 */ /* 0x000fe400078ec0ff */
[----:B------:R-:W-:Y:S02]  /*3d30*/  SHF.R.U32.HI R35, RZ, 0x8, R23 ;  /* 0x00000008ff237819 */ /* 0x000fe40000011617 */
[----:B------:R-:W-:Y:S02]  /*3d40*/  SHF.R.U32.HI R20, RZ, 0x8, R20 ;  /* 0x00000008ff147819 */ /* 0x000fe40000011614 */
[----:B------:R-:W-:Y:S02]  /*3d50*/  LOP3.LUT R23, R24, 0x64006400, RZ, 0xfc, !PT ;  /* 0x6400640018177812 */ /* 0x000fe400078efcff */
[C---:B------:R-:W-:Y:S02]  /*3d60*/  LOP3.LUT R24, R25.reuse, 0xf000f, RZ, 0xc0, !PT ;  /* 0x000f000f19187812 */ /* 0x040fe400078ec0ff */
        /* <DEDUP_REMOVED lines=129> */
.L_x_2675:
        /* <DEDUP_REMOVED lines=87> */
.L_x_2676:
        /* <DEDUP_REMOVED lines=22> */
[----:B------:R-:W-:Y:S01]  /*4c50*/  LOP3.LUT R26, R26, 0xf000f0, RZ, 0xc0, !PT ;  /* 0x00f000f01a1a7812 */ /* 0x000fe200078ec0ff */
[----:B------:R-:W-:Y:S01]  /*4c60*/  HFMA2 R11, R11, R0.H0_H0, -72, -72 ;  /* 0xd480d4800b0b7431 */ /* 0x000fe20000040000 */
[C---:B------:R-:W-:Y:S02]  /*4c70*/  LOP3.LUT R2, R8.reuse, 0xf000f, RZ, 0xc0, !PT ;  /* 0x000f000f08027812 */ /* 0x040fe400078ec0ff */
[----:B------:R-:W-:Y:S02]  /*4c80*/  LOP3.LUT R3, R8, 0xf000f0, RZ, 0xc0, !PT ;  /* 0x00f000f008037812 */ /* 0x000fe400078ec0ff */
[----:B------:R-:W-:-:S02]  /*4c90*/  LOP3.LUT R30, R27, 0x64006400, RZ, 0xfc, !PT ;  /* 0x640064001b1e7812 */ /* 0x000fc400078efcff */
[----:B------:R-:W-:Y:S02]  /*4ca0*/  LOP3.LUT R37, R31, 0x64006400, RZ, 0xfc, !PT ;  /* 0x640064001f257812 */ /* 0x000fe400078efcff */
[C---:B------:R-:W-:Y:S02]  /*4cb0*/  LOP3.LUT R34, R33.reuse, 0xf000f, RZ, 0xc0, !PT ;  /* 0x000f000f21227812 */ /* 0x040fe400078ec0ff */
        /* <DEDUP_REMOVED lines=17> */
[C---:B------:R-:W-:Y:S01]  /*4dd0*/  LOP3.LUT R8, R4.reuse, 0xf000f, RZ, 0xc0, !PT ;  /* 0x000f000f04087812 */ /* 0x040fe200078ec0ff */
[----:B------:R-:W-:Y:S01]  /*4de0*/  HADD2 R25, R2, -1032, -1032 ;  /* 0xe408e40802197430 */ /* 0x000fe20000000000 */
[----:B------:R-:W-:Y:S01]  /*4df0*/  LOP3.LUT R9, R4, 0xf000f0, RZ, 0xc0, !PT ;  /* 0x00f000f004097812 */ /* 0x000fe200078ec0ff */
        /* <DEDUP_REMOVED lines=91> */
.L_x_2677:
        /* <DEDUP_REMOVED lines=87> */
.L_x_2678:
[----:B------:R-:W-:Y:S02]  /*5920*/  SHF.R.U32.HI R2, RZ, 0x8, R4 ;  /* 0x00000008ff027819 */ /* 0x000fe40000011604 */
[----:B------:R-:W-:Y:S02]  /*5930*/  LOP3.LUT R3, R5, 0xf000f0, RZ, 0xc0, !PT ;  /* 0x00f000f005037812 */ /* 0x000fe400078ec0ff */
[C---:B------:R-:W-:Y:S02]  /*5940*/  LOP3.LUT R21, R6.reuse, 0xf000f, RZ, 0xc0, !PT ;  /* 0x000f000f06157812 */ /* 0x040fe400078ec0ff */
[----:B------:R-:W-:Y:S02]  /*5950*/  LOP3.LUT R4, R6, 0xf000f0, RZ, 0xc0, !PT ;  /* 0x00f000f006047812 */ /* 0x000fe400078ec0ff */
[----:B------:R-:W-:Y:S02]  /*5960*/  SHF.R.U32.HI R22, RZ, 0x8, R6 ;  /* 0x00000008ff167819 */ /* 0x000fe40000011606 */
[----:B------:R-:W-:-:S02]  /*5970*/  SHF.R.U32.HI R20, RZ, 0x8, R5 ;  /* 0x00000008ff147819 */ /* 0x000fc40000011605 */
[----:B------:R-:W-:Y:S02]  /*5980*/  LOP3.LUT R6, R7, 0xf000f0, RZ, 0xc0, !PT ;  /* 0x00f000f007067812 */ /* 0x000fe400078ec0ff */
[----:B------:R-:W-:Y:S02]  /*5990*/  LOP3.LUT R12, R5, 0xf000f, RZ, 0xc0, !PT ;  /* 0x000f000f050c7812 */ /* 0x000fe400078ec0ff */
[----:B------:R-:W-:Y:S02]  /*59a0*/  LOP3.LUT R24, R7, 0xf000f, RZ, 0xc0, !PT ;  /* 0x000f000f07187812 */ /* 0x000fe400078ec0ff */
[----:B------:R-:W-:Y:S02]  /*59b0*/  SHF.R.U32.HI R26, RZ, 0x8, R7 ;  /* 0x00000008ff1a7819 */ /* 0x000fe40000011607 */
        /* <DEDUP_REMOVED lines=127> */
.L_x_2679:
        /* <DEDUP_REMOVED lines=8> */
[----:B------:R-:W-:Y:S02]  /*6230*/  HADD2.F32 R20, -RZ, R20.H1_H1 ;  /* 0x30000014ff147230 */ /* 0x000fe40000004100 */
        /* <DEDUP_REMOVED lines=19> */
[--C-:B------:R-:W-:Y:S01]  /*6370*/  HADD2.F32 R26, -RZ, R7.reuse.H0_H0 ;  /* 0x20000007ff1a7230 */ /* 0x100fe20000004100 */
        /* <DEDUP_REMOVED lines=58> */
.L_x_2672:
[----:B------:R-:W-:Y:S01]  /*6720*/  IADD3 R88, R88, 0x20, RZ ;  /* 0x0000002058587810 */ /* 0x000fe20007ffe0ff */
[----:B------:R-:W-:Y:S01]  /*6730*/  IMAD.MOV.U32 R3, RZ, RZ, c[0x0][0x18c] ;  /* 0x00006300ff037624 */ /* 0x000fe200078e00ff */
[----:B------:R-:W-:Y:S02]  /*6740*/  UIADD3 UR4, UR4, 0x40, URZ ;  /* 0x0000004004047890 */ /* 0x000fe4000fffe03f */
[C---:B------:R-:W-:Y:S01]  /*6750*/  ISETP.GE.AND P2, PT, R88.reuse, c[0x0][0x1b4], PT ;  /* 0x00006d0058007a0c */ /* 0x040fe20003f46270 */
[----:B------:R-:W-:Y:S01]  /*6760*/  IMAD.WIDE R28, R3, 0x10, R28 ;  /* 0x00000010031c7825 */ /* 0x000fe200078e021c */
[----:B------:R-:W-:-:S13]  /*6770*/  ISETP.LT.AND P3, PT, R88, R89, PT ;  /* 0x000000595800720c */ /* 0x000fda0003f61270 */
[----:B------:R-:W-:Y:S05]  /*6780*/  @!P2 BRA P3, `(.L_x_2680) ;  /* 0xffffc6500000a947 */ /* 0x000fea000183ffff */
.L_x_2671:
        /* <DEDUP_REMOVED lines=18> */
.L_x_2684:
[----:B------:R-:W0:Y:S02]  /*68b0*/  LDS R6, [R4] ;  /* 0x0000000004067984 */ /* 0x000e240000000800 */
[----:B0-----:R-:W-:-:S10]  /*68c0*/  HFMA2.MMA R7, R6, 1, 1, R16 ;  /* 0x3c003c0006077835 */ /* 0x001fd40000000010 */
[----:B------:R-:W0:Y:S02]  /*68d0*/  ATOMS.CAST.SPIN R7, [R4], R6, R7 ;  /* 0x000000060407738d */ /* 0x000e240001800007 */
[----:B0-----:R-:W-:-:S13]  /*68e0*/  ISETP.EQ.U32.AND P0, PT, R7, 0x1, PT ;  /* 0x000000010700780c */ /* 0x001fda0003f02070 */
[----:B------:R-:W-:Y:S05]  /*68f0*/  @!P0 BRA `(.L_x_2684) ;  /* 0xffffffb000008947 */ /* 0x000fea000383ffff */
[----:B------:R-:W-:Y:S05]  /*6900*/  BRA `(.L_x_2682) ;  /* 0x0000003000007947 */ /* 0x000fea0003800000 */
.L_x_2683:
[----:B------:R-:W2:Y:S02]  /*6910*/  LD.E R4, [R2.64] ;  /* 0x0000000602047980 */ /* 0x000ea4000c101900 */
[----:B--2---:R-:W-:-:S05]  /*6920*/  IMAD.IADD R7, R16, 0x1, R4 ;  /* 0x0000000110077824 */ /* 0x004fca00078e0204 */
[----:B------:R0:W-:Y:S02]  /*6930*/  ST.E [R2.64], R7 ;  /* 0x0000000702007985 */ /* 0x0001e4000c101906 */
.L_x_2682:
[----:B------:R-:W-:Y:S05]  /*6940*/  BSYNC B0 ;  /* 0x0000000000007941 */ /* 0x000fea0003800000 */
.L_x_2681:
[----:B------:R-:W2:Y:S01]  /*6950*/  ATOM.E.ADD.F16x2.RN.STRONG.GPU P0, RZ, [R2.64+0x4], R15 ;  /* 0x0000040f02ff798a */ /* 0x000ea2000810e9c6 */
[----:B------:R-:W-:Y:S01]  /*6960*/  BSSY B0, `(.L_x_2685) ;  /* 0x000000f000007945 */ /* 0x000fe20003800000 */
[----:B--2---:R-:W-:Y:S05]  /*6970*/  @P0 BRA `(.L_x_2686) ;  /* 0x000000d000000947 */ /* 0x004fea0003800000 */
[----:B------:R-:W1:Y:S02]  /*6980*/  QSPC.E.S P0, RZ, [R2+0x4] ;  /* 0x0000040002ff73aa */ /* 0x000e640000000500 */
[----:B-1----:R-:W-:Y:S05]  /*6990*/  @!P0 BRA `(.L_x_2687) ;  /* 0x0000008000008947 */ /* 0x002fea0003800000 */
[----:B0-----:R-:W-:-:S04]  /*69a0*/  IADD3 R2, R2, 0x4, RZ ;  /* 0x0000000402027810 */ /* 0x001fc80007ffe0ff */
[----:B------:R-:W-:-:S05]  /*69b0*/  LOP3.LUT R2, R2, 0xffffff, RZ, 0xc0, !PT ;  /* 0x00ffffff02027812 */ /* 0x000fca00078ec0ff */
.L_x_2688:
[----:B------:R-:W0:Y:S02]  /*69c0*/  LDS R6, [R2] ;  /* 0x0000000002067984 */ /* 0x000e240000000800 */
[----:B0-----:R-:W-:-:S06]  /*69d0*/  HADD2 R7, R6, R15 ;  /* 0x0000000f06077230 */ /* 0x001fcc0000000000 */
[----:B------:R-:W0:Y:S02]  /*69e0*/  ATOMS.CAST.SPIN R7, [R2], R6, R7 ;  /* 0x000000060207738d */ /* 0x000e240001800007 */
[----:B0-----:R-:W-:-:S13]  /*69f0*/  ISETP.EQ.U32.AND P0, PT, R7, 0x1, PT ;  /* 0x000000010700780c */ /* 0x001fda0003f02070 */
[----:B------:R-:W-:Y:S05]  /*6a00*/  @!P0 BRA `(.L_x_2688) ;  /* 0xffffffb000008947 */ /* 0x000fea000383ffff */
[----:B------:R-:W-:Y:S05]  /*6a10*/  BRA `(.L_x_2686) ;  /* 0x0000003000007947 */ /* 0x000fea0003800000 */
.L_x_2687:
[----:B------:R-:W2:Y:S02]  /*6a20*/  LD.E R4, [R2.64+0x4] ;  /* 0x0000040602047980 */ /* 0x000ea4000c101900 */
[----:B0-2---:R-:W-:-:S05]  /*6a30*/  IMAD.IADD R7, R15, 0x1, R4 ;  /* 0x000000010f077824 */ /* 0x005fca00078e0204 */
[----:B------:R0:W-:Y:S02]  /*6a40*/  ST.E [R2.64+0x4], R7 ;  /* 0x0000040702007985 */ /* 0x0001e4000c101906 */
.L_x_2686:
[----:B------:R-:W-:Y:S05]  /*6a50*/  BSYNC B0 ;  /* 0x0000000000007941 */ /* 0x000fea0003800000 */
.L_x_2685:
        /* <DEDUP_REMOVED lines=10> */
.L_x_2692:
[----:B------:R-:W0:Y:S02]  /*6b00*/  LDS R4, [R0] ;  /* 0x0000000000047984 */ /* 0x000e240000000800 */
[----:B0-----:R-:W-:-:S10]  /*6b10*/  HFMA2.MMA R5, R4, 1, 1, R14 ;  /* 0x3c003c0004057835 */ /* 0x001fd4000000000e */
[----:B------:R-:W0:Y:S02]  /*6b20*/  ATOMS.CAST.SPIN R5, [R0], R4, R5 ;  /* 0x000000040005738d */ /* 0x000e240001800005 */
[----:B0-----:R-:W-:-:S13]  /*6b30*/  ISETP.EQ.U32.AND P0, PT, R5, 0x1, PT ;  /* 0x000000010500780c */ /* 0x001fda0003f02070 */
[----:B------:R-:W-:Y:S05]  /*6b40*/  @!P0 BRA `(.L_x_2692) ;  /* 0xffffffb000008947 */ /* 0x000fea000383ffff */
[----:B------:R-:W-:Y:S05]  /*6b50*/  BRA `(.L_x_2690) ;  /* 0x0000003000007947 */ /* 0x000fea0003800000 */
.L_x_2691:
[----:B------:R-:W2:Y:S02]  /*6b60*/  LD.E R0, [R2.64] ;  /* 0x0000000602007980 */ /* 0x000ea4000c101900 */
[----:B--2---:R-:W-:-:S05]  /*6b70*/  IMAD.IADD R5, R14, 0x1, R0 ;  /* 0x000000010e057824 */ /* 0x004fca00078e0200 */
[----:B------:R0:W-:Y:S02]  /*6b80*/  ST.E [R2.64], R5 ;  /* 0x0000000502007985 */ /* 0x0001e4000c101906 */
.L_x_2690:
[----:B------:R-:W-:Y:S05]  /*6b90*/  BSYNC B0 ;  /* 0x0000000000007941 */ /* 0x000fea0003800000 */
.L_x_2689:
[----:B------:R-:W2:Y:S02]  /*6ba0*/  ATOM.E.ADD.F16x2.RN.STRONG.GPU P0, RZ, [R2.64+0x4], R13 ;  /* 0x0000040d02ff798a */ /* 0x000ea4000810e9c6 */
[----:B--2---:R-:W-:Y:S05]  /*6bb0*/  @P0 EXIT ;  /* 0x000000000000094d */ /* 0x004fea0003800000 */
[----:B------:R-:W1:Y:S02]  /*6bc0*/  QSPC.E.S P0, RZ, [R2+0x4] ;  /* 0x0000040002ff73aa */ /* 0x000e640000000500 */
[----:B-1----:R-:W-:Y:S05]  /*6bd0*/  @!P0 BRA `(.L_x_2693) ;  /* 0x0000008000008947 */ /* 0x002fea0003800000 */
[----:B0-----:R-:W-:-:S04]  /*6be0*/  IADD3 R2, R2, 0x4, RZ ;  /* 0x0000000402027810 */ /* 0x001fc80007ffe0ff */
[----:B------:R-:W-:-:S05]  /*6bf0*/  LOP3.LUT R2, R2, 0xffffff, RZ, 0xc0, !PT ;  /* 0x00ffffff02027812 */ /* 0x000fca00078ec0ff */
.L_x_2694:
[----:B------:R-:W0:Y:S02]  /*6c00*/  LDS R4, [R2] ;  /* 0x0000000002047984 */ /* 0x000e240000000800 */
[----:B0-----:R-:W-:-:S06]  /*6c10*/  HADD2 R5, R4, R13 ;  /* 0x0000000d04057230 */ /* 0x001fcc0000000000 */
[----:B------:R-:W0:Y:S02]  /*6c20*/  ATOMS.CAST.SPIN R5, [R2], R4, R5 ;  /* 0x000000040205738d */ /* 0x000e240001800005 */
[----:B0-----:R-:W-:-:S13]  /*6c30*/  ISETP.EQ.U32.AND P0, PT, R5, 0x1, PT ;  /* 0x000000010500780c */ /* 0x001fda0003f02070 */
[----:B------:R-:W-:Y:S05]  /*6c40*/  @!P0 BRA `(.L_x_2694) ;  /* 0xffffffb000008947 */ /* 0x000fea000383ffff */
[----:B------:R-:W-:Y:S05]  /*6c50*/  EXIT ;  /* 0x000000000000794d */ /* 0x000fea0003800000 */
.L_x_2693:
[----:B------:R-:W2:Y:S02]  /*6c60*/  LD.E R0, [R2.64+0x4] ;  /* 0x0000040602007980 */ /* 0x000ea4000c101900 */
[----:B0-2---:R-:W-:-:S05]  /*6c70*/  IMAD.IADD R5, R13, 0x1, R0 ;  /* 0x000000010d057824 */ /* 0x005fca00078e0200 */
[----:B------:R-:W-:Y:S01]  /*6c80*/  ST.E [R2.64+0x4], R5 ;  /* 0x0000040502007985 */ /* 0x000fe2000c101906 */
[----:B------:R-:W-:Y:S05]  /*6c90*/  EXIT ;  /* 0x000000000000794d */ /* 0x000fea0003800000 */
.L_x_2695:
        /* <DEDUP_REMOVED lines=14> */
.L_x_3313:


//--------------------- .text._Z23gemm_half_q_half_kernelILi2ELi8ELb1ELb0ELi32EEvPK6__halfPKjS4_S2_PS0_iiiiPKtS7_iiiiiibS2_i --------------------------
	.section	.text._Z23gemm_half_q_half_kernelILi2ELi8ELb1ELb0ELi32EEvPK6__halfPKjS4_S2_PS0_iiiiPKtS7_iiiiiibS2_i,"ax",@progbits
	.sectioninfo	@"SHI_REGISTERS=48"
	.align	128
        .global         _Z23gemm_half_q_half_kernelILi2ELi8ELb1ELb0ELi32EEvPK6__halfPKjS4_S2_PS0_iiiiPKtS7_iiiiiibS2_i
        .type           _Z23gemm_half_q_half_kernelILi2ELi8ELb1ELb0ELi32EEvPK6__halfPKjS4_S2_PS0_iiiiPKtS7_iiiiiibS2_i,@function
        .size           _Z23gemm_half_q_half_kernelILi2ELi8ELb1ELb0ELi32EEvPK6__halfPKjS4_S2_PS0_iiiiPKtS7_iiiiiibS2_i,(.L_x_3314 - _Z23gemm_half_q_half_kernelILi2ELi8ELb1ELb0ELi32EEvPK6__halfPKjS4_S2_PS0_iiiiPKtS7_iiiiiibS2_i)
        .other          _Z23gemm_half_q_half_kernelILi2ELi8ELb1ELb0ELi32EEvPK6__halfPKjS4_S2_PS0_iiiiPKtS7_iiiiiibS2_i,@"STO_CUDA_ENTRY STV_DEFAULT"
_Z23gemm_half_q_half_kernelILi2ELi8ELb1ELb0ELi32EEvPK6__halfPKjS4_S2_PS0_iiiiPKtS7_iiiiiibS2_i:
.text._Z23gemm_half_q_half_kernelILi2ELi8ELb1ELb0ELi32EEvPK6__halfPKjS4_S2_PS0_iiiiPKtS7_iiiiiibS2_i:
        /* <DEDUP_REMOVED lines=9> */
[----:B0-----:R-:W-:-:S05]  /*0090*/  IMAD R0, R7, R0, c[0x0][0x188] ;  /* 0x0000620007007624 */ /* 0x001fca00078e0200 */
[C---:B------:R-:W-:Y:S02]  /*00a0*/  ISETP.GE.AND P1, PT, R0.reuse, 0x1, PT ;  /* 0x000000010000780c */ /* 0x040fe40003f26270 */
[----:B------:R-:W-:-:S11]  /*00b0*/  IMNMX R6, R0, 0x2, PT ;  /* 0x0000000200067817 */ /* 0x000fd60003800200 */
[----:B------:R-:W-:Y:S05]  /*00c0*/  @!P1 BRA `(.L_x_2696) ;  /* 0x000000b000009947 */ /* 0x000fea0003800000 */
[----:B-12---:R-:W-:Y:S01]  /*00d0*/  ISETP.GE.AND P0, PT, R6, 0x2, PT ;  /* 0x000000020600780c */ /* 0x006fe20003f06270 */
[----:B------:R-:W-:Y:S01]  /*00e0*/  IMAD.MOV.U32 R8, RZ, RZ, c[0x0][0x1c8] ;  /* 0x00007200ff087624 */ /* 0x000fe200078e00ff */
[----:B------:R-:W-:-:S05]  /*00f0*/  MOV R9, c[0x0][0x1cc] ;  /* 0x0000730000097a02 */ /* 0x000fca0000000f00 */
[----:B------:R-:W2:Y:S06]  /*0100*/  LDG.E.U16 R3, [R8.64] ;  /* 0x0000000608037981 */ /* 0x000eac000c1e1500 */
[----:B------:R-:W-:Y:S01]  /*0110*/  @P0 MOV R12, c[0x0][0x1d0] ;  /* 0x00007400000c0a02 */ /* 0x000fe20000000f00 */
[----:B------:R-:W-:-:S04]  /*0120*/  @P0 IMAD.MOV.U32 R13, RZ, RZ, 0x2 ;  /* 0x00000002ff0d0424 */ /* 0x000fc800078e00ff */
[----:B------:R-:W-:-:S05]  /*0130*/  @P0 IMAD.WIDE R12, R12, R13, c[0x0][0x1c8] ;  /* 0x000072000c0c0625 */ /* 0x000fca00078e020d */
[----:B------:R-:W3:Y:S01]  /*0140*/  @P0 LDG.E.U16 R2, [R12.64] ;  /* 0x000000060c020981 */ /* 0x000ee2000c1e1500 */
[----:B--2---:R-:W-:Y:S02]  /*0150*/  PRMT R4, R3, 0x7610, R4 ;  /* 0x0000761003047816 */ /* 0x004fe40000000004 */
[----:B---3--:R-:W-:-:S04]  /*0160*/  @P0 LOP3.LUT R10, R2, R3, RZ, 0xfc, !PT ;  /* 0x00000003020a0212 */ /* 0x008fc800078efcff */
[----:B------:R-:W-:-:S03]  /*0170*/  @P0 PRMT R4, R10, 0x7610, R4 ;  /* 0x000076100a040816 */ /* 0x000fc60000000004 */
.L_x_2696:
        /* <DEDUP_REMOVED lines=8> */
[----:B0-----:R-:W-:Y:S01]  /*0200*/  SHF.L.U32 R10, R10, 0x7, RZ ;  /* 0x000000070a0a7819 */ /* 0x001fe200000006ff */
[----:B------:R-:W-:Y:S03]  /*0210*/  BSSY B0, `(.L_x_2697) ;  /* 0x0000067000007945 */ /* 0x000fe60003800000 */
        /* <DEDUP_REMOVED lines=23> */
.L_x_2701:
        /* <DEDUP_REMOVED lines=17> */
.L_x_2700:
[----:B------:R-:W-:-:S04]  /*04a0*/  IADD3 R14, R6, -R21, RZ ;  /* 0x80000015060e7210 */ /* 0x000fc80007ffe0ff */
        /* <DEDUP_REMOVED lines=16> */
.L_x_2699:
[----:B------:R-:W-:Y:S01]  /*05b0*/  IMAD R13, R7, c[0x0][0x190], RZ ;  /* 0x00006400070d7a24 */ /* 0x000fe200078e02ff */
[----:B------:R-:W-:Y:S01]  /*05c0*/  ISETP.GT.AND P2, PT, R6, 0x3, PT ;  /* 0x000000030600780c */ /* 0x000fe20003f44270 */
[----:B------:R-:W-:Y:S01]  /*05d0*/  IMAD.MOV.U32 R21, RZ, RZ, RZ ;  /* 0x000000ffff157224 */ /* 0x000fe200078e00ff */
[----:B------:R-:W-:Y:S01]  /*05e0*/  SHF.L.U32 R20, R11, 0x1, RZ ;  /* 0x000000010b147819 */ /* 0x000fe200000006ff */
        /* <DEDUP_REMOVED lines=9> */
.L_x_2703:
        /* <DEDUP_REMOVED lines=17> */
.L_x_2702:
[----:B------:R-:W-:-:S04]  /*0790*/  IADD3 R14, R6, -R21, RZ ;  /* 0x80000015060e7210 */ /* 0x000fc80007ffe0ff */
        /* <DEDUP_REMOVED lines=14> */
.L_x_2698:
[----:B------:R-:W-:Y:S05]  /*0880*/  BSYNC B0 ;  /* 0x0000000000007941 */ /* 0x000fea0003800000 */
.L_x_2697:
        /* <DEDUP_REMOVED lines=9> */
[----:B------:R-:W-:Y:S01]  /*0920*/  HFMA2.MMA R19, -RZ, RZ, 0, 1.1920928955078125e-07 ;  /* 0x00000002ff137435 */ /* 0x000fe200000001ff */
[----:B------:R-:W-:Y:S02]  /*0930*/  PLOP3.LUT P0, PT, PT, PT, PT, 0x80, 0x0 ;  /* 0x000000000000781c */ /* 0x000fe40003f0f070 */
[----:B------:R-:W-:Y:S02]  /*0940*/  IMAD R10, R7, 0x2, R10 ;  /* 0x00000002070a7824 */ /* 0x000fe400078e020a */
[----:B------:R-:W-:Y:S02]  /*0950*/  IMAD.MOV.U32 R7, RZ, RZ, RZ ;  /* 0x000000ffff077224 */ /* 0x000fe400078e00ff */
[----:B------:R-:W-:-:S04]  /*0960*/  IMAD R10, R11, 0x4, R10 ;  /* 0x000000040b0a7824 */ /* 0x000fc800078e020a */
[----:B------:R-:W-:Y:S01]  /*0970*/  IMAD.WIDE R10, R10, R19, c[0x0][0x180] ;  /* 0x000060000a0a7625 */ /* 0x000fe200078e0213 */
[----:B------:R-:W-:Y:S05]  /*0980*/  @!P2 BRA `(.L_x_2705) ;  /* 0x000000d00000a947 */ /* 0x000fea0003800000 */
[----:B------:R-:W-:Y:S02]  /*0990*/  PLOP3.LUT P0, PT, PT, PT, PT, 0x8, 0x0 ;  /* 0x000000000000781c */ /* 0x000fe40003f0e170 */
[----:B------:R-:W-:Y:S02]  /*09a0*/  IADD3 R18, R6, -0x3, RZ ;  /* 0xfffffffd06127810 */ /* 0x000fe40007ffe0ff */
.L_x_2706:
        /* <DEDUP_REMOVED lines=11> */
.L_x_2705:
[----:B-1----:R-:W-:-:S04]  /*0a60*/  IADD3 R12, R6, -R7, RZ ;  /* 0x80000007060c7210 */ /* 0x002fc80007ffe0ff */
[----:B------:R-:W-:-:S13]  /*0a70*/  ISETP.GT.AND P2, PT, R12, 0x1, PT ;  /* 0x000000010c00780c */ /* 0x000fda0003f44270 */
[----:B------:R-:W-:Y:S01]  /*0a80*/  @P2 PLOP3.LUT P0, PT, PT, PT, PT, 0x8, 0x0 ;  /* 0x000000000000281c */ /* 0x000fe20003f0e170 */
[----:B------:R1:W-:Y:S01]  /*0a90*/  @P2 STG.E.64 [R10.64], RZ ;  /* 0x000000ff0a002986 */ /* 0x0003e2000c101b06 */
[----:B------:R-:W-:-:S11]  /*0aa0*/  @P2 IADD3 R7, R7, 0x2, RZ ;  /* 0x0000000207072810 */ /* 0x000fd60007ffe0ff */
[----:B------:R-:W-:Y:S01]  /*0ab0*/  ISETP.LT.OR P0, PT, R7, R6, P0 ;  /* 0x000000060700720c */ /* 0x000fe20000701670 */
[----:B------:R-:W-:-:S05]  /*0ac0*/  @P2 IMAD.WIDE R6, R19, c[0x0][0x18c], R10 ;  /* 0x0000630013062a25 */ /* 0x000fca00078e020a */
[----:B------:R2:W-:Y:S01]  /*0ad0*/  @P2 STG.E.64 [R6.64], RZ ;  /* 0x000000ff06002986 */ /* 0x0005e2000c101b06 */
[----:B-1----:R-:W-:-:S06]  /*0ae0*/  @P2 IMAD.WIDE R10, R19, c[0x0][0x18c], R6 ;  /* 0x00006300130a2a25 */ /* 0x002fcc00078e0206 */
[----:B------:R2:W-:Y:S02]  /*0af0*/  @P0 STG.E.64 [R10.64], RZ ;  /* 0x000000ff0a000986 */ /* 0x0005e4000c101b06 */
.L_x_2704:
[----:B------:R-:W-:Y:S01]  /*0b00*/  BAR.SYNC.DEFER_BLOCKING 0x0 ;  /* 0x0000000000007b1d */ /* 0x000fe20000010000 */
[C---:B------:R-:W-:Y:S02]  /*0b10*/  ISETP.GT.AND P0, PT, R8.reuse, c[0x0][0x1a8], PT ;  /* 0x00006a0008007a0c */ /* 0x040fe40003f04270 */
[C---:B------:R-:W-:Y:S02]  /*0b20*/  ISETP.GT.AND P4, PT, R8.reuse, c[0x0][0x1ac], PT ;  /* 0x00006b0008007a0c */ /* 0x040fe40003f84270 */
[C---:B------:R-:W-:Y:S02]  /*0b30*/  ISETP.GT.AND P5, PT, R8.reuse, c[0x0][0x1b0], PT ;  /* 0x00006c0008007a0c */ /* 0x040fe40003fa4270 */
[C---:B------:R-:W-:Y:S02]  /*0b40*/  ISETP.GT.AND P2, PT, R8.reuse, c[0x0][0x1b4], PT ;  /* 0x00006d0008007a0c */ /* 0x040fe40003f44270 */
[C---:B--2---:R-:W-:Y:S02]  /*0b50*/  IMNMX R7, R8.reuse, c[0x0][0x1a8], PT ;  /* 0x00006a0008077a17 */ /* 0x044fe40003800200 */
[----:B------:R-:W-:-:S02]  /*0b60*/  ISETP.GT.AND P3, PT, R8, c[0x0][0x1b8], PT ;  /* 0x00006e0008007a0c */ /* 0x000fc40003f64270 */
[----:B------:R-:W-:Y:S02]  /*0b70*/  SHF.R.S32.HI R10, RZ, 0x1f, R7 ;  /* 0x0000001fff0a7819 */ /* 0x000fe40000011407 */
[----:B------:R-:W-:Y:S02]  /*0b80*/  @P0 IMNMX R6, R8, c[0x0][0x1ac], PT ;  /* 0x00006b0008060a17 */ /* 0x000fe40003800200 */
[----:B------:R-:W-:Y:S02]  /*0b90*/  LEA.HI R18, R10, R7, RZ, 0x5 ;  /* 0x000000070a127211 */ /* 0x000fe400078f28ff */
[----:B------:R-:W-:Y:S02]  /*0ba0*/  @P0 IADD3 R6, R6, -c[0x0][0x1a8], RZ ;  /* 0x80006a0006060a10 */ /* 0x000fe40007ffe0ff */
[C---:B------:R-:W-:Y:S02]  /*0bb0*/  @P4 IMNMX R10, R8.reuse, c[0x0][0x1b0], PT ;  /* 0x00006c00080a4a17 */ /* 0x040fe40003800200 */
[----:B------:R-:W-:-:S02]  /*0bc0*/  @P5 IMNMX R11, R8, c[0x0][0x1b4], PT ;  /* 0x00006d00080b5a17 */ /* 0x000fc40003800200 */
[----:B------:R-:W-:Y:S02]  /*0bd0*/  @P0 SHF.R.S32.HI R7, RZ, 0x1f, R6 ;  /* 0x0000001fff070819 */ /* 0x000fe40000011406 */
[----:B0-----:R-:W-:Y:S02]  /*0be0*/  @P2 IMNMX R13, R8, c[0x0][0x1b8], PT ;  /* 0x00006e00080d2a17 */ /* 0x001fe40003800200 */
        /* <DEDUP_REMOVED lines=9> */
[----:B------:R-:W-:Y:S01]  /*0c80*/  @P5 LEA.HI R13, R13, R12, RZ, 0x5 ;  /* 0x0000000c0d0d5211 */ /* 0x000fe200078f28ff */
[----:B------:R-:W-:Y:S01]  /*0c90*/  CS2R R10, SRZ ;  /* 0x00000000000a7805 */ /* 0x000fe2000001ff00 */
[----:B------:R-:W-:Y:S01]  /*0ca0*/  @P3 IADD3 R16, R16, -c[0x0][0x1b8], RZ ;  /* 0x80006e0010103a10 */ /* 0x000fe20007ffe0ff */
[----:B------:R-:W-:Y:S01]  /*0cb0*/  @P0 IMAD R10, R7, 0x6, RZ ;  /* 0x00000006070a0824 */ /* 0x000fe200078e02ff */
[----:B------:R-:W-:Y:S01]  /*0cc0*/  ISETP.GE.AND P0, PT, R8, R9, PT ;  /* 0x000000090800720c */ /* 0x000fe20003f06270 */
[----:B------:R-:W-:Y:S01]  /*0cd0*/  IMAD.MOV.U32 R12, RZ, RZ, RZ ;  /* 0x000000ffff0c7224 */ /* 0x000fe200078e00ff */
[----:B------:R-:W-:-:S02]  /*0ce0*/  @P5 SHF.R.S32.HI R13, RZ, 0x5, R13 ;  /* 0x00000005ff0d5819 */ /* 0x000fc4000001140d */
[----:B------:R-:W-:Y:S02]  /*0cf0*/  @P2 SHF.R.S32.HI R15, RZ, 0x1f, R14 ;  /* 0x0000001fff0f2819 */ /* 0x000fe4000001140e */
[----:B------:R-:W-:Y:S01]  /*0d00*/  @P3 SHF.R.S32.HI R17, RZ, 0x1f, R16 ;  /* 0x0000001fff113819 */ /* 0x000fe20000011410 */
[----:B------:R-:W-:Y:S01]  /*0d10*/  @P5 IMAD.SHL.U32 R12, R13, 0x4, RZ ;  /* 0x000000040d0c5824 */ /* 0x000fe200078e00ff */
[----:B------:R-:W-:Y:S02]  /*0d20*/  @P4 SHF.R.S32.HI R6, RZ, 0x5, R6 ;  /* 0x00000005ff064819 */ /* 0x000fe40000011406 */
[----:B------:R-:W-:Y:S02]  /*0d30*/  @P2 LEA.HI R15, R15, R14, RZ, 0x5 ;  /* 0x0000000e0f0f2211 */ /* 0x000fe400078f28ff */
[----:B------:R-:W-:Y:S01]  /*0d40*/  @P3 LEA.HI R17, R17, R16, RZ, 0x5 ;  /* 0x0000001011113211 */ /* 0x000fe200078f28ff */
[----:B------:R-:W-:Y:S01]  /*0d50*/  @P4 IMAD R11, R6, 0x5, RZ ;  /* 0x00000005060b4824 */ /* 0x000fe200078e02ff */
[----:B------:R-:W-:Y:S01]  /*0d60*/  SHF.R.S32.HI R13, RZ, 0x5, R18 ;  /* 0x00000005ff0d7819 */ /* 0x000fe20000011412 */
[----:B------:R-:W-:Y:S01]  /*0d70*/  CS2R R6, SRZ ;  /* 0x0000000000067805 */ /* 0x000fe2000001ff00 */
[----:B------:R-:W-:-:S02]  /*0d80*/  @P2 SHF.R.S32.HI R15, RZ, 0x5, R15 ;  /* 0x00000005ff0f2819 */ /* 0x000fc4000001140f */
[----:B------:R-:W-:Y:S02]  /*0d90*/  @P3 SHF.R.S32.HI R17, RZ, 0x5, R17 ;  /* 0x00000005ff113819 */ /* 0x000fe40000011411 */
[----:B------:R-:W-:Y:S01]  /*0da0*/  LEA R10, R13, R10, 0x3 ;  /* 0x0000000a0d0a7211 */ /* 0x000fe200078e18ff */
[----:B------:R-:W-:Y:S02]  /*0db0*/  @P2 IMAD R6, R15, 0x3, RZ ;  /* 0x000000030f062824 */ /* 0x000fe400078e02ff */
[----:B------:R-:W-:Y:S01]  /*0dc0*/  @P3 IMAD.SHL.U32 R7, R17, 0x2, RZ ;  /* 0x0000000211073824 */ /* 0x000fe200078e00ff */
[----:B------:R-:W-:Y:S01]  /*0dd0*/  IADD3 R11, R12, R10, R11 ;  /* 0x0000000a0c0b7210 */ /* 0x000fe20007ffe00b */
[----:B------:R-:W-:Y:S05]  /*0de0*/  @P0 BRA `(.L_x_2707) ;  /* 0x0000034000000947 */ /* 0x000fea0003800000 */
[----:B------:R-:W-:Y:S01]  /*0df0*/  IMAD.SHL.U32 R16, R5, 0x40, RZ ;  /* 0x0000004005107824 */ /* 0x000fe200078e00ff */
[----:B------:R-:W-:-:S10]  /*0e00*/  HFMA2.MMA R5, -RZ, RZ, 0, 1.1920928955078125e-07 ;  /* 0x00000002ff057435 */ /* 0x000fd400000001ff */
[----:B------:R-:W-:-:S05]  /*0e10*/  IMAD.WIDE R16, R16, R5, c[0x0][0x198] ;  /* 0x0000660010107625 */ /* 0x000fca00078e0205 */
[----:B------:R0:W5:Y:S01]  /*0e20*/  LDG.E.U16.CONSTANT R10, [R16.64] ;  /* 0x00000006100a7981 */ /* 0x000162000c1e9500 */
[----:B------:R-:W-:Y:S01]  /*0e30*/  SHF.R.S32.HI R13, RZ, 0x1f, R4 ;  /* 0x0000001fff0d7819 */ /* 0x000fe20000011404 */
[----:B------:R-:W-:Y:S01]  /*0e40*/  IMAD.SHL.U32 R14, R4, 0x4, RZ ;  /* 0x00000004040e7824 */ /* 0x000fe200078e00ff */
[----:B------:R-:W-:Y:S02]  /*0e50*/  MOV R12, R8 ;  /* 0x00000008000c7202 */ /* 0x000fe40000000f00 */
[----:B------:R-:W-:Y:S01]  /*0e60*/  LEA.HI R15, R13, R4, RZ, 0x3 ;  /* 0x000000040d0f7211 */ /* 0x000fe200078f18ff */
[----:B------:R-:W-:Y:S01]  /*0e70*/  IMAD.MOV.U32 R13, RZ, RZ, RZ ;  /* 0x000000ffff0d7224 */ /* 0x000fe200078e00ff */
[----:B------:R-:W-:Y:S02]  /*0e80*/  LOP3.LUT R14, R14, 0x10, RZ, 0xc0, !PT ;  /* 0x000000100e0e7812 */ /* 0x000fe400078ec0ff */
[----:B------:R-:W-:Y:S02]  /*0e90*/  SHF.R.S32.HI R15, RZ, 0x3, R15 ;  /* 0x00000003ff0f7819 */ /* 0x000fe4000001140f */
.L_x_2708:
        /* <DEDUP_REMOVED lines=41> */
.L_x_2707:
[----:B------:R-:W-:Y:S02]  /*1130*/  ISETP.GE.OR P0, PT, R8, c[0x0][0x1b4], P0 ;  /* 0x00006d0008007a0c */ /* 0x000fe40000706670 */
[----:B------:R-:W-:Y:S02]  /*1140*/  IADD3 R5, R7, R11, R6 ;  /* 0x0000000b07057210 */ /* 0x000fe40007ffe006 */
[----:B------:R-:W-:-:S02]  /*1150*/  PRMT R10, RZ, 0x5410, RZ ;  /* 0x00005410ff0a7816 */ /* 0x000fc400000000ff */
[----:B------:R-:W-:Y:S02]  /*1160*/  PRMT R18, RZ, 0x5410, RZ ;  /* 0x00005410ff127816 */ /* 0x000fe400000000ff */
[----:B------:R-:W-:Y:S02]  /*1170*/  PRMT R11, RZ, 0x5410, RZ ;  /* 0x00005410ff0b7816 */ /* 0x000fe400000000ff */
[----:B------:R-:W-:-:S03]  /*1180*/  PRMT R12, RZ, 0x5410, RZ ;  /* 0x00005410ff0c7816 */ /* 0x000fc600000000ff */
        /* <DEDUP_REMOVED lines=16> */
[----:B------:R-:W-:-:S03]  /*1290*/  PRMT R10, R10, 0x5410, RZ ;  /* 0x000054100a0a7816 */ /* 0x000fc600000000ff */
.L_x_2718:
[----:B------:R-:W-:Y:S01]  /*12a0*/  IMAD.MOV.U32 R3, RZ, RZ, R5 ;  /* 0x000000ffff037224 */ /* 0x000fe200078e0005 */
[----:B------:R-:W-:Y:S05]  /*12b0*/  @!P1 BRA `(.L_x_2710) ;  /* 0x0000392000009947 */ /* 0x000fea0003800000 */
[----:B------:R-:W2:Y:S01]  /*12c0*/  LDG.E.128.CONSTANT R4, [R2.64] ;  /* 0x0000000602047981 */ /* 0x000ea2000c1e9d00 */
[----:B------:R-:W-:Y:S01]  /*12d0*/  ISETP.NE.AND P2, PT, R17, RZ, PT ;  /* 0x000000ff1100720c */ /* 0x000fe20003f45270 */
[----:B------:R-:W-:Y:S01]  /*12e0*/  IMAD.MOV.U32 R0, RZ, RZ, 0x2c00 ;  /* 0x00002c00ff007424 */ /* 0x000fe200078e00ff */
[----:B--2---:R-:W-:-:S02]  /*12f0*/  LOP3.LUT R22, R5, 0xf000f0, RZ, 0xc0, !PT ;  /* 0x00f000f005167812 */ /* 0x004fc400078ec0ff */
[----:B------:R-:W-:Y:S02]  /*1300*/  SHF.R.U32.HI R23, RZ, 0x8, R5 ;  /* 0x00000008ff177819 */ /* 0x000fe40000011605 */
[C---:B------:R-:W-:Y:S02]  /*1310*/  LOP3.LUT R25, R6.reuse, 0xf000f, RZ, 0xc0, !PT ;  /* 0x000f000f06197812 */ /* 0x040fe400078ec0ff */
[----:B------:R-:W-:Y:S02]  /*1320*/  LOP3.LUT R26, R6, 0xf000f0, RZ, 0xc0, !PT ;  /* 0x00f000f0061a7812 */ /* 0x000fe400078ec0ff */
[C---:B------:R-:W-:Y:S02]  /*1330*/  LOP3.LUT R29, R7.reuse, 0xf000f, RZ, 0xc0, !PT ;  /* 0x000f000f071d7812 */ /* 0x040fe400078ec0ff */
[----:B------:R-:W-:Y:S02]  /*1340*/  LOP3.LUT R30, R7, 0xf000f0, RZ, 0xc0, !PT ;  /* 0x00f000f0071e7812 */ /* 0x000fe400078ec0ff */
        /* <DEDUP_REMOVED lines=42> */
[-C--:B------:R-:W-:Y:S02]  /*15f0*/  HFMA2 R31, R31, R0.reuse.H0_H0, -72, -72 ;  /* 0xd480d4801f1f7431 */ /* 0x080fe40000040000 */
[----:B------:R-:W-:Y:S02]  /*1600*/  HFMA2 R33, R33, R0.H0_H0, -72, -72 ;  /* 0xd480d48021217431 */ /* 0x000fe40000040000 */
[----:B------:R-:W-:-:S02]  /*1610*/  HADD2 R34, R34, -1032, -1032 ;  /* 0xe408e40822227430 */ /* 0x000fc40000000000 */
[----:B------:R-:W-:Y:S01]  /*1620*/  HFMA2 R26, R35, R0.H0_H0, -72, -72 ;  /* 0xd480d480231a7431 */ /* 0x000fe20000040000 */
[----:B------:R-:W-:Y:S05]  /*1630*/  @!P2 BRA `(.L_x_2711) ;  /* 0x000005600000a947 */ /* 0x000fea0003800000 */
[----:B------:R-:W0:Y:S01]  /*1640*/  LDS.64 R4, [UR4] ;  /* 0x00000004ff047984 */ /* 0x000e220008000a00 */
[----:B------:R-:W-:Y:S02]  /*1650*/  HADD2.F32 R36, -RZ, R19.H0_H0 ;  /* 0x20000013ff247230 */ /* 0x000fe40000004100 */
[----:B------:R-:W-:Y:S01]  /*1660*/  HADD2.F32 R40, -RZ, R21.H0_H0 ;  /* 0x20000015ff287230 */ /* 0x000fe20000004100 */
[----:B------:R-:W1:Y:S01]  /*1670*/  LDS.64 R6, [UR4+0x8] ;  /* 0x00000804ff067984 */ /* 0x000e620008000a00 */
[----:B------:R-:W-:Y:S02]  /*1680*/  HADD2.F32 R39, -RZ, R19.H1_H1 ;  /* 0x30000013ff277230 */ /* 0x000fe40000004100 */
[----:B------:R-:W-:Y:S02]  /*1690*/  HADD2.F32 R37, -RZ, R21.H1_H1 ;  /* 0x30000015ff257230 */ /* 0x000fe40000004100 */
[----:B------:R-:W-:-:S02]  /*16a0*/  HADD2.F32 R42, -RZ, R31.H0_H0 ;  /* 0x2000001fff2a7230 */ /* 0x000fc40000004100 */
[----:B------:R-:W-:Y:S02]  /*16b0*/  HADD2.F32 R44, -RZ, R25.H0_H0 ;  /* 0x20000019ff2c7230 */ /* 0x000fe40000004100 */
[--C-:B0-----:R-:W-:Y:S02]  /*16c0*/  HADD2.F32 R35, -RZ, R4.reuse.H0_H0 ;  /* 0x20000004ff237230 */ /* 0x101fe40000004100 */
[----:B------:R-:W-:-:S03]  /*16d0*/  HADD2.F32 R4, -RZ, R4.H1_H1 ;  /* 0x30000004ff047230 */ /* 0x000fc60000004100 */
[----:B------:R-:W-:Y:S01]  /*16e0*/  FFMA.FTZ R38, R36, R35, RZ ;  /* 0x0000002324267223 */ /* 0x000fe200000100ff */
[--C-:B------:R-:W-:Y:S01]  /*16f0*/  HADD2.F32 R36, -RZ, R5.reuse.H0_H0 ;  /* 0x20000005ff247230 */ /* 0x100fe20000004100 */
[----:B------:R-:W-:Y:S01]  /*1700*/  FFMA.FTZ R41, R35, R40, RZ ;  /* 0x0000002823297223 */ /* 0x000fe200000100ff */
[----:B------:R-:W-:Y:S01]  /*1710*/  HADD2.F32 R40, -RZ, R20.H0_H0 ;  /* 0x20000014ff287230 */ /* 0x000fe20000004100 */
[----:B------:R-:W-:Y:S01]  /*1720*/  FFMA.FTZ R39, R39, R4, R38 ;  /* 0x0000000427277223 */ /* 0x000fe20000010026 */
[--C-:B------:R-:W-:Y:S01]  /*1730*/  HADD2.F32 R38, -RZ, R22.reuse.H0_H0 ;  /* 0x20000016ff267230 */ /* 0x100fe20000004100 */
[----:B------:R-:W-:Y:S01]  /*1740*/  FFMA.FTZ R37, R4, R37, R41 ;  /* 0x0000002504257223 */ /* 0x000fe20000010029 */
[----:B------:R-:W-:Y:S01]  /*1750*/  HADD2.F32 R5, -RZ, R5.H1_H1 ;  /* 0x30000005ff057230 */ /* 0x000fe20000004100 */
[----:B------:R-:W-:Y:S01]  /*1760*/  FFMA.FTZ R39, R40, R36, R39 ;  /* 0x0000002428277223 */ /* 0x000fe20000010027 */
[----:B------:R-:W-:Y:S01]  /*1770*/  HADD2.F32 R40, -RZ, R22.H1_H1 ;  /* 0x30000016ff287230 */ /* 0x000fe20000004100 */
[----:B------:R-:W-:Y:S01]  /*1780*/  FFMA.FTZ R37, R36, R38, R37 ;  /* 0x0000002624257223 */ /* 0x000fe20000010025 */
[----:B------:R-:W-:Y:S01]  /*1790*/  HADD2.F32 R38, -RZ, R20.H1_H1 ;  /* 0x30000014ff267230 */ /* 0x000fe20000004100 */
[----:B------:R-:W-:Y:S01]  /*17a0*/  FFMA.FTZ R44, R35, R44, RZ ;  /* 0x0000002c232c7223 */ /* 0x000fe200000100ff */
[----:B------:R-:W-:Y:S01]  /*17b0*/  HADD2.F32 R41, -RZ, R30.H0_H0 ;  /* 0x2000001eff297230 */ /* 0x000fe20000004100 */
[----:B------:R-:W-:Y:S01]  /*17c0*/  FFMA.FTZ R40, R5, R40, R37 ;  /* 0x0000002805287223 */ /* 0x000fe20000010025 */
[----:B-1----:R-:W-:Y:S01]  /*17d0*/  HADD2.F32 R37, -RZ, R6.H0_H0 ;  /* 0x20000006ff257230 */ /* 0x002fe20000004100 */
[----:B------:R-:W-:Y:S01]  /*17e0*/  FFMA.FTZ R38, R38, R5, R39 ;  /* 0x0000000526267223 */ /* 0x000fe20000010027 */
[----:B------:R-:W-:-:S02]  /*17f0*/  HADD2.F32 R39, -RZ, R28.H0_H0 ;  /* 0x2000001cff277230 */ /* 0x000fc40000004100 */
        /* <DEDUP_REMOVED lines=8> */
[--C-:B------:R-:W-:Y:S02]  /*1880*/  HADD2.F32 R38, -RZ, R7.reuse.H0_H0 ;  /* 0x20000007ff267230 */ /* 0x100fe40000004100 */
[----:B------:R-:W-:-:S03]  /*1890*/  HADD2.F32 R7, -RZ, R7.H1_H1 ;  /* 0x30000007ff077230 */ /* 0x000fc60000004100 */
[----:B------:R-:W-:Y:S01]  /*18a0*/  FFMA.FTZ R39, R40, R38, R39 ;  /* 0x0000002628277223 */ /* 0x000fe20000010027 */
[----:B------:R-:W-:Y:S01]  /*18b0*/  HADD2.F32 R40, -RZ, R29.H1_H1 ;  /* 0x3000001dff287230 */ /* 0x000fe20000004100 */
[----:B------:R-:W-:Y:S01]  /*18c0*/  FFMA.FTZ R41, R38, R42, R41 ;  /* 0x0000002a26297223 */ /* 0x000fe20000010029 */
[----:B------:R-:W-:-:S03]  /*18d0*/  HADD2.F32 R42, -RZ, R31.H1_H1 ;  /* 0x3000001fff2a7230 */ /* 0x000fc60000004100 */
[----:B------:R-:W-:Y:S02]  /*18e0*/  FFMA.FTZ R40, R40, R7, R39 ;  /* 0x0000000728287223 */ /* 0x000fe40000010027 */
[----:B------:R-:W-:Y:S01]  /*18f0*/  FFMA.FTZ R39, R7, R42, R41 ;  /* 0x0000002a07277223 */ /* 0x000fe20000010029 */
[----:B------:R-:W-:Y:S01]  /*1900*/  HADD2.F32 R42, -RZ, R23.H0_H0 ;  /* 0x20000017ff2a7230 */ /* 0x000fe20000004100 */
[----:B------:R-:W-:Y:S01]  /*1910*/  FMUL.FTZ R40, R13, R40 ;  /* 0x000000280d287220 */ /* 0x000fe20000410000 */
[----:B------:R-:W-:Y:S01]  /*1920*/  HADD2.F32 R41, -RZ, R25.H1_H1 ;  /* 0x30000019ff297230 */ /* 0x000fe20000004100 */
[----:B------:R-:W-:Y:S02]  /*1930*/  FMUL.FTZ R39, R14, R39 ;  /* 0x000000270e277220 */ /* 0x000fe40000410000 */
[----:B------:R-:W-:Y:S01]  /*1940*/  FFMA.FTZ R42, R35, R42, RZ ;  /* 0x0000002a232a7223 */ /* 0x000fe200000100ff */
[----:B------:R-:W-:Y:S01]  /*1950*/  HADD2.F32 R35, -RZ, R23.H1_H1 ;  /* 0x30000017ff237230 */ /* 0x000fe20000004100 */
[----:B------:R-:W-:Y:S01]  /*1960*/  FFMA.FTZ R41, R4, R41, R44 ;  /* 0x0000002904297223 */ /* 0x000fe2000001002c */
[----:B------:R-:W-:-:S02]  /*1970*/  F2FP.PACK_AB R40, RZ, R40 ;  /* 0x00000028ff28723e */ /* 0x000fc400000000ff */
[----:B------:R-:W-:Y:S01]  /*1980*/  F2FP.PACK_AB R39, RZ, R39 ;  /* 0x00000027ff27723e */ /* 0x000fe200000000ff */
[----:B------:R-:W-:Y:S01]  /*1990*/  FFMA.FTZ R35, R4, R35, R42 ;  /* 0x0000002304237223 */ /* 0x000fe2000001002a */
[--C-:B------:R-:W-:Y:S02]  /*19a0*/  HADD2.F32 R4, -RZ, R24.reuse.H0_H0 ;  /* 0x20000018ff047230 */ /* 0x100fe40000004100 */
[--C-:B------:R-:W-:Y:S01]  /*19b0*/  HADD2.F32 R42, -RZ, R27.reuse.H0_H0 ;  /* 0x2000001bff2a7230 */ /* 0x100fe20000004100 */
[----:B------:R-:W-:Y:S02]  /*19c0*/  PRMT R40, R40, 0x5410, R39 ;  /* 0x0000541028287816 */ /* 0x000fe40000000027 */
[C---:B------:R-:W-:Y:S01]  /*19d0*/  FFMA.FTZ R35, R36.reuse, R4, R35 ;  /* 0x0000000424237223 */ /* 0x040fe20000010023 */
[----:B------:R-:W-:Y:S01]  /*19e0*/  HADD2.F32 R4, -RZ, R24.H1_H1 ;  /* 0x30000018ff047230 */ /* 0x000fe20000004100 */
[----:B------:R-:W-:Y:S01]  /*19f0*/  FFMA.FTZ R41, R36, R42, R41 ;  /* 0x0000002a24297223 */ /* 0x000fe20000010029 */
[----:B------:R-:W-:Y:S01]  /*1a00*/  HADD2.F32 R36, -RZ, R27.H1_H1 ;  /* 0x3000001bff247230 */ /* 0x000fe20000004100 */
[----:B------:R-:W-:-:S02]  /*1a10*/  HFMA2.MMA R12, R40, 1, 1, R12 ;  /* 0x3c003c00280c7835 */ /* 0x000fc4000000000c */
[C---:B------:R-:W-:Y:S01]  /*1a20*/  FFMA.FTZ R4, R5.reuse, R4, R35 ;  /* 0x0000000405047223 */ /* 0x040fe20000010023 */
[----:B------:R-:W-:Y:S01]  /*1a30*/  HADD2.F32 R35, -RZ, R34.H0_H0 ;  /* 0x20000022ff237230 */ /* 0x000fe20000004100 */
[----:B------:R-:W-:Y:S01]  /*1a40*/  FFMA.FTZ R36, R5, R36, R41 ;  /* 0x0000002405247223 */ /* 0x000fe20000010029 */
[----:B------:R-:W-:-:S03]  /*1a50*/  HADD2.F32 R5, -RZ, R32.H0_H0 ;  /* 0x20000020ff057230 */ /* 0x000fc60000004100 */
[C---:B------:R-:W-:Y:S01]  /*1a60*/  FFMA.FTZ R36, R37.reuse, R35, R36 ;  /* 0x0000002325247223 */ /* 0x040fe20000010024 */
[----:B------:R-:W-:Y:S01]  /*1a70*/  HADD2.F32 R35, -RZ, R33.H0_H0 ;  /* 0x20000021ff237230 */ /* 0x000fe20000004100 */
[----:B------:R-:W-:Y:S01]  /*1a80*/  FFMA.FTZ R4, R37, R5, R4 ;  /* 0x0000000525047223 */ /* 0x000fe20000010004 */
[----:B------:R-:W-:Y:S02]  /*1a90*/  HADD2.F32 R5, -RZ, R32.H1_H1 ;  /* 0x30000020ff057230 */ /* 0x000fe40000004100 */
[----:B------:R-:W-:-:S03]  /*1aa0*/  HADD2.F32 R37, -RZ, R34.H1_H1 ;  /* 0x30000022ff257230 */ /* 0x000fc60000004100 */
[C---:B------:R-:W-:Y:S01]  /*1ab0*/  FFMA.FTZ R5, R6.reuse, R5, R4 ;  /* 0x0000000506057223 */ /* 0x040fe20000010004 */
[----:B------:R-:W-:Y:S01]  /*1ac0*/  HADD2.F32 R4, -RZ, R33.H1_H1 ;  /* 0x30000021ff047230 */ /* 0x000fe20000004100 */
[----:B------:R-:W-:Y:S01]  /*1ad0*/  FFMA.FTZ R37, R6, R37, R36 ;  /* 0x0000002506257223 */ /* 0x000fe20000010024 */
[--C-:B------:R-:W-:Y:S01]  /*1ae0*/  HADD2.F32 R6, -RZ, R26.reuse.H0_H0 ;  /* 0x2000001aff067230 */ /* 0x100fe20000004100 */
[----:B------:R-:W-:Y:S01]  /*1af0*/  FFMA.FTZ R5, R38, R35, R5 ;  /* 0x0000002326057223 */ /* 0x000fe20000010005 */
[----:B------:R-:W-:-:S03]  /*1b00*/  HADD2.F32 R36, -RZ, R26.H1_H1 ;  /* 0x3000001aff247230 */ /* 0x000fc60000004100 */
[----:B------:R-:W-:Y:S02]  /*1b10*/  FFMA.FTZ R6, R38, R6, R37 ;  /* 0x0000000626067223 */ /* 0x000fe40000010025 */
        /* <DEDUP_REMOVED lines=8> */
.L_x_2711:
[----:B------:R-:W-:Y:S05]  /*1ba0*/  @P0 BRA `(.L_x_2712) ;  /* 0x0000056000000947 */ /* 0x000fea0003800000 */
        /* <DEDUP_REMOVED lines=20> */
[----:B------:R-:W-:Y:S01]  /*1cf0*/  FFMA.FTZ R36, R43, R36, RZ ;  /* 0x000000242b247223 */ /* 0x000fe200000100ff */
[----:B------:R-:W-:Y:S01]  /*1d00*/  HADD2.F32 R22, -RZ, R22.H1_H1 ;  /* 0x30000016ff167230 */ /* 0x000fe20000004100 */
[----:B------:R-:W-:-:S02]  /*1d10*/  FFMA.FTZ R19, R19, R35, R42 ;  /* 0x0000002313137223 */ /* 0x000fc4000001002a */
[-C--:B------:R-:W-:Y:S02]  /*1d20*/  FFMA.FTZ R23, R23, R35.reuse, R40 ;  /* 0x0000002317177223 */ /* 0x080fe40000010028 */
        /* <DEDUP_REMOVED lines=62> */
.L_x_2712:
        /* <DEDUP_REMOVED lines=64> */
[--C-:B0-----:R-:W-:Y:S02]  /*2510*/  HADD2.F32 R38, -RZ, R4.reuse.H0_H0 ;  /* 0x20000004ff267230 */ /* 0x101fe40000004100 */
[----:B------:R-:W-:-:S03]  /*2520*/  HADD2.F32 R4, -RZ, R4.H1_H1 ;  /* 0x30000004ff047230 */ /* 0x000fc60000004100 */
[----:B------:R-:W-:Y:S02]  /*2530*/  FFMA.FTZ R39, R39, R38, RZ ;  /* 0x0000002627277223 */ /* 0x000fe400000100ff */
[----:B------:R-:W-:Y:S02]  /*2540*/  FFMA.FTZ R45, R38, R45, RZ ;  /* 0x0000002d262d7223 */ /* 0x000fe400000100ff */
[----:B------:R-:W-:Y:S01]  /*2550*/  FFMA.FTZ R40, R41, R4, R39 ;  /* 0x0000000429287223 */ /* 0x000fe20000010027 */
[--C-:B------:R-:W-:Y:S02]  /*2560*/  HADD2.F32 R39, -RZ, R5.reuse.H0_H0 ;  /* 0x20000005ff277230 */ /* 0x100fe40000004100 */
[----:B------:R-:W-:Y:S02]  /*2570*/  HADD2.F32 R41, -RZ, R30.H0_H0 ;  /* 0x2000001eff297230 */ /* 0x000fe40000004100 */
        /* <DEDUP_REMOVED lines=38> */
[----:B------:R-:W-:-:S05]  /*27e0*/  HADD2.F32 R43, -RZ, R33.H1_H1 ;  /* 0x30000021ff2b7230 */ /* 0x000fca0000004100 */
        /* <DEDUP_REMOVED lines=8> */
[----:B------:R-:W-:-:S03]  /*2870*/  HADD2.F32 R38, -RZ, R28.H1_H1 ;  /* 0x3000001cff267230 */ /* 0x000fc60000004100 */
[C---:B------:R-:W-:Y:S01]  /*2880*/  FFMA.FTZ R39, R5.reuse, R4, R42 ;  /* 0x0000000405277223 */ /* 0x040fe2000001002a */
[----:B------:R-:W-:Y:S01]  /*2890*/  HADD2.F32 R4, -RZ, R27.H0_H0 ;  /* 0x2000001bff047230 */ /* 0x000fe20000004100 */
[----:B------:R-:W-:Y:S01]  /*28a0*/  FFMA.FTZ R43, R5, R38, R43 ;  /* 0x00000026052b7223 */ /* 0x000fe2000001002b */
[--C-:B------:R-:W-:Y:S02]  /*28b0*/  HADD2.F32 R5, -RZ, R36.reuse.H0_H0 ;  /* 0x20000024ff057230 */ /* 0x100fe40000004100 */
[----:B------:R-:W-:Y:S01]  /*28c0*/  HADD2.F32 R38, -RZ, R37.H0_H0 ;  /* 0x20000025ff267230 */ /* 0x000fe20000004100 */
[C---:B------:R-:W-:Y:S01]  /*28d0*/  FFMA.FTZ R4, R40.reuse, R4, R39 ;  /* 0x0000000428047223 */ /* 0x040fe20000010027 */
[----:B------:R-:W-:Y:S01]  /*28e0*/  HADD2.F32 R39, -RZ, R36.H1_H1 ;  /* 0x30000024ff277230 */ /* 0x000fe20000004100 */
[----:B------:R-:W-:Y:S01]  /*28f0*/  FFMA.FTZ R43, R40, R5, R43 ;  /* 0x00000005282b7223 */ /* 0x000fe2000001002b */
[----:B------:R-:W-:-:S05]  /*2900*/  HADD2.F32 R5, -RZ, R27.H1_H1 ;  /* 0x3000001bff057230 */ /* 0x000fca0000004100 */
[C---:B------:R-:W-:Y:S01]  /*2910*/  FFMA.FTZ R4, R6.reuse, R5, R4 ;  /* 0x0000000506047223 */ /* 0x040fe20000010004 */
[----:B------:R-:W-:Y:S01]  /*2920*/  HADD2.F32 R5, -RZ, R35.H0_H0 ;  /* 0x20000023ff057230 */ /* 0x000fe20000004100 */
[----:B------:R-:W-:-:S04]  /*2930*/  FFMA.FTZ R6, R6, R39, R43 ;  /* 0x0000002706067223 */ /* 0x000fc8000001002b */
        /* <DEDUP_REMOVED lines=12> */
.L_x_2713:
        /* <DEDUP_REMOVED lines=10> */
[----:B------:R-:W-:Y:S02]  /*2aa0*/  HADD2.F32 R40, -RZ, R28.H0_H0 ;  /* 0x2000001cff287230 */ /* 0x000fe40000004100 */
[--C-:B0-----:R-:W-:Y:S02]  /*2ab0*/  HADD2.F32 R38, -RZ, R4.reuse.H0_H0 ;  /* 0x20000004ff267230 */ /* 0x101fe40000004100 */
[----:B------:R-:W-:-:S03]  /*2ac0*/  HADD2.F32 R4, -RZ, R4.H1_H1 ;  /* 0x30000004ff047230 */ /* 0x000fc60000004100 */
[-C--:B------:R-:W-:Y:S02]  /*2ad0*/  FFMA.FTZ R43, R43, R38.reuse, RZ ;  /* 0x000000262b2b7223 */ /* 0x080fe400000100ff */
[-C--:B------:R-:W-:Y:S02]  /*2ae0*/  FFMA.FTZ R41, R41, R38.reuse, RZ ;  /* 0x0000002629297223 */ /* 0x080fe400000100ff */
[-C--:B------:R-:W-:Y:S02]  /*2af0*/  FFMA.FTZ R39, R39, R38.reuse, RZ ;  /* 0x0000002627277223 */ /* 0x080fe400000100ff */
[----:B------:R-:W-:Y:S01]  /*2b00*/  FFMA.FTZ R38, R45, R38, RZ ;  /* 0x000000262d267223 */ /* 0x000fe200000100ff */
        /* <DEDUP_REMOVED lines=22> */
[--C-:B-1----:R-:W-:Y:S01]  /*2c70*/  HADD2.F32 R29, -RZ, R6.reuse.H0_H0 ;  /* 0x20000006ff1d7230 */ /* 0x102fe20000004100 */
[----:B------:R-:W-:Y:S01]  /*2c80*/  FFMA.FTZ R38, R4, R5, R38 ;  /* 0x0000000504267223 */ /* 0x000fe20000010026 */
[----:B------:R-:W-:-:S02]  /*2c90*/  HADD2.F32 R6, -RZ, R6.H1_H1 ;  /* 0x30000006ff067230 */ /* 0x000fc40000004100 */
[----:B------:R-:W-:Y:S01]  /*2ca0*/  HADD2.F32 R31, -RZ, R27.H0_H0 ;  /* 0x2000001bff1f7230 */ /* 0x000fe20000004100 */
[-C--:B------:R-:W-:Y:S01]  /*2cb0*/  FFMA.FTZ R5, R28, R29.reuse, R30 ;  /* 0x0000001d1c057223 */ /* 0x080fe2000001001e */
[--C-:B------:R-:W-:Y:S02]  /*2cc0*/  HADD2.F32 R30, -RZ, R24.reuse.H0_H0 ;  /* 0x20000018ff1e7230 */ /* 0x100fe40000004100 */
[----:B------:R-:W-:Y:S01]  /*2cd0*/  HADD2.F32 R28, -RZ, R25.H1_H1 ;  /* 0x30000019ff1c7230 */ /* 0x000fe20000004100 */
        /* <DEDUP_REMOVED lines=41> */
.L_x_2714:
[----:B------:R-:W2:Y:S01]  /*2f70*/  LDG.E.128.CONSTANT R4, [R20.64] ;  /* 0x0000000614047981 */ /* 0x000ea2000c1e9d00 */
[----:B------:R-:W-:Y:S01]  /*2f80*/  IMAD.WIDE R22, R19, c[0x0][0x18c], R20 ;  /* 0x0000630013167a25 */ /* 0x000fe200078e0214 */
[C---:B--2---:R-:W-:Y:S02]  /*2f90*/  LOP3.LUT R19, R4.reuse, 0xf000f, RZ, 0xc0, !PT ;  /* 0x000f000f04137812 */ /* 0x044fe400078ec0ff */
[----:B------:R-:W-:Y:S02]  /*2fa0*/  LOP3.LUT R24, R4, 0xf000f0, RZ, 0xc0, !PT ;  /* 0x00f000f004187812 */ /* 0x000fe400078ec0ff */
[----:B------:R-:W-:Y:S02]  /*2fb0*/  SHF.R.U32.HI R4, RZ, 0x8, R4 ;  /* 0x00000008ff047819 */ /* 0x000fe40000011604 */
[----:B------:R-:W-:Y:S02]  /*2fc0*/  LOP3.LUT R27, R6, 0xf000f, RZ, 0xc0, !PT ;  /* 0x000f000f061b7812 */ /* 0x000fe400078ec0ff */
[----:B------:R-:W-:-:S02]  /*2fd0*/  LOP3.LUT R25, R5, 0xf000f, RZ, 0xc0, !PT ;  /* 0x000f000f05197812 */ /* 0x000fc400078ec0ff */
[----:B------:R-:W-:Y:S02]  /*2fe0*/  LOP3.LUT R26, R5, 0xf000f0, RZ, 0xc0, !PT ;  /* 0x00f000f0051a7812 */ /* 0x000fe400078ec0ff */
[----:B------:R-:W-:Y:S02]  /*2ff0*/  LOP3.LUT R28, R6, 0xf000f0, RZ, 0xc0, !PT ;  /* 0x00f000f0061c7812 */ /* 0x000fe400078ec0ff */
[----:B------:R-:W-:Y:S02]  /*3000*/  SHF.R.U32.HI R5, RZ, 0x8, R5 ;  /* 0x00000008ff057819 */ /* 0x000fe40000011605 */
[----:B------:R-:W-:Y:S02]  /*3010*/  SHF.R.U32.HI R29, RZ, 0x8, R6 ;  /* 0x00000008ff1d7819 */ /* 0x000fe40000011606 */
[C---:B------:R-:W-:Y:S02]  /*3020*/  LOP3.LUT R20, R7.reuse, 0xf000f, RZ, 0xc0, !PT ;  /* 0x000f000f07147812 */ /* 0x040fe400078ec0ff */
[----:B------:R-:W-:-:S02]  /*3030*/  LOP3.LUT R36, R7, 0xf000f0, RZ, 0xc0, !PT ;  /* 0x00f000f007247812 */ /* 0x000fc400078ec0ff */
[C---:B------:R-:W-:Y:S02]  /*3040*/  LOP3.LUT R30, R4.reuse, 0xf000f, RZ, 0xc0, !PT ;  /* 0x000f000f041e7812 */ /* 0x040fe400078ec0ff */
[----:B------:R-:W-:Y:S02]  /*3050*/  LOP3.LUT R6, R27, 0x64006400, RZ, 0xfc, !PT ;  /* 0x640064001b067812 */ /* 0x000fe400078efcff */
[----:B------:R-:W-:Y:S02]  /*3060*/  LOP3.LUT R31, R4, 0xf000f0, RZ, 0xc0, !PT ;  /* 0x00f000f0041f7812 */ /* 0x000fe400078ec0ff */
[----:B------:R-:W-:Y:S02]  /*3070*/  LOP3.LUT R27, R28, 0x64006400, RZ, 0xfc, !PT ;  /* 0x640064001c1b7812 */ /* 0x000fe400078efcff */
[----:B------:R-:W-:Y:S02]  /*3080*/  SHF.R.U32.HI R37, RZ, 0x8, R7 ;  /* 0x00000008ff257819 */ /* 0x000fe40000011607 */
        /* <DEDUP_REMOVED lines=12> */
[C---:B------:R-:W-:Y:S01]  /*3150*/  LOP3.LUT R4, R37.reuse, 0xf000f, RZ, 0xc0, !PT ;  /* 0x000f000f25047812 */ /* 0x040fe200078ec0ff */
        /* <DEDUP_REMOVED lines=30> */
[----:B------:R-:W-:Y:S02]  /*3340*/  HADD2.F32 R43, -RZ, R21.H1_H1 ;  /* 0x30000015ff2b7230 */ /* 0x000fe40000004100 */
[----:B------:R-:W-:Y:S02]  /*3350*/  HADD2.F32 R44, -RZ, R27.H0_H0 ;  /* 0x2000001bff2c7230 */ /* 0x000fe40000004100 */
[--C-:B0-----:R-:W-:Y:S02]  /*3360*/  HADD2.F32 R37, -RZ, R4.reuse.H0_H0 ;  /* 0x20000004ff257230 */ /* 0x101fe40000004100 */
[----:B------:R-:W-:-:S03]  /*3370*/  HADD2.F32 R4, -RZ, R4.H1_H1 ;  /* 0x30000004ff047230 */ /* 0x000fc60000004100 */
[----:B------:R-:W-:Y:S01]  /*3380*/  FFMA.FTZ R40, R38, R37, RZ ;  /* 0x0000002526287223 */ /* 0x000fe200000100ff */
[--C-:B------:R-:W-:Y:S01]  /*3390*/  HADD2.F32 R38, -RZ, R5.reuse.H0_H0 ;  /* 0x20000005ff267230 */ /* 0x100fe20000004100 */
[----:B------:R-:W-:Y:S01]  /*33a0*/  FFMA.FTZ R44, R37, R44, RZ ;  /* 0x0000002c252c7223 */ /* 0x000fe200000100ff */
[----:B------:R-:W-:Y:S01]  /*33b0*/  HADD2.F32 R5, -RZ, R5.H1_H1 ;  /* 0x30000005ff057230 */ /* 0x000fe20000004100 */
[----:B------:R-:W-:Y:S01]  /*33c0*/  FFMA.FTZ R39, R39, R4, R40 ;  /* 0x0000000427277223 */ /* 0x000fe20000010028 */
[----:B------:R-:W-:-:S03]  /*33d0*/  HADD2.F32 R40, -RZ, R20.H1_H1 ;  /* 0x30000014ff287230 */ /* 0x000fc60000004100 */
[----:B------:R-:W-:Y:S01]  /*33e0*/  FFMA.FTZ R39, R41, R38, R39 ;  /* 0x0000002629277223 */ /* 0x000fe20000010027 */
[----:B------:R-:W-:-:S03]  /*33f0*/  HADD2.F32 R41, -RZ, R29.H0_H0 ;  /* 0x2000001dff297230 */ /* 0x000fc60000004100 */
        /* <DEDUP_REMOVED lines=10> */
[----:B------:R-:W-:-:S04]  /*34a0*/  FFMA.FTZ R42, R42, R7, R41 ;  /* 0x000000072a2a7223 */ /* 0x000fc80000010029 */
[----:B------:R-:W-:Y:S01]  /*34b0*/  FMUL.FTZ R41, R13, R42 ;  /* 0x0000002a0d297220 */ /* 0x000fe20000410000 */
[----:B------:R-:W-:-:S04]  /*34c0*/  HADD2.F32 R42, -RZ, R21.H0_H0 ;  /* 0x20000015ff2a7230 */ /* 0x000fc80000004100 */
        /* <DEDUP_REMOVED lines=21> */
[----:B------:R-:W-:Y:S01]  /*3620*/  PRMT R41, R41, 0x5410, R43 ;  /* 0x0000541029297816 */ /* 0x000fe2000000002b */
[----:B------:R-:W-:-:S05]  /*3630*/  HADD2.F32 R42, -RZ, R28.H0_H0 ;  /* 0x2000001cff2a7230 */ /* 0x000fca0000004100 */
[----:B------:R-:W-:Y:S01]  /*3640*/  HFMA2.MMA R12, R41, 1, 1, R12 ;  /* 0x3c003c00290c7835 */ /* 0x000fe2000000000c */
[----:B------:R-:W-:-:S05]  /*3650*/  HADD2.F32 R41, -RZ, R27.H1_H1 ;  /* 0x3000001bff297230 */ /* 0x000fca0000004100 */
        /* <DEDUP_REMOVED lines=30> */
.L_x_2715:
        /* <DEDUP_REMOVED lines=87> */
.L_x_2716:
[----:B------:R-:W2:Y:S02]  /*3db0*/  LDG.E.128.CONSTANT R4, [R22.64] ;  /* 0x0000000616047981 */ /* 0x000ea4000c1e9d00 */
[----:B--2---:R-:W-:Y:S02]  /*3dc0*/  LOP3.LUT R22, R7, 0xf000f0, RZ, 0xc0, !PT ;  /* 0x00f000f007167812 */ /* 0x004fe400078ec0ff */
[----:B------:R-:W-:Y:S02]  /*3dd0*/  SHF.R.U32.HI R26, RZ, 0x8, R5 ;  /* 0x00000008ff1a7819 */ /* 0x000fe40000011605 */
[C---:B------:R-:W-:Y:S02]  /*3de0*/  LOP3.LUT R29, R4.reuse, 0xf000f, RZ, 0xc0, !PT ;  /* 0x000f000f041d7812 */ /* 0x040fe400078ec0ff */
[----:B------:R-:W-:Y:S02]  /*3df0*/  LOP3.LUT R19, R4, 0xf000f0, RZ, 0xc0, !PT ;  /* 0x00f000f004137812 */ /* 0x000fe400078ec0ff */
[----:B------:R-:W-:-:S02]  /*3e00*/  SHF.R.U32.HI R28, RZ, 0x8, R4 ;  /* 0x00000008ff1c7819 */ /* 0x000fc40000011604 */
[C---:B------:R-:W-:Y:S02]  /*3e10*/  LOP3.LUT R27, R5.reuse, 0xf000f, RZ, 0xc0, !PT ;  /* 0x000f000f051b7812 */ /* 0x040fe400078ec0ff */
[----:B------:R-:W-:Y:S02]  /*3e20*/  LOP3.LUT R20, R5, 0xf000f0, RZ, 0xc0, !PT ;  /* 0x00f000f005147812 */ /* 0x000fe400078ec0ff */
        /* <DEDUP_REMOVED lines=69> */
[----:B------:R-:W-:-:S02]  /*4280*/  HADD2.F32 R4, -RZ, R5.H0_H0 ;  /* 0x20000005ff047230 */ /* 0x000fc40000004100 */
[----:B------:R-:W-:-:S03]  /*4290*/  HADD2.F32 R5, -RZ, R5.H1_H1 ;  /* 0x30000005ff057230 */ /* 0x000fc60000004100 */
[C---:B------:R-:W-:Y:S01]  /*42a0*/  FFMA.FTZ R40, R4.reuse, R34, R39 ;  /* 0x0000002204287223 */ /* 0x040fe20000010027 */
[----:B------:R-:W-:Y:S01]  /*42b0*/  HADD2.F32 R39, -RZ, R22.H0_H0 ;  /* 0x20000016ff277230 */ /* 0x000fe20000004100 */
[----:B------:R-:W-:Y:S01]  /*42c0*/  FFMA.FTZ R34, R4, R38, R41 ;  /* 0x0000002604227223 */ /* 0x000fe20000010029 */
[----:B------:R-:W-:Y:S01]  /*42d0*/  HADD2.F32 R38, -RZ, R24.H1_H1 ;  /* 0x30000018ff267230 */ /* 0x000fe20000004100 */
[----:B------:R-:W-:Y:S01]  /*42e0*/  FFMA.FTZ R36, R36, R4, R37 ;  /* 0x0000000424247223 */ /* 0x000fe20000010025 */
[----:B------:R-:W-:Y:S01]  /*42f0*/  HADD2.F32 R37, -RZ, R25.H1_H1 ;  /* 0x30000019ff257230 */ /* 0x000fe20000004100 */
[----:B------:R-:W-:Y:S01]  /*4300*/  FFMA.FTZ R41, R4, R39, R35 ;  /* 0x0000002704297223 */ /* 0x000fe20000010023 */
[----:B------:R-:W-:Y:S02]  /*4310*/  HADD2.F32 R35, -RZ, R23.H1_H1 ;  /* 0x30000017ff237230 */ /* 0x000fe40000004100 */
[----:B-1----:R-:W-:Y:S01]  /*4320*/  HADD2.F32 R4, -RZ, R6.H0_H0 ;  /* 0x20000006ff047230 */ /* 0x002fe20000004100 */
[----:B------:R-:W-:Y:S01]  /*4330*/  FFMA.FTZ R39, R37, R5, R36 ;  /* 0x0000000525277223 */ /* 0x000fe20000010024 */
[--C-:B------:R-:W-:Y:S01]  /*4340*/  HADD2.F32 R36, -RZ, R31.reuse.H0_H0 ;  /* 0x2000001fff247230 */ /* 0x100fe20000004100 */
[C---:B------:R-:W-:Y:S01]  /*4350*/  FFMA.FTZ R35, R5.reuse, R35, R34 ;  /* 0x0000002305237223 */ /* 0x040fe20000010022 */
[----:B------:R-:W-:Y:S01]  /*4360*/  HADD2.F32 R34, -RZ, R32.H0_H0 ;  /* 0x20000020ff227230 */ /* 0x000fe20000004100 */
[C---:B------:R-:W-:Y:S01]  /*4370*/  FFMA.FTZ R37, R5.reuse, R38, R40 ;  /* 0x0000002605257223 */ /* 0x040fe20000010028 */
[----:B------:R-:W-:Y:S01]  /*4380*/  HADD2.F32 R38, -RZ, R22.H1_H1 ;  /* 0x30000016ff267230 */ /* 0x000fe20000004100 */
[----:B------:R-:W-:Y:S01]  /*4390*/  FFMA.FTZ R36, R36, R4, R39 ;  /* 0x0000000424247223 */ /* 0x000fe20000010027 */
[----:B------:R-:W-:Y:S01]  /*43a0*/  HADD2.F32 R39, -RZ, R31.H1_H1 ;  /* 0x3000001fff277230 */ /* 0x000fe20000004100 */
[----:B------:R-:W-:Y:S01]  /*43b0*/  FFMA.FTZ R34, R4, R34, R37 ;  /* 0x0000002204227223 */ /* 0x000fe20000010025 */
[----:B------:R-:W-:Y:S01]  /*43c0*/  HADD2.F32 R6, -RZ, R6.H1_H1 ;  /* 0x30000006ff067230 */ /* 0x000fe20000004100 */
[----:B------:R-:W-:Y:S01]  /*43d0*/  FFMA.FTZ R5, R5, R38, R41 ;  /* 0x0000002605057223 */ /* 0x000fe20000010029 */
[----:B------:R-:W-:-:S02]  /*43e0*/  HADD2.F32 R37, -RZ, R32.H1_H1 ;  /* 0x30000020ff257230 */ /* 0x000fc40000004100 */
[----:B------:R-:W-:Y:S01]  /*43f0*/  HADD2.F32 R38, -RZ, R33.H0_H0 ;  /* 0x20000021ff267230 */ /* 0x000fe20000004100 */
[----:B------:R-:W-:Y:S01]  /*4400*/  FFMA.FTZ R39, R39, R6, R36 ;  /* 0x0000000627277223 */ /* 0x000fe20000010024 */
[--C-:B------:R-:W-:Y:S01]  /*4410*/  HADD2.F32 R40, -RZ, R26.reuse.H0_H0 ;  /* 0x2000001aff287230 */ /* 0x100fe20000004100 */
[----:B------:R-:W-:Y:S01]  /*4420*/  FFMA.FTZ R37, R6, R37, R34 ;  /* 0x0000002506257223 */ /* 0x000fe20000010022 */
[----:B------:R-:W-:Y:S01]  /*4430*/  HADD2.F32 R36, -RZ, R21.H0_H0 ;  /* 0x20000015ff247230 */ /* 0x000fe20000004100 */
[C---:B------:R-:W-:Y:S01]  /*4440*/  FFMA.FTZ R38, R4.reuse, R38, R35 ;  /* 0x0000002604267223 */ /* 0x040fe20000010023 */
[----:B------:R-:W-:Y:S01]  /*4450*/  HADD2.F32 R34, -RZ, R7.H0_H0 ;  /* 0x20000007ff227230 */ /* 0x000fe20000004100 */
[----:B------:R-:W-:Y:S01]  /*4460*/  FFMA.FTZ R5, R4, R40, R5 ;  /* 0x0000002804057223 */ /* 0x000fe20000010005 */
[----:B------:R-:W-:Y:S02]  /*4470*/  HADD2.F32 R35, -RZ, R33.H1_H1 ;  /* 0x30000021ff237230 */ /* 0x000fe40000004100 */
[----:B------:R-:W-:Y:S01]  /*4480*/  HADD2.F32 R40, -RZ, R26.H1_H1 ;  /* 0x3000001aff287230 */ /* 0x000fe20000004100 */
[----:B------:R-:W-:Y:S01]  /*4490*/  FFMA.FTZ R4, R36, R34, R39 ;  /* 0x0000002224047223 */ /* 0x000fe20000010027 */
[----:B------:R-:W-:Y:S01]  /*44a0*/  HADD2.F32 R36, -RZ, R20.H0_H0 ;  /* 0x20000014ff247230 */ /* 0x000fe20000004100 */
[----:B------:R-:W-:Y:S01]  /*44b0*/  FFMA.FTZ R39, R6, R35, R38 ;  /* 0x0000002306277223 */ /* 0x000fe20000010026 */
[----:B------:R-:W-:-:S02]  /*44c0*/  HADD2.F32 R38, -RZ, R19.H0_H0 ;  /* 0x20000013ff267230 */ /* 0x000fc40000004100 */
[----:B------:R-:W-:Y:S01]  /*44d0*/  HADD2.F32 R7, -RZ, R7.H1_H1 ;  /* 0x30000007ff077230 */ /* 0x000fe20000004100 */
[C---:B------:R-:W-:Y:S01]  /*44e0*/  FFMA.FTZ R36, R34.reuse, R36, R37 ;  /* 0x0000002422247223 */ /* 0x040fe20000010025 */
[----:B------:R-:W-:Y:S01]  /*44f0*/  HADD2.F32 R35, -RZ, R21.H1_H1 ;  /* 0x30000015ff237230 */ /* 0x000fe20000004100 */
        /* <DEDUP_REMOVED lines=23> */
.L_x_2717:
        /* <DEDUP_REMOVED lines=21> */
[----:B------:R-:W-:-:S02]  /*47c0*/  FFMA.FTZ R39, R38, R34, R39 ;  /* 0x0000002226277223 */ /* 0x000fc40000010027 */
[-C--:B------:R-:W-:Y:S01]  /*47d0*/  FFMA.FTZ R37, R37, R34.reuse, R28 ;  /* 0x0000002225257223 */ /* 0x080fe2000001001c */
[----:B------:R-:W-:Y:S01]  /*47e0*/  HADD2.F32 R28, -RZ, R25.H0_H0 ;  /* 0x20000019ff1c7230 */ /* 0x000fe20000004100 */
[-C--:B------:R-:W-:Y:S01]  /*47f0*/  FFMA.FTZ R27, R29, R34.reuse, R27 ;  /* 0x000000221d1b7223 */ /* 0x080fe2000001001b */
[--C-:B------:R-:W-:Y:S01]  /*4800*/  HADD2.F32 R29, -RZ, R22.reuse.H0_H0 ;  /* 0x20000016ff1d7230 */ /* 0x100fe20000004100 */
[----:B------:R-:W-:Y:S01]  /*4810*/  FFMA.FTZ R35, R36, R34, R35 ;  /* 0x0000002224237223 */ /* 0x000fe20000010023 */
[--C-:B------:R-:W-:Y:S01]  /*4820*/  HADD2.F32 R34, -RZ, R23.reuse.H0_H0 ;  /* 0x20000017ff227230 */ /* 0x100fe20000004100 */
[-C--:B------:R-:W-:Y:S01]  /*4830*/  FFMA.FTZ R30, R30, R4.reuse, R37 ;  /* 0x000000041e1e7223 */ /* 0x080fe20000010025 */
        /* <DEDUP_REMOVED lines=58> */
.L_x_2710:
[----:B------:R-:W-:Y:S01]  /*4be0*/  IADD3 R8, R8, 0x20, RZ ;  /* 0x0000002008087810 */ /* 0x000fe20007ffe0ff */
[----:B------:R-:W-:Y:S01]  /*4bf0*/  IMAD.MOV.U32 R5, RZ, RZ, c[0x0][0x18c] ;  /* 0x00006300ff057624 */ /* 0x000fe200078e00ff */
[----:B------:R-:W-:Y:S02]  /*4c00*/  UIADD3 UR4, UR4, 0x40, URZ ;  /* 0x0000004004047890 */ /* 0x000fe4000fffe03f */
[C---:B------:R-:W-:Y:S01]  /*4c10*/  ISETP.GE.AND P2, PT, R8.reuse, c[0x0][0x1b4], PT ;  /* 0x00006d0008007a0c */ /* 0x040fe20003f46270 */
[----:B------:R-:W-:Y:S01]  /*4c20*/  IMAD.WIDE R2, R5, 0x10, R2 ;  /* 0x0000001005027825 */ /* 0x000fe200078e0202 */
[----:B------:R-:W-:-:S04]  /*4c30*/  ISETP.LT.AND P3, PT, R8, R9, PT ;  /* 0x000000090800720c */ /* 0x000fc80003f61270 */
[----:B------:R-:W-:-:S09]  /*4c40*/  MOV R5, R3 ;  /* 0x0000000300057202 */ /* 0x000fd20000000f00 */
[----:B------:R-:W-:Y:S05]  /*4c50*/  @!P2 BRA P3, `(.L_x_2718) ;  /* 0xffffc6400000a947 */ /* 0x000fea000183ffff */
.L_x_2709:
[----:B------:R-:W-:Y:S05]  /*4c60*/  @!P1 EXIT ;  /* 0x000000000000994d */ /* 0x000fea0003800000 */
[----:B------:R-:W0:Y:S01]  /*4c70*/  S2R R0, SR_CTAID.X ;  /* 0x0000000000007919 */ /* 0x000e220000002500 */
[----:B------:R-:W-:-:S03]  /*4c80*/  MOV R9, 0x2 ;  /* 0x0000000200097802 */ /* 0x000fc60000000f00 */
[----:B------:R-:W0:Y:S04]  /*4c90*/  S2R R3, SR_TID.X ;  /* 0x0000000000037919 */ /* 0x000e280000002100 */
[----:B------:R-:W1:Y:S01]  /*4ca0*/  S2R R5, SR_CTAID.Y ;  /* 0x0000000000057919 */ /* 0x000e620000002600 */
[----:B0-----:R-:W-:Y:S01]  /*4cb0*/  IMAD R0, R0, 0x20, R3 ;  /* 0x0000002000007824 */ /* 0x001fe200078e0203 */
[----:B-1----:R-:W-:-:S03]  /*4cc0*/  SHF.L.U32 R5, R5, 0x1, RZ ;  /* 0x0000000105057819 */ /* 0x002fc600000006ff */
        /* <DEDUP_REMOVED lines=11> */
.L_x_2722:
[----:B------:R-:W0:Y:S02]  /*4d80*/  LDS R6, [R4] ;  /* 0x0000000004067984 */ /* 0x000e240000000800 */
[----:B0-----:R-:W-:-:S10]  /*4d90*/  HFMA2.MMA R7, R6, 1, 1, R12 ;  /* 0x3c003c0006077835 */ /* 0x001fd4000000000c */
[----:B------:R-:W0:Y:S02]  /*4da0*/  ATOMS.CAST.SPIN R7, [R4], R6, R7 ;  /* 0x000000060407738d */ /* 0x000e240001800007 */
[----:B0-----:R-:W-:-:S13]  /*4db0*/  ISETP.EQ.U32.AND P0, PT, R7, 0x1, PT ;  /* 0x000000010700780c */ /* 0x001fda0003f02070 */
[----:B------:R-:W-:Y:S05]  /*4dc0*/  @!P0 BRA `(.L_x_2722) ;  /* 0xffffffb000008947 */ /* 0x000fea000383ffff */
[----:B------:R-:W-:Y:S05]  /*4dd0*/  BRA `(.L_x_2720) ;  /* 0x0000003000007947 */ /* 0x000fea0003800000 */
.L_x_2721:
[----:B------:R-:W2:Y:S02]  /*4de0*/  LD.E R4, [R2.64] ;  /* 0x0000000602047980 */ /* 0x000ea4000c101900 */
[----:B--2---:R-:W-:-:S05]  /*4df0*/  IMAD.IADD R7, R12, 0x1, R4 ;  /* 0x000000010c077824 */ /* 0x004fca00078e0204 */
[----:B------:R0:W-:Y:S02]  /*4e00*/  ST.E [R2.64], R7 ;  /* 0x0000000702007985 */ /* 0x0001e4000c101906 */
.L_x_2720:
[----:B------:R-:W-:Y:S05]  /*4e10*/  BSYNC B0 ;  /* 0x0000000000007941 */ /* 0x000fea0003800000 */
.L_x_2719:
[----:B------:R-:W2:Y:S01]  /*4e20*/  ATOM.E.ADD.F16x2.RN.STRONG.GPU P0, RZ, [R2.64+0x4], R11 ;  /* 0x0000040b02ff798a */ /* 0x000ea2000810e9c6 */
[----:B------:R-:W-:Y:S01]  /*4e30*/  BSSY B0, `(.L_x_2723) ;  /* 0x000000f000007945 */ /* 0x000fe20003800000 */
[----:B--2---:R-:W-:Y:S05]  /*4e40*/  @P0 BRA `(.L_x_2724) ;  /* 0x000000d000000947 */ /* 0x004fea0003800000 */
[----:B------:R-:W1:Y:S02]  /*4e50*/  QSPC.E.S P0, RZ, [R2+0x4] ;  /* 0x0000040002ff73aa */ /* 0x000e640000000500 */
[----:B-1----:R-:W-:Y:S05]  /*4e60*/  @!P0 BRA `(.L_x_2725) ;  /* 0x0000008000008947 */ /* 0x002fea0003800000 */
[----:B0-----:R-:W-:-:S04]  /*4e70*/  IADD3 R2, R2, 0x4, RZ ;  /* 0x0000000402027810 */ /* 0x001fc80007ffe0ff */
[----:B------:R-:W-:-:S05]  /*4e80*/  LOP3.LUT R2, R2, 0xffffff, RZ, 0xc0, !PT ;  /* 0x00ffffff02027812 */ /* 0x000fca00078ec0ff */
.L_x_2726:
[----:B------:R-:W0:Y:S02]  /*4e90*/  LDS R6, [R2] ;  /* 0x0000000002067984 */ /* 0x000e240000000800 */
[----:B0-----:R-:W-:-:S06]  /*4ea0*/  HADD2 R7, R6, R11 ;  /* 0x0000000b06077230 */ /* 0x001fcc0000000000 */
[----:B------:R-:W0:Y:S02]  /*4eb0*/  ATOMS.CAST.SPIN R7, [R2], R6, R7 ;  /* 0x000000060207738d */ /* 0x000e240001800007 */
[----:B0-----:R-:W-:-:S13]  /*4ec0*/  ISETP.EQ.U32.AND P0, PT, R7, 0x1, PT ;  /* 0x000000010700780c */ /* 0x001fda0003f02070 */
[----:B------:R-:W-:Y:S05]  /*4ed0*/  @!P0 BRA `(.L_x_2726) ;  /* 0xffffffb000008947 */ /* 0x000fea000383ffff */
[----:B------:R-:W-:Y:S05]  /*4ee0*/  BRA `(.L_x_2724) ;  /* 0x0000003000007947 */ /* 0x000fea0003800000 */
.L_x_2725:
[----:B------:R-:W2:Y:S02]  /*4ef0*/  LD.E R4, [R2.64+0x4] ;  /* 0x0000040602047980 */ /* 0x000ea4000c101900 */
[----:B0-2---:R-:W-:-:S05]  /*4f00*/  IADD3 R7, R11, R4, RZ ;  /* 0x000000040b077210 */ /* 0x005fca0007ffe0ff */
[----:B------:R0:W-:Y:S02]  /*4f10*/  ST.E [R2.64+0x4], R7 ;  /* 0x0000040702007985 */ /* 0x0001e4000c101906 */
.L_x_2724:
[----:B------:R-:W-:Y:S05]  /*4f20*/  BSYNC B0 ;  /* 0x0000000000007941 */ /* 0x000fea0003800000 */
.L_x_2723:
        /* <DEDUP_REMOVED lines=10> */
.L_x_2730:
[----:B------:R-:W0:Y:S02]  /*4fd0*/  LDS R4, [R0] ;  /* 0x0000000000047984 */ /* 0x000e240000000800 */
[----:B0-----:R-:W-:-:S10]  /*4fe0*/  HFMA2.MMA R5, R4, 1, 1, R18 ;  /* 0x3c003c0004057835 */ /* 0x001fd40000000012 */
[----:B------:R-:W0:Y:S02]  /*4ff0*/  ATOMS.CAST.SPIN R5, [R0], R4, R5 ;  /* 0x000000040005738d */ /* 0x000e240001800005 */
[----:B0-----:R-:W-:-:S13]  /*5000*/  ISETP.EQ.U32.AND P0, PT, R5, 0x1, PT ;  /* 0x000000010500780c */ /* 0x001fda0003f02070 */
[----:B------:R-:W-:Y:S05]  /*5010*/  @!P0 BRA `(.L_x_2730) ;  /* 0xffffffb000008947 */ /* 0x000fea000383ffff */
[----:B------:R-:W-:Y:S05]  /*5020*/  BRA `(.L_x_2728) ;  /* 0x0000003000007947 */ /* 0x000fea0003800000 */
.L_x_2729:
[----:B------:R-:W2:Y:S02]  /*5030*/  LD.E R0, [R2.64] ;  /* 0x0000000602007980 */ /* 0x000ea4000c101900 */
[----:B--2---:R-:W-:-:S05]  /*5040*/  IMAD.IADD R5, R18, 0x1, R0 ;  /* 0x0000000112057824 */ /* 0x004fca00078e0200 */
[----:B------:R0:W-:Y:S02]  /*5050*/  ST.E [R2.64], R5 ;  /* 0x0000000502007985 */ /* 0x0001e4000c101906 */
.L_x_2728:
[----:B------:R-:W-:Y:S05]  /*5060*/  BSYNC B0 ;  /* 0x0000000000007941 */ /* 0x000fea0003800000 */
.L_x_2727:
[----:B------:R-:W2:Y:S02]  /*5070*/  ATOM.E.ADD.F16x2.RN.STRONG.GPU P0, RZ, [R2.64+0x4], R10 ;  /* 0x0000040a02ff798a */ /* 0x000ea4000810e9c6 */
[----:B--2---:R-:W-:Y:S05]  /*5080*/  @P0 EXIT ;  /* 0x000000000000094d */ /* 0x004fea0003800000 */
[----:B------:R-:W1:Y:S02]  /*5090*/  QSPC.E.S P0, RZ, [R2+0x4] ;  /* 0x0000040002ff73aa */ /* 0x000e640000000500 */
[----:B-1----:R-:W-:Y:S05]  /*50a0*/  @!P0 BRA `(.L_x_2731) ;  /* 0x0000008000008947 */ /* 0x002fea0003800000 */
[----:B0-----:R-:W-:-:S04]  /*50b0*/  IADD3 R2, R2, 0x4, RZ ;  /* 0x0000000402027810 */ /* 0x001fc80007ffe0ff */
[----:B------:R-:W-:-:S05]  /*50c0*/  LOP3.LUT R2, R2, 0xffffff, RZ, 0xc0, !PT ;  /* 0x00ffffff02027812 */ /* 0x000fca00078ec0ff */
.L_x_2732:
[----:B------:R-:W0:Y:S02]  /*50d0*/  LDS R4, [R2] ;  /* 0x0000000002047984 */ /* 0x000e240000000800 */
[----:B0-----:R-:W-:-:S06]  /*50e0*/  HADD2 R5, R4, R10 ;  /* 0x0000000a04057230 */ /* 0x001fcc0000000000 */
[----:B------:R-:W0:Y:S02]  /*50f0*/  ATOMS.CAST.SPIN R5, [R2], R4, R5 ;  /* 0x000000040205738d */ /* 0x000e240001800005 */
[----:B0-----:R-:W-:-:S13]  /*5100*/  ISETP.EQ.U32.AND P0, PT, R5, 0x1, PT ;  /* 0x000000010500780c */ /* 0x001fda0003f02070 */
[----:B------:R-:W-:Y:S05]  /*5110*/  @!P0 BRA `(.L_x_2732) ;  /* 0xffffffb000008947 */ /* 0x000fea000383ffff */
[----:B------:R-:W-:Y:S05]  /*5120*/  EXIT ;  /* 0x000000000000794d */ /* 0x000fea0003800000 */
.L_x_2731:
[----:B------:R-:W2:Y:S02]  /*5130*/  LD.E R0, [R2.64+0x4] ;  /* 0x0000040602007980 */ /* 0x000ea4000c101900 */
[----:B0-2---:R-:W-:-:S05]  /*5140*/  IADD3 R5, R10, R0, RZ ;  /* 0x000000000a057210 */ /* 0x005fca0007ffe0ff */
[----:B------:R-:W-:Y:S01]  /*5150*/  ST.E [R2.64+0x4], R5 ;  /* 0x0000040502007985 */ /* 0x000fe2000c101906 */
[----:B------:R-:W-:Y:S05]  /*5160*/  EXIT ;  /* 0x000000000000794d */ /* 0x000fea0003800000 */
.L_x_2733:
        /* <DEDUP_REMOVED lines=9> */
.L_x_3314:


//--------------------- .text._Z23gemm_half_q_half_kernelILi2ELi12ELb1ELb0ELi32EEvPK6__halfPKjS4_S2_PS0_iiiiPKtS7_iiiiiibS2_i --------------------------
	.section	.text._Z23gemm_half_q_half_kernelILi2ELi12ELb1ELb0ELi32EEvPK6__halfPKjS4_S2_PS0_iiiiPKtS7_iiiiiibS2_i,"ax",@progbits
	.sectioninfo	@"SHI_REGISTERS=95"
	.align	128
        .global         _Z23gemm_half_q_half_kernelILi2ELi12ELb1ELb0ELi32EEvPK6__halfPKjS4_S2_PS0_iiiiPKtS7_iiiiiibS2_i
        .type           _Z23gemm_half_q_half_kernelILi2ELi12ELb1ELb0ELi32EEvPK6__halfPKjS4_S2_PS0_iiiiPKtS7_iiiiiibS2_i,@function
        .size           _Z23gemm_half_q_half_kernelILi2ELi12ELb1ELb0ELi32EEvPK6__halfPKjS4_S2_PS0_iiiiPKtS7_iiiiiibS2_i,(.L_x_3315 - _Z23gemm_half_q_half_kernelILi2ELi12ELb1ELb0ELi32EEvPK6__halfPKjS4_S2_PS0_iiiiPKtS7_iiiiiibS2_i)
        .other          _Z23gemm_half_q_half_kernelILi2ELi12ELb1ELb0ELi32EEvPK6__halfPKjS4_S2_PS0_iiiiPKtS7_iiiiiibS2_i,@"STO_CUDA_ENTRY STV_DEFAULT"
_Z23gemm_half_q_half_kernelILi2ELi12ELb1ELb0ELi32EEvPK6__halfPKjS4_S2_PS0_iiiiPKtS7_iiiiiibS2_i:
.text._Z23gemm_half_q_half_kernelILi2ELi12ELb1ELb0ELi32EEvPK6__halfPKjS4_S2_PS0_iiiiPKtS7_iiiiiibS2_i:
        /* <DEDUP_REMOVED lines=24> */
.L_x_2734:
        /* <DEDUP_REMOVED lines=33> */
.L_x_2739:
        /* <DEDUP_REMOVED lines=17> */
.L_x_2738:
        /* <DEDUP_REMOVED lines=17> */
.L_x_2737:
        /* <DEDUP_REMOVED lines=13> */
.L_x_2741:
        /* <DEDUP_REMOVED lines=17> */
.L_x_2740:
        /* <DEDUP_REMOVED lines=15> */
.L_x_2736:
[----:B------:R-:W-:Y:S05]  /*0880*/  BSYNC B0 ;  /* 0x0000000000007941 */ /* 0x000fea0003800000 */
.L_x_2735:
        /* <DEDUP_REMOVED lines=18> */
.L_x_2744:
        /* <DEDUP_REMOVED lines=11> */
.L_x_2743:
        /* <DEDUP_REMOVED lines=10> */
.L_x_2742:
        /* <DEDUP_REMOVED lines=66> */
.L_x_2746:
        /* <DEDUP_REMOVED lines=41> */
.L_x_2745:
[----:B------:R-:W-:Y:S01]  /*11b0*/  ISETP.GE.OR P0, PT, R87, c[0x0][0x1b4], P0 ;  /* 0x00006d0057007a0c */ /* 0x000fe20000706670 */
[----:B------:R-:W-:Y:S01]  /*11c0*/  UMOV UR4, URZ ;  /* 0x0000003f00047c82 */ /* 0x000fe20008000000 */
[----:B------:R-:W-:Y:S01]  /*11d0*/  PRMT R5, RZ, 0x5410, RZ ;  /* 0x00005410ff057816 */ /* 0x000fe200000000ff */
[----:B------:R-:W-:Y:S01]  /*11e0*/  IMAD.MOV.U32 R10, RZ, RZ, R17 ;  /* 0x000000ffff0a7224 */ /* 0x000fe200078e0011 */
[----:B------:R-:W-:-:S02]  /*11f0*/  LEA.HI.X R11, R14, c[0x0][0x16c], R19, 0x2, P3 ;  /* 0x00005b000e0b7a11 */ /* 0x000fc400018f1413 */
[----:B------:R-:W-:Y:S02]  /*1200*/  PRMT R4, RZ, 0x5410, RZ ;  /* 0x00005410ff047816 */ /* 0x000fe400000000ff */
[----:B------:R-:W-:Y:S02]  /*1210*/  PRMT R3, RZ, 0x5410, RZ ;  /* 0x00005410ff037816 */ /* 0x000fe400000000ff */
[----:B------:R-:W-:-:S03]  /*1220*/  PRMT R2, RZ, 0x5410, RZ ;  /* 0x00005410ff027816 */ /* 0x000fc600000000ff */
        /* <DEDUP_REMOVED lines=10> */
.L_x_2756:
        /* <DEDUP_REMOVED lines=151> */
.L_x_2749:
        /* <DEDUP_REMOVED lines=17> */
[----:B------:R-:W-:Y:S02]  /*1d50*/  FFMA.FTZ R55, R55, R50, RZ ;  /* 0x0000003237377223 */ /* 0x000fe400000100ff */
[----:B------:R-:W-:Y:S01]  /*1d60*/  FFMA.FTZ R27, R34, R26, R27 ;  /* 0x0000001a221b7223 */ /* 0x000fe2000001001b */
[--C-:B------:R-:W-:Y:S01]  /*1d70*/  HADD2.F32 R34, -RZ, R35.reuse.H0_H0 ;  /* 0x20000023ff227230 */ /* 0x100fe20000004100 */
[----:B------:R-:W-:Y:S01]  /*1d80*/  FFMA.FTZ R57, R57, R50, RZ ;  /* 0x0000003239397223 */ /* 0x000fe200000100ff */
[----:B------:R-:W-:Y:S01]  /*1d90*/  HADD2.F32 R35, -RZ, R35.H1_H1 ;  /* 0x30000023ff237230 */ /* 0x000fe20000004100 */
        /* <DEDUP_REMOVED lines=17> */
[--C-:B------:R-:W-:Y:S01]  /*1eb0*/  HADD2.F32 R34, -RZ, R25.reuse.H0_H0 ;  /* 0x20000019ff227230 */ /* 0x100fe20000004100 */
[----:B------:R-:W-:Y:S01]  /*1ec0*/  FFMA.FTZ R38, R39, R51, R38 ;  /* 0x0000003327267223 */ /* 0x000fe20000010026 */
        /* <DEDUP_REMOVED lines=46> */
.L_x_2750:
        /* <DEDUP_REMOVED lines=140> */
.L_x_2751:
        /* <DEDUP_REMOVED lines=36> */
[----:B-1----:R-:W-:Y:S01]  /*2cb0*/  HADD2.F32 R15, -RZ, R12.H0_H0 ;  /* 0x2000000cff0f7230 */ /* 0x002fe20000004100 */
        /* <DEDUP_REMOVED lines=50> */
.L_x_2752:
        /* <DEDUP_REMOVED lines=140> */
.L_x_2753:
        /* <DEDUP_REMOVED lines=87> */
.L_x_2754:
        /* <DEDUP_REMOVED lines=137> */
.L_x_2755:
        /* <DEDUP_REMOVED lines=87> */
.L_x_2748:
[----:B------:R-:W-:Y:S01]  /*4c10*/  IADD3 R87, R87, 0x20, RZ ;  /* 0x0000002057577810 */ /* 0x000fe20007ffe0ff */
[----:B------:R-:W-:Y:S01]  /*4c20*/  IMAD.MOV.U32 R13, RZ, RZ, c[0x0][0x18c] ;  /* 0x00006300ff0d7624 */ /* 0x000fe200078e00ff */
[----:B------:R-:W-:Y:S02]  /*4c30*/  UIADD3 UR4, UR4, 0x40, URZ ;  /* 0x0000004004047890 */ /* 0x000fe4000fffe03f */
[----:B------:R-:W-:Y:S01]  /*4c40*/  ISETP.GE.AND P2, PT, R87, c[0x0][0x1b4], PT ;  /* 0x00006d0057007a0c */ /* 0x000fe20003f46270 */
[----:B------:R-:W-:Y:S01]  /*4c50*/  IMAD.WIDE R10, R13, 0x10, R10 ;  /* 0x000000100d0a7825 */ /* 0x000fe200078e020a */
[----:B------:R-:W-:-:S13]  /*4c60*/  ISETP.LT.AND P3, PT, R87, R88, PT ;  /* 0x000000585700720c */ /* 0x000fda0003f61270 */
[----:B------:R-:W-:Y:S05]  /*4c70*/  @!P2 BRA P3, `(.L_x_2756) ;  /* 0xffffc6500000a947 */ /* 0x000fea000183ffff */
.L_x_2747:
[----:B------:R-:W-:-:S04]  /*4c80*/  ISETP.GE.AND P0, PT, R87, R88, PT ;  /* 0x000000585700720c */ /* 0x000fc80003f06270 */
[----:B------:R-:W-:-:S13]  /*4c90*/  ISETP.GE.OR P0, PT, R87, c[0x0][0x1b8], P0 ;  /* 0x00006e0057007a0c */ /* 0x000fda0000706670 */
[----:B------:R-:W-:Y:S05]  /*4ca0*/  @P0 BRA `(.L_x_2757) ;  /* 0x0000192000000947 */ /* 0x000fea0003800000 */
[----:B------:R-:W-:-:S04]  /*4cb0*/  PRMT R0, R29, 0x9910, RZ ;  /* 0x000099101d007816 */ /* 0x000fc800000000ff */
[----:B------:R-:W-:-:S04]  /*4cc0*/  ISETP.NE.AND P0, PT, R0, RZ, PT ;  /* 0x000000ff0000720c */ /* 0x000fc80003f05270 */
[----:B------:R-:W-:Y:S02]  /*4cd0*/  ISETP.LT.OR P0, PT, R28, 0x2, !P0 ;  /* 0x000000021c00780c */ /* 0x000fe40004701670 */
.L_x_2760:
        /* <DEDUP_REMOVED lines=27> */
[----:B------:R-:W-:Y:S02]  /*4e90*/  SHF.R.U32.HI R27, RZ, 0xe, R19 ;  /* 0x0000000eff1b7819 */ /* 0x000fe40000011613 */
[----:B------:R-:W-:Y:S02]  /*4ea0*/  LOP3.LUT R24, R24, 0x10001, RZ, 0xc0, !PT ;  /* 0x0001000118187812 */ /* 0x000fe400078ec0ff */
[----:B------:R-:W-:Y:S02]  /*4eb0*/  LOP3.LUT R25, R25, 0x10001, RZ, 0xc0, !PT ;  /* 0x0001000119197812 */ /* 0x000fe400078ec0ff */
[----:B------:R-:W-:Y:S02]  /*4ec0*/  LOP3.LUT R22, R22, 0x10001, RZ, 0xc0, !PT ;  /* 0x0001000116167812 */ /* 0x000fe400078ec0ff */
[----:B------:R-:W-:-:S02]  /*4ed0*/  LOP3.LUT R0, R23, 0x380038, RZ, 0xc0, !PT ;  /* 0x0038003817007812 */ /* 0x000fc400078ec0ff */
[----:B------:R-:W-:Y:S02]  /*4ee0*/  SHF.R.U32.HI R31, RZ, 0x6, R23 ;  /* 0x00000006ff1f7819 */ /* 0x000fe40000011617 */
[----:B------:R-:W-:Y:S02]  /*4ef0*/  LOP3.LUT R71, R23, 0x70007, RZ, 0xc0, !PT ;  /* 0x0007000717477812 */ /* 0x000fe400078ec0ff */
[--C-:B------:R-:W-:Y:S02]  /*4f00*/  SHF.R.U32.HI R23, RZ, 0xe, R17.reuse ;  /* 0x0000000eff177819 */ /* 0x100fe40000011611 */
[C---:B------:R-:W-:Y:S02]  /*4f10*/  LOP3.LUT R35, R17.reuse, 0x380038, RZ, 0xc0, !PT ;  /* 0x0038003811237812 */ /* 0x040fe400078ec0ff */
[----:B------:R-:W-:Y:S02]  /*4f20*/  SHF.R.U32.HI R42, RZ, 0x6, R17 ;  /* 0x00000006ff2a7819 */ /* 0x000fe40000011611 */
[----:B------:R-:W-:-:S02]  /*4f30*/  LOP3.LUT R67, R17, 0x70007, RZ, 0xc0, !PT ;  /* 0x0007000711437812 */ /* 0x000fc400078ec0ff */
[C---:B------:R-:W-:Y:S02]  /*4f40*/  LOP3.LUT R36, R18.reuse, 0x380038, RZ, 0xc0, !PT ;  /* 0x0038003812247812 */ /* 0x040fe400078ec0ff */
[----:B------:R-:W-:Y:S02]  /*4f50*/  SHF.R.U32.HI R43, RZ, 0x6, R18 ;  /* 0x00000006ff2b7819 */ /* 0x000fe40000011612 */
[----:B------:R-:W-:Y:S02]  /*4f60*/  LOP3.LUT R68, R18, 0x70007, RZ, 0xc0, !PT ;  /* 0x0007000712447812 */ /* 0x000fe400078ec0ff */
[----:B------:R-:W-:Y:S02]  /*4f70*/  LOP3.LUT R21, R24, 0x20002, R21, 0xf8, !PT ;  /* 0x0002000218157812 */ /* 0x000fe400078ef815 */
[----:B------:R-:W-:Y:S02]  /*4f80*/  PRMT R18, R86, 0x9910, RZ ;  /* 0x0000991056127816 */ /* 0x000fe400000000ff */
[----:B------:R-:W-:-:S02]  /*4f90*/  LOP3.LUT R20, R20, 0x10001, RZ, 0xc0, !PT ;  /* 0x0001000114147812 */ /* 0x000fc400078ec0ff */
[----:B------:R-:W-:Y:S02]  /*4fa0*/  LOP3.LUT R17, R25, 0x20002, R16, 0xf8, !PT ;  /* 0x0002000219117812 */ /* 0x000fe400078ef810 */
[----:B------:R-:W-:Y:S02]  /*4fb0*/  LOP3.LUT R52, R22, 0x20002, R27, 0xf8, !PT ;  /* 0x0002000216347812 */ /* 0x000fe400078ef81b */
[----:B------:R-:W-:Y:S02]  /*4fc0*/  LOP3.LUT R20, R20, 0x20002, R23, 0xf8, !PT ;  /* 0x0002000214147812 */ /* 0x000fe400078ef817 */
[----:B------:R-:W-:Y:S02]  /*4fd0*/  ISETP.NE.AND P2, PT, R18, RZ, PT ;  /* 0x000000ff1200720c */ /* 0x000fe40003f45270 */
[----:B------:R-:W-:Y:S02]  /*4fe0*/  LOP3.LUT R77, R10, 0x64006400, RZ, 0xfc, !PT ;  /* 0x640064000a4d7812 */ /* 0x000fe400078efcff */
[----:B------:R-:W-:-:S02]  /*4ff0*/  LOP3.LUT R59, R0, 0x64006400, RZ, 0xfc, !PT ;  /* 0x64006400003b7812 */ /* 0x000fc400078efcff */
[----:B------:R-:W-:Y:S01]  /*5000*/  LOP3.LUT R37, R19, 0x380038, RZ, 0xc0, !PT ;  /* 0x0038003813257812 */ /* 0x000fe200078ec0ff */
[-C--:B------:R-:W-:Y:S01]  /*5010*/  HFMA2 R77, R77, R32.reuse.H0_H0, -132, -132 ;  /* 0xd820d8204d4d7431 */ /* 0x080fe20000040020 */
        /* <DEDUP_REMOVED lines=55> */
[--C-:B------:R-:W-:Y:S02]  /*5390*/  SHF.R.U32.HI R23, RZ, 0xd, R13.reuse ;  /* 0x0000000dff177819 */ /* 0x100fe4000001160d */
[C---:B------:R-:W-:Y:S02]  /*53a0*/  LOP3.LUT R18, R13.reuse, 0x380038, RZ, 0xc0, !PT ;  /* 0x003800380d127812 */ /* 0x040fe400078ec0ff */
[----:B------:R-:W-:Y:S02]  /*53b0*/  SHF.R.U32.HI R25, RZ, 0x6, R13 ;  /* 0x00000006ff197819 */ /* 0x000fe4000001160d */
[----:B------:R-:W-:Y:S02]  /*53c0*/  LOP3.LUT R45, R13, 0x70007, RZ, 0xc0, !PT ;  /* 0x000700070d2d7812 */ /* 0x000fe400078ec0ff */
[----:B------:R-:W-:Y:S02]  /*53d0*/  LOP3.LUT R22, R21, 0x40004, R22, 0xf8, !PT ;  /* 0x0004000415167812 */ /* 0x000fe400078ef816 */
[----:B------:R-:W-:-:S02]  /*53e0*/  SHF.R.U32.HI R13, RZ, 0xd, R15 ;  /* 0x0000000dff0d7819 */ /* 0x000fc4000001160f */
[----:B------:R-:W-:Y:S02]  /*53f0*/  LOP3.LUT R21, R17, 0x40004, R12, 0xf8, !PT ;  /* 0x0004000411157812 */ /* 0x000fe400078ef80c */
[C---:B------:R-:W-:Y:S02]  /*5400*/  LOP3.LUT R38, R14.reuse, 0x380038, RZ, 0xc0, !PT ;  /* 0x003800380e267812 */ /* 0x040fe400078ec0ff */
[----:B------:R-:W-:Y:S02]  /*5410*/  SHF.R.U32.HI R26, RZ, 0x6, R14 ;  /* 0x00000006ff1a7819 */ /* 0x000fe4000001160e */
[----:B------:R-:W-:Y:S02]  /*5420*/  LOP3.LUT R46, R14, 0x70007, RZ, 0xc0, !PT ;  /* 0x000700070e2e7812 */ /* 0x000fe400078ec0ff */
[----:B------:R-:W-:Y:S02]  /*5430*/  LOP3.LUT R12, R29, 0x380038, RZ, 0xc0, !PT ;  /* 0x003800381d0c7812 */ /* 0x000fe400078ec0ff */
[----:B------:R-:W-:-:S02]  /*5440*/  LOP3.LUT R14, R42, 0x380038, RZ, 0xc0, !PT ;  /* 0x003800382a0e7812 */ /* 0x000fc400078ec0ff */
[C---:B------:R-:W-:Y:S02]  /*5450*/  LOP3.LUT R50, R15.reuse, 0x380038, RZ, 0xc0, !PT ;  /* 0x003800380f327812 */ /* 0x040fe400078ec0ff */
[----:B------:R-:W-:Y:S02]  /*5460*/  SHF.R.U32.HI R27, RZ, 0x6, R15 ;  /* 0x00000006ff1b7819 */ /* 0x000fe4000001160f */
[----:B------:R-:W-:Y:S02]  /*5470*/  LOP3.LUT R47, R15, 0x70007, RZ, 0xc0, !PT ;  /* 0x000700070f2f7812 */ /* 0x000fe400078ec0ff */
[----:B------:R-:W-:Y:S02]  /*5480*/  LOP3.LUT R23, R20, 0x40004, R23, 0xf8, !PT ;  /* 0x0004000414177812 */ /* 0x000fe400078ef817 */
[----:B------:R-:W-:Y:S02]  /*5490*/  LOP3.LUT R20, R52, 0x40004, R13, 0xf8, !PT ;  /* 0x0004000434147812 */ /* 0x000fe400078ef80d */
        /* <DEDUP_REMOVED lines=190> */
.L_x_2759:
        /* <DEDUP_REMOVED lines=79> */
.L_x_2758:
[----:B------:R-:W-:Y:S01]  /*6570*/  IADD3 R87, R87, 0x20, RZ ;  /* 0x0000002057577810 */ /* 0x000fe20007ffe0ff */
[----:B------:R-:W-:Y:S01]  /*6580*/  UIADD3 UR4, UR4, 0x40, URZ ;  /* 0x0000004004047890 */ /* 0x000fe2000fffe03f */
[----:B0-----:R-:W-:Y:S02]  /*6590*/  IMAD.WIDE R10, R85, 0x4, R90 ;  /* 0x00000004550a7825 */ /* 0x001fe400078e025a */
[C---:B------:R-:W-:Y:S02]  /*65a0*/  ISETP.GE.AND P2, PT, R87.reuse, c[0x0][0x1b8], PT ;  /* 0x00006e0057007a0c */ /* 0x040fe40003f46270 */
[----:B------:R-:W-:-:S13]  /*65b0*/  ISETP.LT.AND P3, PT, R87, R88, PT ;  /* 0x000000585700720c */ /* 0x000fda0003f61270 */
[----:B------:R-:W-:Y:S05]  /*65c0*/  @!P2 BRA P3, `(.L_x_2760) ;  /* 0xffffe7100000a947 */ /* 0x000fea000183ffff */
.L_x_2757:
[----:B------:R-:W-:Y:S05]  /*65d0*/  @!P1 EXIT ;  /* 0x000000000000994d */ /* 0x000fea0003800000 */
[----:B------:R-:W0:Y:S01]  /*65e0*/  S2R R0, SR_CTAID.X ;  /* 0x0000000000007919 */ /* 0x000e220000002500 */
[----:B------:R-:W-:Y:S02]  /*65f0*/  IMAD.MOV.U32 R15, RZ, RZ, 0x2 ;  /* 0x00000002ff0f7424 */ /* 0x000fe400078e00ff */
[----:B------:R-:W-:Y:S01]  /*6600*/  IMAD.MOV.U32 R8, RZ, RZ, R5 ;  /* 0x000000ffff087224 */ /* 0x000fe200078e0005 */
[----:B------:R-:W0:Y:S04]  /*6610*/  S2R R7, SR_TID.X ;  /* 0x0000000000077919 */ /* 0x000e280000002100 */
[----:B------:R-:W1:Y:S01]  /*6620*/  S2R R9, SR_CTAID.Y ;  /* 0x0000000000097919 */ /* 0x000e620000002600 */
[----:B0-----:R-:W-:Y:S02]  /*6630*/  IMAD R0, R0, 0x20, R7 ;  /* 0x0000002000007824 */ /* 0x001fe400078e0207 */
[----:B-1----:R-:W-:-:S02]  /*6640*/  IMAD.SHL.U32 R9, R9, 0x2, RZ ;  /* 0x0000000209097824 */ /* 0x002fc400078e00ff */
[----:B------:R-:W-:-:S04]  /*6650*/  IMAD.SHL.U32 R0, R0, 0x4, RZ ;  /* 0x0000000400007824 */ /* 0x000fc800078e00ff */
[----:B------:R-:W-:-:S04]  /*6660*/  IMAD R0, R9, c[0x0][0x18c], R0 ;  /* 0x0000630009007a24 */ /* 0x000fc800078e0200 */
[----:B------:R-:W-:-:S05]  /*6670*/  IMAD.WIDE R6, R0, R15, c[0x0][0x180] ;  /* 0x0000600000067625 */ /* 0x000fca00078e020f */
[----:B------:R-:W2:Y:S01]  /*6680*/  ATOM.E.ADD.F16x2.RN.STRONG.GPU P0, RZ, [R6.64], R8 ;  /* 0x0000000806ff798a */ /* 0x000ea2000810e9c6 */
[----:B------:R-:W-:Y:S01]  /*6690*/  IADD3 R9, -R9, c[0x0][0x188], RZ ;  /* 0x0000620009097a10 */ /* 0x000fe20007ffe1ff */
[----:B------:R-:W-:Y:S01]  /*66a0*/  BSSY B0, `(.L_x_2761) ;  /* 0x0000010000007945 */ /* 0x000fe20003800000 */
[----:B------:R-:W-:Y:S02]  /*66b0*/  IMAD.MOV.U32 R13, RZ, RZ, R4 ;  /* 0x000000ffff0d7224 */ /* 0x000fe400078e0004 */
[----:B------:R-:W-:Y:S01]  /*66c0*/  IMNMX R9, R9, 0x2, PT ;  /* 0x0000000209097817 */ /* 0x000fe20003800200 */
[----:B--2---:R-:W-:Y:S05]  /*66d0*/  @P0 BRA `(.L_x_2762) ;  /* 0x000000c000000947 */ /* 0x004fea0003800000 */
[----:B------:R-:W0:Y:S02]  /*66e0*/  QSPC.E.S P0, RZ, [R6] ;  /* 0x0000000006ff73aa */ /* 0x000e240000000500 */
[----:B0-----:R-:W-:Y:S05]  /*66f0*/  @!P0 BRA `(.L_x_2763) ;  /* 0x0000007000008947 */ /* 0x001fea0003800000 */
[----:B------:R-:W-:-:S05]  /*6700*/  LOP3.LUT R8, R6, 0xffffff, RZ, 0xc0, !PT ;  /* 0x00ffffff06087812 */ /* 0x000fca00078ec0ff */
.L_x_2764:
[----:B------:R-:W0:Y:S02]  /*6710*/  LDS R10, [R8] ;  /* 0x00000000080a7984 */ /* 0x000e240000000800 */
[----:B0-----:R-:W-:-:S06]  /*6720*/  HADD2 R11, R10, R5 ;  /* 0x000000050a0b7230 */ /* 0x001fcc0000000000 */
[----:B------:R-:W0:Y:S02]  /*6730*/  ATOMS.CAST.SPIN R11, [R8], R10, R11 ;  /* 0x0000000a080b738d */ /* 0x000e24000180000b */
[----:B0-----:R-:W-:-:S13]  /*6740*/  ISETP.EQ.U32.AND P0, PT, R11, 0x1, PT ;  /* 0x000000010b00780c */ /* 0x001fda0003f02070 */
[----:B------:R-:W-:Y:S05]  /*6750*/  @!P0 BRA `(.L_x_2764) ;  /* 0xffffffb000008947 */ /* 0x000fea000383ffff */
[----:B------:R-:W-:Y:S05]  /*6760*/  BRA `(.L_x_2762) ;  /* 0x0000003000007947 */ /* 0x000fea0003800000 */
.L_x_2763:
[----:B------:R-:W2:Y:S02]  /*6770*/  LD.E R5, [R6.64] ;  /* 0x0000000606057980 */ /* 0x000ea4000c101900 */
[----:B--2---:R-:W-:-:S05]  /*6780*/  IMAD.IADD R5, R8, 0x1, R5 ;  /* 0x0000000108057824 */ /* 0x004fca00078e0205 */
[----:B------:R0:W-:Y:S02]  /*6790*/  ST.E [R6.64], R5 ;  /* 0x0000000506007985 */ /* 0x0001e4000c101906 */
.L_x_2762:
[----:B------:R-:W-:Y:S05]  /*67a0*/  BSYNC B0 ;  /* 0x0000000000007941 */ /* 0x000fea0003800000 */
.L_x_2761:
[----:B------:R-:W2:Y:S01]  /*67b0*/  ATOM.E.ADD.F16x2.RN.STRONG.GPU P0, RZ, [R6.64+0x4], R13 ;  /* 0x0000040d06ff798a */ /* 0x000ea2000810e9c6 */
[----:B------:R-:W-:Y:S01]  /*67c0*/  BSSY B0, `(.L_x_2765) ;  /* 0x0000010000007945 */ /* 0x000fe20003800000 */
[----:B--2---:R-:W-:Y:S05]  /*67d0*/  @P0 BRA `(.L_x_2766) ;  /* 0x000000e000000947 */ /* 0x004fea0003800000 */
[----:B------:R-:W1:Y:S02]  /*67e0*/  QSPC.E.S P0, RZ, [R6+0x4] ;  /* 0x0000040006ff73aa */ /* 0x000e640000000500 */
[----:B-1----:R-:W-:Y:S05]  /*67f0*/  @!P0 BRA `(.L_x_2767) ;  /* 0x0000009000008947 */ /* 0x002fea0003800000 */
[----:B0-----:R-:W-:Y:S01]  /*6800*/  IADD3 R6, R6, 0x4, RZ ;  /* 0x0000000406067810 */ /* 0x001fe20007ffe0ff */
[----:B------:R-:W-:-:S03]  /*6810*/  IMAD.MOV.U32 R7, RZ, RZ, R4 ;  /* 0x000000ffff077224 */ /* 0x000fc600078e0004 */
[----:B------:R-:W-:-:S05]  /*6820*/  LOP3.LUT R6, R6, 0xffffff, RZ, 0xc0, !PT ;  /* 0x00ffffff06067812 */ /* 0x000fca00078ec0ff */
.L_x_2768:
[----:B------:R-:W0:Y:S02]  /*6830*/  LDS R4, [R6] ;  /* 0x0000000006047984 */ /* 0x000e240000000800 */
[----:B0-----:R-:W-:-:S10]  /*6840*/  HFMA2.MMA R5, R4, 1, 1, R7 ;  /* 0x3c003c0004057835 */ /* 0x001fd40000000007 */
[----:B------:R-:W0:Y:S02]  /*6850*/  ATOMS.CAST.SPIN R5, [R6], R4, R5 ;  /* 0x000000040605738d */ /* 0x000e240001800005 */
[----:B0-----:R-:W-:-:S13]  /*6860*/  ISETP.EQ.U32.AND P0, PT, R5, 0x1, PT ;  /* 0x000000010500780c */ /* 0x001fda0003f02070 */
[----:B------:R-:W-:Y:S05]  /*6870*/  @!P0 BRA `(.L_x_2768) ;  /* 0xffffffb000008947 */ /* 0x000fea000383ffff */
[----:B------:R-:W-:Y:S05]  /*6880*/  BRA `(.L_x_2766) ;  /* 0x0000003000007947 */ /* 0x000fea0003800000 */
.L_x_2767:
[----:B------:R-:W2:Y:S02]  /*6890*/  LD.E R4, [R6.64+0x4] ;  /* 0x0000040606047980 */ /* 0x000ea4000c101900 */
[----:B0-2---:R-:W-:-:S05]  /*68a0*/  IMAD.IADD R5, R13, 0x1, R4 ;  /* 0x000000010d057824 */ /* 0x005fca00078e0204 */
[----:B------:R0:W-:Y:S02]  /*68b0*/  ST.E [R6.64+0x4], R5 ;  /* 0x0000040506007985 */ /* 0x0001e4000c101906 */
.L_x_2766:
[----:B------:R-:W-:Y:S05]  /*68c0*/  BSYNC B0 ;  /* 0x0000000000007941 */ /* 0x000fea0003800000 */
.L_x_2765:
        /* <DEDUP_REMOVED lines=10> */
.L_x_2772:
[----:B------:R-:W0:Y:S02]  /*6970*/  LDS R6, [R0] ;  /* 0x0000000000067984 */ /* 0x000e240000000800 */
[----:B0-----:R-:W-:-:S06]  /*6980*/  HADD2 R7, R6, R3 ;  /* 0x0000000306077230 */ /* 0x001fcc0000000000 */
[----:B------:R-:W0:Y:S02]  /*6990*/  ATOMS.CAST.SPIN R7, [R0], R6, R7 ;  /* 0x000000060007738d */ /* 0x000e240001800007 */
[----:B0-----:R-:W-:-:S13]  /*69a0*/  ISETP.EQ.U32.AND P0, PT, R7, 0x1, PT ;  /* 0x000000010700780c */ /* 0x001fda0003f02070 */
[----:B------:R-:W-:Y:S05]  /*69b0*/  @!P0 BRA `(.L_x_2772) ;  /* 0xffffffb000008947 */ /* 0x000fea000383ffff */
[----:B------:R-:W-:Y:S05]  /*69c0*/  BRA `(.L_x_2770) ;  /* 0x0000003000007947 */ /* 0x000fea0003800000 */
.L_x_2771:
[----:B------:R-:W2:Y:S02]  /*69d0*/  LD.E R0, [R4.64] ;  /* 0x0000000604007980 */ /* 0x000ea4000c101900 */
[----:B--2---:R-:W-:-:S05]  /*69e0*/  IMAD.IADD R3, R3, 0x1, R0 ;  /* 0x0000000103037824 */ /* 0x004fca00078e0200 */
[----:B------:R0:W-:Y:S02]  /*69f0*/  ST.E [R4.64], R3 ;  /* 0x0000000304007985 */ /* 0x0001e4000c101906 */
.L_x_2770:
[----:B------:R-:W-:Y:S05]  /*6a00*/  BSYNC B0 ;  /* 0x0000000000007941 */ /* 0x000fea0003800000 */
.L_x_2769:
[----:B------:R-:W2:Y:S02]  /*6a10*/  ATOM.E.ADD.F16x2.RN.STRONG.GPU P0, RZ, [R4.64+0x4], R2 ;  /* 0x0000040204ff798a */ /* 0x000ea4000810e9c6 */
[----:B--2---:R-:W-:Y:S05]  /*6a20*/  @P0 EXIT ;  /* 0x000000000000094d */ /* 0x004fea0003800000 */
[----:B------:R-:W1:Y:S02]  /*6a30*/  QSPC.E.S P0, RZ, [R4+0x4] ;  /* 0x0000040004ff73aa */ /* 0x000e640000000500 */
[----:B-1----:R-:W-:Y:S05]  /*6a40*/  @!P0 BRA `(.L_x_2773) ;  /* 0x0000009000008947 */ /* 0x002fea0003800000 */
[----:B0-----:R-:W-:Y:S01]  /*6a50*/  IADD3 R4, R4, 0x4, RZ ;  /* 0x0000000404047810 */ /* 0x001fe20007ffe0ff */
[----:B------:R-:W-:-:S03]  /*6a60*/  IMAD.MOV.U32 R5, RZ, RZ, R2 ;  /* 0x000000ffff057224 */ /* 0x000fc600078e0002 */
[----:B------:R-:W-:-:S05]  /*6a70*/  LOP3.LUT R4, R4, 0xffffff, RZ, 0xc0, !PT ;  /* 0x00ffffff04047812 */ /* 0x000fca00078ec0ff */
.L_x_2774:
[----:B------:R-:W0:Y:S02]  /*6a80*/  LDS R2, [R4] ;  /* 0x0000000004027984 */ /* 0x000e240000000800 */
[----:B0-----:R-:W-:-:S10]  /*6a90*/  HFMA2.MMA R3, R2, 1, 1, R5 ;  /* 0x3c003c0002037835 */ /* 0x001fd40000000005 */
[----:B------:R-:W0:Y:S02]  /*6aa0*/  ATOMS.CAST.SPIN R3, [R4], R2, R3 ;  /* 0x000000020403738d */ /* 0x000e240001800003 */
[----:B0-----:R-:W-:-:S13]  /*6ab0*/  ISETP.EQ.U32.AND P0, PT, R3, 0x1, PT ;  /* 0x000000010300780c */ /* 0x001fda0003f02070 */
[----:B------:R-:W-:Y:S05]  /*6ac0*/  @!P0 BRA `(.L_x_2774) ;  /* 0xffffffb000008947 */ /* 0x000fea000383ffff */
[----:B------:R-:W-:Y:S05]  /*6ad0*/  EXIT ;  /* 0x000000000000794d */ /* 0x000fea0003800000 */
.L_x_2773:
[----:B------:R-:W2:Y:S02]  /*6ae0*/  LD.E R0, [R4.64+0x4] ;  /* 0x0000040604007980 */ /* 0x000ea4000c101900 */
[----:B0-2---:R-:W-:-:S05]  /*6af0*/  IMAD.IADD R3, R2, 0x1, R0 ;  /* 0x0000000102037824 */ /* 0x005fca00078e0200 */
[----:B------:R-:W-:Y:S01]  /*6b00*/  ST.E [R4.64+0x4], R3 ;  /* 0x0000040304007985 */ /* 0x000fe2000c101906 */
[----:B------:R-:W-:Y:S05]  /*6b10*/  EXIT ;  /* 0x000000000000794d */ /* 0x000fea0003800000 */
.L_x_2775:
        /* <DEDUP_REMOVED lines=14> */
.L_x_3315:


//--------------------- .text._Z23gemm_half_q_half_kernelILi2ELi14ELb1ELb0ELi32EEvPK6__halfPKjS4_S2_PS0_iiiiPKtS7_iiiiiibS2_i --------------------------
	.section	.text._Z23gemm_half_q_half_kernelILi2ELi14ELb1ELb0ELi32EEvPK6__halfPKjS4_S2_PS0_iiiiPKtS7_iiiiiibS2_i,"ax",@progbits
	.sectioninfo	@"SHI_REGISTERS=95"
	.align	128
        .global         _Z23gemm_half_q_half_kernelILi2ELi14ELb1ELb0ELi32EEvPK6__halfPKjS4_S2_PS0_iiiiPKtS7_iiiiiibS2_i
        .type           _Z23gemm_half_q_half_kernelILi2ELi14ELb1ELb0ELi32EEvPK6__halfPKjS4_S2_PS0_iiiiPKtS7_iiiiiibS2_i,@function
        .size           _Z23gemm_half_q_half_kernelILi2ELi14ELb1ELb0ELi32EEvPK6__halfPKjS4_S2_PS0_iiiiPKtS7_iiiiiibS2_i,(.L_x_3316 - _Z23gemm_half_q_half_kernelILi2ELi14ELb1ELb0ELi32EEvPK6__halfPKjS4_S2_PS0_iiiiPKtS7_iiiiiibS2_i)
        .other          _Z23gemm_half_q_half_kernelILi2ELi14ELb1ELb0ELi32EEvPK6__halfPKjS4_S2_PS0_iiiiPKtS7_iiiiiibS2_i,@"STO_CUDA_ENTRY STV_DEFAULT"
_Z23gemm_half_q_half_kernelILi2ELi14ELb1ELb0ELi32EEvPK6__halfPKjS4_S2_PS0_iiiiPKtS7_iiiiiibS2_i:
.text._Z23gemm_half_q_half_kernelILi2ELi14ELb1ELb0ELi32EEvPK6__halfPKjS4_S2_PS0_iiiiPKtS7_iiiiiibS2_i:
        /* <DEDUP_REMOVED lines=24> */
.L_x_2776:
        /* <DEDUP_REMOVED lines=33> */
.L_x_2781:
        /* <DEDUP_REMOVED lines=17> */
.L_x_2780:
        /* <DEDUP_REMOVED lines=17> */
.L_x_2779:
        /* <DEDUP_REMOVED lines=13> */
.L_x_2783:
        /* <DEDUP_REMOVED lines=17> */
.L_x_2782:
        /* <DEDUP_REMOVED lines=15> */
.L_x_2778:
[----:B------:R-:W-:Y:S05]  /*0880*/  BSYNC B0 ;  /* 0x0000000000007941 */ /* 0x000fea0003800000 */
.L_x_2777:
        /* <DEDUP_REMOVED lines=18> */
.L_x_2786:
        /* <DEDUP_REMOVED lines=11> */
.L_x_2785:
        /* <DEDUP_REMOVED lines=10> */
.L_x_2784:
        /* <DEDUP_REMOVED lines=66> */
.L_x_2788:
        /* <DEDUP_REMOVED lines=41> */
.L_x_2787:
        /* <DEDUP_REMOVED lines=17> */
.L_x_2798:
        /* <DEDUP_REMOVED lines=12> */
[----:B--2---:R-:W-:Y:S02]  /*1380*/  LOP3.LUT R36, R25, 0xf000f0, RZ, 0xc0, !PT ;  /* 0x00f000f019247812 */ /* 0x004fe400078ec0ff */
[C---:B------:R-:W-:Y:S02]  /*1390*/  LOP3.LUT R33, R24.reuse, 0xf000f, RZ, 0xc0, !PT ;  /* 0x000f000f18217812 */ /* 0x040fe400078ec0ff */
        /* <DEDUP_REMOVED lines=59> */
[----:B------:R-:W-:Y:S02]  /*1750*/  HADD2.F32 R58, -RZ, R40.H1_H1 ;  /* 0x30000028ff3a7230 */ /* 0x000fe40000004100 */
[--C-:B0-----:R-:W-:Y:S02]  /*1760*/  HADD2.F32 R49, -RZ, R26.reuse.H0_H0 ;  /* 0x2000001aff317230 */ /* 0x101fe40000004100 */
[----:B------:R-:W-:-:S02]  /*1770*/  HADD2.F32 R50, -RZ, R26.H1_H1 ;  /* 0x3000001aff327230 */ /* 0x000fc40000004100 */
        /* <DEDUP_REMOVED lines=75> */
.L_x_2791:
        /* <DEDUP_REMOVED lines=87> */
.L_x_2792:
[C---:B-----5:R-:W-:Y:S02]  /*21a0*/  LOP3.LUT R24, R12.reuse, 0xf000f, RZ, 0xc0, !PT ;  /* 0x000f000f0c187812 */ /* 0x060fe400078ec0ff */
[----:B------:R-:W-:Y:S02]  /*21b0*/  LOP3.LUT R25, R12, 0xf000f0, RZ, 0xc0, !PT ;  /* 0x00f000f00c197812 */ /* 0x000fe400078ec0ff */
[----:B------:R-:W-:Y:S02]  /*21c0*/  SHF.R.U32.HI R12, RZ, 0x8, R12 ;  /* 0x00000008ff0c7819 */ /* 0x000fe4000001160c */
[----:B------:R-:W-:Y:S02]  /*21d0*/  SHF.R.U32.HI R33, RZ, 0x8, R13 ;  /* 0x00000008ff217819 */ /* 0x000fe4000001160d */
[C---:B------:R-:W-:Y:S02]  /*21e0*/  LOP3.LUT R34, R14.reuse, 0xf000f, RZ, 0xc0, !PT ;  /* 0x000f000f0e227812 */ /* 0x040fe400078ec0ff */
[----:B------:R-:W-:-:S02]  /*21f0*/  LOP3.LUT R35, R14, 0xf000f0, RZ, 0xc0, !PT ;  /* 0x00f000f00e237812 */ /* 0x000fc400078ec0ff */
[C---:B------:R-:W-:Y:S02]  /*2200*/  LOP3.LUT R26, R13.reuse, 0xf000f, RZ, 0xc0, !PT ;  /* 0x000f000f0d1a7812 */ /* 0x040fe400078ec0ff */
[----:B------:R-:W-:Y:S02]  /*2210*/  SHF.R.U32.HI R14, RZ, 0x8, R14 ;  /* 0x00000008ff0e7819 */ /* 0x000fe4000001160e */
[----:B------:R-:W-:Y:S02]  /*2220*/  SHF.R.U32.HI R39, RZ, 0x8, R15 ;  /* 0x00000008ff277819 */ /* 0x000fe4000001160f */
[----:B------:R-:W-:Y:S02]  /*2230*/  LOP3.LUT R27, R13, 0xf000f0, RZ, 0xc0, !PT ;  /* 0x00f000f00d1b7812 */ /* 0x000fe400078ec0ff */
[C---:B------:R-:W-:Y:S02]  /*2240*/  LOP3.LUT R37, R15.reuse, 0xf000f, RZ, 0xc0, !PT ;  /* 0x000f000f0f257812 */ /* 0x040fe400078ec0ff */
[----:B------:R-:W-:-:S02]  /*2250*/  LOP3.LUT R38, R15, 0xf000f0, RZ, 0xc0, !PT ;  /* 0x00f000f00f267812 */ /* 0x000fc400078ec0ff */
[----:B------:R-:W-:Y:S02]  /*2260*/  LOP3.LUT R15, R24, 0x64006400, RZ, 0xfc, !PT ;  /* 0x64006400180f7812 */ /* 0x000fe400078efcff */
[----:B------:R-:W-:Y:S02]  /*2270*/  LOP3.LUT R25, R25, 0x64006400, RZ, 0xfc, !PT ;  /* 0x6400640019197812 */ /* 0x000fe400078efcff */
[C---:B------:R-:W-:Y:S01]  /*2280*/  LOP3.LUT R13, R12.reuse, 0xf000f, RZ, 0xc0, !PT ;  /* 0x000f000f0c0d7812 */ /* 0x040fe200078ec0ff */
[----:B------:R-:W-:Y:S01]  /*2290*/  HADD2 R15, R15, -1032, -1032 ;  /* 0xe408e4080f0f7430 */ /* 0x000fe20000000000 */
[----:B------:R-:W-:Y:S02]  /*22a0*/  LOP3.LUT R24, R33, 0xf000f, RZ, 0xc0, !PT ;  /* 0x000f000f21187812 */ /* 0x000fe400078ec0ff */
[----:B------:R-:W-:Y:S02]  /*22b0*/  LOP3.LUT R12, R12, 0xf000f0, RZ, 0xc0, !PT ;  /* 0x00f000f00c0c7812 */ /* 0x000fe400078ec0ff */
        /* <DEDUP_REMOVED lines=56> */
[--C-:B------:R-:W-:Y:S01]  /*2640*/  HADD2.F32 R50, -RZ, R33.reuse.H1_H1 ;  /* 0x30000021ff327230 */ /* 0x100fe20000004100 */
        /* <DEDUP_REMOVED lines=65> */
.L_x_2793:
        /* <DEDUP_REMOVED lines=11> */
[--C-:B------:R-:W-:Y:S01]  /*2b10*/  HADD2.F32 R48, -RZ, R45.reuse.H0_H0 ;  /* 0x2000002dff307230 */ /* 0x100fe20000004100 */
[-C--:B------:R-:W-:Y:S01]  /*2b20*/  FFMA.FTZ R15, R47, R46.reuse, RZ ;  /* 0x0000002e2f0f7223 */ /* 0x080fe200000100ff */
[----:B------:R-:W-:Y:S01]  /*2b30*/  HADD2.F32 R45, -RZ, R45.H1_H1 ;  /* 0x3000002dff2d7230 */ /* 0x000fe20000004100 */
[----:B------:R-:W-:Y:S02]  /*2b40*/  FFMA.FTZ R25, R49, R46, RZ ;  /* 0x0000002e31197223 */ /* 0x000fe400000100ff */
[----:B------:R-:W-:Y:S01]  /*2b50*/  FFMA.FTZ R15, R50, R44, R15 ;  /* 0x0000002c320f7223 */ /* 0x000fe2000001000f */
[----:B------:R-:W-:Y:S01]  /*2b60*/  HADD2.F32 R50, -RZ, R34.H1_H1 ;  /* 0x30000022ff327230 */ /* 0x000fe20000004100 */
[-C--:B------:R-:W-:Y:S01]  /*2b70*/  FFMA.FTZ R47, R53, R46.reuse, RZ ;  /* 0x0000002e352f7223 */ /* 0x080fe200000100ff */
[----:B------:R-:W-:Y:S01]  /*2b80*/  HADD2.F32 R34, -RZ, R24.H0_H0 ;  /* 0x20000018ff227230 */ /* 0x000fe20000004100 */
[----:B------:R-:W-:Y:S01]  /*2b90*/  FFMA.FTZ R49, R55, R46, RZ ;  /* 0x0000002e37317223 */ /* 0x000fe200000100ff */
[----:B------:R-:W-:Y:S01]  /*2ba0*/  HADD2.F32 R46, -RZ, R27.H1_H1 ;  /* 0x3000001bff2e7230 */ /* 0x000fe20000004100 */
[----:B------:R-:W-:Y:S01]  /*2bb0*/  FFMA.FTZ R25, R51, R44, R25 ;  /* 0x0000002c33197223 */ /* 0x000fe20000010019 */
[----:B------:R-:W-:Y:S01]  /*2bc0*/  HADD2.F32 R27, -RZ, R26.H0_H0 ;  /* 0x2000001aff1b7230 */ /* 0x000fe20000004100 */
[----:B------:R-:W-:Y:S01]  /*2bd0*/  FFMA.FTZ R34, R34, R48, R15 ;  /* 0x0000003022227223 */ /* 0x000fe2000001000f */
[----:B------:R-:W-:Y:S01]  /*2be0*/  HADD2.F32 R15, -RZ, R24.H1_H1 ;  /* 0x30000018ff0f7230 */ /* 0x000fe20000004100 */
        /* <DEDUP_REMOVED lines=62> */
.L_x_2794:
[----:B------:R-:W-:Y:S02]  /*2fd0*/  LOP3.LUT R24, R17, 0xf000f0, RZ, 0xc0, !PT ;  /* 0x00f000f011187812 */ /* 0x000fe400078ec0ff */
[----:B------:R-:W-:Y:S02]  /*2fe0*/  SHF.R.U32.HI R25, RZ, 0x8, R17 ;  /* 0x00000008ff197819 */ /* 0x000fe40000011611 */
[----:B------:R-:W-:Y:S02]  /*2ff0*/  SHF.R.U32.HI R33, RZ, 0x8, R18 ;  /* 0x00000008ff217819 */ /* 0x000fe40000011612 */
[C---:B------:R-:W-:Y:S02]  /*3000*/  LOP3.LUT R35, R19.reuse, 0xf000f, RZ, 0xc0, !PT ;  /* 0x000f000f13237812 */ /* 0x040fe400078ec0ff */
[----:B------:R-:W-:Y:S02]  /*3010*/  LOP3.LUT R37, R19, 0xf000f0, RZ, 0xc0, !PT ;  /* 0x00f000f013257812 */ /* 0x000fe400078ec0ff */
[----:B------:R-:W-:-:S02]  /*3020*/  SHF.R.U32.HI R38, RZ, 0x8, R19 ;  /* 0x00000008ff267819 */ /* 0x000fc40000011613 */
        /* <DEDUP_REMOVED lines=8> */
[C---:B------:R-:W-:Y:S02]  /*30b0*/  LOP3.LUT R34, R33.reuse, 0xf000f, RZ, 0xc0, !PT ;  /* 0x000f000f21227812 */ /* 0x040fe400078ec0ff */
        /* <DEDUP_REMOVED lines=31> */
[C---:B------:R-:W-:Y:S01]  /*32b0*/  LOP3.LUT R14, R20.reuse, 0xf000f, RZ, 0xc0, !PT ;  /* 0x000f000f140e7812 */ /* 0x040fe200078ec0ff */
[----:B------:R-:W-:Y:S01]  /*32c0*/  HFMA2 R27, R41, R0.H0_H0, -72, -72 ;  /* 0xd480d480291b7431 */ /* 0x000fe20000040000 */
[----:B------:R-:W-:Y:S01]  /*32d0*/  LOP3.LUT R15, R20, 0xf000f0, RZ, 0xc0, !PT ;  /* 0x00f000f0140f7812 */ /* 0x000fe200078ec0ff */
[----:B------:R-:W-:-:S02]  /*32e0*/  HADD2 R33, R12, -1032, -1032 ;  /* 0xe408e4080c217430 */ /* 0x000fc40000000000 */
        /* <DEDUP_REMOVED lines=90> */
.L_x_2795:
        /* <DEDUP_REMOVED lines=87> */
.L_x_2796:
        /* <DEDUP_REMOVED lines=137> */
.L_x_2797:
        /* <DEDUP_REMOVED lines=87> */
.L_x_2790:
[----:B------:R-:W-:Y:S01]  /*4c00*/  IADD3 R88, R88, 0x20, RZ ;  /* 0x0000002058587810 */ /* 0x000fe20007ffe0ff */
[----:B------:R-:W-:Y:S01]  /*4c10*/  IMAD.MOV.U32 R13, RZ, RZ, c[0x0][0x18c] ;  /* 0x00006300ff0d7624 */ /* 0x000fe200078e00ff */
[----:B------:R-:W-:Y:S02]  /*4c20*/  UIADD3 UR4, UR4, 0x40, URZ ;  /* 0x0000004004047890 */ /* 0x000fe4000fffe03f */
[C---:B------:R-:W-:Y:S01]  /*4c30*/  ISETP.GE.AND P2, PT, R88.reuse, c[0x0][0x1b4], PT ;  /* 0x00006d0058007a0c */ /* 0x040fe20003f46270 */
[----:B------:R-:W-:Y:S01]  /*4c40*/  IMAD.WIDE R10, R13, 0x10, R10 ;  /* 0x000000100d0a7825 */ /* 0x000fe200078e020a */
[----:B------:R-:W-:-:S13]  /*4c50*/  ISETP.LT.AND P3, PT, R88, R89, PT ;  /* 0x000000595800720c */ /* 0x000fda0003f61270 */
[----:B------:R-:W-:Y:S05]  /*4c60*/  @!P2 BRA P3, `(.L_x_2798) ;  /* 0xffffc6500000a947 */ /* 0x000fea000183ffff */
.L_x_2789:
[----:B------:R-:W-:-:S04]  /*4c70*/  ISETP.GE.AND P0, PT, R88, R89, PT ;  /* 0x000000595800720c */ /* 0x000fc80003f06270 */
[----:B------:R-:W-:-:S13]  /*4c80*/  ISETP.GE.OR P0, PT, R88, c[0x0][0x1b8], P0 ;  /* 0x00006e0058007a0c */ /* 0x000fda0000706670 */
[----:B------:R-:W-:Y:S05]  /*4c90*/  @P0 BRA `(.L_x_2799) ;  /* 0x0000194000000947 */ /* 0x000fea0003800000 */
[----:B------:R-:W-:-:S04]  /*4ca0*/  PRMT R0, R87, 0x9910, RZ ;  /* 0x0000991057007816 */ /* 0x000fc800000000ff */
[----:B------:R-:W-:-:S04]  /*4cb0*/  ISETP.NE.AND P0, PT, R0, RZ, PT ;  /* 0x000000ff0000720c */ /* 0x000fc80003f05270 */
[----:B------:R-:W-:Y:S02]  /*4cc0*/  ISETP.LT.OR P0, PT, R28, 0x2, !P0 ;  /* 0x000000021c00780c */ /* 0x000fe40004701670 */
.L_x_2802:
        /* <DEDUP_REMOVED lines=9> */
[--C-:B-----5:R-:W-:Y:S01]  /*4d60*/  SHF.R.U32.HI R25, RZ, 0xf, R22.reuse ;  /* 0x0000000fff197819 */ /* 0x120fe20000011616 */
[----:B------:R-:W-:Y:S01]  /*4d70*/  IMAD.MOV.U32 R32, RZ, RZ, 0x3000 ;  /* 0x00003000ff207424 */ /* 0x000fe200078e00ff */
[----:B0-----:R-:W-:Y:S01]  /*4d80*/  LOP3.LUT R10, R22, 0x380038, RZ, 0xc0, !PT ;  /* 0x00380038160a7812 */ /* 0x001fe200078ec0ff */
[----:B------:R-:W-:Y:S01]  /*4d90*/  IMAD.MOV.U32 R40, RZ, RZ, 0x2400 ;  /* 0x00002400ff287424 */ /* 0x000fe200078e00ff */
[----:B------:R-:W-:-:S02]  /*4da0*/  SHF.R.U32.HI R30, RZ, 0x6, R22 ;  /* 0x00000006ff1e7819 */ /* 0x000fc40000011616 */
[----:B------:R-:W-:Y:S02]  /*4db0*/  LOP3.LUT R72, R22, 0x70007, RZ, 0xc0, !PT ;  /* 0x0007000716487812 */ /* 0x000fe400078ec0ff */
[--C-:B------:R-:W-:Y:S02]  /*4dc0*/  SHF.R.U32.HI R24, RZ, 0xf, R20.reuse ;  /* 0x0000000fff187819 */ /* 0x100fe40000011614 */
        /* <DEDUP_REMOVED lines=16> */
[----:B------:R-:W-:Y:S02]  /*4ed0*/  LOP3.LUT R22, R22, 0x10001, RZ, 0xc0, !PT ;  /* 0x0001000116167812 */ /* 0x000fe400078ec0ff */
[C---:B------:R-:W-:Y:S02]  /*4ee0*/  LOP3.LUT R0, R23.reuse, 0x380038, RZ, 0xc0, !PT ;  /* 0x0038003817007812 */ /* 0x040fe400078ec0ff */
[----:B------:R-:W-:Y:S02]  /*4ef0*/  SHF.R.U32.HI R31, RZ, 0x6, R23 ;  /* 0x00000006ff1f7819 */ /* 0x000fe40000011617 */
[----:B------:R-:W-:Y:S02]  /*4f00*/  LOP3.LUT R71, R23, 0x70007, RZ, 0xc0, !PT ;  /* 0x0007000717477812 */ /* 0x000fe400078ec0ff */
[----:B------:R-:W-:Y:S02]  /*4f10*/  SHF.R.U32.HI R23, RZ, 0xe, R17 ;  /* 0x0000000eff177819 */ /* 0x000fe40000011611 */
[----:B------:R-:W-:-:S02]  /*4f20*/  LOP3.LUT R35, R17, 0x380038, RZ, 0xc0, !PT ;  /* 0x0038003811237812 */ /* 0x000fc400078ec0ff */
[----:B------:R-:W-:Y:S02]  /*4f30*/  SHF.R.U32.HI R42, RZ, 0x6, R17 ;  /* 0x00000006ff2a7819 */ /* 0x000fe40000011611 */
[----:B------:R-:W-:Y:S02]  /*4f40*/  LOP3.LUT R67, R17, 0x70007, RZ, 0xc0, !PT ;  /* 0x0007000711437812 */ /* 0x000fe400078ec0ff */
[C---:B------:R-:W-:Y:S02]  /*4f50*/  LOP3.LUT R36, R18.reuse, 0x380038, RZ, 0xc0, !PT ;  /* 0x0038003812247812 */ /* 0x040fe400078ec0ff */
[----:B------:R-:W-:Y:S02]  /*4f60*/  SHF.R.U32.HI R43, RZ, 0x6, R18 ;  /* 0x00000006ff2b7819 */ /* 0x000fe40000011612 */
[----:B------:R-:W-:Y:S02]  /*4f70*/  LOP3.LUT R68, R18, 0x70007, RZ, 0xc0, !PT ;  /* 0x0007000712447812 */ /* 0x000fe400078ec0ff */
[----:B------:R-:W-:-:S02]  /*4f80*/  LOP3.LUT R21, R24, 0x20002, R21, 0xf8, !PT ;  /* 0x0002000218157812 */ /* 0x000fc400078ef815 */
[----:B------:R-:W-:Y:S02]  /*4f90*/  PRMT R18, R86, 0x9910, RZ ;  /* 0x0000991056127816 */ /* 0x000fe400000000ff */
[----:B------:R-:W-:Y:S02]  /*4fa0*/  LOP3.LUT R20, R20, 0x10001, RZ, 0xc0, !PT ;  /* 0x0001000114147812 */ /* 0x000fe400078ec0ff */
[----:B------:R-:W-:Y:S02]  /*4fb0*/  LOP3.LUT R17, R25, 0x20002, R16, 0xf8, !PT ;  /* 0x0002000219117812 */ /* 0x000fe400078ef810 */
[----:B------:R-:W-:Y:S02]  /*4fc0*/  LOP3.LUT R52, R22, 0x20002, R27, 0xf8, !PT ;  /* 0x0002000216347812 */ /* 0x000fe400078ef81b */
[----:B------:R-:W-:Y:S02]  /*4fd0*/  LOP3.LUT R20, R20, 0x20002, R23, 0xf8, !PT ;  /* 0x0002000214147812 */ /* 0x000fe400078ef817 */
[----:B------:R-:W-:-:S02]  /*4fe0*/  ISETP.NE.AND P2, PT, R18, RZ, PT ;  /* 0x000000ff1200720c */ /* 0x000fc40003f45270 */
[----:B------:R-:W-:Y:S02]  /*4ff0*/  LOP3.LUT R77, R10, 0x64006400, RZ, 0xfc, !PT ;  /* 0x640064000a4d7812 */ /* 0x000fe400078efcff */
[----:B------:R-:W-:Y:S02]  /*5000*/  LOP3.LUT R59, R0, 0x64006400, RZ, 0xfc, !PT ;  /* 0x64006400003b7812 */ /* 0x000fe400078efcff */
[----:B------:R-:W-:Y:S01]  /*5010*/  LOP3.LUT R37, R19, 0x380038, RZ, 0xc0, !PT ;  /* 0x0038003813257812 */ /* 0x000fe200078ec0ff */
[-C--:B------:R-:W-:Y:S01]  /*5020*/  HFMA2 R77, R77, R32.reuse.H0_H0, -132, -132 ;  /* 0xd820d8204d4d7431 */ /* 0x080fe20000040020 */
[----:B------:R-:W-:Y:S01]  /*5030*/  SHF.R.U32.HI R48, RZ, 0x6, R19 ;  /* 0x00000006ff307819 */ /* 0x000fe20000011613 */
        /* <DEDUP_REMOVED lines=261> */
.L_x_2801:
        /* <DEDUP_REMOVED lines=79> */
.L_x_2800:
[----:B------:R-:W-:Y:S01]  /*6580*/  IADD3 R88, R88, 0x20, RZ ;  /* 0x0000002058587810 */ /* 0x000fe20007ffe0ff */
[----:B------:R-:W-:Y:S01]  /*6590*/  UIADD3 UR4, UR4, 0x40, URZ ;  /* 0x0000004004047890 */ /* 0x000fe2000fffe03f */
[----:B0-----:R-:W-:Y:S02]  /*65a0*/  IMAD.WIDE R10, R85, 0x4, R90 ;  /* 0x00000004550a7825 */ /* 0x001fe400078e025a */
[C---:B------:R-:W-:Y:S02]  /*65b0*/  ISETP.GE.AND P2, PT, R88.reuse, c[0x0][0x1b8], PT ;  /* 0x00006e0058007a0c */ /* 0x040fe40003f46270 */
[----:B------:R-:W-:-:S13]  /*65c0*/  ISETP.LT.AND P3, PT, R88, R89, PT ;  /* 0x000000595800720c */ /* 0x000fda0003f61270 */
[----:B------:R-:W-:Y:S05]  /*65d0*/  @!P2 BRA P3, `(.L_x_2802) ;  /* 0xffffe6f00000a947 */ /* 0x000fea000183ffff */
.L_x_2799:
[----:B------:R-:W-:-:S04]  /*65e0*/  ISETP.GE.AND P0, PT, R88, R89, PT ;  /* 0x000000595800720c */ /* 0x000fc80003f06270 */
[----:B------:R-:W-:-:S13]  /*65f0*/  ISETP.GE.OR P0, PT, R88, c[0x0][0x1bc], P0 ;  /* 0x00006f0058007a0c */ /* 0x000fda0000706670 */
[----:B------:R-:W-:Y:S05]  /*6600*/  @P0 BRA `(.L_x_2803) ;  /* 0x00000d8000000947 */ /* 0x000fea0003800000 */
[----:B------:R-:W0:Y:S01]  /*6610*/  S2R R0, SR_CTAID.Y ;  /* 0x0000000000007919 */ /* 0x000e220000002600 */
[----:B------:R-:W-:Y:S01]  /*6620*/  IMAD.MOV.U32 R13, RZ, RZ, -0x2 ;  /* 0xfffffffeff0d7424 */ /* 0x000fe200078e00ff */
[----:B------:R-:W-:Y:S01]  /*6630*/  PRMT R12, R87, 0x9910, RZ ;  /* 0x00009910570c7816 */ /* 0x000fe200000000ff */
[----:B-----5:R-:W-:-:S03]  /*6640*/  IMAD.MOV.U32 R21, RZ, RZ, c[0x0][0x18c] ;  /* 0x00006300ff157624 */ /* 0x020fc600078e00ff */
[----:B------:R-:W-:Y:S01]  /*6650*/  ISETP.NE.AND P0, PT, R12, RZ, PT ;  /* 0x000000ff0c00720c */ /* 0x000fe20003f05270 */
[----:B0-----:R-:W-:-:S05]  /*6660*/  IMAD R0, R0, R13, c[0x0][0x188] ;  /* 0x0000620000007624 */ /* 0x001fca00078e020d */
[----:B------:R-:W-:Y:S02]  /*6670*/  ISETP.LT.OR P0, PT, R0, 0x2, !P0 ;  /* 0x000000020000780c */ /* 0x000fe40004701670 */
[----:B------:R-:W-:-:S04]  /*6680*/  SHF.R.S32.HI R0, RZ, 0x1f, R21 ;  /* 0x0000001fff007819 */ /* 0x000fc80000011415 */
[----:B------:R-:W-:Y:S02]  /*6690*/  SHF.L.U64.HI R0, R21, 0x2, R0 ;  /* 0x0000000215007819 */ /* 0x000fe40000010200 */
.L_x_2806:
[----:B------:R-:W-:Y:S05]  /*66a0*/  @!P1 BRA `(.L_x_2804) ;  /* 0x00000c7000009947 */ /* 0x000fea0003800000 */
[----:B------:R-:W2:Y:S01]  /*66b0*/  LDG.E.128.CONSTANT R12, [R10.64] ;  /* 0x000000060a0c7981 */ /* 0x000ea2000c1e9d00 */
[----:B------:R-:W-:Y:S01]  /*66c0*/  IMAD.MOV.U32 R18, RZ, RZ, 0x2400 ;  /* 0x00002400ff127424 */ /* 0x000fe200078e00ff */
[----:B------:R-:W-:Y:S01]  /*66d0*/  PRMT R16, R86, 0x9910, RZ ;  /* 0x0000991056107816 */ /* 0x000fe200000000ff */
[----:B------:R-:W-:Y:S02]  /*66e0*/  IMAD.MOV.U32 R17, RZ, RZ, 0x3400 ;  /* 0x00003400ff117424 */ /* 0x000fe400078e00ff */
[----:B------:R-:W-:Y:S01]  /*66f0*/  IMAD.MOV.U32 R36, RZ, RZ, 0x2c00 ;  /* 0x00002c00ff247424 */ /* 0x000fe200078e00ff */
[----:B------:R-:W-:Y:S02]  /*6700*/  PRMT R6, R6, 0x5410, R18 ;  /* 0x0000541006067816 */ /* 0x000fe40000000012 */
[----:B------:R-:W-:Y:S02]  /*6710*/  ISETP.NE.AND P2, PT, R16, RZ, PT ;  /* 0x000000ff1000720c */ /* 0x000fe40003f45270 */
[----:B------:R-:W-:-:S02]  /*6720*/  PRMT R7, R7, 0x5410, R17 ;  /* 0x0000541007077816 */ /* 0x000fc40000000011 */
[C---:B--2---:R-:W-:Y:S02]  /*6730*/  LOP3.LUT R22, R13.reuse, 0xc000c, RZ, 0xc0, !PT ;  /* 0x000c000c0d167812 */ /* 0x044fe400078ec0ff */
[----:B------:R-:W-:Y:S02]  /*6740*/  SHF.R.U32.HI R16, RZ, 0x8, R13 ;  /* 0x00000008ff107819 */ /* 0x000fe4000001160d */
[C---:B------:R-:W-:Y:S02]  /*6750*/  LOP3.LUT R30, R13.reuse, 0x300030, RZ, 0xc0, !PT ;  /* 0x003000300d1e7812 */ /* 0x040fe400078ec0ff */
[C---:B------:R-:W-:Y:S02]  /*6760*/  LOP3.LUT R38, R13.reuse, 0xc000c0, RZ, 0xc0, !PT ;  /* 0x00c000c00d267812 */ /* 0x040fe400078ec0ff */
[----:B------:R-:W-:Y:S02]  /*6770*/  LOP3.LUT R18, R13, 0x30003, RZ, 0xc0, !PT ;  /* 0x000300030d127812 */ /* 0x000fe400078ec0ff */
[----:B------:R-:W-:-:S02]  /*6780*/  LOP3.LUT R20, R12, 0xc000c, RZ, 0xc0, !PT ;  /* 0x000c000c0c147812 */ /* 0x000fc400078ec0ff */
[----:B------:R-:W-:Y:S02]  /*6790*/  SHF.R.U32.HI R17, RZ, 0x8, R12 ;  /* 0x00000008ff117819 */ /* 0x000fe4000001160c */
[C---:B------:R-:W-:Y:S02]  /*67a0*/  LOP3.LUT R29, R12.reuse, 0x300030, RZ, 0xc0, !PT ;  /* 0x003000300c1d7812 */ /* 0x040fe400078ec0ff */
[C---:B------:R-:W-:Y:S02]  /*67b0*/  LOP3.LUT R37, R12.reuse, 0xc000c0, RZ, 0xc0, !PT ;  /* 0x00c000c00c257812 */ /* 0x040fe400078ec0ff */
        /* <DEDUP_REMOVED lines=136> */
.L_x_2805:
        /* <DEDUP_REMOVED lines=46> */
.L_x_2804:
[----:B------:R-:W-:Y:S01]  /*7320*/  IADD3 R88, R88, 0x10, RZ ;  /* 0x0000001058587810 */ /* 0x000fe20007ffe0ff */
[----:B------:R-:W-:Y:S01]  /*7330*/  UIADD3 UR4, UR4, 0x20, URZ ;  /* 0x0000002004047890 */ /* 0x000fe2000fffe03f */
[----:B------:R-:W-:Y:S02]  /*7340*/  LEA R10, P3, R21, R10, 0x2 ;  /* 0x0000000a150a7211 */ /* 0x000fe400078610ff */
[C---:B------:R-:W-:Y:S02]  /*7350*/  ISETP.GE.AND P2, PT, R88.reuse, c[0x0][0x1bc], PT ;  /* 0x00006f0058007a0c */ /* 0x040fe40003f46270 */
[----:B------:R-:W-:Y:S01]  /*7360*/  ISETP.LT.AND P4, PT, R88, R89, PT ;  /* 0x000000595800720c */ /* 0x000fe20003f81270 */
[----:B------:R-:W-:-:S12]  /*7370*/  IMAD.X R11, R11, 0x1, R0, P3 ;  /* 0x000000010b0b7824 */ /* 0x000fd800018e0600 */
[----:B------:R-:W-:Y:S05]  /*7380*/  @!P2 BRA P4, `(.L_x_2806) ;  /* 0xfffff3100000a947 */ /* 0x000fea000203ffff */
.L_x_2803:
        /* <DEDUP_REMOVED lines=20> */
.L_x_2810:
[----:B------:R-:W0:Y:S02]  /*74d0*/  LDS R10, [R8] ;  /* 0x00000000080a7984 */ /* 0x000e240000000800 */
[----:B0-----:R-:W-:-:S06]  /*74e0*/  HADD2 R11, R10, R5 ;  /* 0x000000050a0b7230 */ /* 0x001fcc0000000000 */
[----:B------:R-:W0:Y:S02]  /*74f0*/  ATOMS.CAST.SPIN R11, [R8], R10, R11 ;  /* 0x0000000a080b738d */ /* 0x000e24000180000b */
[----:B0-----:R-:W-:-:S13]  /*7500*/  ISETP.EQ.U32.AND P0, PT, R11, 0x1, PT ;  /* 0x000000010b00780c */ /* 0x001fda0003f02070 */
[----:B------:R-:W-:Y:S05]  /*7510*/  @!P0 BRA `(.L_x_2810) ;  /* 0xffffffb000008947 */ /* 0x000fea000383ffff */
[----:B------:R-:W-:Y:S05]  /*7520*/  BRA `(.L_x_2808) ;  /* 0x0000003000007947 */ /* 0x000fea0003800000 */
.L_x_2809:
[----:B------:R-:W2:Y:S02]  /*7530*/  LD.E R5, [R6.64] ;  /* 0x0000000606057980 */ /* 0x000ea4000c101900 */
[----:B--2---:R-:W-:-:S05]  /*7540*/  IMAD.IADD R5, R8, 0x1, R5 ;  /* 0x0000000108057824 */ /* 0x004fca00078e0205 */
[----:B------:R0:W-:Y:S02]  /*7550*/  ST.E [R6.64], R5 ;  /* 0x0000000506007985 */ /* 0x0001e4000c101906 */
.L_x_2808:
[----:B------:R-:W-:Y:S05]  /*7560*/  BSYNC B0 ;  /* 0x0000000000007941 */ /* 0x000fea0003800000 */
.L_x_2807:
        /* <DEDUP_REMOVED lines=8> */
.L_x_2814:
[----:B------:R-:W0:Y:S02]  /*75f0*/  LDS R4, [R6] ;  /* 0x0000000006047984 */ /* 0x000e240000000800 */
[----:B0-----:R-:W-:-:S10]  /*7600*/  HFMA2.MMA R5, R4, 1, 1, R7 ;  /* 0x3c003c0004057835 */ /* 0x001fd40000000007 */
[----:B------:R-:W0:Y:S02]  /*7610*/  ATOMS.CAST.SPIN R5, [R6], R4, R5 ;  /* 0x000000040605738d */ /* 0x000e240001800005 */
[----:B0-----:R-:W-:-:S13]  /*7620*/  ISETP.EQ.U32.AND P0, PT, R5, 0x1, PT ;  /* 0x000000010500780c */ /* 0x001fda0003f02070 */
[----:B------:R-:W-:Y:S05]  /*7630*/  @!P0 BRA `(.L_x_2814) ;  /* 0xffffffb000008947 */ /* 0x000fea000383ffff */
[----:B------:R-:W-:Y:S05]  /*7640*/  BRA `(.L_x_2812) ;  /* 0x0000003000007947 */ /* 0x000fea0003800000 */
.L_x_2813:
[----:B------:R-:W2:Y:S02]  /*7650*/  LD.E R4, [R6.64+0x4] ;  /* 0x0000040606047980 */ /* 0x000ea4000c101900 */
[----:B0-2---:R-:W-:-:S05]  /*7660*/  IMAD.IADD R5, R13, 0x1, R4 ;  /* 0x000000010d057824 */ /* 0x005fca00078e0204 */
[----:B------:R0:W-:Y:S02]  /*7670*/  ST.E [R6.64+0x4], R5 ;  /* 0x0000040506007985 */ /* 0x0001e4000c101906 */
.L_x_2812:
[----:B------:R-:W-:Y:S05]  /*7680*/  BSYNC B0 ;  /* 0x0000000000007941 */ /* 0x000fea0003800000 */
.L_x_2811:
        /* <DEDUP_REMOVED lines=10> */
.L_x_2818:
[----:B------:R-:W0:Y:S02]  /*7730*/  LDS R6, [R0] ;  /* 0x0000000000067984 */ /* 0x000e240000000800 */
[----:B0-----:R-:W-:-:S06]  /*7740*/  HADD2 R7, R6, R3 ;  /* 0x0000000306077230 */ /* 0x001fcc0000000000 */
[----:B------:R-:W0:Y:S02]  /*7750*/  ATOMS.CAST.SPIN R7, [R0], R6, R7 ;  /* 0x000000060007738d */ /* 0x000e240001800007 */
[----:B0-----:R-:W-:-:S13]  /*7760*/  ISETP.EQ.U32.AND P0, PT, R7, 0x1, PT ;  /* 0x000000010700780c */ /* 0x001fda0003f02070 */
[----:B------:R-:W-:Y:S05]  /*7770*/  @!P0 BRA `(.L_x_2818) ;  /* 0xffffffb000008947 */ /* 0x000fea000383ffff */
[----:B------:R-:W-:Y:S05]  /*7780*/  BRA `(.L_x_2816) ;  /* 0x0000003000007947 */ /* 0x000fea0003800000 */
.L_x_2817:
[----:B------:R-:W2:Y:S02]  /*7790*/  LD.E R0, [R4.64] ;  /* 0x0000000604007980 */ /* 0x000ea4000c101900 */
[----:B--2---:R-:W-:-:S05]  /*77a0*/  IMAD.IADD R3, R3, 0x1, R0 ;  /* 0x0000000103037824 */ /* 0x004fca00078e0200 */
[----:B------:R0:W-:Y:S02]  /*77b0*/  ST.E [R4.64], R3 ;  /* 0x0000000304007985 */ /* 0x0001e4000c101906 */
.L_x_2816:
[----:B------:R-:W-:Y:S05]  /*77c0*/  BSYNC B0 ;  /* 0x0000000000007941 */ /* 0x000fea0003800000 */
.L_x_2815:
[----:B------:R-:W2:Y:S02]  /*77d0*/  ATOM.E.ADD.F16x2.RN.STRONG.GPU P0, RZ, [R4.64+0x4], R2 ;  /* 0x0000040204ff798a */ /* 0x000ea4000810e9c6 */
[----:B--2---:R-:W-:Y:S05]  /*77e0*/  @P0 EXIT ;  /* 0x000000000000094d */ /* 0x004fea0003800000 */
[----:B------:R-:W1:Y:S02]  /*77f0*/  QSPC.E.S P0, RZ, [R4+0x4] ;  /* 0x0000040004ff73aa */ /* 0x000e640000000500 */
[----:B-1----:R-:W-:Y:S05]  /*7800*/  @!P0 BRA `(.L_x_2819) ;  /* 0x0000009000008947 */ /* 0x002fea0003800000 */
[----:B0-----:R-:W-:Y:S01]  /*7810*/  IADD3 R4, R4, 0x4, RZ ;  /* 0x0000000404047810 */ /* 0x001fe20007ffe0ff */
[----:B------:R-:W-:-:S03]  /*7820*/  IMAD.MOV.U32 R5, RZ, RZ, R2 ;  /* 0x000000ffff057224 */ /* 0x000fc600078e0002 */
[----:B------:R-:W-:-:S05]  /*7830*/  LOP3.LUT R4, R4, 0xffffff, RZ, 0xc0, !PT ;  /* 0x00ffffff04047812 */ /* 0x000fca00078ec0ff */
.L_x_2820:
[----:B------:R-:W0:Y:S02]  /*7840*/  LDS R2, [R4] ;  /* 0x0000000004027984 */ /* 0x000e240000000800 */
[----:B0-----:R-:W-:-:S10]  /*7850*/  HFMA2.MMA R3, R2, 1, 1, R5 ;  /* 0x3c003c0002037835 */ /* 0x001fd40000000005 */
[----:B------:R-:W0:Y:S02]  /*7860*/  ATOMS.CAST.SPIN R3, [R4], R2, R3 ;  /* 0x000000020403738d */ /* 0x000e240001800003 */
[----:B0-----:R-:W-:-:S13]  /*7870*/  ISETP.EQ.U32.AND P0, PT, R3, 0x1, PT ;  /* 0x000000010300780c */ /* 0x001fda0003f02070 */
[----:B------:R-:W-:Y:S05]  /*7880*/  @!P0 BRA `(.L_x_2820) ;  /* 0xffffffb000008947 */ /* 0x000fea000383ffff */
[----:B------:R-:W-:Y:S05]  /*7890*/  EXIT ;  /* 0x000000000000794d */ /* 0x000fea0003800000 */
.L_x_2819:
[----:B------:R-:W2:Y:S02]  /*78a0*/  LD.E R0, [R4.64+0x4] ;  /* 0x0000040604007980 */ /* 0x000ea4000c101900 */
[----:B0-2---:R-:W-:-:S05]  /*78b0*/  IMAD.IADD R3, R2, 0x1, R0 ;  /* 0x0000000102037824 */ /* 0x005fca00078e0200 */
[----:B------:R-:W-:Y:S01]  /*78c0*/  ST.E [R4.64+0x4], R3 ;  /* 0x0000040304007985 */ /* 0x000fe2000c101906 */
[----:B------:R-:W-:Y:S05]  /*78d0*/  EXIT ;  /* 0x000000000000794d */ /* 0x000fea0003800000 */
.L_x_2821:
        /* <DEDUP_REMOVED lines=10> */
.L_x_3316:


//--------------------- .text._Z23gemm_half_q_half_kernelILi2ELi4ELb1ELb0ELi32EEvPK6__halfPKjS4_S2_PS0_iiiiPKtS7_iiiiiibS2_i --------------------------
	.section	.text._Z23gemm_half_q_half_kernelILi2ELi4ELb1ELb0ELi32EEvPK6__halfPKjS4_S2_PS0_iiiiPKtS7_iiiiiibS2_i,"ax",@progbits
	.sectioninfo	@"SHI_REGISTERS=93"
	.align	128
        .global         _Z23gemm_half_q_half_kernelILi2ELi4ELb1ELb0ELi32EEvPK6__halfPKjS4_S2_PS0_iiiiPKtS7_iiiiiibS2_i
        .type           _Z23gemm_half_q_half_kernelILi2ELi4ELb1ELb0ELi32EEvPK6__halfPKjS4_S2_PS0_iiiiPKtS7_iiiiiibS2_i,@function
        .size           _Z23gemm_half_q_half_kernelILi2ELi4ELb1ELb0ELi32EEvPK6__halfPKjS4_S2_PS0_iiiiPKtS7_iiiiiibS2_i,(.L_x_3317 - _Z23gemm_half_q_half_kernelILi2ELi4ELb1ELb0ELi32EEvPK6__halfPKjS4_S2_PS0_iiiiPKtS7_iiiiiibS2_i)
        .other          _Z23gemm_half_q_half_kernelILi2ELi4ELb1ELb0ELi32EEvPK6__halfPKjS4_S2_PS0_iiiiPKtS7_iiiiiibS2_i,@"STO_CUDA_ENTRY STV_DEFAULT"
_Z23gemm_half_q_half_kernelILi2ELi4ELb1ELb0ELi32EEvPK6__halfPKjS4_S2_PS0_iiiiPKtS7_iiiiiibS2_i:
.text._Z23gemm_half_q_half_kernelILi2ELi4ELb1ELb0ELi32EEvPK6__halfPKjS4_S2_PS0_iiiiPKtS7_iiiiiibS2_i:
        /* <DEDUP_REMOVED lines=24> */
.L_x_2822:
        /* <DEDUP_REMOVED lines=33> */
.L_x_2827:
        /* <DEDUP_REMOVED lines=17> */
.L_x_2826:
        /* <DEDUP_REMOVED lines=17> */
.L_x_2825:
        /* <DEDUP_REMOVED lines=13> */
.L_x_2829:
        /* <DEDUP_REMOVED lines=17> */
.L_x_2828:
        /* <DEDUP_REMOVED lines=15> */
.L_x_2824:
[----:B------:R-:W-:Y:S05]  /*0880*/  BSYNC B0 ;  /* 0x0000000000007941 */ /* 0x000fea0003800000 */
.L_x_2823:
        /* <DEDUP_REMOVED lines=18> */
.L_x_2832:
        /* <DEDUP_REMOVED lines=11> */
.L_x_2831:
        /* <DEDUP_REMOVED lines=10> */
.L_x_2830:
[----:B------:R-:W-:Y:S01]  /*0b00*/  BAR.SYNC.DEFER_BLOCKING 0x0 ;  /* 0x0000000000007b1d */ /* 0x000fe20000010000 */
[C---:B------:R-:W-:Y:S01]  /*0b10*/  ISETP.GT.AND P0, PT, R86.reuse, c[0x0][0x1a8], PT ;  /* 0x00006a0056007a0c */ /* 0x040fe20003f04270 */
[----:B------:R-:W-:Y:S01]  /*0b20*/  CS2R R20, SRZ ;  /* 0x0000000000147805 */ /* 0x000fe2000001ff00 */
[C---:B------:R-:W-:Y:S02]  /*0b30*/  ISETP.GT.AND P4, PT, R86.reuse, c[0x0][0x1ac], PT ;  /* 0x00006b0056007a0c */ /* 0x040fe40003f84270 */
[C---:B------:R-:W-:Y:S02]  /*0b40*/  ISETP.GT.AND P5, PT, R86.reuse, c[0x0][0x1b0], PT ;  /* 0x00006c0056007a0c */ /* 0x040fe40003fa4270 */
[C---:B-1----:R-:W-:Y:S02]  /*0b50*/  IMNMX R4, R86.reuse, c[0x0][0x1a8], PT ;  /* 0x00006a0056047a17 */ /* 0x042fe40003800200 */
[----:B------:R-:W-:Y:S02]  /*0b60*/  ISETP.GT.AND P2, PT, R86, c[0x0][0x1b4], PT ;  /* 0x00006d0056007a0c */ /* 0x000fe40003f44270 */
[----:B0-----:R-:W-:-:S02]  /*0b70*/  SHF.R.S32.HI R5, RZ, 0x1f, R4 ;  /* 0x0000001fff057819 */ /* 0x001fc40000011404 */
        /* <DEDUP_REMOVED lines=51> */
.L_x_2834:
        /* <DEDUP_REMOVED lines=41> */
.L_x_2833:
        /* <DEDUP_REMOVED lines=20> */
.L_x_2838:
[----:B------:R-:W-:-:S04]  /*1280*/  IMAD.MOV.U32 R85, RZ, RZ, 0x4 ;  /* 0x00000004ff557424 */ /* 0x000fc800078e00ff */
[C---:B0-----:R-:W-:Y:S02]  /*1290*/  IMAD.WIDE R10, R85.reuse, c[0x0][0x18c], R20 ;  /* 0x00006300550a7a25 */ /* 0x041fe400078e0214 */
[----:B------:R-:W5:Y:S04]  /*12a0*/  LDG.E.128.CONSTANT R20, [R20.64] ;  /* 0x0000000614147981 */ /* 0x000f68000c1e9d00 */
[----:B------:R0:W5:Y:S01]  /*12b0*/  LDG.E.128.CONSTANT R16, [R10.64] ;  /* 0x000000060a107981 */ /* 0x000162000c1e9d00 */
[----:B------:R-:W-:Y:S01]  /*12c0*/  IMAD.WIDE R88, R85, c[0x0][0x18c], R10 ;  /* 0x0000630055587a25 */ /* 0x000fe200078e020a */
[----:B------:R-:W-:Y:S05]  /*12d0*/  @!P1 BRA `(.L_x_2836) ;  /* 0x0000181000009947 */ /* 0x000fea0003800000 */
[----:B------:R-:W2:Y:S01]  /*12e0*/  LDG.E.128.CONSTANT R12, [R88.64] ;  /* 0x00000006580c7981 */ /* 0x000ea2000c1e9d00 */
[--C-:B0----5:R-:W-:Y:S01]  /*12f0*/  SHF.R.U32.HI R10, RZ, 0xf, R20.reuse ;  /* 0x0000000fff0a7819 */ /* 0x121fe20000011614 */
[----:B------:R-:W-:Y:S01]  /*1300*/  IMAD.MOV.U32 R32, RZ, RZ, 0x3000 ;  /* 0x00003000ff207424 */ /* 0x000fe200078e00ff */
[----:B------:R-:W-:Y:S01]  /*1310*/  LOP3.LUT R0, R20, 0x380038, RZ, 0xc0, !PT ;  /* 0x0038003814007812 */ /* 0x000fe200078ec0ff */
[----:B------:R-:W-:Y:S01]  /*1320*/  IMAD.MOV.U32 R40, RZ, RZ, 0x2400 ;  /* 0x00002400ff287424 */ /* 0x000fe200078e00ff */
[----:B------:R-:W-:-:S02]  /*1330*/  SHF.R.U32.HI R27, RZ, 0x6, R20 ;  /* 0x00000006ff1b7819 */ /* 0x000fc40000011614 */
[----:B------:R-:W-:Y:S02]  /*1340*/  LOP3.LUT R84, R20, 0x70007, RZ, 0xc0, !PT ;  /* 0x0007000714547812 */ /* 0x000fe400078ec0ff */
[----:B------:R-:W-:Y:S02]  /*1350*/  SHF.R.U32.HI R20, RZ, 0xf, R21 ;  /* 0x0000000fff147819 */ /* 0x000fe40000011615 */
        /* <DEDUP_REMOVED lines=17> */
[--C-:B------:R-:W-:Y:S02]  /*1470*/  SHF.R.U32.HI R17, RZ, 0xe, R18.reuse ;  /* 0x0000000eff117819 */ /* 0x100fe40000011612 */
[----:B------:R-:W-:Y:S02]  /*1480*/  LOP3.LUT R10, R10, 0x10001, RZ, 0xc0, !PT ;  /* 0x000100010a0a7812 */ /* 0x000fe400078ec0ff */
[----:B------:R-:W-:Y:S02]  /*1490*/  LOP3.LUT R24, R24, 0x10001, RZ, 0xc0, !PT ;  /* 0x0001000118187812 */ /* 0x000fe400078ec0ff */
[----:B------:R-:W-:Y:S02]  /*14a0*/  LOP3.LUT R36, R18, 0x380038, RZ, 0xc0, !PT ;  /* 0x0038003812247812 */ /* 0x000fe400078ec0ff */
[----:B------:R-:W-:-:S02]  /*14b0*/  SHF.R.U32.HI R43, RZ, 0x6, R18 ;  /* 0x00000006ff2b7819 */ /* 0x000fc40000011612 */
[----:B------:R-:W-:Y:S02]  /*14c0*/  LOP3.LUT R68, R18, 0x70007, RZ, 0xc0, !PT ;  /* 0x0007000712447812 */ /* 0x000fe400078ec0ff */
[--C-:B------:R-:W-:Y:S02]  /*14d0*/  SHF.R.U32.HI R25, RZ, 0xe, R19.reuse ;  /* 0x0000000eff197819 */ /* 0x100fe40000011613 */
[----:B------:R-:W-:Y:S02]  /*14e0*/  LOP3.LUT R22, R22, 0x10001, RZ, 0xc0, !PT ;  /* 0x0001000116167812 */ /* 0x000fe400078ec0ff */
[C---:B------:R-:W-:Y:S02]  /*14f0*/  LOP3.LUT R18, R19.reuse, 0x380038, RZ, 0xc0, !PT ;  /* 0x0038003813127812 */ /* 0x040fe400078ec0ff */
[----:B------:R-:W-:Y:S02]  /*1500*/  SHF.R.U32.HI R48, RZ, 0x6, R19 ;  /* 0x00000006ff307819 */ /* 0x000fe40000011613 */
[----:B------:R-:W-:-:S02]  /*1510*/  LOP3.LUT R69, R19, 0x70007, RZ, 0xc0, !PT ;  /* 0x0007000713457812 */ /* 0x000fc400078ec0ff */
[----:B------:R-:W-:Y:S02]  /*1520*/  LOP3.LUT R23, R20, 0x20002, R23, 0xf8, !PT ;  /* 0x0002000214177812 */ /* 0x000fe400078ef817 */
[C---:B------:R-:W-:Y:S02]  /*1530*/  LOP3.LUT R11, R16.reuse, 0x380038, RZ, 0xc0, !PT ;  /* 0x00380038100b7812 */ /* 0x040fe400078ec0ff */
[----:B------:R-:W-:Y:S02]  /*1540*/  SHF.R.U32.HI R41, RZ, 0x6, R16 ;  /* 0x00000006ff297819 */ /* 0x000fe40000011610 */
        /* <DEDUP_REMOVED lines=65> */
[----:B------:R-:W-:Y:S02]  /*1960*/  SHF.R.U32.HI R12, RZ, 0xd, R15 ;  /* 0x0000000dff0c7819 */ /* 0x000fe4000001160f */
[----:B------:R-:W-:Y:S02]  /*1970*/  LOP3.LUT R20, R21, 0x40004, R20, 0xf8, !PT ;  /* 0x0004000415147812 */ /* 0x000fe400078ef814 */
[----:B------:R-:W-:Y:S02]  /*1980*/  LOP3.LUT R21, R23, 0x40004, R10, 0xf8, !PT ;  /* 0x0004000417157812 */ /* 0x000fe400078ef80a */
[----:B------:R-:W-:Y:S02]  /*1990*/  SHF.R.U32.HI R22, RZ, 0xd, R14 ;  /* 0x0000000dff167819 */ /* 0x000fe4000001160e */
[----:B------:R-:W-:Y:S02]  /*19a0*/  LOP3.LUT R23, R39, 0x40004, R12, 0xf8, !PT ;  /* 0x0004000427177812 */ /* 0x000fe400078ef80c */
[----:B------:R-:W-:-:S02]  /*19b0*/  LOP3.LUT R10, R41, 0x380038, RZ, 0xc0, !PT ;  /* 0x00380038290a7812 */ /* 0x000fc400078ec0ff */
[----:B------:R-:W-:Y:S02]  /*19c0*/  SHF.R.U32.HI R25, RZ, 0x6, R13 ;  /* 0x00000006ff197819 */ /* 0x000fe4000001160d */
[----:B------:R-:W-:Y:S02]  /*19d0*/  LOP3.LUT R12, R29, 0x380038, RZ, 0xc0, !PT ;  /* 0x003800381d0c7812 */ /* 0x000fe400078ec0ff */
[----:B------:R-:W-:Y:S02]  /*19e0*/  SHF.R.U32.HI R26, RZ, 0x6, R14 ;  /* 0x00000006ff1a7819 */ /* 0x000fe4000001160e */
[C---:B------:R-:W-:Y:S02]  /*19f0*/  LOP3.LUT R17, R13.reuse, 0x380038, RZ, 0xc0, !PT ;  /* 0x003800380d117812 */ /* 0x040fe400078ec0ff */
        /* <DEDUP_REMOVED lines=8> */
[----:B------:R-:W-:Y:S01]  /*1a80*/  SHF.R.U32.HI R28, RZ, 0x6, R15 ;  /* 0x00000006ff1c7819 */ /* 0x000fe2000001160f */
[----:B------:R-:W-:Y:S01]  /*1a90*/  HFMA2 R74, R19, R32.H0_H0, -132, -132 ;  /* 0xd820d820134a7431 */ /* 0x000fe20000040020 */
        /* <DEDUP_REMOVED lines=182> */
.L_x_2837:
        /* <DEDUP_REMOVED lines=79> */
.L_x_2836:
        /* <DEDUP_REMOVED lines=8> */
.L_x_2835:
[----:B------:R-:W-:Y:S05]  /*2b70*/  @!P1 EXIT ;  /* 0x000000000000994d */ /* 0x000fea0003800000 */
[----:B------:R-:W1:Y:S01]  /*2b80*/  S2R R0, SR_CTAID.X ;  /* 0x0000000000007919 */ /* 0x000e620000002500 */
[----:B------:R-:W-:Y:S02]  /*2b90*/  IMAD.MOV.U32 R15, RZ, RZ, 0x2 ;  /* 0x00000002ff0f7424 */ /* 0x000fe400078e00ff */
[----:B------:R-:W-:Y:S01]  /*2ba0*/  IMAD.MOV.U32 R8, RZ, RZ, R5 ;  /* 0x000000ffff087224 */ /* 0x000fe200078e0005 */
[----:B------:R-:W1:Y:S04]  /*2bb0*/  S2R R7, SR_TID.X ;  /* 0x0000000000077919 */ /* 0x000e680000002100 */
[----:B------:R-:W2:Y:S01]  /*2bc0*/  S2R R9, SR_CTAID.Y ;  /* 0x0000000000097919 */ /* 0x000ea20000002600 */
[----:B-1----:R-:W-:Y:S02]  /*2bd0*/  IMAD R0, R0, 0x20, R7 ;  /* 0x0000002000007824 */ /* 0x002fe400078e0207 */
[----:B--2---:R-:W-:-:S02]  /*2be0*/  IMAD.SHL.U32 R9, R9, 0x2, RZ ;  /* 0x0000000209097824 */ /* 0x004fc400078e00ff */
        /* <DEDUP_REMOVED lines=9> */
[----:B------:R-:W1:Y:S02]  /*2c80*/  QSPC.E.S P0, RZ, [R6] ;  /* 0x0000000006ff73aa */ /* 0x000e640000000500 */
[----:B-1----:R-:W-:Y:S05]  /*2c90*/  @!P0 BRA `(.L_x_2841) ;  /* 0x0000007000008947 */ /* 0x002fea0003800000 */
[----:B------:R-:W-:-:S05]  /*2ca0*/  LOP3.LUT R8, R6, 0xffffff, RZ, 0xc0, !PT ;  /* 0x00ffffff06087812 */ /* 0x000fca00078ec0ff */
.L_x_2842:
[----:B0-----:R-:W0:Y:S02]  /*2cb0*/  LDS R10, [R8] ;  /* 0x00000000080a7984 */ /* 0x001e240000000800 */
[----:B0-----:R-:W-:-:S06]  /*2cc0*/  HADD2 R11, R10, R5 ;  /* 0x000000050a0b7230 */ /* 0x001fcc0000000000 */
[----:B------:R-:W0:Y:S02]  /*2cd0*/  ATOMS.CAST.SPIN R11, [R8], R10, R11 ;  /* 0x0000000a080b738d */ /* 0x000e24000180000b */
[----:B0-----:R-:W-:-:S13]  /*2ce0*/  ISETP.EQ.U32.AND P0, PT, R11, 0x1, PT ;  /* 0x000000010b00780c */ /* 0x001fda0003f02070 */
[----:B------:R-:W-:Y:S05]  /*2cf0*/  @!P0 BRA `(.L_x_2842) ;  /* 0xffffffb000008947 */ /* 0x000fea000383ffff */
[----:B------:R-:W-:Y:S05]  /*2d00*/  BRA `(.L_x_2840) ;  /* 0x0000003000007947 */ /* 0x000fea0003800000 */
.L_x_2841:
[----:B------:R-:W2:Y:S02]  /*2d10*/  LD.E R5, [R6.64] ;  /* 0x0000000606057980 */ /* 0x000ea4000c101900 */
[----:B--2---:R-:W-:-:S05]  /*2d20*/  IMAD.IADD R5, R8, 0x1, R5 ;  /* 0x0000000108057824 */ /* 0x004fca00078e0205 */
[----:B------:R1:W-:Y:S02]  /*2d30*/  ST.E [R6.64], R5 ;  /* 0x0000000506007985 */ /* 0x0003e4000c101906 */
.L_x_2840:
[----:B------:R-:W-:Y:S05]  /*2d40*/  BSYNC B0 ;  /* 0x0000000000007941 */ /* 0x000fea0003800000 */
.L_x_2839:
        /* <DEDUP_REMOVED lines=8> */
.L_x_2846:
[----:B------:R-:W1:Y:S02]  /*2dd0*/  LDS R4, [R6] ;  /* 0x0000000006047984 */ /* 0x000e640000000800 */
[----:B-1----:R-:W-:-:S10]  /*2de0*/  HFMA2.MMA R5, R4, 1, 1, R7 ;  /* 0x3c003c0004057835 */ /* 0x002fd40000000007 */
[----:B------:R-:W1:Y:S02]  /*2df0*/  ATOMS.CAST.SPIN R5, [R6], R4, R5 ;  /* 0x000000040605738d */ /* 0x000e640001800005 */
[----:B-1----:R-:W-:-:S13]  /*2e00*/  ISETP.EQ.U32.AND P0, PT, R5, 0x1, PT ;  /* 0x000000010500780c */ /* 0x002fda0003f02070 */
[----:B------:R-:W-:Y:S05]  /*2e10*/  @!P0 BRA `(.L_x_2846) ;  /* 0xffffffb000008947 */ /* 0x000fea000383ffff */
[----:B------:R-:W-:Y:S05]  /*2e20*/  BRA `(.L_x_2844) ;  /* 0x0000003000007947 */ /* 0x000fea0003800000 */
.L_x_2845:
[----:B------:R-:W2:Y:S02]  /*2e30*/  LD.E R4, [R6.64+0x4] ;  /* 0x0000040606047980 */ /* 0x000ea4000c101900 */
[----:B-12---:R-:W-:-:S05]  /*2e40*/  IMAD.IADD R5, R13, 0x1, R4 ;  /* 0x000000010d057824 */ /* 0x006fca00078e0204 */
[----:B------:R1:W-:Y:S02]  /*2e50*/  ST.E [R6.64+0x4], R5 ;  /* 0x0000040506007985 */ /* 0x0003e4000c101906 */
.L_x_2844:
[----:B------:R-:W-:Y:S05]  /*2e60*/  BSYNC B0 ;  /* 0x0000000000007941 */ /* 0x000fea0003800000 */
.L_x_2843:
        /* <DEDUP_REMOVED lines=10> */
.L_x_2850:
[----:B------:R-:W1:Y:S02]  /*2f10*/  LDS R6, [R0] ;  /* 0x0000000000067984 */ /* 0x000e640000000800 */
[----:B-1----:R-:W-:-:S06]  /*2f20*/  HADD2 R7, R6, R3 ;  /* 0x0000000306077230 */ /* 0x002fcc0000000000 */
[----:B------:R-:W1:Y:S02]  /*2f30*/  ATOMS.CAST.SPIN R7, [R0], R6, R7 ;  /* 0x000000060007738d */ /* 0x000e640001800007 */
[----:B-1----:R-:W-:-:S13]  /*2f40*/  ISETP.EQ.U32.AND P0, PT, R7, 0x1, PT ;  /* 0x000000010700780c */ /* 0x002fda0003f02070 */
[----:B------:R-:W-:Y:S05]  /*2f50*/  @!P0 BRA `(.L_x_2850) ;  /* 0xffffffb000008947 */ /* 0x000fea000383ffff */
[----:B------:R-:W-:Y:S05]  /*2f60*/  BRA `(.L_x_2848) ;  /* 0x0000003000007947 */ /* 0x000fea0003800000 */
.L_x_2849:
[----:B------:R-:W2:Y:S02]  /*2f70*/  LD.E R0, [R4.64] ;  /* 0x0000000604007980 */ /* 0x000ea4000c101900 */
[----:B--2---:R-:W-:-:S05]  /*2f80*/  IMAD.IADD R3, R3, 0x1, R0 ;  /* 0x0000000103037824 */ /* 0x004fca00078e0200 */
[----:B------:R1:W-:Y:S02]  /*2f90*/  ST.E [R4.64], R3 ;  /* 0x0000000304007985 */ /* 0x0003e4000c101906 */
.L_x_2848:
[----:B------:R-:W-:Y:S05]  /*2fa0*/  BSYNC B0 ;  /* 0x0000000000007941 */ /* 0x000fea0003800000 */
.L_x_2847:
[----:B------:R-:W2:Y:S02]  /*2fb0*/  ATOM.E.ADD.F16x2.RN.STRONG.GPU P0, RZ, [R4.64+0x4], R2 ;  /* 0x0000040204ff798a */ /* 0x000ea4000810e9c6 */
[----:B--2---:R-:W-:Y:S05]  /*2fc0*/  @P0 EXIT ;  /* 0x000000000000094d */ /* 0x004fea0003800000 */
[----:B------:R-:W2:Y:S02]  /*2fd0*/  QSPC.E.S P0, RZ, [R4+0x4] ;  /* 0x0000040004ff73aa */ /* 0x000ea40000000500 */
[----:B--2---:R-:W-:Y:S05]  /*2fe0*/  @!P0 BRA `(.L_x_2851) ;  /* 0x0000009000008947 */ /* 0x004fea0003800000 */
[----:B-1----:R-:W-:Y:S01]  /*2ff0*/  IADD3 R4, R4, 0x4, RZ ;  /* 0x0000000404047810 */ /* 0x002fe20007ffe0ff */
[----:B------:R-:W-:-:S03]  /*3000*/  IMAD.MOV.U32 R5, RZ, RZ, R2 ;  /* 0x000000ffff057224 */ /* 0x000fc600078e0002 */
[----:B------:R-:W-:-:S05]  /*3010*/  LOP3.LUT R4, R4, 0xffffff, RZ, 0xc0, !PT ;  /* 0x00ffffff04047812 */ /* 0x000fca00078ec0ff */
.L_x_2852:
[----:B------:R-:W1:Y:S02]  /*3020*/  LDS R2, [R4] ;  /* 0x0000000004027984 */ /* 0x000e640000000800 */
[----:B-1----:R-:W-:-:S10]  /*3030*/  HFMA2.MMA R3, R2, 1, 1, R5 ;  /* 0x3c003c0002037835 */ /* 0x002fd40000000005 */
[----:B------:R-:W1:Y:S02]  /*3040*/  ATOMS.CAST.SPIN R3, [R4], R2, R3 ;  /* 0x000000020403738d */ /* 0x000e640001800003 */
[----:B-1----:R-:W-:-:S13]  /*3050*/  ISETP.EQ.U32.AND P0, PT, R3, 0x1, PT ;  /* 0x000000010300780c */ /* 0x002fda0003f02070 */
[----:B------:R-:W-:Y:S05]  /*3060*/  @!P0 BRA `(.L_x_2852) ;  /* 0xffffffb000008947 */ /* 0x000fea000383ffff */
[----:B------:R-:W-:Y:S05]  /*3070*/  EXIT ;  /* 0x000000000000794d */ /* 0x000fea0003800000 */
.L_x_2851:
[----:B------:R-:W2:Y:S02]  /*3080*/  LD.E R0, [R4.64+0x4] ;  /* 0x0000040604007980 */ /* 0x000ea4000c101900 */
[----:B-12---:R-:W-:-:S05]  /*3090*/  IMAD.IADD R3, R2, 0x1, R0 ;  /* 0x0000000102037824 */ /* 0x006fca00078e0200 */
[----:B------:R-:W-:Y:S01]  /*30a0*/  ST.E [R4.64+0x4], R3 ;  /* 0x0000040304007985 */ /* 0x000fe2000c101906 */
[----:B------:R-:W-:Y:S05]  /*30b0*/  EXIT ;  /* 0x000000000000794d */ /* 0x000fea0003800000 */
.L_x_2853:
        /* <DEDUP_REMOVED lines=12> */
.L_x_3317:


//--------------------- .text._Z23gemm_half_q_half_kernelILi2ELi6ELb1ELb0ELi32EEvPK6__halfPKjS4_S2_PS0_iiiiPKtS7_iiiiiibS2_i --------------------------
	.section	.text._Z23gemm_half_q_half_kernelILi2ELi6ELb1ELb0ELi32EEvPK6__halfPKjS4_S2_PS0_iiiiPKtS7_iiiiiibS2_i,"ax",@progbits
	.sectioninfo	@"SHI_REGISTERS=95"
	.align	128
        .global         _Z23gemm_half_q_half_kernelILi2ELi6ELb1ELb0ELi32EEvPK6__halfPKjS4_S2_PS0_iiiiPKtS7_iiiiiibS2_i
        .type           _Z23gemm_half_q_half_kernelILi2ELi6ELb1ELb0ELi32EEvPK6__halfPKjS4_S2_PS0_iiiiPKtS7_iiiiiibS2_i,@function
        .size           _Z23gemm_half_q_half_kernelILi2ELi6ELb1ELb0ELi32EEvPK6__halfPKjS4_S2_PS0_iiiiPKtS7_iiiiiibS2_i,(.L_x_3318 - _Z23gemm_half_q_half_kernelILi2ELi6ELb1ELb0ELi32EEvPK6__halfPKjS4_S2_PS0_iiiiPKtS7_iiiiiibS2_i)
        .other          _Z23gemm_half_q_half_kernelILi2ELi6ELb1ELb0ELi32EEvPK6__halfPKjS4_S2_PS0_iiiiPKtS7_iiiiiibS2_i,@"STO_CUDA_ENTRY STV_DEFAULT"
_Z23gemm_half_q_half_kernelILi2ELi6ELb1ELb0ELi32EEvPK6__halfPKjS4_S2_PS0_iiiiPKtS7_iiiiiibS2_i:
.text._Z23gemm_half_q_half_kernelILi2ELi6ELb1ELb0ELi32EEvPK6__halfPKjS4_S2_PS0_iiiiPKtS7_iiiiiibS2_i:
        /* <DEDUP_REMOVED lines=24> */
.L_x_2854:
        /* <DEDUP_REMOVED lines=33> */
.L_x_2859:
        /* <DEDUP_REMOVED lines=17> */
.L_x_2858:
        /* <DEDUP_REMOVED lines=17> */
.L_x_2857:
        /* <DEDUP_REMOVED lines=13> */
.L_x_2861:
        /* <DEDUP_REMOVED lines=17> */
.L_x_2860:
        /* <DEDUP_REMOVED lines=15> */
.L_x_2856:
[----:B------:R-:W-:Y:S05]  /*0880*/  BSYNC B0 ;  /* 0x0000000000007941 */ /* 0x000fea0003800000 */
.L_x_2855:
        /* <DEDUP_REMOVED lines=18> */
.L_x_2864:
        /* <DEDUP_REMOVED lines=11> */
.L_x_2863:
        /* <DEDUP_REMOVED lines=10> */
.L_x_2862:
        /* <DEDUP_REMOVED lines=66> */
.L_x_2866:
        /* <DEDUP_REMOVED lines=41> */
.L_x_2865:
        /* <DEDUP_REMOVED lines=13> */
.L_x_2870:
        /* <DEDUP_REMOVED lines=316> */
.L_x_2869:
        /* <DEDUP_REMOVED lines=79> */
.L_x_2868:
[----:B------:R-:W-:Y:S01]  /*2b30*/  IADD3 R88, R88, 0x20, RZ ;  /* 0x0000002058587810 */ /* 0x000fe20007ffe0ff */
[----:B0-----:R-:W-:Y:S01]  /*2b40*/  IMAD.WIDE R10, R85, c[0x0][0x18c], R90 ;  /* 0x00006300550a7a25 */ /* 0x001fe200078e025a */
[----:B------:R-:W-:Y:S02]  /*2b50*/  UIADD3 UR4, UR4, 0x40, URZ ;  /* 0x0000004004047890 */ /* 0x000fe4000fffe03f */
[C---:B------:R-:W-:Y:S01]  /*2b60*/  ISETP.GE.AND P2, PT, R88.reuse, c[0x0][0x1b8], PT ;  /* 0x00006e0058007a0c */ /* 0x040fe20003f46270 */
[----:B------:R-:W-:Y:S01]  /*2b70*/  IMAD.MOV.U32 R0, RZ, RZ, R10 ;  /* 0x000000ffff007224 */ /* 0x000fe200078e000a */
[----:B------:R-:W-:-:S13]  /*2b80*/  ISETP.LT.AND P3, PT, R88, R89, PT ;  /* 0x000000595800720c */ /* 0x000fda0003f61270 */
[----:B------:R-:W-:Y:S05]  /*2b90*/  @!P2 BRA P3, `(.L_x_2870) ;  /* 0xffffe6e00000a947 */ /* 0x000fea000183ffff */
.L_x_2867:
        /* <DEDUP_REMOVED lines=12> */
.L_x_2874:
[----:B------:R-:W-:Y:S05]  /*2c60*/  @!P1 BRA `(.L_x_2872) ;  /* 0x00000c9000009947 */ /* 0x000fea0003800000 */
[----:B------:R-:W-:Y:S02]  /*2c70*/  IMAD.MOV.U32 R12, RZ, RZ, R0 ;  /* 0x000000ffff0c7224 */ /* 0x000fe400078e0000 */
[----:B------:R-:W-:-:S06]  /*2c80*/  IMAD.MOV.U32 R13, RZ, RZ, R11 ;  /* 0x000000ffff0d7224 */ /* 0x000fcc00078e000b */
        /* <DEDUP_REMOVED lines=153> */
.L_x_2873:
        /* <DEDUP_REMOVED lines=46> */
.L_x_2872:
[----:B------:R-:W-:Y:S01]  /*3900*/  IADD3 R88, R88, 0x10, RZ ;  /* 0x0000001058587810 */ /* 0x000fe20007ffe0ff */
[----:B------:R-:W-:Y:S01]  /*3910*/  UIADD3 UR4, UR4, 0x20, URZ ;  /* 0x0000002004047890 */ /* 0x000fe2000fffe03f */
[----:B------:R-:W-:Y:S02]  /*3920*/  LEA R0, P3, R21, R0, 0x2 ;  /* 0x0000000015007211 */ /* 0x000fe400078610ff */
[C---:B------:R-:W-:Y:S02]  /*3930*/  ISETP.GE.AND P2, PT, R88.reuse, c[0x0][0x1bc], PT ;  /* 0x00006f0058007a0c */ /* 0x040fe40003f46270 */
[----:B------:R-:W-:Y:S01]  /*3940*/  ISETP.LT.AND P4, PT, R88, R89, PT ;  /* 0x000000595800720c */ /* 0x000fe20003f81270 */
[----:B------:R-:W-:-:S12]  /*3950*/  IMAD.X R11, R11, 0x1, R10, P3 ;  /* 0x000000010b0b7824 */ /* 0x000fd800018e060a */
[----:B------:R-:W-:Y:S05]  /*3960*/  @!P2 BRA P4, `(.L_x_2874) ;  /* 0xfffff2f00000a947 */ /* 0x000fea000203ffff */
.L_x_2871:
        /* <DEDUP_REMOVED lines=20> */
.L_x_2878:
[----:B------:R-:W0:Y:S02]  /*3ab0*/  LDS R10, [R8] ;  /* 0x00000000080a7984 */ /* 0x000e240000000800 */
[----:B0-----:R-:W-:-:S06]  /*3ac0*/  HADD2 R11, R10, R5 ;  /* 0x000000050a0b7230 */ /* 0x001fcc0000000000 */
[----:B------:R-:W0:Y:S02]  /*3ad0*/  ATOMS.CAST.SPIN R11, [R8], R10, R11 ;  /* 0x0000000a080b738d */ /* 0x000e24000180000b */
[----:B0-----:R-:W-:-:S13]  /*3ae0*/  ISETP.EQ.U32.AND P0, PT, R11, 0x1, PT ;  /* 0x000000010b00780c */ /* 0x001fda0003f02070 */
[----:B------:R-:W-:Y:S05]  /*3af0*/  @!P0 BRA `(.L_x_2878) ;  /* 0xffffffb000008947 */ /* 0x000fea000383ffff */
[----:B------:R-:W-:Y:S05]  /*3b00*/  BRA `(.L_x_2876) ;  /* 0x0000003000007947 */ /* 0x000fea0003800000 */
.L_x_2877:
[----:B------:R-:W2:Y:S02]  /*3b10*/  LD.E R5, [R6.64] ;  /* 0x0000000606057980 */ /* 0x000ea4000c101900 */
[----:B--2---:R-:W-:-:S05]  /*3b20*/  IMAD.IADD R5, R8, 0x1, R5 ;  /* 0x0000000108057824 */ /* 0x004fca00078e0205 */
[----:B------:R0:W-:Y:S02]  /*3b30*/  ST.E [R6.64], R5 ;  /* 0x0000000506007985 */ /* 0x0001e4000c101906 */
.L_x_2876:
[----:B------:R-:W-:Y:S05]  /*3b40*/  BSYNC B0 ;  /* 0x0000000000007941 */ /* 0x000fea0003800000 */
.L_x_2875:
        /* <DEDUP_REMOVED lines=8> */
.L_x_2882:
[----:B------:R-:W0:Y:S02]  /*3bd0*/  LDS R4, [R6] ;  /* 0x0000000006047984 */ /* 0x000e240000000800 */
[----:B0-----:R-:W-:-:S10]  /*3be0*/  HFMA2.MMA R5, R4, 1, 1, R7 ;  /* 0x3c003c0004057835 */ /* 0x001fd40000000007 */
[----:B------:R-:W0:Y:S02]  /*3bf0*/  ATOMS.CAST.SPIN R5, [R6], R4, R5 ;  /* 0x000000040605738d */ /* 0x000e240001800005 */
[----:B0-----:R-:W-:-:S13]  /*3c00*/  ISETP.EQ.U32.AND P0, PT, R5, 0x1, PT ;  /* 0x000000010500780c */ /* 0x001fda0003f02070 */
[----:B------:R-:W-:Y:S05]  /*3c10*/  @!P0 BRA `(.L_x_2882) ;  /* 0xffffffb000008947 */ /* 0x000fea000383ffff */
[----:B------:R-:W-:Y:S05]  /*3c20*/  BRA `(.L_x_2880) ;  /* 0x0000003000007947 */ /* 0x000fea0003800000 */
.L_x_2881:
[----:B------:R-:W2:Y:S02]  /*3c30*/  LD.E R4, [R6.64+0x4] ;  /* 0x0000040606047980 */ /* 0x000ea4000c101900 */
[----:B0-2---:R-:W-:-:S05]  /*3c40*/  IMAD.IADD R5, R13, 0x1, R4 ;  /* 0x000000010d057824 */ /* 0x005fca00078e0204 */
[----:B------:R0:W-:Y:S02]  /*3c50*/  ST.E [R6.64+0x4], R5 ;  /* 0x0000040506007985 */ /* 0x0001e4000c101906 */
.L_x_2880:
[----:B------:R-:W-:Y:S05]  /*3c60*/  BSYNC B0 ;  /* 0x0000000000007941 */ /* 0x000fea0003800000 */
.L_x_2879:
        /* <DEDUP_REMOVED lines=10> */
.L_x_2886:
[----:B------:R-:W0:Y:S02]  /*3d10*/  LDS R6, [R0] ;  /* 0x0000000000067984 */ /* 0x000e240000000800 */
[----:B0-----:R-:W-:-:S06]  /*3d20*/  HADD2 R7, R6, R3 ;  /* 0x0000000306077230 */ /* 0x001fcc0000000000 */
[----:B------:R-:W0:Y:S02]  /*3d30*/  ATOMS.CAST.SPIN R7, [R0], R6, R7 ;  /* 0x000000060007738d */ /* 0x000e240001800007 */
[----:B0-----:R-:W-:-:S13]  /*3d40*/  ISETP.EQ.U32.AND P0, PT, R7, 0x1, PT ;  /* 0x000000010700780c */ /* 0x001fda0003f02070 */
[----:B------:R-:W-:Y:S05]  /*3d50*/  @!P0 BRA `(.L_x_2886) ;  /* 0xffffffb000008947 */ /* 0x000fea000383ffff */
[----:B------:R-:W-:Y:S05]  /*3d60*/  BRA `(.L_x_2884) ;  /* 0x0000003000007947 */ /* 0x000fea0003800000 */
.L_x_2885:
[----:B------:R-:W2:Y:S02]  /*3d70*/  LD.E R0, [R4.64] ;  /* 0x0000000604007980 */ /* 0x000ea4000c101900 */
[----:B--2---:R-:W-:-:S05]  /*3d80*/  IMAD.IADD R3, R3, 0x1, R0 ;  /* 0x0000000103037824 */ /* 0x004fca00078e0200 */
[----:B------:R0:W-:Y:S02]  /*3d90*/  ST.E [R4.64], R3 ;  /* 0x0000000304007985 */ /* 0x0001e4000c101906 */
.L_x_2884:
[----:B------:R-:W-:Y:S05]  /*3da0*/  BSYNC B0 ;  /* 0x0000000000007941 */ /* 0x000fea0003800000 */
.L_x_2883:
[----:B------:R-:W2:Y:S02]  /*3db0*/  ATOM.E.ADD.F16x2.RN.STRONG.GPU P0, RZ, [R4.64+0x4], R2 ;  /* 0x0000040204ff798a */ /* 0x000ea4000810e9c6 */
[----:B--2---:R-:W-:Y:S05]  /*3dc0*/  @P0 EXIT ;  /* 0x000000000000094d */ /* 0x004fea0003800000 */
[----:B------:R-:W1:Y:S02]  /*3dd0*/  QSPC.E.S P0, RZ, [R4+0x4] ;  /* 0x0000040004ff73aa */ /* 0x000e640000000500 */
[----:B-1----:R-:W-:Y:S05]  /*3de0*/  @!P0 BRA `(.L_x_2887) ;  /* 0x0000009000008947 */ /* 0x002fea0003800000 */
[----:B0-----:R-:W-:Y:S01]  /*3df0*/  IADD3 R4, R4, 0x4, RZ ;  /* 0x0000000404047810 */ /* 0x001fe20007ffe0ff */
[----:B------:R-:W-:-:S03]  /*3e00*/  IMAD.MOV.U32 R5, RZ, RZ, R2 ;  /* 0x000000ffff057224 */ /* 0x000fc600078e0002 */
[----:B------:R-:W-:-:S05]  /*3e10*/  LOP3.LUT R4, R4, 0xffffff, RZ, 0xc0, !PT ;  /* 0x00ffffff04047812 */ /* 0x000fca00078ec0ff */
.L_x_2888:
[----:B------:R-:W0:Y:S02]  /*3e20*/  LDS R2, [R4] ;  /* 0x0000000004027984 */ /* 0x000e240000000800 */
[----:B0-----:R-:W-:-:S10]  /*3e30*/  HFMA2.MMA R3, R2, 1, 1, R5 ;  /* 0x3c003c0002037835 */ /* 0x001fd40000000005 */
[----:B------:R-:W0:Y:S02]  /*3e40*/  ATOMS.CAST.SPIN R3, [R4], R2, R3 ;  /* 0x000000020403738d */ /* 0x000e240001800003 */
[----:B0-----:R-:W-:-:S13]  /*3e50*/  ISETP.EQ.U32.AND P0, PT, R3, 0x1, PT ;  /* 0x000000010300780c */ /* 0x001fda0003f02070 */
[----:B------:R-:W-:Y:S05]  /*3e60*/  @!P0 BRA `(.L_x_2888) ;  /* 0xffffffb000008947 */ /* 0x000fea000383ffff */
[----:B------:R-:W-:Y:S05]  /*3e70*/  EXIT ;  /* 0x000000000000794d */ /* 0x000fea0003800000 */
.L_x_2887:
[----:B------:R-:W2:Y:S02]  /*3e80*/  LD.E R0, [R4.64+0x4] ;  /* 0x0000040604007980 */ /* 0x000ea4000c101900 */
[----:B0-2---:R-:W-:-:S05]  /*3e90*/  IMAD.IADD R3, R2, 0x1, R0 ;  /* 0x0000000102037824 */ /* 0x005fca00078e0200 */
[----:B------:R-:W-:Y:S01]  /*3ea0*/  ST.E [R4.64+0x4], R3 ;  /* 0x0000040304007985 */ /* 0x000fe2000c101906 */
[----:B------:R-:W-:Y:S05]  /*3eb0*/  EXIT ;  /* 0x000000000000794d */ /* 0x000fea0003800000 */
.L_x_2889:
        /* <DEDUP_REMOVED lines=12> */
.L_x_3318:


//--------------------- .text._Z23gemm_half_q_half_kernelILi2ELi2ELb1ELb0ELi32EEvPK6__halfPKjS4_S2_PS0_iiiiPKtS7_iiiiiibS2_i --------------------------
	.section	.text._Z23gemm_half_q_half_kernelILi2ELi2ELb1ELb0ELi32EEvPK6__halfPKjS4_S2_PS0_iiiiPKtS7_iiiiiibS2_i,"ax",@progbits
	.sectioninfo	@"SHI_REGISTERS=61"
	.align	128
        .global         _Z23gemm_half_q_half_kernelILi2ELi2ELb1ELb0ELi32EEvPK6__halfPKjS4_S2_PS0_iiiiPKtS7_iiiiiibS2_i
        .type           _Z23gemm_half_q_half_kernelILi2ELi2ELb1ELb0ELi32EEvPK6__halfPKjS4_S2_PS0_iiiiPKtS7_iiiiiibS2_i,@function
        .size           _Z23gemm_half_q_half_kernelILi2ELi2ELb1ELb0ELi32EEvPK6__halfPKjS4_S2_PS0_iiiiPKtS7_iiiiiibS2_i,(.L_x_3319 - _Z23gemm_half_q_half_kernelILi2ELi2ELb1ELb0ELi32EEvPK6__halfPKjS4_S2_PS0_iiiiPKtS7_iiiiiibS2_i)
        .other          _Z23gemm_half_q_half_kernelILi2ELi2ELb1ELb0ELi32EEvPK6__halfPKjS4_S2_PS0_iiiiPKtS7_iiiiiibS2_i,@"STO_CUDA_ENTRY STV_DEFAULT"
_Z23gemm_half_q_half_kernelILi2ELi2ELb1ELb0ELi32EEvPK6__halfPKjS4_S2_PS0_iiiiPKtS7_iiiiiibS2_i:
.text._Z23gemm_half_q_half_kernelILi2ELi2ELb1ELb0ELi32EEvPK6__halfPKjS4_S2_PS0_iiiiPKtS7_iiiiiibS2_i:
        /* <DEDUP_REMOVED lines=24> */
.L_x_2890:
        /* <DEDUP_REMOVED lines=33> */
.L_x_2895:
        /* <DEDUP_REMOVED lines=17> */
.L_x_2894:
        /* <DEDUP_REMOVED lines=17> */
.L_x_2893:
        /* <DEDUP_REMOVED lines=13> */
.L_x_2897:
        /* <DEDUP_REMOVED lines=17> */
.L_x_2896:
        /* <DEDUP_REMOVED lines=15> */
.L_x_2892:
[----:B------:R-:W-:Y:S05]  /*0880*/  BSYNC B0 ;  /* 0x0000000000007941 */ /* 0x000fea0003800000 */
.L_x_2891:
        /* <DEDUP_REMOVED lines=18> */
.L_x_2900:
        /* <DEDUP_REMOVED lines=11> */
.L_x_2899:
        /* <DEDUP_REMOVED lines=10> */
.L_x_2898:
        /* <DEDUP_REMOVED lines=17> */
[----:B0-----:R-:W-:Y:S02]  /*0c10*/  @P2 IMNMX R11, R41, c[0x0][0x1b8], PT ;  /* 0x00006e00290b2a17 */ /* 0x001fe40003800200 */
        /* <DEDUP_REMOVED lines=40> */
.L_x_2902:
        /* <DEDUP_REMOVED lines=41> */
.L_x_2901:
        /* <DEDUP_REMOVED lines=9> */
[----:B------:R-:W-:Y:S01]  /*11c0*/  IMAD.MOV.U32 R50, RZ, RZ, c[0x0][0x18c] ;  /* 0x00006300ff327624 */ /* 0x000fe200078e00ff */
[----:B------:R-:W-:Y:S01]  /*11d0*/  PRMT R3, R3, 0x9910, RZ ;  /* 0x0000991003037816 */ /* 0x000fe200000000ff */
[----:B------:R-:W-:Y:S01]  /*11e0*/  UMOV UR4, URZ ;  /* 0x0000003f00047c82 */ /* 0x000fe20008000000 */
[----:B------:R-:W-:Y:S02]  /*11f0*/  SHF.R.S32.HI R7, RZ, 0x1f, R5 ;  /* 0x0000001fff077819 */ /* 0x000fe40000011405 */
[----:B------:R-:W-:Y:S02]  /*1200*/  IADD3 R5, P3, R4, R5, RZ ;  /* 0x0000000504057210 */ /* 0x000fe40007f7e0ff */
[----:B------:R-:W-:Y:S02]  /*1210*/  ISETP.NE.AND P0, PT, R2, RZ, PT ;  /* 0x000000ff0200720c */ /* 0x000fe40003f05270 */
[----:B------:R-:W-:-:S02]  /*1220*/  LEA.HI.X.SX32 R4, R4, R7, 0x1, P3 ;  /* 0x0000000704047211 */ /* 0x000fc400018f0eff */
[----:B------:R-:W-:Y:S02]  /*1230*/  LEA R51, P3, R5, c[0x0][0x168], 0x2 ;  /* 0x00005a0005337a11 */ /* 0x000fe400078610ff */
[----:B------:R-:W-:Y:S02]  /*1240*/  SHF.R.S32.HI R53, RZ, 0x1f, R50 ;  /* 0x0000001fff357819 */ /* 0x000fe40000011432 */
[----:B------:R-:W-:Y:S02]  /*1250*/  ISETP.NE.AND P2, PT, R3, RZ, PT ;  /* 0x000000ff0300720c */ /* 0x000fe40003f45270 */
[----:B------:R-:W-:Y:S02]  /*1260*/  ISETP.LT.OR P0, PT, R0, 0x2, !P0 ;  /* 0x000000020000780c */ /* 0x000fe40004701670 */
[----:B------:R-:W-:Y:S02]  /*1270*/  LEA.HI.X R52, R5, c[0x0][0x16c], R4, 0x2, P3 ;  /* 0x00005b0005347a11 */ /* 0x000fe400018f1404 */
[----:B------:R-:W-:-:S02]  /*1280*/  PRMT R46, RZ, 0x7610, R46 ;  /* 0x00007610ff2e7816 */ /* 0x000fc4000000002e */
[----:B------:R-:W-:Y:S02]  /*1290*/  SHF.L.U64.HI R53, R50, 0x2, R53 ;  /* 0x0000000232357819 */ /* 0x000fe40000010235 */
.L_x_2906:
[----:B------:R-:W-:Y:S05]  /*12a0*/  @!P1 BRA `(.L_x_2904) ;  /* 0x00000c5000009947 */ /* 0x000fea0003800000 */
[----:B------:R-:W-:Y:S02]  /*12b0*/  IMAD.MOV.U32 R2, RZ, RZ, R51 ;  /* 0x000000ffff027224 */ /* 0x000fe400078e0033 */
[----:B------:R-:W-:-:S05]  /*12c0*/  IMAD.MOV.U32 R3, RZ, RZ, R52 ;  /* 0x000000ffff037224 */ /* 0x000fca00078e0034 */
[----:B------:R-:W2:Y:S01]  /*12d0*/  LDG.E.128.CONSTANT R4, [R2.64] ;  /* 0x0000000602047981 */ /* 0x000ea2000c1e9d00 */
[----:B------:R-:W-:Y:S02]  /*12e0*/  IMAD.MOV.U32 R8, RZ, RZ, 0x3400 ;  /* 0x00003400ff087424 */ /* 0x000fe400078e00ff */
        /* <DEDUP_REMOVED lines=12> */
[C---:B------:R-:W-:Y:S02]  /*13b0*/  LOP3.LUT R5, R7.reuse, 0xc000c, RZ, 0xc0, !PT ;  /* 0x000c000c07057812 */ /* 0x040fe400078ec0ff */
[----:B------:R-:W-:Y:S02]  /*13c0*/  SHF.R.U32.HI R20, RZ, 0x8, R7 ;  /* 0x00000008ff147819 */ /* 0x000fe40000011607 */
[C---:B------:R-:W-:Y:S02]  /*13d0*/  LOP3.LUT R14, R7.reuse, 0x300030, RZ, 0xc0, !PT ;  /* 0x00300030070e7812 */ /* 0x040fe400078ec0ff */
[C---:B------:R-:W-:Y:S02]  /*13e0*/  LOP3.LUT R28, R7.reuse, 0xc000c0, RZ, 0xc0, !PT ;  /* 0x00c000c0071c7812 */ /* 0x040fe400078ec0ff */
[----:B------:R-:W-:-:S02]  /*13f0*/  LOP3.LUT R23, R7, 0x30003, RZ, 0xc0, !PT ;  /* 0x0003000307177812 */ /* 0x000fc400078ec0ff */
[----:B------:R-:W-:Y:S02]  /*1400*/  LOP3.LUT R4, R6, 0xc000c, RZ, 0xc0, !PT ;  /* 0x000c000c06047812 */ /* 0x000fe400078ec0ff */
        /* <DEDUP_REMOVED lines=129> */
.L_x_2905:
        /* <DEDUP_REMOVED lines=46> */
.L_x_2904:
[----:B------:R-:W-:Y:S01]  /*1f00*/  IADD3 R41, R41, 0x10, RZ ;  /* 0x0000001029297810 */ /* 0x000fe20007ffe0ff */
[----:B------:R-:W-:Y:S01]  /*1f10*/  UIADD3 UR4, UR4, 0x20, URZ ;  /* 0x0000002004047890 */ /* 0x000fe2000fffe03f */
[----:B------:R-:W-:Y:S02]  /*1f20*/  LEA R51, P4, R50, R51, 0x2 ;  /* 0x0000003332337211 */ /* 0x000fe400078810ff */
[C---:B------:R-:W-:Y:S02]  /*1f30*/  ISETP.GE.AND P3, PT, R41.reuse, c[0x0][0x1bc], PT ;  /* 0x00006f0029007a0c */ /* 0x040fe40003f66270 */
[----:B------:R-:W-:Y:S01]  /*1f40*/  ISETP.LT.AND P5, PT, R41, R54, PT ;  /* 0x000000362900720c */ /* 0x000fe20003fa1270 */
[----:B------:R-:W-:-:S12]  /*1f50*/  IMAD.X R52, R52, 0x1, R53, P4 ;  /* 0x0000000134347824 */ /* 0x000fd800020e0635 */
[----:B------:R-:W-:Y:S05]  /*1f60*/  @!P3 BRA P5, `(.L_x_2906) ;  /* 0xfffff3300000b947 */ /* 0x000fea000283ffff */
.L_x_2903:
        /* <DEDUP_REMOVED lines=18> */
.L_x_2910:
[----:B------:R-:W0:Y:S02]  /*2090*/  LDS R6, [R4] ;  /* 0x0000000004067984 */ /* 0x000e240000000800 */
[----:B0-----:R-:W-:-:S06]  /*20a0*/  HADD2 R7, R6, R46 ;  /* 0x0000002e06077230 */ /* 0x001fcc0000000000 */
[----:B------:R-:W0:Y:S02]  /*20b0*/  ATOMS.CAST.SPIN R7, [R4], R6, R7 ;  /* 0x000000060407738d */ /* 0x000e240001800007 */
[----:B0-----:R-:W-:-:S13]  /*20c0*/  ISETP.EQ.U32.AND P0, PT, R7, 0x1, PT ;  /* 0x000000010700780c */ /* 0x001fda0003f02070 */
[----:B------:R-:W-:Y:S05]  /*20d0*/  @!P0 BRA `(.L_x_2910) ;  /* 0xffffffb000008947 */ /* 0x000fea000383ffff */
[----:B------:R-:W-:Y:S05]  /*20e0*/  BRA `(.L_x_2908) ;  /* 0x0000003000007947 */ /* 0x000fea0003800000 */
.L_x_2909:
[----:B------:R-:W2:Y:S02]  /*20f0*/  LD.E R4, [R2.64] ;  /* 0x0000000602047980 */ /* 0x000ea4000c101900 */
[----:B--2---:R-:W-:-:S05]  /*2100*/  IMAD.IADD R7, R46, 0x1, R4 ;  /* 0x000000012e077824 */ /* 0x004fca00078e0204 */
[----:B------:R0:W-:Y:S02]  /*2110*/  ST.E [R2.64], R7 ;  /* 0x0000000702007985 */ /* 0x0001e4000c101906 */
.L_x_2908:
[----:B------:R-:W-:Y:S05]  /*2120*/  BSYNC B0 ;  /* 0x0000000000007941 */ /* 0x000fea0003800000 */
.L_x_2907:
[----:B------:R-:W2:Y:S01]  /*2130*/  ATOM.E.ADD.F16x2.RN.STRONG.GPU P0, RZ, [R2.64+0x4], R47 ;  /* 0x0000042f02ff798a */ /* 0x000ea2000810e9c6 */
[----:B------:R-:W-:Y:S01]  /*2140*/  BSSY B0, `(.L_x_2911) ;  /* 0x000000f000007945 */ /* 0x000fe20003800000 */
[----:B--2---:R-:W-:Y:S05]  /*2150*/  @P0 BRA `(.L_x_2912) ;  /* 0x000000d000000947 */ /* 0x004fea0003800000 */
[----:B------:R-:W1:Y:S02]  /*2160*/  QSPC.E.S P0, RZ, [R2+0x4] ;  /* 0x0000040002ff73aa */ /* 0x000e640000000500 */
[----:B-1----:R-:W-:Y:S05]  /*2170*/  @!P0 BRA `(.L_x_2913) ;  /* 0x0000008000008947 */ /* 0x002fea0003800000 */
[----:B0-----:R-:W-:-:S04]  /*2180*/  IADD3 R2, R2, 0x4, RZ ;  /* 0x0000000402027810 */ /* 0x001fc80007ffe0ff */
[----:B------:R-:W-:-:S05]  /*2190*/  LOP3.LUT R2, R2, 0xffffff, RZ, 0xc0, !PT ;  /* 0x00ffffff02027812 */ /* 0x000fca00078ec0ff */
.L_x_2914:
[----:B------:R-:W0:Y:S02]  /*21a0*/  LDS R6, [R2] ;  /* 0x0000000002067984 */ /* 0x000e240000000800 */
[----:B0-----:R-:W-:-:S10]  /*21b0*/  HFMA2.MMA R7, R6, 1, 1, R47 ;  /* 0x3c003c0006077835 */ /* 0x001fd4000000002f */
[----:B------:R-:W0:Y:S02]  /*21c0*/  ATOMS.CAST.SPIN R7, [R2], R6, R7 ;  /* 0x000000060207738d */ /* 0x000e240001800007 */
[----:B0-----:R-:W-:-:S13]  /*21d0*/  ISETP.EQ.U32.AND P0, PT, R7, 0x1, PT ;  /* 0x000000010700780c */ /* 0x001fda0003f02070 */
[----:B------:R-:W-:Y:S05]  /*21e0*/  @!P0 BRA `(.L_x_2914) ;  /* 0xffffffb000008947 */ /* 0x000fea000383ffff */
[----:B------:R-:W-:Y:S05]  /*21f0*/  BRA `(.L_x_2912) ;  /* 0x0000003000007947 */ /* 0x000fea0003800000 */
.L_x_2913:
[----:B------:R-:W2:Y:S02]  /*2200*/  LD.E R4, [R2.64+0x4] ;  /* 0x0000040602047980 */ /* 0x000ea4000c101900 */
[----:B0-2---:R-:W-:-:S05]  /*2210*/  IMAD.IADD R7, R47, 0x1, R4 ;  /* 0x000000012f077824 */ /* 0x005fca00078e0204 */
[----:B------:R0:W-:Y:S02]  /*2220*/  ST.E [R2.64+0x4], R7 ;  /* 0x0000040702007985 */ /* 0x0001e4000c101906 */
.L_x_2912:
[----:B------:R-:W-:Y:S05]  /*2230*/  BSYNC B0 ;  /* 0x0000000000007941 */ /* 0x000fea0003800000 */
.L_x_2911:
        /* <DEDUP_REMOVED lines=10> */
.L_x_2918:
[----:B------:R-:W0:Y:S02]  /*22e0*/  LDS R4, [R0] ;  /* 0x0000000000047984 */ /* 0x000e240000000800 */
[----:B0-----:R-:W-:-:S06]  /*22f0*/  HADD2 R5, R4, R48 ;  /* 0x0000003004057230 */ /* 0x001fcc0000000000 */
[----:B------:R-:W0:Y:S02]  /*2300*/  ATOMS.CAST.SPIN R5, [R0], R4, R5 ;  /* 0x000000040005738d */ /* 0x000e240001800005 */
[----:B0-----:R-:W-:-:S13]  /*2310*/  ISETP.EQ.U32.AND P0, PT, R5, 0x1, PT ;  /* 0x000000010500780c */ /* 0x001fda0003f02070 */
[----:B------:R-:W-:Y:S05]  /*2320*/  @!P0 BRA `(.L_x_2918) ;  /* 0xffffffb000008947 */ /* 0x000fea000383ffff */
[----:B------:R-:W-:Y:S05]  /*2330*/  BRA `(.L_x_2916) ;  /* 0x0000003000007947 */ /* 0x000fea0003800000 */
.L_x_2917:
[----:B------:R-:W2:Y:S02]  /*2340*/  LD.E R0, [R2.64] ;  /* 0x0000000602007980 */ /* 0x000ea4000c101900 */
[----:B--2---:R-:W-:-:S05]  /*2350*/  IMAD.IADD R5, R48, 0x1, R0 ;  /* 0x0000000130057824 */ /* 0x004fca00078e0200 */
[----:B------:R0:W-:Y:S02]  /*2360*/  ST.E [R2.64], R5 ;  /* 0x0000000502007985 */ /* 0x0001e4000c101906 */
.L_x_2916:
[----:B------:R-:W-:Y:S05]  /*2370*/  BSYNC B0 ;  /* 0x0000000000007941 */ /* 0x000fea0003800000 */
.L_x_2915:
[----:B------:R-:W2:Y:S02]  /*2380*/  ATOM.E.ADD.F16x2.RN.STRONG.GPU P0, RZ, [R2.64+0x4], R49 ;  /* 0x0000043102ff798a */ /* 0x000ea4000810e9c6 */
[----:B--2---:R-:W-:Y:S05]  /*2390*/  @P0 EXIT ;  /* 0x000000000000094d */ /* 0x004fea0003800000 */
[----:B------:R-:W1:Y:S02]  /*23a0*/  QSPC.E.S P0, RZ, [R2+0x4] ;  /* 0x0000040002ff73aa */ /* 0x000e640000000500 */
[----:B-1----:R-:W-:Y:S05]  /*23b0*/  @!P0 BRA `(.L_x_2919) ;  /* 0x0000008000008947 */ /* 0x002fea0003800000 */
[----:B0-----:R-:W-:-:S04]  /*23c0*/  IADD3 R2, R2, 0x4, RZ ;  /* 0x0000000402027810 */ /* 0x001fc80007ffe0ff */
[----:B------:R-:W-:-:S05]  /*23d0*/  LOP3.LUT R2, R2, 0xffffff, RZ, 0xc0, !PT ;  /* 0x00ffffff02027812 */ /* 0x000fca00078ec0ff */
.L_x_2920:
[----:B------:R-:W0:Y:S02]  /*23e0*/  LDS R4, [R2] ;  /* 0x0000000002047984 */ /* 0x000e240000000800 */
[----:B0-----:R-:W-:-:S10]  /*23f0*/  HFMA2.MMA R5, R4, 1, 1, R49 ;  /* 0x3c003c0004057835 */ /* 0x001fd40000000031 */
[----:B------:R-:W0:Y:S02]  /*2400*/  ATOMS.CAST.SPIN R5, [R2], R4, R5 ;  /* 0x000000040205738d */ /* 0x000e240001800005 */
[----:B0-----:R-:W-:-:S13]  /*2410*/  ISETP.EQ.U32.AND P0, PT, R5, 0x1, PT ;  /* 0x000000010500780c */ /* 0x001fda0003f02070 */
[----:B------:R-:W-:Y:S05]  /*2420*/  @!P0 BRA `(.L_x_2920) ;  /* 0xffffffb000008947 */ /* 0x000fea000383ffff */
[----:B------:R-:W-:Y:S05]  /*2430*/  EXIT ;  /* 0x000000000000794d */ /* 0x000fea0003800000 */
.L_x_2919:
[----:B------:R-:W2:Y:S02]  /*2440*/  LD.E R0, [R2.64+0x4] ;  /* 0x0000040602007980 */ /* 0x000ea4000c101900 */
[----:B0-2---:R-:W-:-:S05]  /*2450*/  IMAD.IADD R5, R49, 0x1, R0 ;  /* 0x0000000131057824 */ /* 0x005fca00078e0200 */
[----:B------:R-:W-:Y:S01]  /*2460*/  ST.E [R2.64+0x4], R5 ;  /* 0x0000040502007985 */ /* 0x000fe2000c101906 */
[----:B------:R-:W-:Y:S05]  /*2470*/  EXIT ;  /* 0x000000000000794d */ /* 0x000fea0003800000 */
.L_x_2921:
        /* <DEDUP_REMOVED lines=16> */
.L_x_3319:


//--------------------- .text._Z23gemm_half_q_half_kernelILi1ELi32ELb1ELb0ELi64EEvPK6__halfPKjS4_S2_PS0_iiiiPKtS7_iiiiiibS2_i --------------------------
	.section	.text._Z23gemm_half_q_half_kernelILi1ELi32ELb1ELb0ELi64EEvPK6__halfPKjS4_S2_PS0_iiiiPKtS7_iiiiiibS2_i,"ax",@progbits
	.sectioninfo	@"SHI_REGISTERS=46"
	.align	128
        .global         _Z23gemm_half_q_half_kernelILi1ELi32ELb1ELb0ELi64EEvPK6__halfPKjS4_S2_PS0_iiiiPKtS7_iiiiiibS2_i
        .type           _Z23gemm_half_q_half_kernelILi1ELi32ELb1ELb0ELi64EEvPK6__halfPKjS4_S2_PS0_iiiiPKtS7_iiiiiibS2_i,@function
        .size           _Z23gemm_half_q_half_kernelILi1ELi32ELb1ELb0ELi64EEvPK6__halfPKjS4_S2_PS0_iiiiPKtS7_iiiiiibS2_i,(.L_x_3320 - _Z23gemm_half_q_half_kernelILi1ELi32ELb1ELb0ELi64EEvPK6__halfPKjS4_S2_PS0_iiiiPKtS7_iiiiiibS2_i)
        .other          _Z23gemm_half_q_half_kernelILi1ELi32ELb1ELb0ELi64EEvPK6__halfPKjS4_S2_PS0_iiiiPKtS7_iiiiiibS2_i,@"STO_CUDA_ENTRY STV_DEFAULT"
_Z23gemm_half_q_half_kernelILi1ELi32ELb1ELb0ELi64EEvPK6__halfPKjS4_S2_PS0_iiiiPKtS7_iiiiiibS2_i:
.text._Z23gemm_half_q_half_kernelILi1ELi32ELb1ELb0ELi64EEvPK6__halfPKjS4_S2_PS0_iiiiPKtS7_iiiiiibS2_i:
[----:B------:R-:W-:Y:S02]  /*0000*/  IMAD.MOV.U32 R1, RZ, RZ, c[0x0][0x28] ;  /* 0x00000a00ff017624 */ /* 0x000fe400078e00ff */
[----:B------:R-:W0:Y:S01]  /*0010*/  S2R R5, SR_CTAID.Y ;  /* 0x0000000000057919 */ /* 0x000e220000002600 */
[----:B------:R-:W-:Y:S01]  /*0020*/  PRMT R0, RZ, 0x7610, R0 ;  /* 0x00007610ff007816 */ /* 0x000fe20000000000 */
[----:B------:R-:W-:Y:S01]  /*0030*/  ULDC.64 UR6, c[0x0][0x118] ;  /* 0x0000460000067ab9 */ /* 0x000fe20000000a00 */
[----:B------:R-:W-:Y:S02]  /*0040*/  IADD3 R1, R1, -0x10, RZ ;  /* 0xfffffff001017810 */ /* 0x000fe40007ffe0ff */
[----:B0-----:R-:W-:-:S13]  /*0050*/  ISETP.GE.AND P1, PT, R5, c[0x0][0x188], PT ;  /* 0x0000620005007a0c */ /* 0x001fda0003f26270 */
[----:B------:R-:W-:Y:S02]  /*0060*/  @!P1 IMAD.MOV.U32 R2, RZ, RZ, c[0x0][0x1c8] ;  /* 0x00007200ff029624 */ /* 0x000fe400078e00ff */
[----:B------:R-:W-:-:S05]  /*0070*/  @!P1 IMAD.MOV.U32 R3, RZ, RZ, c[0x0][0x1cc] ;  /* 0x00007300ff039624 */ /* 0x000fca00078e00ff */
[----:B------:R-:W2:Y:S02]  /*0080*/  @!P1 LDG.E.U16 R0, [R2.64] ;  /* 0x0000000602009981 */ /* 0x000ea4000c1e1500 */
[----:B--2---:R-:W-:-:S13]  /*0090*/  ISETP.EQ.OR P0, PT, R0, RZ, P1 ;  /* 0x000000ff0000720c */ /* 0x004fda0000f02670 */
[----:B------:R-:W-:Y:S05]  /*00a0*/  @P0 EXIT ;  /* 0x000000000000094d */ /* 0x000fea0003800000 */
[----:B------:R-:W0:Y:S01]  /*00b0*/  S2R R4, SR_CTAID.Z ;  /* 0x0000000000047919 */ /* 0x000e220000002700 */
[----:B------:R-:W-:Y:S03]  /*00c0*/  BSSY B0, `(.L_x_2922) ;  /* 0x0000021000007945 */ /* 0x000fe60003800000 */
[----:B------:R-:W1:Y:S04]  /*00d0*/  S2R R9, SR_TID.X ;  /* 0x0000000000097919 */ /* 0x000e680000002100 */
[----:B------:R-:W2:Y:S01]  /*00e0*/  S2R R6, SR_CTAID.X ;  /* 0x0000000000067919 */ /* 0x000ea20000002500 */
[----:B0-----:R-:W-:-:S04]  /*00f0*/  IMAD.SHL.U32 R2, R4, 0x40, RZ ;  /* 0x0000004004027824 */ /* 0x001fc800078e00ff */
[C-C-:B-1----:R-:W-:Y:S01]  /*0100*/  IMAD.IADD R12, R2.reuse, 0x1, R9.reuse ;  /* 0x00000001020c7824 */ /* 0x142fe200078e0209 */
[----:B------:R-:W-:Y:S01]  /*0110*/  IADD3 R25, R2, 0x40, RZ ;  /* 0x0000004002197810 */ /* 0x000fe20007ffe0ff */
[----:B--2---:R-:W-:-:S03]  /*0120*/  IMAD R6, R6, 0x40, R9 ;  /* 0x0000004006067824 */ /* 0x004fc600078e0209 */
[----:B------:R-:W-:Y:S01]  /*0130*/  IMNMX R25, R25, c[0x0][0x190], PT ;  /* 0x0000640019197a17 */ /* 0x000fe20003800200 */
[----:B------:R-:W-:-:S03]  /*0140*/  IMAD.SHL.U32 R8, R6, 0x4, RZ ;  /* 0x0000000406087824 */ /* 0x000fc600078e00ff */
[----:B------:R-:W-:Y:S02]  /*0150*/  ISETP.GE.OR P0, PT, R12, R25, P1 ;  /* 0x000000190c00720c */ /* 0x000fe40000f06670 */
[----:B------:R-:W-:-:S11]  /*0160*/  ISETP.GE.AND P2, PT, R8, c[0x0][0x18c], PT ;  /* 0x0000630008007a0c */ /* 0x000fd60003f46270 */
[----:B------:R-:W-:Y:S05]  /*0170*/  @P0 BRA `(.L_x_2923) ;  /* 0x0000015000000947 */ /* 0x000fea0003800000 */
[----:B------:R-:W-:Y:S02]  /*0180*/  ISETP.NE.U32.AND P0, PT, RZ, c[0x0][0x1a0], PT ;  /* 0x00006800ff007a0c */ /* 0x000fe40003f05070 */
[----:B------:R-:W-:Y:S02]  /*0190*/  SHF.R.S32.HI R13, RZ, 0x1f, R12 ;  /* 0x0000001fff0d7819 */ /* 0x000fe4000001140c */
[----:B------:R-:W-:-:S13]  /*01a0*/  ISETP.NE.AND.EX P0, PT, RZ, c[0x0][0x1a4], PT, P0 ;  /* 0x00006900ff007a0c */ /* 0x000fda0003f05300 */
[----:B------:R-:W-:-:S04]  /*01b0*/  @P0 LEA R6, P3, R12, c[0x0][0x1a0], 0x1 ;  /* 0x000068000c060a11 */ /* 0x000fc800078608ff */
[----:B------:R-:W-:-:S05]  /*01c0*/  @P0 LEA.HI.X R7, R12, c[0x0][0x1a4], R13, 0x1, P3 ;  /* 0x000069000c070a11 */ /* 0x000fca00018f0c0d */
[----:B------:R-:W2:Y:S01]  /*01d0*/  @P0 LDG.E.U16.CONSTANT R6, [R6.64] ;  /* 0x0000000606060981 */ /* 0x000ea2000c1e9500 */
[----:B------:R-:W-:-:S05]  /*01e0*/  IMAD R3, R5, c[0x0][0x190], RZ ;  /* 0x0000640005037a24 */ /* 0x000fca00078e02ff */
[----:B------:R-:W-:Y:S02]  /*01f0*/  SHF.R.S32.HI R10, RZ, 0x1f, R3 ;  /* 0x0000001fff0a7819 */ /* 0x000fe40000011403 */
[----:B------:R-:W-:-:S05]  /*0200*/  @!P0 IADD3 R11, P4, R12, R3, RZ ;  /* 0x000000030c0b8210 */ /* 0x000fca0007f9e0ff */
[----:B------:R-:W-:Y:S01]  /*0210*/  @!P0 IMAD.X R14, R13, 0x1, R10, P4 ;  /* 0x000000010d0e8824 */ /* 0x000fe200020e060a */
[----:B------:R-:W-:-:S04]  /*0220*/  @!P0 LEA R12, P4, R11, c[0x0][0x160], 0x1 ;  /* 0x000058000b0c8a11 */ /* 0x000fc800078808ff */
[----:B------:R-:W-:-:S05]  /*0230*/  @!P0 LEA.HI.X R13, R11, c[0x0][0x164], R14, 0x1, P4 ;  /* 0x000059000b0d8a11 */ /* 0x000fca00020f0c0e */
[----:B------:R-:W3:Y:S01]  /*0240*/  @!P0 LDG.E.U16.CONSTANT R12, [R12.64] ;  /* 0x000000060c0c8981 */ /* 0x000ee2000c1e9500 */
[----:B--2---:R-:W-:-:S05]  /*0250*/  @P0 IADD3 R3, P3, R3, R6, RZ ;  /* 0x0000000603030210 */ /* 0x004fca0007f7e0ff */
[----:B------:R-:W-:Y:S01]  /*0260*/  @P0 IMAD.X R16, RZ, RZ, R10, P3 ;  /* 0x000000ffff100224 */ /* 0x000fe200018e060a */
[----:B------:R-:W-:-:S04]  /*0270*/  @P0 LEA R10, P3, R3, c[0x0][0x160], 0x1 ;  /* 0x00005800030a0a11 */ /* 0x000fc800078608ff */
[----:B------:R-:W-:-:S05]  /*0280*/  @P0 LEA.HI.X R11, R3, c[0x0][0x164], R16, 0x1, P3 ;  /* 0x00005900030b0a11 */ /* 0x000fca00018f0c10 */
[----:B------:R-:W2:Y:S01]  /*0290*/  @P0 LDG.E.U16.CONSTANT R10, [R10.64] ;  /* 0x000000060a0a0981 */ /* 0x000ea2000c1e9500 */
[----:B------:R-:W-:-:S05]  /*02a0*/  IMAD.SHL.U32 R3, R9, 0x2, RZ ;  /* 0x0000000209037824 */ /* 0x000fca00078e00ff */
[----:B--2---:R0:W-:Y:S04]  /*02b0*/  @P0 STS.U16 [R3], R10 ;  /* 0x0000000a03000388 */ /* 0x0041e80000000400 */
[----:B---3--:R0:W-:Y:S02]  /*02c0*/  @!P0 STS.U16 [R3], R12 ;  /* 0x0000000c03008388 */ /* 0x0081e40000000400 */
.L_x_2923:
[----:B------:R-:W-:Y:S05]  /*02d0*/  BSYNC B0 ;  /* 0x0000000000007941 */ /* 0x000fea0003800000 */
.L_x_2922:
[----:B------:R-:W-:Y:S05]  /*02e0*/  @P2 EXIT ;  /* 0x000000000000294d */ /* 0x000fea0003800000 */
[C---:B------:R-:W-:Y:S01]  /*02f0*/  ISETP.GT.AND P3, PT, R2.reuse, c[0x0][0x1a8], PT ;  /* 0x00006a0002007a0c */ /* 0x040fe20003f64270 */
[----:B0-----:R-:W0:Y:S01]  /*0300*/  LDC.S8 R12, c[0x0][0x1c0] ;  /* 0x00007000ff0c7b82 */ /* 0x001e220000000200 */
[C---:B------:R-:W-:Y:S02]  /*0310*/  IMNMX R6, R2.reuse, c[0x0][0x1a8], PT ;  /* 0x00006a0002067a17 */ /* 0x040fe40003800200 */
[----:B------:R-:W-:Y:S02]  /*0320*/  ISETP.GT.AND P6, PT, R2, c[0x0][0x1ac], PT ;  /* 0x00006b0002007a0c */ /* 0x000fe40003fc4270 */
[----:B------:R-:W-:-:S02]  /*0330*/  SHF.R.S32.HI R9, RZ, 0x1f, R6 ;  /* 0x0000001fff097819 */ /* 0x000fc40000011406 */
[C---:B------:R-:W-:Y:S02]  /*0340*/  ISETP.GT.AND P5, PT, R2.reuse, c[0x0][0x1b0], PT ;  /* 0x00006c0002007a0c */ /* 0x040fe40003fa4270 */
[----:B------:R-:W-:Y:S02]  /*0350*/  LEA.HI R16, R9, R6, RZ, 0x5 ;  /* 0x0000000609107211 */ /* 0x000fe400078f28ff */
[C---:B------:R-:W-:Y:S02]  /*0360*/  ISETP.GT.AND P4, PT, R2.reuse, c[0x0][0x1b4], PT ;  /* 0x00006d0002007a0c */ /* 0x040fe40003f84270 */
[C---:B------:R-:W-:Y:S02]  /*0370*/  @P3 IMNMX R3, R2.reuse, c[0x0][0x1ac], PT ;  /* 0x00006b0002033a17 */ /* 0x040fe40003800200 */
[----:B------:R-:W-:Y:S02]  /*0380*/  ISETP.GT.AND P2, PT, R2, c[0x0][0x1b8], PT ;  /* 0x00006e0002007a0c */ /* 0x000fe40003f44270 */
[----:B------:R-:W-:-:S02]  /*0390*/  @P3 IADD3 R3, R3, -c[0x0][0x1a8], RZ ;  /* 0x80006a0003033a10 */ /* 0x000fc40007ffe0ff */
[----:B------:R-:W-:Y:S02]  /*03a0*/  @P6 IMNMX R7, R2, c[0x0][0x1b0], PT ;  /* 0x00006c0002076a17 */ /* 0x000fe40003800200 */
[----:B------:R-:W-:Y:S02]  /*03b0*/  @P3 SHF.R.S32.HI R6, RZ, 0x1f, R3 ;  /* 0x0000001fff063819 */ /* 0x000fe40000011403 */
[----:B------:R-:W-:Y:S02]  /*03c0*/  @P6 IADD3 R7, R7, -c[0x0][0x1ac], RZ ;  /* 0x80006b0007076a10 */ /* 0x000fe40007ffe0ff */
[----:B------:R-:W-:Y:S01]  /*03d0*/  @P3 LEA.HI R6, R6, R3, RZ, 0x5 ;  /* 0x0000000306063211 */ /* 0x000fe200078f28ff */
[----:B0-----:R-:W-:Y:S01]  /*03e0*/  IMAD.MOV.U32 R3, RZ, RZ, R12 ;  /* 0x000000ffff037224 */ /* 0x001fe200078e000c */
[C---:B------:R-:W-:Y:S02]  /*03f0*/  @P5 IMNMX R9, R2.reuse, c[0x0][0x1b4], PT ;  /* 0x00006d0002095a17 */ /* 0x040fe40003800200 */
[----:B------:R-:W-:-:S02]  /*0400*/  @P4 IMNMX R11, R2, c[0x0][0x1b8], PT ;  /* 0x00006e00020b4a17 */ /* 0x000fc40003800200 */
[----:B------:R-:W-:Y:S02]  /*0410*/  ISETP.NE.AND P0, PT, R3, RZ, PT ;  /* 0x000000ff0300720c */ /* 0x000fe40003f05270 */
[----:B------:R-:W-:Y:S02]  /*0420*/  @P6 SHF.R.S32.HI R10, RZ, 0x1f, R7 ;  /* 0x0000001fff0a6819 */ /* 0x000fe40000011407 */
[----:B------:R-:W-:Y:S02]  /*0430*/  ISETP.NE.OR P0, PT, R4, RZ, !P0 ;  /* 0x000000ff0400720c */ /* 0x000fe40004705670 */
[----:B------:R-:W-:Y:S02]  /*0440*/  @P5 IADD3 R9, R9, -c[0x0][0x1b0], RZ ;  /* 0x80006c0009095a10 */ /* 0x000fe40007ffe0ff */
[----:B------:R-:W-:Y:S02]  /*0450*/  ISETP.GE.OR P0, PT, R5, c[0x0][0x188], P0 ;  /* 0x0000620005007a0c */ /* 0x000fe40000706670 */
[----:B------:R-:W-:-:S02]  /*0460*/  @P4 IADD3 R11, R11, -c[0x0][0x1b4], RZ ;  /* 0x80006d000b0b4a10 */ /* 0x000fc40007ffe0ff */
[----:B------:R-:W-:Y:S02]  /*0470*/  @P6 LEA.HI R7, R10, R7, RZ, 0x5 ;  /* 0x000000070a076211 */ /* 0x000fe400078f28ff */
[----:B------:R-:W-:Y:S02]  /*0480*/  @P5 SHF.R.S32.HI R10, RZ, 0x1f, R9 ;  /* 0x0000001fff0a5819 */ /* 0x000fe40000011409 */
[----:B------:R-:W-:Y:S02]  /*0490*/  @P2 IMNMX R14, R2, c[0x0][0x1bc], PT ;  /* 0x00006f00020e2a17 */ /* 0x000fe40003800200 */
[----:B------:R-:W-:Y:S02]  /*04a0*/  @P4 SHF.R.S32.HI R12, RZ, 0x1f, R11 ;  /* 0x0000001fff0c4819 */ /* 0x000fe4000001140b */
[----:B------:R-:W-:Y:S01]  /*04b0*/  @P5 LEA.HI R3, R10, R9, RZ, 0x5 ;  /* 0x000000090a035211 */ /* 0x000fe200078f28ff */
[----:B------:R-:W-:Y:S01]  /*04c0*/  IMAD.MOV.U32 R10, RZ, RZ, RZ ;  /* 0x000000ffff0a7224 */ /* 0x000fe200078e00ff */
[----:B------:R-:W-:Y:S01]  /*04d0*/  @P2 IADD3 R14, R14, -c[0x0][0x1b8], RZ ;  /* 0x80006e000e0e2a10 */ /* 0x000fe20007ffe0ff */
[----:B------:R-:W-:Y:S01]  /*04e0*/  IMAD.MOV.U32 R9, RZ, RZ, RZ ;  /* 0x000000ffff097224 */ /* 0x000fe200078e00ff */
[----:B------:R-:W-:-:S02]  /*04f0*/  @P3 SHF.R.S32.HI R6, RZ, 0x5, R6 ;  /* 0x00000005ff063819 */ /* 0x000fc40000011406 */
[----:B------:R-:W-:Y:S01]  /*0500*/  @P4 LEA.HI R13, R12, R11, RZ, 0x5 ;  /* 0x0000000b0c0d4211 */ /* 0x000fe200078f28ff */
[----:B------:R-:W-:Y:S01]  /*0510*/  IMAD.MOV.U32 R12, RZ, RZ, RZ ;  /* 0x000000ffff0c7224 */ /* 0x000fe200078e00ff */
[----:B------:R-:W-:Y:S01]  /*0520*/  @P2 SHF.R.S32.HI R11, RZ, 0x1f, R14 ;  /* 0x0000001fff0b2819 */ /* 0x000fe2000001140e */
[----:B------:R-:W-:Y:S01]  /*0530*/  @P3 IMAD R10, R6, 0x6, RZ ;  /* 0x00000006060a3824 */ /* 0x000fe200078e02ff */
[----:B------:R-:W-:Y:S01]  /*0540*/  @P5 SHF.R.S32.HI R3, RZ, 0x5, R3 ;  /* 0x00000005ff035819 */ /* 0x000fe20000011403 */
[----:B------:R-:W-:Y:S01]  /*0550*/  @!P0 IMAD R6, R5, c[0x0][0x18c], R8 ;  /* 0x0000630005068a24 */ /* 0x000fe200078e0208 */
[----:B------:R-:W-:Y:S02]  /*0560*/  @P6 SHF.R.S32.HI R7, RZ, 0x5, R7 ;  /* 0x00000005ff076819 */ /* 0x000fe40000011407 */
[----:B------:R-:W-:Y:S01]  /*0570*/  @P2 LEA.HI R15, R11, R14, RZ, 0x5 ;  /* 0x0000000e0b0f2211 */ /* 0x000fe200078f28ff */
[----:B------:R-:W-:Y:S01]  /*0580*/  @P5 IMAD.SHL.U32 R12, R3, 0x4, RZ ;  /* 0x00000004030c5824 */ /* 0x000fe200078e00ff */
[----:B------:R-:W-:Y:S01]  /*0590*/  SHF.R.S32.HI R5, RZ, 0x5, R16 ;  /* 0x00000005ff057819 */ /* 0x000fe20000011410 */
[----:B------:R-:W-:Y:S01]  /*05a0*/  IMAD.MOV.U32 R3, RZ, RZ, 0x2 ;  /* 0x00000002ff037424 */ /* 0x000fe200078e00ff */
[----:B------:R-:W-:Y:S01]  /*05b0*/  ISETP.GE.AND P3, PT, R2, R25, PT ;  /* 0x000000190200720c */ /* 0x000fe20003f66270 */
[----:B------:R-:W-:Y:S01]  /*05c0*/  @P6 IMAD R9, R7, 0x5, RZ ;  /* 0x0000000507096824 */ /* 0x000fe200078e02ff */
[----:B------:R-:W-:Y:S01]  /*05d0*/  @P4 SHF.R.S32.HI R13, RZ, 0x5, R13 ;  /* 0x00000005ff0d4819 */ /* 0x000fe2000001140d */
[----:B------:R-:W-:Y:S01]  /*05e0*/  IMAD R5, R5, 0x8, R10 ;  /* 0x0000000805057824 */ /* 0x000fe200078e020a */
[----:B------:R-:W-:Y:S01]  /*05f0*/  @P2 SHF.R.S32.HI R15, RZ, 0x5, R15 ;  /* 0x00000005ff0f2819 */ /* 0x000fe2000001140f */
[----:B------:R-:W-:-:S03]  /*0600*/  @!P0 IMAD.WIDE R6, R6, R3, c[0x0][0x180] ;  /* 0x0000600006068625 */ /* 0x000fc600078e0203 */
[----:B------:R-:W-:Y:S01]  /*0610*/  IADD3 R5, R12, R5, R9 ;  /* 0x000000050c057210 */ /* 0x000fe20007ffe009 */
[----:B------:R-:W-:Y:S01]  /*0620*/  IMAD.MOV.U32 R11, RZ, RZ, RZ ;  /* 0x000000ffff0b7224 */ /* 0x000fe200078e00ff */
[----:B------:R0:W-:Y:S01]  /*0630*/  @!P0 STG.E.64 [R6.64], RZ ;  /* 0x000000ff06008986 */ /* 0x0001e2000c101b06 */
[----:B------:R-:W-:-:S03]  /*0640*/  IMAD.MOV.U32 R14, RZ, RZ, RZ ;  /* 0x000000ffff0e7224 */ /* 0x000fc600078e00ff */
[----:B------:R-:W-:Y:S01]  /*0650*/  BAR.SYNC.DEFER_BLOCKING 0x0 ;  /* 0x0000000000007b1d */ /* 0x000fe20000010000 */
[----:B------:R-:W-:Y:S01]  /*0660*/  @P4 IMAD R11, R13, 0x3, RZ ;  /* 0x000000030d0b4824 */ /* 0x000fe200078e02ff */
[----:B------:R-:W-:Y:S01]  /*0670*/  ISETP.GE.OR P0, PT, R2, c[0x0][0x1ac], P3 ;  /* 0x00006b0002007a0c */ /* 0x000fe20001f06670 */
[----:B------:R-:W-:Y:S02]  /*0680*/  @P2 IMAD.SHL.U32 R14, R15, 0x2, RZ ;  /* 0x000000020f0e2824 */ /* 0x000fe400078e00ff */
[----:B------:R-:W-:-:S03]  /*0690*/  IMAD.SHL.U32 R10, R4, 0x80, RZ ;  /* 0x00000080040a7824 */ /* 0x000fc600078e00ff */
[----:B------:R-:W-:Y:S01]  /*06a0*/  IADD3 R4, R14, R5, R11 ;  /* 0x000000050e047210 */ /* 0x000fe20007ffe00b */
[----:B------:R-:W-:Y:S01]  /*06b0*/  IMAD.WIDE R10, R10, R3, c[0x0][0x198] ;  /* 0x000066000a0a7625 */ /* 0x000fe200078e0203 */
[----:B------:R-:W-:Y:S05]  /*06c0*/  @P3 BRA `(.L_x_2924) ;  /* 0x0000033000003947 */ /* 0x000fea0003800000 */
[----:B0-----:R0:W5:Y:S01]  /*06d0*/  LDG.E.U16.CONSTANT R5, [R10.64] ;  /* 0x000000060a057981 */ /* 0x001162000c1e9500 */
[----:B------:R-:W-:Y:S01]  /*06e0*/  SHF.R.S32.HI R9, RZ, 0x1f, R8 ;  /* 0x0000001fff097819 */ /* 0x000fe20000011408 */
[----:B------:R-:W-:Y:S02]  /*06f0*/  IMAD.SHL.U32 R7, R8, 0x4, RZ ;  /* 0x0000000408077824 */ /* 0x000fe400078e00ff */
[----:B------:R-:W-:Y:S01]  /*0700*/  IMAD.MOV.U32 R6, RZ, RZ, RZ ;  /* 0x000000ffff067224 */ /* 0x000fe200078e00ff */
[----:B------:R-:W-:Y:S01]  /*0710*/  LEA.HI R9, R9, R8, RZ, 0x3 ;  /* 0x0000000809097211 */ /* 0x000fe200078f18ff */
[----:B------:R-:W-:Y:S01]  /*0720*/  IMAD.MOV.U32 R12, RZ, RZ, R2 ;  /* 0x000000ffff0c7224 */ /* 0x000fe200078e0002 */
[----:B------:R-:W-:Y:S02]  /*0730*/  LOP3.LUT R7, R7, 0x10, RZ, 0xc0, !PT ;  /* 0x0000001007077812 */ /* 0x000fe400078ec0ff */
[----:B------:R-:W-:-:S02]  /*0740*/  SHF.R.S32.HI R9, RZ, 0x3, R9 ;  /* 0x00000003ff097819 */ /* 0x000fc40000011409 */
.L_x_2925:
[----:B-----5:R-:W-:Y:S02]  /*0750*/  IMAD.IADD R16, R5, 0x1, R6 ;  /* 0x0000000105107824 */ /* 0x020fe400078e0206 */
[----:B-1----:R-:W-:-:S02]  /*0760*/  IMAD.MOV.U32 R15, RZ, RZ, 0x4 ;  /* 0x00000004ff0f7424 */ /* 0x002fc400078e00ff */
[----:B------:R-:W-:-:S05]  /*0770*/  IMAD R13, R16, c[0x0][0x18c], RZ ;  /* 0x00006300100d7a24 */ /* 0x000fca00078e02ff */
[----:B------:R-:W-:-:S04]  /*0780*/  SHF.R.S32.HI R14, RZ, 0x1f, R13 ;  /* 0x0000001fff0e7819 */ /* 0x000fc8000001140d */
[----:B------:R-:W-:-:S04]  /*0790*/  LEA.HI R14, R14, R13, RZ, 0x3 ;  /* 0x0000000d0e0e7211 */ /* 0x000fc800078f18ff */
[----:B------:R-:W-:-:S05]  /*07a0*/  LEA.HI.SX32 R14, R14, R9, 0x1d ;  /* 0x000000090e0e7211 */ /* 0x000fca00078feaff */
[----:B------:R-:W-:-:S06]  /*07b0*/  IMAD.WIDE R14, R14, R15, c[0x0][0x170] ;  /* 0x00005c000e0e7625 */ /* 0x000fcc00078e020f */
[----:B------:R-:W2:Y:S01]  /*07c0*/  LDG.E.CONSTANT R14, [R14.64] ;  /* 0x000000060e0e7981 */ /* 0x000ea2000c1e9900 */
[----:B------:R-:W-:Y:S01]  /*07d0*/  IMAD.WIDE R16, R16, R3, c[0x0][0x178] ;  /* 0x00005e0010107625 */ /* 0x000fe200078e0203 */
[----:B------:R-:W-:-:S05]  /*07e0*/  LEA R18, R12, 0x1, 0x1 ;  /* 0x000000010c127811 */ /* 0x000fca00078e08ff */
[----:B------:R-:W-:Y:S01]  /*07f0*/  IMAD.WIDE R18, R18, R3, c[0x0][0x198] ;  /* 0x0000660012127625 */ /* 0x000fe200078e0203 */
[----:B------:R1:W3:Y:S05]  /*0800*/  LDG.E.U16.CONSTANT R16, [R16.64] ;  /* 0x0000000610107981 */ /* 0x0002ea000c1e9500 */
        /* <DEDUP_REMOVED lines=18> */
[----:B-1----:R-:W-:Y:S01]  /*0930*/  IMAD R17, R13, R13, RZ ;  /* 0x0000000d0d117224 */ /* 0x002fe200078e02ff */
[----:B------:R-:W-:Y:S01]  /*0940*/  I2F.F16 R20, R20 ;  /* 0x0000001400147306 */ /* 0x000fe20000200c00 */
[C---:B------:R-:W-:Y:S01]  /*0950*/  IMAD R13, R6.reuse, 0x8, R1 ;  /* 0x00000008060d7824 */ /* 0x040fe200078e0201 */
[----:B------:R-:W-:-:S06]  /*0960*/  IADD3 R6, R6, 0x1, RZ ;  /* 0x0000000106067810 */ /* 0x000fcc0007ffe0ff */
[----:B------:R-:W1:Y:S08]  /*0970*/  I2F.F16 R21, R21 ;  /* 0x0000001500157306 */ /* 0x000e700000200c00 */
[----:B------:R-:W-:Y:S08]  /*0980*/  I2F.F16 R18, R18 ;  /* 0x0000001200127306 */ /* 0x000ff00000200c00 */
[----:B------:R-:W2:Y:S01]  /*0990*/  I2F.F16 R17, R17 ;  /* 0x0000001100117306 */ /* 0x000ea20000200c00 */
[----:B-1----:R-:W-:-:S05]  /*09a0*/  PRMT R21, R20, 0x5410, R21 ;  /* 0x0000541014157816 */ /* 0x002fca0000000015 */
[----:B---3--:R-:W-:Y:S01]  /*09b0*/  HMUL2 R14, R21, R16.H0_H0 ;  /* 0x20000010150e7232 */ /* 0x008fe20000000000 */
[----:B--2---:R-:W-:-:S05]  /*09c0*/  PRMT R15, R17, 0x5410, R18 ;  /* 0x00005410110f7816 */ /* 0x004fca0000000012 */
[----:B------:R-:W-:-:S05]  /*09d0*/  HMUL2 R15, R15, R16.H0_H0 ;  /* 0x200000100f0f7232 */ /* 0x000fca0000000000 */
[----:B------:R1:W-:Y:S01]  /*09e0*/  STL.64 [R13], R14 ;  /* 0x0000000e0d007387 */ /* 0x0003e20000100a00 */
[----:B------:R-:W-:Y:S05]  /*09f0*/  @!P2 BRA `(.L_x_2925) ;  /* 0xfffffd500000a947 */ /* 0x000fea000383ffff */
.L_x_2924:
[----:B0-----:R-:W-:Y:S02]  /*0a00*/  PRMT R7, RZ, 0x5410, RZ ;  /* 0x00005410ff077816 */ /* 0x001fe400000000ff */
[----:B------:R-:W-:Y:S01]  /*0a10*/  PRMT R6, RZ, 0x5410, RZ ;  /* 0x00005410ff067816 */ /* 0x000fe200000000ff */
[----:B------:R-:W-:Y:S05]  /*0a20*/  @P0 BRA `(.L_x_2926) ;  /* 0x0000194000000947 */ /* 0x000fea0003800000 */
[----:B------:R-:W2:Y:S04]  /*0a30*/  LDL.64 R6, [R1] ;  /* 0x0000000001067983 */ /* 0x000ea80000100a00 */
[----:B------:R-:W3:Y:S01]  /*0a40*/  LDG.E.U16.CONSTANT R5, [R10.64+0x2] ;  /* 0x000002060a057981 */ /* 0x000ee2000c1e9500 */
[----:B------:R-:W-:Y:S01]  /*0a50*/  IMAD R3, R4, c[0x0][0x18c], RZ ;  /* 0x0000630004037a24 */ /* 0x000fe200078e02ff */
[----:B------:R-:W-:-:S02]  /*0a60*/  ULDC UR5, c[0x0][0x18c] ;  /* 0x0000630000057ab9 */ /* 0x000fc40000000800 */
[----:B------:R-:W-:Y:S02]  /*0a70*/  USHF.R.S32.HI UR5, URZ, 0x1f, UR5 ;  /* 0x0000001f3f057899 */ /* 0x000fe40008011405 */
[----:B------:R-:W-:Y:S01]  /*0a80*/  SHF.R.S32.HI R4, RZ, 0x1f, R3 ;  /* 0x0000001fff047819 */ /* 0x000fe20000011403 */
[----:B------:R-:W-:Y:S01]  /*0a90*/  UMOV UR4, URZ ;  /* 0x0000003f00047c82 */ /* 0x000fe20008000000 */
[----:B------:R-:W-:-:S04]  /*0aa0*/  IADD3 R3, P0, R8, R3, RZ ;  /* 0x0000000308037210 */ /* 0x000fc80007f1e0ff */
[----:B------:R-:W-:Y:S02]  /*0ab0*/  LEA.HI.X.SX32 R4, R8, R4, 0x1, P0 ;  /* 0x0000000408047211 */ /* 0x000fe400000f0eff */
[----:B------:R-:W-:-:S04]  /*0ac0*/  LEA R26, P0, R3, c[0x0][0x168], 0x2 ;  /* 0x00005a00031a7a11 */ /* 0x000fc800078010ff */
[----:B------:R-:W-:Y:S01]  /*0ad0*/  LEA.HI.X R27, R3, c[0x0][0x16c], R4, 0x2, P0 ;  /* 0x00005b00031b7a11 */ /* 0x000fe200000f1404 */
[----:B------:R-:W-:Y:S01]  /*0ae0*/  IMAD.MOV.U32 R4, RZ, RZ, RZ ;  /* 0x000000ffff047224 */ /* 0x000fe200078e00ff */
[----:B--2---:R-:W-:Y:S02]  /*0af0*/  PRMT R24, R6, 0x7610, R6 ;  /* 0x0000761006187816 */ /* 0x004fe40000000006 */
[----:B------:R-:W-:Y:S02]  /*0b00*/  PRMT R28, R7, 0x7610, R7 ;  /* 0x00007610071c7816 */ /* 0x000fe40000000007 */
[----:B------:R-:W-:Y:S01]  /*0b10*/  PRMT R6, RZ, 0x5410, RZ ;  /* 0x00005410ff067816 */ /* 0x000fe200000000ff */
[----:B---3--:R-:W-:Y:S01]  /*0b20*/  IMAD.IADD R5, R2, 0x1, R5 ;  /* 0x0000000102057824 */ /* 0x008fe200078e0205 */
[----:B------:R-:W-:-:S04]  /*0b30*/  PRMT R7, RZ, 0x5410, RZ ;  /* 0x00005410ff077816 */ /* 0x000fc800000000ff */
.L_x_2929:
[----:B------:R-:W-:Y:S01]  /*0b40*/  ISETP.NE.AND P0, PT, R2, R5, PT ;  /* 0x000000050200720c */ /* 0x000fe20003f05270 */
[----:B------:R-:W-:Y:S01]  /*0b50*/  IMAD.MOV.U32 R3, RZ, RZ, c[0x0][0x18c] ;  /* 0x00006300ff037624 */ /* 0x000fe200078e00ff */
[----:B------:R-:W2:Y:S11]  /*0b60*/  LDG.E.128.CONSTANT R20, [R26.64] ;  /* 0x000000061a147981 */ /* 0x000eb6000c1e9d00 */
[----:B------:R-:W-:Y:S01]  /*0b70*/  @!P0 IADD3 R4, R4, 0x1, RZ ;  /* 0x0000000104048810 */ /* 0x000fe20007ffe0ff */
[----:B------:R-:W-:-:S02]  /*0b80*/  @!P0 IMAD.SHL.U32 R10, R2, 0x2, RZ ;  /* 0x00000002020a8824 */ /* 0x000fc400078e00ff */
[----:B------:R-:W-:Y:S02]  /*0b90*/  @!P0 IMAD.MOV.U32 R11, RZ, RZ, 0x2 ;  /* 0x00000002ff0b8424 */ /* 0x000fe400078e00ff */
[----:B------:R-:W-:Y:S02]  /*0ba0*/  @!P0 IMAD R8, R4, 0x8, R1 ;  /* 0x0000000804088824 */ /* 0x000fe400078e0201 */
[----:B------:R-:W-:-:S04]  /*0bb0*/  IMAD.WIDE R16, R3, 0x4, R26 ;  /* 0x0000000403107825 */ /* 0x000fc800078e021a */
[----:B------:R-:W3:Y:S01]  /*0bc0*/  @!P0 LDL.64 R8, [R8] ;  /* 0x0000000008088983 */ /* 0x000ee20000100a00 */
[----:B------:R-:W-:-:S04]  /*0bd0*/  @!P0 IMAD.WIDE R10, R10, R11, c[0x0][0x198] ;  /* 0x000066000a0a8625 */ /* 0x000fc800078e020b */
[----:B-1----:R-:W-:Y:S02]  /*0be0*/  IMAD.WIDE R12, R3, 0x4, R16 ;  /* 0x00000004030c7825 */ /* 0x002fe400078e0210 */
[----:B------:R0:W4:Y:S04]  /*0bf0*/  @!P0 LDG.E.U16.CONSTANT R11, [R10.64+0x2] ;  /* 0x000002060a0b8981 */ /* 0x000128000c1e9500 */
[----:B------:R-:W5:Y:S04]  /*0c00*/  LDG.E.128.CONSTANT R12, [R12.64] ;  /* 0x000000060c0c7981 */ /* 0x000f68000c1e9d00 */
[----:B------:R-:W5:Y:S01]  /*0c10*/  LDG.E.128.CONSTANT R16, [R16.64] ;  /* 0x0000000610107981 */ /* 0x000f62000c1e9d00 */
[----:B------:R-:W-:-:S04]  /*0c20*/  PRMT R29, R0, 0x9910, RZ ;  /* 0x00009910001d7816 */ /* 0x000fc800000000ff */
[----:B------:R-:W-:Y:S02]  /*0c30*/  ISETP.EQ.OR P2, PT, R29, RZ, P1 ;  /* 0x000000ff1d00720c */ /* 0x000fe40000f42670 */
[----:B--2---:R-:W-:Y:S02]  /*0c40*/  SHF.R.U32.HI R29, RZ, 0xc, R22 ;  /* 0x0000000cff1d7819 */ /* 0x004fe40000011616 */
[----:B------:R-:W-:Y:S02]  /*0c50*/  SHF.R.U32.HI R30, RZ, 0xc, R23 ;  /* 0x0000000cff1e7819 */ /* 0x000fe40000011617 */
[----:B0-----:R-:W-:Y:S02]  /*0c60*/  SHF.R.U32.HI R10, RZ, 0xc, R21 ;  /* 0x0000000cff0a7819 */ /* 0x001fe40000011615 */
[----:B---3--:R-:W-:Y:S02]  /*0c70*/  @!P0 PRMT R24, R8, 0x7610, R24 ;  /* 0x0000761008188816 */ /* 0x008fe40000000018 */
[----:B------:R-:W-:-:S02]  /*0c80*/  @!P0 PRMT R28, R9, 0x7610, R28 ;  /* 0x00007610091c8816 */ /* 0x000fc4000000001c */
[----:B------:R-:W-:Y:S02]  /*0c90*/  @!P0 PRMT R24, R24, 0x7610, R8 ;  /* 0x0000761018188816 */ /* 0x000fe40000000008 */
[----:B------:R-:W-:Y:S02]  /*0ca0*/  SHF.R.U32.HI R8, RZ, 0xc, R20 ;  /* 0x0000000cff087819 */ /* 0x000fe40000011614 */
[----:B------:R-:W-:Y:S02]  /*0cb0*/  @!P0 PRMT R28, R28, 0x7610, R9 ;  /* 0x000076101c1c8816 */ /* 0x000fe40000000009 */
[----:B------:R-:W-:Y:S01]  /*0cc0*/  LOP3.LUT R9, R8, 0xf000f, RZ, 0xc0, !PT ;  /* 0x000f000f08097812 */ /* 0x000fe200078ec0ff */
[----:B----4-:R-:W-:Y:S01]  /*0cd0*/  @!P0 IMAD.IADD R5, R11, 0x1, R2 ;  /* 0x000000010b058824 */ /* 0x010fe200078e0202 */
[----:B------:R-:W-:Y:S02]  /*0ce0*/  LOP3.LUT R8, R29, 0xf000f, RZ, 0xc0, !PT ;  /* 0x000f000f1d087812 */ /* 0x000fe400078ec0ff */
[----:B------:R-:W-:-:S02]  /*0cf0*/  LOP3.LUT R29, R30, 0xf000f, RZ, 0xc0, !PT ;  /* 0x000f000f1e1d7812 */ /* 0x000fc400078ec0ff */
[----:B------:R-:W-:Y:S02]  /*0d00*/  LOP3.LUT R11, R10, 0xf000f, RZ, 0xc0, !PT ;  /* 0x000f000f0a0b7812 */ /* 0x000fe400078ec0ff */
[----:B-----5:R-:W-:Y:S02]  /*0d10*/  SHF.R.U32.HI R30, RZ, 0x8, R12 ;  /* 0x00000008ff1e7819 */ /* 0x020fe4000001160c */
[----:B------:R-:W-:Y:S02]  /*0d20*/  SHF.R.U32.HI R36, RZ, 0x8, R13 ;  /* 0x00000008ff247819 */ /* 0x000fe4000001160d */
[----:B------:R-:W-:Y:S02]  /*0d30*/  SHF.R.U32.HI R35, RZ, 0x8, R14 ;  /* 0x00000008ff237819 */ /* 0x000fe4000001160e */
[----:B------:R-:W-:Y:S02]  /*0d40*/  SHF.R.U32.HI R34, RZ, 0x8, R15 ;  /* 0x00000008ff227819 */ /* 0x000fe4000001160f */
[----:B------:R-:W-:-:S02]  /*0d50*/  LOP3.LUT R30, R9, 0x300030, R30, 0xf8, !PT ;  /* 0x00300030091e7812 */ /* 0x000fc400078ef81e */
[----:B------:R-:W-:Y:S02]  /*0d60*/  LOP3.LUT R36, R11, 0x300030, R36, 0xf8, !PT ;  /* 0x003000300b247812 */ /* 0x000fe400078ef824 */
[----:B------:R-:W-:Y:S02]  /*0d70*/  LOP3.LUT R35, R8, 0x300030, R35, 0xf8, !PT ;  /* 0x0030003008237812 */ /* 0x000fe400078ef823 */
[----:B------:R-:W-:Y:S02]  /*0d80*/  SHF.R.U32.HI R8, RZ, 0xc, R16 ;  /* 0x0000000cff087819 */ /* 0x000fe40000011610 */
[----:B------:R-:W-:Y:S02]  /*0d90*/  SHF.R.U32.HI R9, RZ, 0xc, R17 ;  /* 0x0000000cff097819 */ /* 0x000fe40000011611 */
[----:B------:R-:W-:Y:S02]  /*0da0*/  SHF.R.U32.HI R11, RZ, 0xc, R18 ;  /* 0x0000000cff0b7819 */ /* 0x000fe40000011612 */
[----:B------:R-:W-:-:S02]  /*0db0*/  SHF.R.U32.HI R37, RZ, 0xc, R19 ;  /* 0x0000000cff257819 */ /* 0x000fc40000011613 */
[----:B------:R-:W-:Y:S02]  /*0dc0*/  LOP3.LUT R34, R29, 0x300030, R34, 0xf8, !PT ;  /* 0x003000301d227812 */ /* 0x000fe400078ef822 */
        /* <DEDUP_REMOVED lines=8> */
[----:B------:R-:W-:Y:S02]  /*0e50*/  LOP3.LUT R29, R8, 0x300030, R29, 0xf8, !PT ;  /* 0x00300030081d7812 */ /* 0x000fe400078ef81d */
[----:B------:R-:W-:Y:S02]  /*0e60*/  LOP3.LUT R33, R10, 0x300030, R33, 0xf8, !PT ;  /* 0x003000300a217812 */ /* 0x000fe400078ef821 */
[----:B------:R-:W-:-:S02]  /*0e70*/  LOP3.LUT R32, R11, 0x300030, R32, 0xf8, !PT ;  /* 0x003000300b207812 */ /* 0x000fc400078ef820 */
[----:B------:R-:W-:Y:S01]  /*0e80*/  LOP3.LUT R31, R38, 0x300030, R31, 0xf8, !PT ;  /* 0x00300030261f7812 */ /* 0x000fe200078ef81f */
[----:B------:R-:W-:Y:S05]  /*0e90*/  @P2 BRA `(.L_x_2927) ;  /* 0x000008e000002947 */ /* 0x000fea0003800000 */
[----:B------:R-:W0:Y:S01]  /*0ea0*/  LDS.128 R8, [UR4] ;  /* 0x00000004ff087984 */ /* 0x000e220008000c00 */
[----:B------:R-:W-:Y:S02]  /*0eb0*/  LOP3.LUT R43, R20, 0x3f003f, RZ, 0xc0, !PT ;  /* 0x003f003f142b7812 */ /* 0x000fe400078ec0ff */
[----:B------:R-:W-:Y:S02]  /*0ec0*/  LOP3.LUT R39, R22, 0x3f003f, RZ, 0xc0, !PT ;  /* 0x003f003f16277812 */ /* 0x000fe400078ec0ff */
[----:B------:R-:W-:Y:S02]  /*0ed0*/  LOP3.LUT R37, R21, 0x3f003f, RZ, 0xc0, !PT ;  /* 0x003f003f15257812 */ /* 0x000fe400078ec0ff */
[----:B------:R-:W-:Y:S02]  /*0ee0*/  LOP3.LUT R41, R23, 0x3f003f, RZ, 0xc0, !PT ;  /* 0x003f003f17297812 */ /* 0x000fe400078ec0ff */
[----:B------:R-:W-:-:S02]  /*0ef0*/  SHF.R.U32.HI R20, RZ, 0x6, R20 ;  /* 0x00000006ff147819 */ /* 0x000fc40000011614 */
        /* <DEDUP_REMOVED lines=8> */
[----:B------:R-:W-:Y:S01]  /*0f80*/  SHF.R.U32.HI R21, RZ, 0x6, R21 ;  /* 0x00000006ff157819 */ /* 0x000fe20000011615 */
[----:B------:R-:W-:Y:S01]  /*0f90*/  HADD2 R41, R41, -1056, -1056 ;  /* 0xe420e42029297430 */ /* 0x000fe20000000000 */
        /* <DEDUP_REMOVED lines=8> */
[----:B------:R-:W-:Y:S01]  /*1020*/  LOP3.LUT R30, R30, 0x64006400, RZ, 0xfc, !PT ;  /* 0x640064001e1e7812 */ /* 0x000fe200078efcff */
[-C--:B0-----:R-:W-:Y:S01]  /*1030*/  HFMA2.MMA R38, R43, R8.reuse, RZ ;  /* 0x000000082b267235 */ /* 0x081fe200000000ff */
[-C--:B------:R-:W-:Y:S01]  /*1040*/  HFMA2 R37, R37, R8.reuse, RZ.H0_H0 ;  /* 0x0000000825257231 */ /* 0x080fe200000400ff */
[----:B------:R-:W-:Y:S01]  /*1050*/  HFMA2.MMA R39, R39, R8, RZ ;  /* 0x0000000827277235 */ /* 0x000fe200000000ff */
[----:B------:R-:W-:Y:S01]  /*1060*/  HFMA2 R8, R41, R8, RZ.H0_H0 ;  /* 0x0000000829087231 */ /* 0x000fe200000400ff */
[----:B------:R-:W-:Y:S01]  /*1070*/  LOP3.LUT R35, R35, 0x64006400, RZ, 0xfc, !PT ;  /* 0x6400640023237812 */ /* 0x000fe200078efcff */
[----:B------:R-:W-:Y:S01]  /*1080*/  HADD2 R41, R20, -1056, -1056 ;  /* 0xe420e42014297430 */ /* 0x000fe20000000000 */
[----:B------:R-:W-:Y:S01]  /*1090*/  LOP3.LUT R34, R34, 0x64006400, RZ, 0xfc, !PT ;  /* 0x6400640022227812 */ /* 0x000fe200078efcff */
[----:B------:R-:W-:Y:S01]  /*10a0*/  HADD2 R40, R22, -1056, -1056 ;  /* 0xe420e42016287430 */ /* 0x000fe20000000000 */
[----:B------:R-:W-:Y:S01]  /*10b0*/  LOP3.LUT R22, R16, 0x3f003f, RZ, 0xc0, !PT ;  /* 0x003f003f10167812 */ /* 0x000fe200078ec0ff */
[----:B------:R-:W-:Y:S01]  /*10c0*/  HADD2 R30, R30, -1056, -1056 ;  /* 0xe420e4201e1e7430 */ /* 0x000fe20000000000 */
[----:B------:R-:W-:Y:S01]  /*10d0*/  SHF.R.U32.HI R16, RZ, 0x6, R16 ;  /* 0x00000006ff107819 */ /* 0x000fe20000011610 */
[-C--:B------:R-:W-:Y:S01]  /*10e0*/  HFMA2.MMA R20, R41, R9.reuse, R38 ;  /* 0x0000000929147235 */ /* 0x080fe20000000026 */
[----:B------:R-:W-:Y:S01]  /*10f0*/  HADD2 R38, R21, -1056, -1056 ;  /* 0xe420e42015267430 */ /* 0x000fe20000000000 */
[----:B------:R-:W-:Y:S01]  /*1100*/  LOP3.LUT R22, R22, 0x64006400, RZ, 0xfc, !PT ;  /* 0x6400640016167812 */ /* 0x000fe200078efcff */
[----:B------:R-:W-:Y:S01]  /*1110*/  HFMA2.MMA R39, R40, R9, R39 ;  /* 0x0000000928277235 */ /* 0x000fe20000000027 */
[----:B------:R-:W-:Y:S01]  /*1120*/  LOP3.LUT R16, R16, 0x3f003f, RZ, 0xc0, !PT ;  /* 0x003f003f10107812 */ /* 0x000fe200078ec0ff */
[----:B------:R-:W-:Y:S01]  /*1130*/  HFMA2 R21, R38, R9, R37 ;  /* 0x0000000926157231 */ /* 0x000fe20000000025 */
[----:B------:R-:W-:Y:S01]  /*1140*/  LOP3.LUT R38, R23, 0x64006400, RZ, 0xfc, !PT ;  /* 0x6400640017267812 */ /* 0x000fe200078efcff */
[----:B------:R-:W-:Y:S01]  /*1150*/  HADD2 R35, R35, -1056, -1056 ;  /* 0xe420e42023237430 */ /* 0x000fe20000000000 */
[----:B------:R-:W-:-:S02]  /*1160*/  LOP3.LUT R37, R18, 0x3f003f, RZ, 0xc0, !PT ;  /* 0x003f003f12257812 */ /* 0x000fc400078ec0ff */
[----:B------:R-:W-:Y:S01]  /*1170*/  LOP3.LUT R23, R17, 0x3f003f, RZ, 0xc0, !PT ;  /* 0x003f003f11177812 */ /* 0x000fe200078ec0ff */
[----:B------:R-:W-:Y:S01]  /*1180*/  HADD2 R41, R38, -1056, -1056 ;  /* 0xe420e42026297430 */ /* 0x000fe20000000000 */
[----:B------:R-:W-:Y:S02]  /*1190*/  LOP3.LUT R37, R37, 0x64006400, RZ, 0xfc, !PT ;  /* 0x6400640025257812 */ /* 0x000fe400078efcff */
[----:B------:R-:W-:Y:S01]  /*11a0*/  LOP3.LUT R23, R23, 0x64006400, RZ, 0xfc, !PT ;  /* 0x6400640017177812 */ /* 0x000fe200078efcff */
[----:B------:R-:W-:Y:S01]  /*11b0*/  HFMA2 R38, R41, R9, R8 ;  /* 0x0000000929267231 */ /* 0x000fe20000000008 */
[----:B------:R-:W-:Y:S01]  /*11c0*/  SHF.R.U32.HI R17, RZ, 0x6, R17 ;  /* 0x00000006ff117819 */ /* 0x000fe20000011611 */
[----:B------:R-:W-:Y:S01]  /*11d0*/  HADD2 R9, R22, -1056, -1056 ;  /* 0xe420e42016097430 */ /* 0x000fe20000000000 */
[----:B------:R-:W-:Y:S01]  /*11e0*/  SHF.R.U32.HI R18, RZ, 0x6, R18 ;  /* 0x00000006ff127819 */ /* 0x000fe20000011612 */
[----:B------:R-:W-:Y:S01]  /*11f0*/  HADD2 R22, R37, -1056, -1056 ;  /* 0xe420e42025167430 */ /* 0x000fe20000000000 */
[----:B------:R-:W-:Y:S01]  /*1200*/  LOP3.LUT R17, R17, 0x3f003f, RZ, 0xc0, !PT ;  /* 0x003f003f11117812 */ /* 0x000fe200078ec0ff */
[----:B------:R-:W-:Y:S01]  /*1210*/  HADD2 R8, R23, -1056, -1056 ;  /* 0xe420e42017087430 */ /* 0x000fe20000000000 */
[----:B------:R-:W-:Y:S01]  /*1220*/  LOP3.LUT R18, R18, 0x3f003f, RZ, 0xc0, !PT ;  /* 0x003f003f12127812 */ /* 0x000fe200078ec0ff */
[-C--:B------:R-:W-:Y:S01]  /*1230*/  HFMA2.MMA R37, R9, R10.reuse, R20 ;  /* 0x0000000a09257235 */ /* 0x080fe20000000014 */
[----:B------:R-:W-:Y:S01]  /*1240*/  LOP3.LUT R16, R16, 0x64006400, RZ, 0xfc, !PT ;  /* 0x6400640010107812 */ /* 0x000fe200078efcff */
[----:B------:R-:W-:Y:S01]  /*1250*/  HFMA2 R9, R8, R10, R21 ;  /* 0x0000000a08097231 */ /* 0x000fe20000000015 */
[----:B------:R-:W-:Y:S01]  /*1260*/  HFMA2.MMA R8, R22, R10, R39 ;  /* 0x0000000a16087235 */ /* 0x000fe20000000027 */
[----:B------:R-:W-:Y:S01]  /*1270*/  LOP3.LUT R39, R19, 0x3f003f, RZ, 0xc0, !PT ;  /* 0x003f003f13277812 */ /* 0x000fe200078ec0ff */
[----:B------:R-:W0:Y:S01]  /*1280*/  LDS.128 R20, [UR4+0x10] ;  /* 0x00001004ff147984 */ /* 0x000e220008000c00 */
[----:B------:R-:W-:Y:S01]  /*1290*/  LOP3.LUT R17, R17, 0x64006400, RZ, 0xfc, !PT ;  /* 0x6400640011117812 */ /* 0x000fe200078efcff */
[----:B------:R-:W-:Y:S01]  /*12a0*/  HADD2 R16, R16, -1056, -1056 ;  /* 0xe420e42010107430 */ /* 0x000fe20000000000 */
[----:B------:R-:W-:-:S02]  /*12b0*/  LOP3.LUT R39, R39, 0x64006400, RZ, 0xfc, !PT ;  /* 0x6400640027277812 */ /* 0x000fc400078efcff */
[----:B------:R-:W-:Y:S02]  /*12c0*/  SHF.R.U32.HI R19, RZ, 0x6, R19 ;  /* 0x00000006ff137819 */ /* 0x000fe40000011613 */
[----:B------:R-:W-:Y:S01]  /*12d0*/  LOP3.LUT R18, R18, 0x64006400, RZ, 0xfc, !PT ;  /* 0x6400640012127812 */ /* 0x000fe200078efcff */
[----:B------:R-:W-:Y:S01]  /*12e0*/  HADD2 R39, R39, -1056, -1056 ;  /* 0xe420e42027277430 */ /* 0x000fe20000000000 */
[----:B------:R-:W-:Y:S01]  /*12f0*/  LOP3.LUT R19, R19, 0x3f003f, RZ, 0xc0, !PT ;  /* 0x003f003f13137812 */ /* 0x000fe200078ec0ff */
[-C--:B------:R-:W-:Y:S01]  /*1300*/  HFMA2.MMA R16, R16, R11.reuse, R37 ;  /* 0x0000000b10107235 */ /* 0x080fe20000000025 */
[----:B------:R-:W-:Y:S01]  /*1310*/  LOP3.LUT R37, R12, 0x3f003f, RZ, 0xc0, !PT ;  /* 0x003f003f0c257812 */ /* 0x000fe200078ec0ff */
[----:B------:R-:W-:Y:S01]  /*1320*/  HFMA2 R10, R39, R10, R38 ;  /* 0x0000000a270a7231 */ /* 0x000fe20000000026 */
[----:B------:R-:W-:Y:S01]  /*1330*/  SHF.R.U32.HI R12, RZ, 0x6, R12 ;  /* 0x00000006ff0c7819 */ /* 0x000fe2000001160c */
[----:B------:R-:W-:Y:S01]  /*1340*/  HADD2 R38, R17, -1056, -1056 ;  /* 0xe420e42011267430 */ /* 0x000fe20000000000 */
[----:B------:R-:W-:Y:S01]  /*1350*/  LOP3.LUT R37, R37, 0x64006400, RZ, 0xfc, !PT ;  /* 0x6400640025257812 */ /* 0x000fe200078efcff */
[----:B------:R-:W-:Y:S01]  /*1360*/  HADD2 R17, R18, -1056, -1056 ;  /* 0xe420e42012117430 */ /* 0x000fe20000000000 */
[----:B------:R-:W-:Y:S01]  /*1370*/  LOP3.LUT R18, R14, 0x3f003f, RZ, 0xc0, !PT ;  /* 0x003f003f0e127812 */ /* 0x000fe200078ec0ff */
[----:B------:R-:W-:Y:S01]  /*1380*/  HFMA2 R9, R38, R11, R9 ;  /* 0x0000000b26097231 */ /* 0x000fe20000000009 */
[----:B------:R-:W-:Y:S01]  /*1390*/  LOP3.LUT R38, R19, 0x64006400, RZ, 0xfc, !PT ;  /* 0x6400640013267812 */ /* 0x000fe200078efcff */
[----:B------:R-:W-:Y:S01]  /*13a0*/  HADD2 R37, R37, -1056, -1056 ;  /* 0xe420e42025257430 */ /* 0x000fe20000000000 */
[----:B------:R-:W-:Y:S01]  /*13b0*/  LOP3.LUT R18, R18, 0x64006400, RZ, 0xfc, !PT ;  /* 0x6400640012127812 */ /* 0x000fe200078efcff */
[----:B------:R-:W-:Y:S01]  /*13c0*/  HFMA2.MMA R8, R17, R11, R8 ;  /* 0x0000000b11087235 */ /* 0x000fe20000000008 */
[----:B------:R-:W-:Y:S01]  /*13d0*/  LOP3.LUT R17, R13, 0x3f003f, RZ, 0xc0, !PT ;  /* 0x003f003f0d117812 */ /* 0x000fe200078ec0ff */
[----:B------:R-:W-:Y:S01]  /*13e0*/  HADD2 R39, R38, -1056, -1056 ;  /* 0xe420e42026277430 */ /* 0x000fe20000000000 */
[----:B------:R-:W-:-:S02]  /*13f0*/  SHF.R.U32.HI R13, RZ, 0x6, R13 ;  /* 0x00000006ff0d7819 */ /* 0x000fc4000001160d */
[----:B------:R-:W-:Y:S01]  /*1400*/  SHF.R.U32.HI R14, RZ, 0x6, R14 ;  /* 0x00000006ff0e7819 */ /* 0x000fe2000001160e */
[----:B------:R-:W-:Y:S01]  /*1410*/  HFMA2 R10, R39, R11, R10 ;  /* 0x0000000b270a7231 */ /* 0x000fe2000000000a */
[----:B------:R-:W-:Y:S01]  /*1420*/  LOP3.LUT R12, R12, 0x3f003f, RZ, 0xc0, !PT ;  /* 0x003f003f0c0c7812 */ /* 0x000fe200078ec0ff */
[----:B------:R-:W-:Y:S01]  /*1430*/  HADD2 R11, R18, -1056, -1056 ;  /* 0xe420e420120b7430 */ /* 0x000fe20000000000 */
[----:B------:R-:W-:Y:S02]  /*1440*/  LOP3.LUT R19, R15, 0x3f003f, RZ, 0xc0, !PT ;  /* 0x003f003f0f137812 */ /* 0x000fe400078ec0ff */
[----:B------:R-:W-:Y:S02]  /*1450*/  SHF.R.U32.HI R15, RZ, 0x6, R15 ;  /* 0x00000006ff0f7819 */ /* 0x000fe4000001160f */
[----:B------:R-:W-:Y:S02]  /*1460*/  LOP3.LUT R13, R13, 0x3f003f, RZ, 0xc0, !PT ;  /* 0x003f003f0d0d7812 */ /* 0x000fe400078ec0ff */
[----:B------:R-:W-:-:S02]  /*1470*/  LOP3.LUT R14, R14, 0x3f003f, RZ, 0xc0, !PT ;  /* 0x003f003f0e0e7812 */ /* 0x000fc400078ec0ff */
[----:B------:R-:W-:Y:S01]  /*1480*/  LOP3.LUT R12, R12, 0x64006400, RZ, 0xfc, !PT ;  /* 0x640064000c0c7812 */ /* 0x000fe200078efcff */
[-C--:B0-----:R-:W-:Y:S01]  /*1490*/  HFMA2.MMA R8, R11, R20.reuse, R8 ;  /* 0x000000140b087235 */ /* 0x081fe20000000008 */
[----:B------:R-:W-:Y:S01]  /*14a0*/  LOP3.LUT R19, R19, 0x64006400, RZ, 0xfc, !PT ;  /* 0x6400640013137812 */ /* 0x000fe200078efcff */
[----:B------:R-:W-:Y:S01]  /*14b0*/  HFMA2.MMA R16, R37, R20, R16 ;  /* 0x0000001425107235 */ /* 0x000fe20000000010 */
[----:B------:R-:W-:Y:S01]  /*14c0*/  LOP3.LUT R13, R13, 0x64006400, RZ, 0xfc, !PT ;  /* 0x640064000d0d7812 */ /* 0x000fe200078efcff */
[----:B------:R-:W-:Y:S01]  /*14d0*/  HADD2 R11, R12, -1056, -1056 ;  /* 0xe420e4200c0b7430 */ /* 0x000fe20000000000 */
[----:B------:R-:W-:Y:S01]  /*14e0*/  LOP3.LUT R15, R15, 0x3f003f, RZ, 0xc0, !PT ;  /* 0x003f003f0f0f7812 */ /* 0x000fe200078ec0ff */
[----:B------:R-:W-:Y:S01]  /*14f0*/  HADD2 R19, R19, -1056, -1056 ;  /* 0xe420e42013137430 */ /* 0x000fe20000000000 */
[----:B------:R-:W-:Y:S01]  /*1500*/  LOP3.LUT R17, R17, 0x64006400, RZ, 0xfc, !PT ;  /* 0x6400640011117812 */ /* 0x000fe200078efcff */
[----:B------:R-:W-:Y:S01]  /*1510*/  HADD2 R12, R13, -1056, -1056 ;  /* 0xe420e4200d0c7430 */ /* 0x000fe20000000000 */
[----:B------:R-:W-:Y:S01]  /*1520*/  LOP3.LUT R14, R14, 0x64006400, RZ, 0xfc, !PT ;  /* 0x640064000e0e7812 */ /* 0x000fe200078efcff */
[-C--:B------:R-:W-:Y:S01]  /*1530*/  HFMA2 R10, R19, R20.reuse, R10 ;  /* 0x00000014130a7231 */ /* 0x080fe2000000000a */
[----:B------:R-:W-:Y:S01]  /*1540*/  LOP3.LUT R15, R15, 0x64006400, RZ, 0xfc, !PT ;  /* 0x640064000f0f7812 */ /* 0x000fe200078efcff */
[----:B------:R-:W-:Y:S01]  /*1550*/  HADD2 R38, R17, -1056, -1056 ;  /* 0xe420e42011267430 */ /* 0x000fe20000000000 */
[-C--:B------:R-:W-:Y:S01]  /*1560*/  HFMA2.MMA R11, R11, R21.reuse, R16 ;  /* 0x000000150b0b7235 */ /* 0x080fe20000000010 */
[----:B------:R-:W-:Y:S01]  /*1570*/  HADD2 R13, R14, -1056, -1056 ;  /* 0xe420e4200e0d7430 */ /* 0x000fe20000000000 */
[----:B------:R-:W-:Y:S01]  /*1580*/  LOP3.LUT R29, R29, 0x64006400, RZ, 0xfc, !PT ;  /* 0x640064001d1d7812 */ /* 0x000fe200078efcff */
[----:B------:R-:W-:Y:S01]  /*1590*/  HADD2 R15, R15, -1056, -1056 ;  /* 0xe420e4200f0f7430 */ /* 0x000fe20000000000 */
[----:B------:R-:W-:Y:S01]  /*15a0*/  LOP3.LUT R32, R32, 0x64006400, RZ, 0xfc, !PT ;  /* 0x6400640020207812 */ /* 0x000fe200078efcff */
[----:B------:R-:W-:Y:S01]  /*15b0*/  HFMA2 R9, R38, R20, R9 ;  /* 0x0000001426097231 */ /* 0x000fe20000000009 */
[----:B------:R-:W-:Y:S01]  /*15c0*/  LOP3.LUT R36, R36, 0x64006400, RZ, 0xfc, !PT ;  /* 0x6400640024247812 */ /* 0x000fe200078efcff */
[----:B------:R-:W-:Y:S01]  /*15d0*/  HFMA2.MMA R8, R13, R21, R8 ;  /* 0x000000150d087235 */ /* 0x000fe20000000008 */
[-C--:B------:R-:W-:Y:S01]  /*15e0*/  HFMA2 R10, R15, R21.reuse, R10 ;  /* 0x000000150f0a7231 */ /* 0x080fe2000000000a */
[-C--:B------:R-:W-:Y:S01]  /*15f0*/  HFMA2.MMA R11, R30, R22.reuse, R11 ;  /* 0x000000161e0b7235 */ /* 0x080fe2000000000b */
[----:B------:R-:W-:Y:S01]  /*1600*/  HADD2 R13, R34, -1056, -1056 ;  /* 0xe420e420220d7430 */ /* 0x000fe20000000000 */
[----:B------:R-:W-:Y:S01]  /*1610*/  LOP3.LUT R33, R33, 0x64006400, RZ, 0xfc, !PT ;  /* 0x6400640021217812 */ /* 0x000fe200078efcff */
[----:B------:R-:W-:Y:S01]  /*1620*/  HFMA2 R9, R12, R21, R9 ;  /* 0x000000150c097231 */ /* 0x000fe20000000009 */
[----:B------:R-:W-:Y:S01]  /*1630*/  HFMA2.MMA R8, R35, R22, R8 ;  /* 0x0000001623087235 */ /* 0x000fe20000000008 */
[----:B------:R-:W-:Y:S01]  /*1640*/  HADD2 R12, R29, -1056, -1056 ;  /* 0xe420e4201d0c7430 */ /* 0x000fe20000000000 */
[----:B------:R-:W-:Y:S01]  /*1650*/  LOP3.LUT R31, R31, 0x64006400, RZ, 0xfc, !PT ;  /* 0x640064001f1f7812 */ /* 0x000fe200078efcff */
[----:B------:R-:W-:-:S02]  /*1660*/  HFMA2 R10, R13, R22, R10 ;  /* 0x000000160d0a7231 */ /* 0x000fc4000000000a */
[----:B------:R-:W-:Y:S02]  /*1670*/  HADD2 R13, R32, -1056, -1056 ;  /* 0xe420e420200d7430 */ /* 0x000fe40000000000 */
[----:B------:R-:W-:Y:S01]  /*1680*/  HADD2 R36, R36, -1056, -1056 ;  /* 0xe420e42024247430 */ /* 0x000fe20000000000 */
[-C--:B------:R-:W-:Y:S01]  /*1690*/  HFMA2.MMA R11, R12, R23.reuse, R11 ;  /* 0x000000170c0b7235 */ /* 0x080fe2000000000b */
[----:B------:R-:W-:Y:S02]  /*16a0*/  HADD2 R14, R33, -1056, -1056 ;  /* 0xe420e420210e7430 */ /* 0x000fe40000000000 */
[----:B------:R-:W-:Y:S01]  /*16b0*/  HFMA2 R9, R36, R22, R9 ;  /* 0x0000001624097231 */ /* 0x000fe20000000009 */
[----:B------:R-:W-:Y:S01]  /*16c0*/  HFMA2.MMA R8, R13, R23, R8 ;  /* 0x000000170d087235 */ /* 0x000fe20000000008 */
[----:B------:R-:W-:Y:S02]  /*16d0*/  HADD2 R31, R31, -1056, -1056 ;  /* 0xe420e4201f1f7430 */ /* 0x000fe40000000000 */
[----:B------:R-:W-:-:S02]  /*16e0*/  HFMA2 R9, R14, R23, R9 ;  /* 0x000000170e097231 */ /* 0x000fc40000000009 */
[----:B------:R-:W-:Y:S02]  /*16f0*/  HFMA2 R10, R31, R23, R10 ;  /* 0x000000171f0a7231 */ /* 0x000fe4000000000a */
[----:B------:R-:W-:Y:S02]  /*1700*/  HADD2 R11, R11.H0_H0, R11.H1_H1 ;  /* 0x3000000b0b0b7230 */ /* 0x000fe40000000800 */
[----:B------:R-:W-:Y:S02]  /*1710*/  HADD2 R9, R9.H0_H0, R9.H1_H1 ;  /* 0x3000000909097230 */ /* 0x000fe40000000800 */
[----:B------:R-:W-:Y:S02]  /*1720*/  HADD2 R8, R8.H0_H0, R8.H1_H1 ;  /* 0x3000000808087230 */ /* 0x000fe40000000800 */
[----:B------:R-:W-:Y:S01]  /*1730*/  HADD2 R10, R10.H0_H0, R10.H1_H1 ;  /* 0x3000000a0a0a7230 */ /* 0x000fe20000000800 */
[----:B------:R-:W-:-:S04]  /*1740*/  PRMT R11, R11, 0x5410, R9 ;  /* 0x000054100b0b7816 */ /* 0x000fc80000000009 */
[----:B------:R-:W-:Y:S02]  /*1750*/  PRMT R8, R8, 0x5410, R10 ;  /* 0x0000541008087816 */ /* 0x000fe4000000000a */
[----:B------:R-:W-:-:S03]  /*1760*/  HFMA2.MMA R7, R11, R24, R7 ;  /* 0x000000180b077235 */ /* 0x000fc60000000007 */
[----:B------:R-:W-:-:S03]  /*1770*/  HFMA2 R6, R8, R28, R6 ;  /* 0x0000001c08067231 */ /* 0x000fc60000000006 */
.L_x_2927:
[----:B------:R-:W-:Y:S05]  /*1780*/  @P2 BRA `(.L_x_2928) ;  /* 0x00000b6000002947 */ /* 0x000fea0003800000 */
[----:B------:R-:W-:Y:S01]  /*1790*/  UIMAD UR8, UR5, 0xc, URZ ;  /* 0x0000000c050878a4 */ /* 0x000fe2000f8e023f */
[----:B------:R-:W-:Y:S01]  /*17a0*/  IMAD.WIDE.U32 R34, R3, 0xc, R26 ;  /* 0x0000000c03227825 */ /* 0x000fe200078e001a */
[----:B------:R-:W0:Y:S04]  /*17b0*/  LDS.128 R20, [UR4+0x20] ;  /* 0x00002004ff147984 */ /* 0x000e280008000c00 */
[----:B------:R-:W-:-:S05]  /*17c0*/  IADD3 R35, R35, UR8, RZ ;  /* 0x0000000823237c10 */ /* 0x000fca000fffe0ff */
[----:B------:R-:W2:Y:S01]  /*17d0*/  LDG.E.128.CONSTANT R8, [R34.64] ;  /* 0x0000000622087981 */ /* 0x000ea2000c1e9d00 */
[----:B------:R-:W-:-:S05]  /*17e0*/  IMAD.WIDE R36, R3, 0x4, R34 ;  /* 0x0000000403247825 */ /* 0x000fca00078e0222 */
[----:B------:R1:W3:Y:S01]  /*17f0*/  LDG.E.128.CONSTANT R12, [R36.64] ;  /* 0x00000006240c7981 */ /* 0x0002e2000c1e9d00 */
[----:B------:R-:W-:-:S06]  /*1800*/  IMAD.WIDE R16, R3, 0x4, R36 ;  /* 0x0000000403107825 */ /* 0x000fcc00078e0224 */
[----:B------:R-:W4:Y:S01]  /*1810*/  LDG.E.128.CONSTANT R16, [R16.64] ;  /* 0x0000000610107981 */ /* 0x000f22000c1e9d00 */
[----:B--2---:R-:W-:Y:S02]  /*1820*/  LOP3.LUT R33, R8, 0x3f003f, RZ, 0xc0, !PT ;  /* 0x003f003f08217812 */ /* 0x004fe400078ec0ff */
[--C-:B------:R-:W-:Y:S02]  /*1830*/  SHF.R.U32.HI R38, RZ, 0x6, R8.reuse ;  /* 0x00000006ff267819 */ /* 0x100fe40000011608 */
[----:B------:R-:W-:Y:S02]  /*1840*/  SHF.R.U32.HI R31, RZ, 0xc, R8 ;  /* 0x0000000cff1f7819 */ /* 0x000fe40000011608 */
[----:B------:R-:W-:Y:S02]  /*1850*/  SHF.R.U32.HI R34, RZ, 0x6, R9 ;  /* 0x00000006ff227819 */ /* 0x000fe40000011609 */
        /* <DEDUP_REMOVED lines=9> */
[----:B-1----:R-:W-:Y:S01]  /*18f0*/  HADD2 R37, R8, -1056, -1056 ;  /* 0xe420e42008257430 */ /* 0x002fe20000000000 */
[----:B------:R-:W-:Y:S01]  /*1900*/  SHF.R.U32.HI R32, RZ, 0xc, R9 ;  /* 0x0000000cff207819 */ /* 0x000fe20000011609 */
[----:B------:R-:W-:Y:S01]  /*1910*/  HADD2 R41, R35, -1056, -1056 ;  /* 0xe420e42023297430 */ /* 0x000fe20000000000 */
[----:B------:R-:W-:Y:S01]  /*1920*/  LOP3.LUT R34, R34, 0x64006400, RZ, 0xfc, !PT ;  /* 0x6400640022227812 */ /* 0x000fe200078efcff */
[----:B------:R-:W-:Y:S01]  /*1930*/  HADD2 R35, R38, -1056, -1056 ;  /* 0xe420e42026237430 */ /* 0x000fe20000000000 */
[----:B------:R-:W-:Y:S01]  /*1940*/  LOP3.LUT R9, R10, 0x3f003f, RZ, 0xc0, !PT ;  /* 0x003f003f0a097812 */ /* 0x000fe200078ec0ff */
[----:B0-----:R-:W-:Y:S01]  /*1950*/  HFMA2.MMA R8, R33, R20, RZ ;  /* 0x0000001421087235 */ /* 0x001fe200000000ff */
[--C-:B------:R-:W-:Y:S01]  /*1960*/  SHF.R.U32.HI R29, RZ, 0xc, R10.reuse ;  /* 0x0000000cff1d7819 */ /* 0x100fe2000001160a */
[----:B------:R-:W-:Y:S01]  /*1970*/  HADD2 R39, R34, -1056, -1056 ;  /* 0xe420e42022277430 */ /* 0x000fe20000000000 */
[----:B------:R-:W-:Y:S01]  /*1980*/  SHF.R.U32.HI R10, RZ, 0x6, R10 ;  /* 0x00000006ff0a7819 */ /* 0x000fe2000001160a */
[----:B------:R-:W-:Y:S01]  /*1990*/  HFMA2 R34, R37, R20, RZ.H0_H0 ;  /* 0x0000001425227231 */ /* 0x000fe200000400ff */
[----:B------:R-:W-:-:S02]  /*19a0*/  LOP3.LUT R9, R9, 0x64006400, RZ, 0xfc, !PT ;  /* 0x6400640009097812 */ /* 0x000fc400078efcff */
[----:B------:R-:W-:Y:S01]  /*19b0*/  LOP3.LUT R33, R10, 0x3f003f, RZ, 0xc0, !PT ;  /* 0x003f003f0a217812 */ /* 0x000fe200078ec0ff */
[----:B------:R-:W-:Y:S01]  /*19c0*/  HFMA2.MMA R10, R35, R21, R8 ;  /* 0x00000015230a7235 */ /* 0x000fe20000000008 */
[--C-:B------:R-:W-:Y:S01]  /*19d0*/  SHF.R.U32.HI R30, RZ, 0xc, R11.reuse ;  /* 0x0000000cff1e7819 */ /* 0x100fe2000001160b */
[----:B------:R-:W-:Y:S01]  /*19e0*/  HADD2 R9, R9, -1056, -1056 ;  /* 0xe420e42009097430 */ /* 0x000fe20000000000 */
[----:B------:R-:W-:Y:S01]  /*19f0*/  SHF.R.U32.HI R11, RZ, 0x6, R11 ;  /* 0x00000006ff0b7819 */ /* 0x000fe2000001160b */
[----:B------:R-:W-:Y:S01]  /*1a00*/  HFMA2 R8, R39, R21, R34 ;  /* 0x0000001527087231 */ /* 0x000fe20000000022 */
[----:B------:R-:W-:Y:S02]  /*1a10*/  LOP3.LUT R34, R33, 0x64006400, RZ, 0xfc, !PT ;  /* 0x6400640021227812 */ /* 0x000fe400078efcff */
[----:B------:R-:W-:Y:S01]  /*1a20*/  LOP3.LUT R36, R11, 0x3f003f, RZ, 0xc0, !PT ;  /* 0x003f003f0b247812 */ /* 0x000fe200078ec0ff */
[----:B------:R-:W-:Y:S01]  /*1a30*/  HFMA2.MMA R9, R9, R20, RZ ;  /* 0x0000001409097235 */ /* 0x000fe200000000ff */
[----:B---3--:R-:W-:Y:S01]  /*1a40*/  LOP3.LUT R35, R14, 0x3f003f, RZ, 0xc0, !PT ;  /* 0x003f003f0e237812 */ /* 0x008fe200078ec0ff */
[----:B------:R-:W-:Y:S01]  /*1a50*/  HADD2 R34, R34, -1056, -1056 ;  /* 0xe420e42022227430 */ /* 0x000fe20000000000 */
[----:B------:R-:W-:Y:S01]  /*1a60*/  LOP3.LUT R33, R13, 0x3f003f, RZ, 0xc0, !PT ;  /* 0x003f003f0d217812 */ /* 0x000fe200078ec0ff */
[----:B------:R-:W-:Y:S01]  /*1a70*/  HFMA2 R20, R41, R20, RZ.H0_H0 ;  /* 0x0000001429147231 */ /* 0x000fe200000400ff */
[----:B------:R-:W-:-:S02]  /*1a80*/  LOP3.LUT R11, R12, 0x3f003f, RZ, 0xc0, !PT ;  /* 0x003f003f0c0b7812 */ /* 0x000fc400078ec0ff */
[----:B------:R-:W-:Y:S01]  /*1a90*/  LOP3.LUT R36, R36, 0x64006400, RZ, 0xfc, !PT ;  /* 0x6400640024247812 */ /* 0x000fe200078efcff */
[----:B------:R-:W-:Y:S01]  /*1aa0*/  HFMA2.MMA R9, R34, R21, R9 ;  /* 0x0000001522097235 */ /* 0x000fe20000000009 */
[----:B------:R-:W-:Y:S02]  /*1ab0*/  LOP3.LUT R35, R35, 0x64006400, RZ, 0xfc, !PT ;  /* 0x6400640023237812 */ /* 0x000fe400078efcff */
[----:B------:R-:W-:Y:S01]  /*1ac0*/  LOP3.LUT R33, R33, 0x64006400, RZ, 0xfc, !PT ;  /* 0x6400640021217812 */ /* 0x000fe200078efcff */
[----:B------:R-:W-:Y:S01]  /*1ad0*/  HADD2 R39, R36, -1056, -1056 ;  /* 0xe420e42024277430 */ /* 0x000fe20000000000 */
[----:B------:R-:W-:Y:S01]  /*1ae0*/  LOP3.LUT R11, R11, 0x64006400, RZ, 0xfc, !PT ;  /* 0x640064000b0b7812 */ /* 0x000fe200078efcff */
[----:B------:R-:W-:Y:S01]  /*1af0*/  HADD2 R34, R35, -1056, -1056 ;  /* 0xe420e42023227430 */ /* 0x000fe20000000000 */
[----:B------:R-:W-:Y:S01]  /*1b00*/  SHF.R.U32.HI R35, RZ, 0x6, R15 ;  /* 0x00000006ff237819 */ /* 0x000fe2000001160f */
[----:B------:R-:W-:Y:S01]  /*1b10*/  HADD2 R33, R33, -1056, -1056 ;  /* 0xe420e42021217430 */ /* 0x000fe20000000000 */
[----:B------:R-:W-:Y:S01]  /*1b20*/  LOP3.LUT R36, R32, 0xf000f, RZ, 0xc0, !PT ;  /* 0x000f000f20247812 */ /* 0x000fe200078ec0ff */
[----:B------:R-:W-:Y:S01]  /*1b30*/  HADD2 R37, R11, -1056, -1056 ;  /* 0xe420e4200b257430 */ /* 0x000fe20000000000 */
[----:B------:R-:W-:Y:S01]  /*1b40*/  LOP3.LUT R35, R35, 0x3f003f, RZ, 0xc0, !PT ;  /* 0x003f003f23237812 */ /* 0x000fe200078ec0ff */
[----:B------:R-:W-:Y:S01]  /*1b50*/  HFMA2 R11, R39, R21, R20 ;  /* 0x00000015270b7231 */ /* 0x000fe20000000014 */
[----:B------:R-:W-:Y:S01]  /*1b60*/  SHF.R.U32.HI R20, RZ, 0x6, R13 ;  /* 0x00000006ff147819 */ /* 0x000fe2000001160d */
[----:B------:R-:W-:Y:S01]  /*1b70*/  HFMA2 R21, R33, R22, R8 ;  /* 0x0000001621157231 */ /* 0x000fe20000000008 */
[-C--:B------:R-:W-:Y:S01]  /*1b80*/  HFMA2.MMA R8, R34, R22.reuse, R9 ;  /* 0x0000001622087235 */ /* 0x080fe20000000009 */
[----:B------:R-:W-:Y:S01]  /*1b90*/  LOP3.LUT R34, R15, 0x3f003f, RZ, 0xc0, !PT ;  /* 0x003f003f0f227812 */ /* 0x000fe200078ec0ff */
[----:B------:R-:W-:Y:S01]  /*1ba0*/  HFMA2.MMA R10, R37, R22, R10 ;  /* 0x00000016250a7235 */ /* 0x000fe2000000000a */
[----:B------:R-:W-:-:S02]  /*1bb0*/  SHF.R.U32.HI R9, RZ, 0x6, R12 ;  /* 0x00000006ff097819 */ /* 0x000fc4000001160c */
[----:B------:R-:W-:Y:S02]  /*1bc0*/  SHF.R.U32.HI R33, RZ, 0x6, R14 ;  /* 0x00000006ff217819 */ /* 0x000fe4000001160e */
[----:B------:R-:W-:Y:S02]  /*1bd0*/  LOP3.LUT R34, R34, 0x64006400, RZ, 0xfc, !PT ;  /* 0x6400640022227812 */ /* 0x000fe400078efcff */
[----:B------:R-:W-:Y:S02]  /*1be0*/  LOP3.LUT R9, R9, 0x3f003f, RZ, 0xc0, !PT ;  /* 0x003f003f09097812 */ /* 0x000fe400078ec0ff */
[----:B------:R-:W-:Y:S01]  /*1bf0*/  LOP3.LUT R33, R33, 0x3f003f, RZ, 0xc0, !PT ;  /* 0x003f003f21217812 */ /* 0x000fe200078ec0ff */
[----:B------:R-:W-:Y:S01]  /*1c00*/  HADD2 R34, R34, -1056, -1056 ;  /* 0xe420e42022227430 */ /* 0x000fe20000000000 */
[----:B------:R-:W-:Y:S02]  /*1c10*/  LOP3.LUT R20, R20, 0x3f003f, RZ, 0xc0, !PT ;  /* 0x003f003f14147812 */ /* 0x000fe400078ec0ff */
[----:B------:R-:W-:Y:S01]  /*1c20*/  LOP3.LUT R9, R9, 0x64006400, RZ, 0xfc, !PT ;  /* 0x6400640009097812 */ /* 0x000fe200078efcff */
[----:B------:R-:W-:Y:S01]  /*1c30*/  HFMA2 R11, R34, R22, R11 ;  /* 0x00000016220b7231 */ /* 0x000fe2000000000b */
[----:B------:R-:W-:-:S02]  /*1c40*/  LOP3.LUT R33, R33, 0x64006400, RZ, 0xfc, !PT ;  /* 0x6400640021217812 */ /* 0x000fc400078efcff */
        /* <DEDUP_REMOVED lines=8> */
[-C--:B------:R-:W-:Y:S01]  /*1cd0*/  HFMA2.MMA R20, R9, R23.reuse, R10 ;  /* 0x0000001709147235 */ /* 0x080fe2000000000a */
[-C--:B------:R-:W-:Y:S01]  /*1ce0*/  HFMA2 R21, R22, R23.reuse, R21 ;  /* 0x0000001716157231 */ /* 0x080fe20000000015 */
[----:B------:R-:W-:Y:S01]  /*1cf0*/  HFMA2.MMA R22, R33, R23, R8 ;  /* 0x0000001721167235 */ /* 0x000fe20000000008 */
[----:B------:R-:W-:Y:S01]  /*1d00*/  HFMA2 R23, R34, R23, R11 ;  /* 0x0000001722177231 */ /* 0x000fe2000000000b */
[----:B------:R-:W-:Y:S01]  /*1d10*/  SHF.R.U32.HI R33, RZ, 0xc, R13 ;  /* 0x0000000cff217819 */ /* 0x000fe2000001160d */
[----:B------:R-:W0:Y:S01]  /*1d20*/  LDS.128 R8, [UR4+0x30] ;  /* 0x00003004ff087984 */ /* 0x000e220008000c00 */
[----:B----4-:R-:W-:-:S02]  /*1d30*/  SHF.R.U32.HI R13, RZ, 0x8, R17 ;  /* 0x00000008ff0d7819 */ /* 0x010fc40000011611 */
[----:B------:R-:W-:Y:S02]  /*1d40*/  SHF.R.U32.HI R34, RZ, 0xc, R12 ;  /* 0x0000000cff227819 */ /* 0x000fe4000001160c */
[----:B------:R-:W-:Y:S02]  /*1d50*/  LOP3.LUT R13, R36, 0x300030, R13, 0xf8, !PT ;  /* 0x00300030240d7812 */ /* 0x000fe400078ef80d */
[----:B------:R-:W-:Y:S02]  /*1d60*/  LOP3.LUT R35, R30, 0xf000f, RZ, 0xc0, !PT ;  /* 0x000f000f1e237812 */ /* 0x000fe400078ec0ff */
[----:B------:R-:W-:Y:S02]  /*1d70*/  SHF.R.U32.HI R12, RZ, 0x8, R16 ;  /* 0x00000008ff0c7819 */ /* 0x000fe40000011610 */
[----:B------:R-:W-:Y:S02]  /*1d80*/  LOP3.LUT R36, R29, 0xf000f, RZ, 0xc0, !PT ;  /* 0x000f000f1d247812 */ /* 0x000fe400078ec0ff */
[----:B------:R-:W-:-:S02]  /*1d90*/  SHF.R.U32.HI R30, RZ, 0x8, R19 ;  /* 0x00000008ff1e7819 */ /* 0x000fc40000011613 */
[----:B------:R-:W-:Y:S02]  /*1da0*/  LOP3.LUT R29, R34, 0xf000f, RZ, 0xc0, !PT ;  /* 0x000f000f221d7812 */ /* 0x000fe400078ec0ff */
[----:B------:R-:W-:Y:S02]  /*1db0*/  LOP3.LUT R38, R16, 0x3f003f, RZ, 0xc0, !PT ;  /* 0x003f003f10267812 */ /* 0x000fe400078ec0ff */
[----:B------:R-:W-:Y:S02]  /*1dc0*/  LOP3.LUT R34, R33, 0xf000f, RZ, 0xc0, !PT ;  /* 0x000f000f21227812 */ /* 0x000fe400078ec0ff */
[----:B------:R-:W-:Y:S02]  /*1dd0*/  SHF.R.U32.HI R14, RZ, 0xa, R16 ;  /* 0x0000000aff0e7819 */ /* 0x000fe40000011610 */
[----:B------:R-:W-:Y:S02]  /*1de0*/  SHF.R.U32.HI R33, RZ, 0xa, R17 ;  /* 0x0000000aff217819 */ /* 0x000fe40000011611 */
[----:B------:R-:W-:-:S02]  /*1df0*/  LOP3.LUT R12, R31, 0x300030, R12, 0xf8, !PT ;  /* 0x003000301f0c7812 */ /* 0x000fc400078ef80c */
[----:B------:R-:W-:Y:S02]  /*1e00*/  LOP3.LUT R30, R35, 0x300030, R30, 0xf8, !PT ;  /* 0x00300030231e7812 */ /* 0x000fe400078ef81e */
[--C-:B------:R-:W-:Y:S02]  /*1e10*/  SHF.R.U32.HI R31, RZ, 0x8, R18.reuse ;  /* 0x00000008ff1f7819 */ /* 0x100fe40000011612 */
[----:B------:R-:W-:Y:S02]  /*1e20*/  SHF.R.U32.HI R35, RZ, 0xa, R18 ;  /* 0x0000000aff237819 */ /* 0x000fe40000011612 */
[----:B------:R-:W-:Y:S02]  /*1e30*/  LOP3.LUT R32, R32, 0xf000f, RZ, 0xc0, !PT ;  /* 0x000f000f20207812 */ /* 0x000fe400078ec0ff */
[----:B------:R-:W-:Y:S02]  /*1e40*/  LOP3.LUT R38, R38, 0x64006400, RZ, 0xfc, !PT ;  /* 0x6400640026267812 */ /* 0x000fe400078efcff */
[----:B------:R-:W-:-:S02]  /*1e50*/  LOP3.LUT R14, R29, 0x300030, R14, 0xf8, !PT ;  /* 0x003000301d0e7812 */ /* 0x000fc400078ef80e */
[----:B------:R-:W-:Y:S02]  /*1e60*/  LOP3.LUT R29, R34, 0x300030, R33, 0xf8, !PT ;  /* 0x00300030221d7812 */ /* 0x000fe400078ef821 */
[----:B------:R-:W-:Y:S02]  /*1e70*/  LOP3.LUT R34, R18, 0x3f003f, RZ, 0xc0, !PT ;  /* 0x003f003f12227812 */ /* 0x000fe400078ec0ff */
[----:B------:R-:W-:Y:S02]  /*1e80*/  LOP3.LUT R31, R36, 0x300030, R31, 0xf8, !PT ;  /* 0x00300030241f7812 */ /* 0x000fe400078ef81f */
[----:B------:R-:W-:Y:S01]  /*1e90*/  LOP3.LUT R32, R32, 0x300030, R35, 0xf8, !PT ;  /* 0x0030003020207812 */ /* 0x000fe200078ef823 */
[----:B------:R-:W-:Y:S01]  /*1ea0*/  HADD2 R35, R38, -1056, -1056 ;  /* 0xe420e42026237430 */ /* 0x000fe20000000000 */
[----:B------:R-:W-:Y:S02]  /*1eb0*/  LOP3.LUT R36, R17, 0x3f003f, RZ, 0xc0, !PT ;  /* 0x003f003f11247812 */ /* 0x000fe400078ec0ff */
[----:B------:R-:W-:-:S02]  /*1ec0*/  LOP3.LUT R33, R19, 0x3f003f, RZ, 0xc0, !PT ;  /* 0x003f003f13217812 */ /* 0x000fc400078ec0ff */
[----:B------:R-:W-:Y:S01]  /*1ed0*/  SHF.R.U32.HI R17, RZ, 0x6, R17 ;  /* 0x00000006ff117819 */ /* 0x000fe20000011611 */
[----:B0-----:R-:W-:Y:S01]  /*1ee0*/  HFMA2.MMA R20, R35, R8, R20 ;  /* 0x0000000823147235 */ /* 0x001fe20000000014 */
[----:B------:R-:W-:Y:S02]  /*1ef0*/  LOP3.LUT R34, R34, 0x64006400, RZ, 0xfc, !PT ;  /* 0x6400640022227812 */ /* 0x000fe400078efcff */
[----:B------:R-:W-:Y:S02]  /*1f00*/  SHF.R.U32.HI R16, RZ, 0x6, R16 ;  /* 0x00000006ff107819 */ /* 0x000fe40000011610 */
[----:B------:R-:W-:Y:S01]  /*1f10*/  SHF.R.U32.HI R18, RZ, 0x6, R18 ;  /* 0x00000006ff127819 */ /* 0x000fe20000011612 */
[----:B------:R-:W-:Y:S01]  /*1f20*/  HADD2 R35, R34, -1056, -1056 ;  /* 0xe420e42022237430 */ /* 0x000fe20000000000 */
[----:B------:R-:W-:Y:S02]  /*1f30*/  LOP3.LUT R36, R36, 0x64006400, RZ, 0xfc, !PT ;  /* 0x6400640024247812 */ /* 0x000fe400078efcff */
[----:B------:R-:W-:-:S02]  /*1f40*/  LOP3.LUT R33, R33, 0x64006400, RZ, 0xfc, !PT ;  /* 0x6400640021217812 */ /* 0x000fc400078efcff */
[--C-:B------:R-:W-:Y:S01]  /*1f50*/  SHF.R.U32.HI R37, RZ, 0xa, R19.reuse ;  /* 0x0000000aff257819 */ /* 0x100fe20000011613 */
[----:B------:R-:W-:Y:S01]  /*1f60*/  HADD2 R36, R36, -1056, -1056 ;  /* 0xe420e42024247430 */ /* 0x000fe20000000000 */
[----:B------:R-:W-:Y:S01]  /*1f70*/  LOP3.LUT R17, R17, 0x3f003f, RZ, 0xc0, !PT ;  /* 0x003f003f11117812 */ /* 0x000fe200078ec0ff */
[----:B------:R-:W-:Y:S01]  /*1f80*/  HADD2 R34, R33, -1056, -1056 ;  /* 0xe420e42021227430 */ /* 0x000fe20000000000 */
[----:B------:R-:W-:Y:S01]  /*1f90*/  SHF.R.U32.HI R19, RZ, 0x6, R19 ;  /* 0x00000006ff137819 */ /* 0x000fe20000011613 */
[-C--:B------:R-:W-:Y:S01]  /*1fa0*/  HFMA2 R21, R36, R8.reuse, R21 ;  /* 0x0000000824157231 */ /* 0x080fe20000000015 */
[----:B------:R-:W-:Y:S01]  /*1fb0*/  LOP3.LUT R16, R16, 0x3f003f, RZ, 0xc0, !PT ;  /* 0x003f003f10107812 */ /* 0x000fe200078ec0ff */
[----:B------:R-:W-:Y:S01]  /*1fc0*/  HFMA2.MMA R22, R35, R8, R22 ;  /* 0x0000000823167235 */ /* 0x000fe20000000016 */
[----:B------:R-:W-:Y:S01]  /*1fd0*/  LOP3.LUT R18, R18, 0x3f003f, RZ, 0xc0, !PT ;  /* 0x003f003f12127812 */ /* 0x000fe200078ec0ff */
[----:B------:R-:W-:Y:S01]  /*1fe0*/  HFMA2 R23, R34, R8, R23 ;  /* 0x0000000822177231 */ /* 0x000fe20000000017 */
        /* <DEDUP_REMOVED lines=10> */
[-C--:B------:R-:W-:Y:S01]  /*2090*/  HFMA2 R21, R8, R9.reuse, R21 ;  /* 0x0000000908157231 */ /* 0x080fe20000000015 */
[----:B------:R-:W-:Y:S01]  /*20a0*/  SHF.R.U32.HI R15, RZ, 0xc, R15 ;  /* 0x0000000cff0f7819 */ /* 0x000fe2000001160f */
[----:B------:R-:W-:Y:S01]  /*20b0*/  HADD2 R8, R19, -1056, -1056 ;  /* 0xe420e42013087430 */ /* 0x000fe20000000000 */
[-C--:B------:R-:W-:Y:S01]  /*20c0*/  HFMA2.MMA R20, R33, R9.reuse, R20 ;  /* 0x0000000921147235 */ /* 0x080fe20000000014 */
[----:B------:R-:W-:Y:S01]  /*20d0*/  LOP3.LUT R14, R14, 0x64006400, RZ, 0xfc, !PT ;  /* 0x640064000e0e7812 */ /* 0x000fe200078efcff */
[----:B------:R-:W-:Y:S01]  /*20e0*/  HFMA2.MMA R22, R17, R9, R22 ;  /* 0x0000000911167235 */ /* 0x000fe20000000016 */
[----:B------:R-:W-:Y:S01]  /*20f0*/  HFMA2 R23, R8, R9, R23 ;  /* 0x0000000908177231 */ /* 0x000fe20000000017 */
[----:B------:R-:W-:Y:S01]  /*2100*/  LOP3.LUT R13, R13, 0x64006400, RZ, 0xfc, !PT ;  /* 0x640064000d0d7812 */ /* 0x000fe200078efcff */
[----:B------:R-:W-:Y:S01]  /*2110*/  HADD2 R9, R12, -1056, -1056 ;  /* 0xe420e4200c097430 */ /* 0x000fe20000000000 */
[----:B------:R-:W-:Y:S01]  /*2120*/  LOP3.LUT R40, R15, 0xf000f, RZ, 0xc0, !PT ;  /* 0x000f000f0f287812 */ /* 0x000fe200078ec0ff */
[----:B------:R-:W-:Y:S01]  /*2130*/  HADD2 R31, R31, -1056, -1056 ;  /* 0xe420e4201f1f7430 */ /* 0x000fe20000000000 */
[----:B------:R-:W-:Y:S01]  /*2140*/  LOP3.LUT R32, R32, 0x64006400, RZ, 0xfc, !PT ;  /* 0x6400640020207812 */ /* 0x000fe200078efcff */
[----:B------:R-:W-:Y:S01]  /*2150*/  HADD2 R8, R13, -1056, -1056 ;  /* 0xe420e4200d087430 */ /* 0x000fe20000000000 */
[----:B------:R-:W-:Y:S01]  /*2160*/  LOP3.LUT R30, R30, 0x64006400, RZ, 0xfc, !PT ;  /* 0x640064001e1e7812 */ /* 0x000fe200078efcff */
[-C--:B------:R-:W-:Y:S01]  /*2170*/  HFMA2.MMA R20, R9, R10.reuse, R20 ;  /* 0x0000000a09147235 */ /* 0x080fe20000000014 */
[----:B------:R-:W-:Y:S01]  /*2180*/  HADD2 R9, R14, -1056, -1056 ;  /* 0xe420e4200e097430 */ /* 0x000fe20000000000 */
[----:B------:R-:W-:Y:S01]  /*2190*/  LOP3.LUT R15, R40, 0x300030, R37, 0xf8, !PT ;  /* 0x00300030280f7812 */ /* 0x000fe200078ef825 */
[----:B------:R-:W-:Y:S01]  /*21a0*/  HFMA2.MMA R22, R31, R10, R22 ;  /* 0x0000000a1f167235 */ /* 0x000fe20000000016 */
[----:B------:R-:W-:Y:S01]  /*21b0*/  LOP3.LUT R29, R29, 0x64006400, RZ, 0xfc, !PT ;  /* 0x640064001d1d7812 */ /* 0x000fe200078efcff */
[----:B------:R-:W-:Y:S01]  /*21c0*/  HADD2 R13, R32, -1056, -1056 ;  /* 0xe420e420200d7430 */ /* 0x000fe20000000000 */
[----:B------:R-:W-:Y:S01]  /*21d0*/  LOP3.LUT R15, R15, 0x64006400, RZ, 0xfc, !PT ;  /* 0x640064000f0f7812 */ /* 0x000fe200078efcff */
[----:B------:R-:W-:Y:S01]  /*21e0*/  HADD2 R30, R30, -1056, -1056 ;  /* 0xe420e4201e1e7430 */ /* 0x000fe20000000000 */
[----:B------:R-:W-:Y:S01]  /*21f0*/  HFMA2.MMA R20, R9, R11, R20 ;  /* 0x0000000b09147235 */ /* 0x000fe20000000014 */
[----:B------:R-:W-:-:S02]  /*2200*/  HFMA2 R21, R8, R10, R21 ;  /* 0x0000000a08157231 */ /* 0x000fc40000000015 */
[----:B------:R-:W-:Y:S01]  /*2210*/  HADD2 R8, R29, -1056, -1056 ;  /* 0xe420e4201d087430 */ /* 0x000fe20000000000 */
[----:B------:R-:W-:Y:S01]  /*2220*/  HFMA2.MMA R22, R13, R11, R22 ;  /* 0x0000000b0d167235 */ /* 0x000fe20000000016 */
[----:B------:R-:W-:Y:S02]  /*2230*/  HFMA2 R23, R30, R10, R23 ;  /* 0x0000000a1e177231 */ /* 0x000fe40000000017 */
[----:B------:R-:W-:Y:S02]  /*2240*/  HADD2 R10, R15, -1056, -1056 ;  /* 0xe420e4200f0a7430 */ /* 0x000fe40000000000 */
[-C--:B------:R-:W-:Y:S02]  /*2250*/  HFMA2 R21, R8, R11.reuse, R21 ;  /* 0x0000000b08157231 */ /* 0x080fe40000000015 */
[----:B------:R-:W-:Y:S02]  /*2260*/  HFMA2 R23, R10, R11, R23 ;  /* 0x0000000b0a177231 */ /* 0x000fe40000000017 */
[----:B------:R-:W-:-:S02]  /*2270*/  HADD2 R20, R20.H0_H0, R20.H1_H1 ;  /* 0x3000001414147230 */ /* 0x000fc40000000800 */
[----:B------:R-:W-:Y:S02]  /*2280*/  HADD2 R10, R21.H0_H0, R21.H1_H1 ;  /* 0x30000015150a7230 */ /* 0x000fe40000000800 */
[----:B------:R-:W-:Y:S02]  /*2290*/  HADD2 R22, R22.H0_H0, R22.H1_H1 ;  /* 0x3000001616167230 */ /* 0x000fe40000000800 */
[----:B------:R-:W-:Y:S01]  /*22a0*/  HADD2 R11, R23.H0_H0, R23.H1_H1 ;  /* 0x30000017170b7230 */ /* 0x000fe20000000800 */
[----:B------:R-:W-:-:S04]  /*22b0*/  PRMT R20, R20, 0x5410, R10 ;  /* 0x0000541014147816 */ /* 0x000fc8000000000a */
[----:B------:R-:W-:Y:S02]  /*22c0*/  PRMT R22, R22, 0x5410, R11 ;  /* 0x0000541016167816 */ /* 0x000fe4000000000b */
[----:B------:R-:W-:-:S03]  /*22d0*/  HFMA2.MMA R7, R20, R24, R7 ;  /* 0x0000001814077235 */ /* 0x000fc60000000007 */
[----:B------:R-:W-:Y:S02]  /*22e0*/  HFMA2 R6, R22, R28, R6 ;  /* 0x0000001c16067231 */ /* 0x000fe40000000006 */
.L_x_2928:
        /* <DEDUP_REMOVED lines=8> */
.L_x_2926:
[----:B------:R-:W-:Y:S05]  /*2370*/  @P1 EXIT ;  /* 0x000000000000194d */ /* 0x000fea0003800000 */
[----:B------:R-:W0:Y:S04]  /*2380*/  S2R R0, SR_CTAID.X ;  /* 0x0000000000007919 */ /* 0x000e280000002500 */
[----:B------:R-:W0:Y:S04]  /*2390*/  S2R R3, SR_TID.X ;  /* 0x0000000000037919 */ /* 0x000e280000002100 */
[----:B------:R-:W2:Y:S01]  /*23a0*/  S2R R5, SR_CTAID.Y ;  /* 0x0000000000057919 */ /* 0x000ea20000002600 */
[----:B0-----:R-:W-:Y:S02]  /*23b0*/  IMAD R0, R0, 0x40, R3 ;  /* 0x0000004000007824 */ /* 0x001fe400078e0203 */
[----:B------:R-:W-:-:S02]  /*23c0*/  IMAD.MOV.U32 R3, RZ, RZ, 0x2 ;  /* 0x00000002ff037424 */ /* 0x000fc400078e00ff */
[----:B------:R-:W-:-:S04]  /*23d0*/  IMAD.SHL.U32 R0, R0, 0x4, RZ ;  /* 0x0000000400007824 */ /* 0x000fc800078e00ff */
[----:B--2---:R-:W-:-:S04]  /*23e0*/  IMAD R2, R5, c[0x0][0x18c], R0 ;  /* 0x0000630005027a24 */ /* 0x004fc800078e0200 */
[----:B------:R-:W-:-:S05]  /*23f0*/  IMAD.WIDE R2, R3, R2, c[0x0][0x180] ;  /* 0x0000600003027625 */ /* 0x000fca00078e0202 */
[----:B------:R-:W2:Y:S01]  /*2400*/  ATOM.E.ADD.F16x2.RN.STRONG.GPU P0, RZ, [R2.64], R7 ;  /* 0x0000000702ff798a */ /* 0x000ea2000810e9c6 */
[----:B------:R-:W-:Y:S01]  /*2410*/  BSSY B0, `(.L_x_2930) ;  /* 0x000000e000007945 */ /* 0x000fe20003800000 */
[----:B--2---:R-:W-:Y:S05]  /*2420*/  @P0 BRA `(.L_x_2931) ;  /* 0x000000c000000947 */ /* 0x004fea0003800000 */
[----:B------:R-:W0:Y:S02]  /*2430*/  QSPC.E.S P0, RZ, [R2] ;  /* 0x0000000002ff73aa */ /* 0x000e240000000500 */
[----:B0-----:R-:W-:Y:S05]  /*2440*/  @!P0 BRA `(.L_x_2932) ;  /* 0x0000007000008947 */ /* 0x001fea0003800000 */
[----:B------:R-:W-:-:S05]  /*2450*/  LOP3.LUT R0, R2, 0xffffff, RZ, 0xc0, !PT ;  /* 0x00ffffff02007812 */ /* 0x000fca00078ec0ff */
.L_x_2933:
[----:B------:R-:W0:Y:S02]  /*2460*/  LDS R4, [R0] ;  /* 0x0000000000047984 */ /* 0x000e240000000800 */
[----:B0-----:R-:W-:-:S06]  /*2470*/  HADD2 R5, R4, R7 ;  /* 0x0000000704057230 */ /* 0x001fcc0000000000 */
[----:B------:R-:W0:Y:S02]  /*2480*/  ATOMS.CAST.SPIN R5, [R0], R4, R5 ;  /* 0x000000040005738d */ /* 0x000e240001800005 */
[----:B0-----:R-:W-:-:S13]  /*2490*/  ISETP.EQ.U32.AND P0, PT, R5, 0x1, PT ;  /* 0x000000010500780c */ /* 0x001fda0003f02070 */
[----:B------:R-:W-:Y:S05]  /*24a0*/  @!P0 BRA `(.L_x_2933) ;  /* 0xffffffb000008947 */ /* 0x000fea000383ffff */
[----:B------:R-:W-:Y:S05]  /*24b0*/  BRA `(.L_x_2931) ;  /* 0x0000003000007947 */ /* 0x000fea0003800000 */
.L_x_2932:
[----:B------:R-:W2:Y:S02]  /*24c0*/  LD.E R0, [R2.64] ;  /* 0x0000000602007980 */ /* 0x000ea4000c101900 */
[----:B--2---:R-:W-:-:S05]  /*24d0*/  IMAD.IADD R5, R7, 0x1, R0 ;  /* 0x0000000107057824 */ /* 0x004fca00078e0200 */
[----:B------:R0:W-:Y:S02]  /*24e0*/  ST.E [R2.64], R5 ;  /* 0x0000000502007985 */ /* 0x0001e4000c101906 */
.L_x_2931:
[----:B------:R-:W-:Y:S05]  /*24f0*/  BSYNC B0 ;  /* 0x0000000000007941 */ /* 0x000fea0003800000 */
.L_x_2930:
[----:B------:R-:W2:Y:S02]  /*2500*/  ATOM.E.ADD.F16x2.RN.STRONG.GPU P0, RZ, [R2.64+0x4], R6 ;  /* 0x0000040602ff798a */ /* 0x000ea4000810e9c6 */
[----:B--2---:R-:W-:Y:S05]  /*2510*/  @P0 EXIT ;  /* 0x000000000000094d */ /* 0x004fea0003800000 */
[----:B------:R-:W2:Y:S02]  /*2520*/  QSPC.E.S P0, RZ, [R2+0x4] ;  /* 0x0000040002ff73aa */ /* 0x000ea40000000500 */
[----:B--2---:R-:W-:Y:S05]  /*2530*/  @!P0 BRA `(.L_x_2934) ;  /* 0x0000008000008947 */ /* 0x004fea0003800000 */
[----:B0-----:R-:W-:-:S04]  /*2540*/  IADD3 R2, R2, 0x4, RZ ;  /* 0x0000000402027810 */ /* 0x001fc80007ffe0ff */
[----:B------:R-:W-:-:S05]  /*2550*/  LOP3.LUT R2, R2, 0xffffff, RZ, 0xc0, !PT ;  /* 0x00ffffff02027812 */ /* 0x000fca00078ec0ff */
.L_x_2935:
[----:B------:R-:W0:Y:S02]  /*2560*/  LDS R4, [R2] ;  /* 0x0000000002047984 */ /* 0x000e240000000800 */
[----:B0-----:R-:W-:-:S10]  /*2570*/  HFMA2.MMA R5, R4, 1, 1, R6 ;  /* 0x3c003c0004057835 */ /* 0x001fd40000000006 */
[----:B------:R-:W0:Y:S02]  /*2580*/  ATOMS.CAST.SPIN R5, [R2], R4, R5 ;  /* 0x000000040205738d */ /* 0x000e240001800005 */
[----:B0-----:R-:W-:-:S13]  /*2590*/  ISETP.EQ.U32.AND P0, PT, R5, 0x1, PT ;  /* 0x000000010500780c */ /* 0x001fda0003f02070 */
[----:B------:R-:W-:Y:S05]  /*25a0*/  @!P0 BRA `(.L_x_2935) ;  /* 0xffffffb000008947 */ /* 0x000fea000383ffff */
[----:B------:R-:W-:Y:S05]  /*25b0*/  EXIT ;  /* 0x000000000000794d */ /* 0x000fea0003800000 */
.L_x_2934:
[----:B------:R-:W2:Y:S02]  /*25c0*/  LD.E R0, [R2.64+0x4] ;  /* 0x0000040602007980 */ /* 0x000ea4000c101900 */
[----:B0-2---:R-:W-:-:S05]  /*25d0*/  IMAD.IADD R5, R6, 0x1, R0 ;  /* 0x0000000106057824 */ /* 0x005fca00078e0200 */
[----:B------:R-:W-:Y:S01]  /*25e0*/  ST.E [R2.64+0x4], R5 ;  /* 0x0000040502007985 */ /* 0x000fe2000c101906 */
[----:B------:R-:W-:Y:S05]  /*25f0*/  EXIT ;  /* 0x000000000000794d */ /* 0x000fea0003800000 */
.L_x_2936:
        /* <DEDUP_REMOVED lines=16> */
.L_x_3320:


//--------------------- .text._Z23gemm_half_q_half_kernelILi1ELi48ELb1ELb0ELi64EEvPK6__halfPKjS4_S2_PS0_iiiiPKtS7_iiiiiibS2_i --------------------------
	.section	.text._Z23gemm_half_q_half_kernelILi1ELi48ELb1ELb0ELi64EEvPK6__halfPKjS4_S2_PS0_iiiiPKtS7_iiiiiibS2_i,"ax",@progbits
	.sectioninfo	@"SHI_REGISTERS=70"
	.align	128
        .global         _Z23gemm_half_q_half_kernelILi1ELi48ELb1ELb0ELi64EEvPK6__halfPKjS4_S2_PS0_iiiiPKtS7_iiiiiibS2_i
        .type           _Z23gemm_half_q_half_kernelILi1ELi48ELb1ELb0ELi64EEvPK6__halfPKjS4_S2_PS0_iiiiPKtS7_iiiiiibS2_i,@function
        .size           _Z23gemm_half_q_half_kernelILi1ELi48ELb1ELb0ELi64EEvPK6__halfPKjS4_S2_PS0_iiiiPKtS7_iiiiiibS2_i,(.L_x_3321 - _Z23gemm_half_q_half_kernelILi1ELi48ELb1ELb0ELi64EEvPK6__halfPKjS4_S2_PS0_iiiiPKtS7_iiiiiibS2_i)
        .other          _Z23gemm_half_q_half_kernelILi1ELi48ELb1ELb0ELi64EEvPK6__halfPKjS4_S2_PS0_iiiiPKtS7_iiiiiibS2_i,@"STO_CUDA_ENTRY STV_DEFAULT"
_Z23gemm_half_q_half_kernelILi1ELi48ELb1ELb0ELi64EEvPK6__halfPKjS4_S2_PS0_iiiiPKtS7_iiiiiibS2_i:
.text._Z23gemm_half_q_half_kernelILi1ELi48ELb1ELb0ELi64EEvPK6__halfPKjS4_S2_PS0_iiiiPKtS7_iiiiiibS2_i:
        /* <DEDUP_REMOVED lines=28> */
[----:B------:R-:W-:-:S06]  /*01c0*/  @P0 LEA.HI.X R3, R5, c[0x0][0x1a4], R8, 0x1, P3 ;  /* 0x0000690005030a11 */ /* 0x000fcc00018f0c08 */
[----:B------:R-:W2:Y:S01]  /*01d0*/  @P0 LDG.E.U16.CONSTANT R3, [R2.64] ;  /* 0x0000000602030981 */ /* 0x000ea2000c1e9500 */
[----:B------:R-:W-:-:S05]  /*01e0*/  IMAD R0, R13, c[0x0][0x190], RZ ;  /* 0x000064000d007a24 */ /* 0x000fca00078e02ff */
[----:B------:R-:W-:Y:S02]  /*01f0*/  SHF.R.S32.HI R4, RZ, 0x1f, R0 ;  /* 0x0000001fff047819 */ /* 0x000fe40000011400 */
[----:B------:R-:W-:Y:S02]  /*0200*/  @!P0 IADD3 R5, P4, R5, R0, RZ ;  /* 0x0000000005058210 */ /* 0x000fe40007f9e0ff */
[----:B--2---:R-:W-:-:S03]  /*0210*/  @P0 IADD3 R10, P3, R0, R3, RZ ;  /* 0x00000003000a0210 */ /* 0x004fc60007f7e0ff */
[--C-:B------:R-:W-:Y:S01]  /*0220*/  @!P0 IMAD.X R0, R8, 0x1, R4.reuse, P4 ;  /* 0x0000000108008824 */ /* 0x100fe200020e0604 */
[C---:B------:R-:W-:Y:S01]  /*0230*/  @!P0 LEA R8, P4, R5.reuse, c[0x0][0x160], 0x1 ;  /* 0x0000580005088a11 */ /* 0x040fe200078808ff */
[----:B------:R-:W-:Y:S01]  /*0240*/  @P0 IMAD.X R15, RZ, RZ, R4, P3 ;  /* 0x000000ffff0f0224 */ /* 0x000fe200018e0604 */
[C---:B------:R-:W-:Y:S02]  /*0250*/  @P0 LEA R4, P3, R10.reuse, c[0x0][0x160], 0x1 ;  /* 0x000058000a040a11 */ /* 0x040fe400078608ff */
[----:B------:R-:W-:Y:S02]  /*0260*/  @!P0 LEA.HI.X R9, R5, c[0x0][0x164], R0, 0x1, P4 ;  /* 0x0000590005098a11 */ /* 0x000fe400020f0c00 */
[----:B------:R-:W-:-:S04]  /*0270*/  @P0 LEA.HI.X R5, R10, c[0x0][0x164], R15, 0x1, P3 ;  /* 0x000059000a050a11 */ /* 0x000fc800018f0c0f */
[----:B------:R-:W2:Y:S04]  /*0280*/  @!P0 LDG.E.U16.CONSTANT R9, [R8.64] ;  /* 0x0000000608098981 */ /* 0x000ea8000c1e9500 */
[----:B------:R-:W3:Y:S01]  /*0290*/  @P0 LDG.E.U16.CONSTANT R5, [R4.64] ;  /* 0x0000000604050981 */ /* 0x000ee2000c1e9500 */
[----:B------:R-:W-:-:S05]  /*02a0*/  IMAD.SHL.U32 R0, R11, 0x2, RZ ;  /* 0x000000020b007824 */ /* 0x000fca00078e00ff */
[----:B---3--:R0:W-:Y:S04]  /*02b0*/  @P0 STS.U16 [R0], R5 ;  /* 0x0000000500000388 */ /* 0x0081e80000000400 */
[----:B--2---:R0:W-:Y:S02]  /*02c0*/  @!P0 STS.U16 [R0], R9 ;  /* 0x0000000900008388 */ /* 0x0041e40000000400 */
.L_x_2938:
[----:B------:R-:W-:Y:S05]  /*02d0*/  BSYNC B0 ;  /* 0x0000000000007941 */ /* 0x000fea0003800000 */
.L_x_2937:
[----:B------:R-:W-:Y:S05]  /*02e0*/  @P1 EXIT ;  /* 0x000000000000194d */ /* 0x000fea0003800000 */
[----:B0-----:R-:W0:Y:S01]  /*02f0*/  LDC.S8 R0, c[0x0][0x1c0] ;  /* 0x00007000ff007b82 */ /* 0x001e220000000200 */
[----:B------:R-:W-:Y:S02]  /*0300*/  IMAD.MOV.U32 R19, RZ, RZ, 0x2 ;  /* 0x00000002ff137424 */ /* 0x000fe400078e00ff */
[----:B------:R-:W-:-:S04]  /*0310*/  IMAD.SHL.U32 R4, R7, 0x80, RZ ;  /* 0x0000008007047824 */ /* 0x000fc800078e00ff */
[----:B------:R-:W-:Y:S01]  /*0320*/  IMAD.WIDE R4, R4, R19, c[0x0][0x198] ;  /* 0x0000660004047625 */ /* 0x000fe200078e0213 */
[----:B0-----:R-:W-:-:S04]  /*0330*/  ISETP.NE.AND P0, PT, R0, RZ, PT ;  /* 0x000000ff0000720c */ /* 0x001fc80003f05270 */
[----:B------:R-:W-:-:S04]  /*0340*/  ISETP.NE.OR P0, PT, R7, RZ, !P0 ;  /* 0x000000ff0700720c */ /* 0x000fc80004705670 */
[----:B------:R-:W-:Y:S02]  /*0350*/  ISETP.GE.OR P1, PT, R13, c[0x0][0x188], P0 ;  /* 0x000062000d007a0c */ /* 0x000fe40000726670 */
[----:B------:R-:W-:-:S11]  /*0360*/  ISETP.GE.AND P0, PT, R38, R29, PT ;  /* 0x0000001d2600720c */ /* 0x000fd60003f06270 */
[----:B------:R-:W-:-:S04]  /*0370*/  @!P1 IMAD R2, R13, c[0x0][0x18c], R6 ;  /* 0x000063000d029a24 */ /* 0x000fc800078e0206 */
[----:B------:R-:W-:-:S05]  /*0380*/  @!P1 IMAD.WIDE R2, R2, R19, c[0x0][0x180] ;  /* 0x0000600002029625 */ /* 0x000fca00078e0213 */
[----:B------:R0:W-:Y:S04]  /*0390*/  @!P1 STG.E.64 [R2.64], RZ ;  /* 0x000000ff02009986 */ /* 0x0001e8000c101b06 */
[----:B------:R-:W-:Y:S06]  /*03a0*/  BAR.SYNC.DEFER_BLOCKING 0x0 ;  /* 0x0000000000007b1d */ /* 0x000fec0000010000 */
[----:B------:R-:W-:Y:S05]  /*03b0*/  @P0 BRA `(.L_x_2939) ;  /* 0x0000033000000947 */ /* 0x000fea0003800000 */
[----:B0-----:R0:W5:Y:S01]  /*03c0*/  LDG.E.U16.CONSTANT R0, [R4.64] ;  /* 0x0000000604007981 */ /* 0x001162000c1e9500 */
[----:B------:R-:W-:Y:S01]  /*03d0*/  SHF.R.S32.HI R3, RZ, 0x1f, R6 ;  /* 0x0000001fff037819 */ /* 0x000fe20000011406 */
[----:B------:R-:W-:-:S02]  /*03e0*/  IMAD.SHL.U32 R2, R6, 0x4, RZ ;  /* 0x0000000406027824 */ /* 0x000fc400078e00ff */
[----:B------:R-:W-:Y:S01]  /*03f0*/  IMAD.MOV.U32 R13, RZ, RZ, RZ ;  /* 0x000000ffff0d7224 */ /* 0x000fe200078e00ff */
[----:B------:R-:W-:Y:S01]  /*0400*/  LEA.HI R3, R3, R6, RZ, 0x3 ;  /* 0x0000000603037211 */ /* 0x000fe200078f18ff */
[----:B------:R-:W-:Y:S01]  /*0410*/  IMAD.MOV.U32 R14, RZ, RZ, R38 ;  /* 0x000000ffff0e7224 */ /* 0x000fe200078e0026 */
[----:B------:R-:W-:Y:S02]  /*0420*/  LOP3.LUT R7, R2, 0x10, RZ, 0xc0, !PT ;  /* 0x0000001002077812 */ /* 0x000fe400078ec0ff */
[----:B------:R-:W-:Y:S02]  /*0430*/  SHF.R.S32.HI R12, RZ, 0x3, R3 ;  /* 0x00000003ff0c7819 */ /* 0x000fe40000011403 */
.L_x_2940:
        /* <DEDUP_REMOVED lines=43> */
.L_x_2939:
[----:B01----:R-:W2:Y:S04]  /*06f0*/  LDL.64 R8, [R1] ;  /* 0x0000000001087983 */ /* 0x003ea80000100a00 */
[----:B------:R0:W3:Y:S01]  /*0700*/  LDG.E.U16.CONSTANT R4, [R4.64+0x2] ;  /* 0x0000020604047981 */ /* 0x0000e2000c1e9500 */
        /* <DEDUP_REMOVED lines=13> */
[C---:B0-----:R-:W-:Y:S02]  /*07e0*/  @P4 IMNMX R5, R38.reuse, c[0x0][0x1b4], PT ;  /* 0x00006d0026054a17 */ /* 0x041fe40003800200 */
[----:B------:R-:W-:Y:S02]  /*07f0*/  @P1 SHF.R.S32.HI R3, RZ, 0x1f, R0 ;  /* 0x0000001fff031819 */ /* 0x000fe40000011400 */
[----:B------:R-:W-:Y:S02]  /*0800*/  @P5 IMNMX R10, R38, c[0x0][0x1b8], PT ;  /* 0x00006e00260a5a17 */ /* 0x000fe40003800200 */
        /* <DEDUP_REMOVED lines=35> */
[----:B------:R-:W-:-:S05]  /*0a40*/  IADD3 R0, R10, R0, R3 ;  /* 0x000000000a007210 */ /* 0x000fca0007ffe003 */
        /* <DEDUP_REMOVED lines=10> */
[----:B------:R-:W-:Y:S01]  /*0af0*/  IMAD.MOV.U32 R30, RZ, RZ, RZ ;  /* 0x000000ffff1e7224 */ /* 0x000fe200078e00ff */
[----:B------:R-:W-:Y:S01]  /*0b00*/  PRMT R31, RZ, 0x5410, RZ ;  /* 0x00005410ff1f7816 */ /* 0x000fe200000000ff */
[----:B------:R-:W-:Y:S01]  /*0b10*/  ULDC UR5, c[0x0][0x18c] ;  /* 0x0000630000057ab9 */ /* 0x000fe20000000800 */
[----:B------:R-:W-:Y:S01]  /*0b20*/  PRMT R32, RZ, 0x5410, RZ ;  /* 0x00005410ff207816 */ /* 0x000fe200000000ff */
[----:B------:R-:W-:-:S02]  /*0b30*/  USHF.R.S32.HI UR5, URZ, 0x1f, UR5 ;  /* 0x0000001f3f057899 */ /* 0x000fc40008011405 */
[----:B------:R-:W-:Y:S02]  /*0b40*/  UMOV UR4, URZ ;  /* 0x0000003f00047c82 */ /* 0x000fe40008000000 */
.L_x_2944:
[----:B------:R-:W-:Y:S01]  /*0b50*/  ISETP.NE.AND P0, PT, R38, R33, PT ;  /* 0x000000212600720c */ /* 0x000fe20003f05270 */
[----:B------:R-:W-:Y:S02]  /*0b60*/  IMAD.MOV.U32 R21, RZ, RZ, c[0x0][0x18c] ;  /* 0x00006300ff157624 */ /* 0x000fe400078e00ff */
[----:B------:R-:W-:Y:S02]  /*0b70*/  IMAD.MOV.U32 R2, RZ, RZ, R5 ;  /* 0x000000ffff027224 */ /* 0x000fe400078e0005 */
[----:B------:R-:W-:-:S08]  /*0b80*/  IMAD.MOV.U32 R3, RZ, RZ, R6 ;  /* 0x000000ffff037224 */ /* 0x000fd000078e0006 */
[----:B------:R-:W-:Y:S01]  /*0b90*/  @!P0 IADD3 R30, R30, 0x1, RZ ;  /* 0x000000011e1e8810 */ /* 0x000fe20007ffe0ff */
[C---:B------:R-:W-:Y:S01]  /*0ba0*/  IMAD.WIDE R12, R21.reuse, 0x4, R2 ;  /* 0x00000004150c7825 */ /* 0x040fe200078e0202 */
[----:B------:R-:W2:Y:S03]  /*0bb0*/  LDG.E.128.CONSTANT R4, [R2.64] ;  /* 0x0000000602047981 */ /* 0x000ea6000c1e9d00 */
[----:B------:R-:W-:Y:S02]  /*0bc0*/  @!P0 IMAD R18, R30, 0x8, R1 ;  /* 0x000000081e128824 */ /* 0x000fe400078e0201 */
[----:B------:R-:W-:Y:S02]  /*0bd0*/  IMAD.WIDE R8, R21, 0x4, R12 ;  /* 0x0000000415087825 */ /* 0x000fe400078e020c */
[----:B------:R-:W3:Y:S04]  /*0be0*/  LDG.E.128.CONSTANT R12, [R12.64] ;  /* 0x000000060c0c7981 */ /* 0x000ee8000c1e9d00 */
[----:B------:R-:W4:Y:S04]  /*0bf0*/  @!P0 LDL.64 R18, [R18] ;  /* 0x0000000012128983 */ /* 0x000f280000100a00 */
[----:B------:R-:W3:Y:S01]  /*0c00*/  LDG.E.128.CONSTANT R8, [R8.64] ;  /* 0x0000000608087981 */ /* 0x000ee2000c1e9d00 */
[----:B------:R-:W-:-:S02]  /*0c10*/  @!P0 IMAD.SHL.U32 R16, R38, 0x2, RZ ;  /* 0x0000000226108824 */ /* 0x000fc400078e00ff */
[----:B------:R-:W-:Y:S01]  /*0c20*/  @!P0 IMAD.MOV.U32 R17, RZ, RZ, 0x2 ;  /* 0x00000002ff118424 */ /* 0x000fe200078e00ff */
[----:B------:R-:W-:-:S03]  /*0c30*/  PRMT R20, R47, 0x9910, RZ ;  /* 0x000099102f147816 */ /* 0x000fc600000000ff */
[----:B------:R-:W-:Y:S01]  /*0c40*/  @!P0 IMAD.WIDE R16, R16, R17, c[0x0][0x198] ;  /* 0x0000660010108625 */ /* 0x000fe200078e0211 */
[----:B------:R-:W-:-:S04]  /*0c50*/  ISETP.EQ.OR P1, PT, R20, RZ, P2 ;  /* 0x000000ff1400720c */ /* 0x000fc80001722670 */
[----:B------:R0:W5:Y:S01]  /*0c60*/  @!P0 LDG.E.U16.CONSTANT R23, [R16.64+0x2] ;  /* 0x0000020610178981 */ /* 0x000162000c1e9500 */
[----:B--2---:R-:W-:Y:S02]  /*0c70*/  SHF.R.U32.HI R22, RZ, 0xc, R7 ;  /* 0x0000000cff167819 */ /* 0x004fe40000011607 */
[----:B----4-:R-:W-:Y:S02]  /*0c80*/  @!P0 PRMT R28, R18, 0x7610, R28 ;  /* 0x00007610121c8816 */ /* 0x010fe4000000001c */
[----:B------:R-:W-:Y:S02]  /*0c90*/  @!P0 PRMT R0, R19, 0x7610, R0 ;  /* 0x0000761013008816 */ /* 0x000fe40000000000 */
[----:B------:R-:W-:Y:S02]  /*0ca0*/  @!P0 PRMT R28, R28, 0x7610, R18 ;  /* 0x000076101c1c8816 */ /* 0x000fe40000000012 */
[----:B------:R-:W-:Y:S02]  /*0cb0*/  @!P0 PRMT R0, R0, 0x7610, R19 ;  /* 0x0000761000008816 */ /* 0x000fe40000000013 */
[----:B------:R-:W-:-:S02]  /*0cc0*/  SHF.R.U32.HI R18, RZ, 0xc, R4 ;  /* 0x0000000cff127819 */ /* 0x000fc40000011604 */
[----:B------:R-:W-:Y:S02]  /*0cd0*/  SHF.R.U32.HI R19, RZ, 0xc, R5 ;  /* 0x0000000cff137819 */ /* 0x000fe40000011605 */
[----:B0-----:R-:W-:Y:S02]  /*0ce0*/  LOP3.LUT R17, R18, 0xf000f, RZ, 0xc0, !PT ;  /* 0x000f000f12117812 */ /* 0x001fe400078ec0ff */
[----:B------:R-:W-:Y:S02]  /*0cf0*/  SHF.R.U32.HI R20, RZ, 0xc, R6 ;  /* 0x0000000cff147819 */ /* 0x000fe40000011606 */
[----:B------:R-:W-:Y:S02]  /*0d00*/  LOP3.LUT R16, R19, 0xf000f, RZ, 0xc0, !PT ;  /* 0x000f000f13107812 */ /* 0x000fe400078ec0ff */
[----:B------:R-:W-:Y:S02]  /*0d10*/  LOP3.LUT R18, R22, 0xf000f, RZ, 0xc0, !PT ;  /* 0x000f000f16127812 */ /* 0x000fe400078ec0ff */
[----:B---3--:R-:W-:-:S02]  /*0d20*/  SHF.R.U32.HI R35, RZ, 0x8, R9 ;  /* 0x00000008ff237819 */ /* 0x008fc40000011609 */
[----:B------:R-:W-:Y:S02]  /*0d30*/  SHF.R.U32.HI R27, RZ, 0x8, R11 ;  /* 0x00000008ff1b7819 */ /* 0x000fe4000001160b */
[----:B------:R-:W-:Y:S02]  /*0d40*/  LOP3.LUT R19, R20, 0xf000f, RZ, 0xc0, !PT ;  /* 0x000f000f14137812 */ /* 0x000fe400078ec0ff */
[----:B------:R-:W-:Y:S02]  /*0d50*/  SHF.R.U32.HI R22, RZ, 0x8, R8 ;  /* 0x00000008ff167819 */ /* 0x000fe40000011608 */
[----:B------:R-:W-:Y:S02]  /*0d60*/  SHF.R.U32.HI R34, RZ, 0x8, R10 ;  /* 0x00000008ff227819 */ /* 0x000fe4000001160a */
[----:B------:R-:W-:Y:S02]  /*0d70*/  LOP3.LUT R35, R16, 0x300030, R35, 0xf8, !PT ;  /* 0x0030003010237812 */ /* 0x000fe400078ef823 */
[----:B------:R-:W-:-:S02]  /*0d80*/  LOP3.LUT R27, R18, 0x300030, R27, 0xf8, !PT ;  /* 0x00300030121b7812 */ /* 0x000fc400078ef81b */
[----:B------:R-:W-:Y:S02]  /*0d90*/  SHF.R.U32.HI R24, RZ, 0xc, R14 ;  /* 0x0000000cff187819 */ /* 0x000fe4000001160e */
[----:B------:R-:W-:Y:S02]  /*0da0*/  SHF.R.U32.HI R16, RZ, 0xc, R12 ;  /* 0x0000000cff107819 */ /* 0x000fe4000001160c */
[----:B------:R-:W-:Y:S02]  /*0db0*/  SHF.R.U32.HI R18, RZ, 0xc, R13 ;  /* 0x0000000cff127819 */ /* 0x000fe4000001160d */
[----:B------:R-:W-:Y:S02]  /*0dc0*/  SHF.R.U32.HI R36, RZ, 0xc, R15 ;  /* 0x0000000cff247819 */ /* 0x000fe4000001160f */
[----:B------:R-:W-:Y:S02]  /*0dd0*/  LOP3.LUT R22, R17, 0x300030, R22, 0xf8, !PT ;  /* 0x0030003011167812 */ /* 0x000fe400078ef816 */
[----:B------:R-:W-:-:S02]  /*0de0*/  LOP3.LUT R34, R19, 0x300030, R34, 0xf8, !PT ;  /* 0x0030003013227812 */ /* 0x000fc400078ef822 */
[----:B------:R-:W-:Y:S02]  /*0df0*/  SHF.R.U32.HI R25, RZ, 0xa, R10 ;  /* 0x0000000aff197819 */ /* 0x000fe4000001160a */
[----:B------:R-:W-:Y:S02]  /*0e00*/  LOP3.LUT R24, R24, 0xf000f, RZ, 0xc0, !PT ;  /* 0x000f000f18187812 */ /* 0x000fe400078ec0ff */
[----:B------:R-:W-:Y:S02]  /*0e10*/  SHF.R.U32.HI R20, RZ, 0xa, R8 ;  /* 0x0000000aff147819 */ /* 0x000fe40000011608 */
[----:B------:R-:W-:Y:S02]  /*0e20*/  SHF.R.U32.HI R26, RZ, 0xa, R9 ;  /* 0x0000000aff1a7819 */ /* 0x000fe40000011609 */
[----:B------:R-:W-:Y:S02]  /*0e30*/  SHF.R.U32.HI R37, RZ, 0xa, R11 ;  /* 0x0000000aff257819 */ /* 0x000fe4000001160b */
[----:B------:R-:W-:-:S02]  /*0e40*/  LOP3.LUT R17, R16, 0xf000f, RZ, 0xc0, !PT ;  /* 0x000f000f10117812 */ /* 0x000fc400078ec0ff */
[----:B------:R-:W-:Y:S02]  /*0e50*/  LOP3.LUT R19, R18, 0xf000f, RZ, 0xc0, !PT ;  /* 0x000f000f12137812 */ /* 0x000fe400078ec0ff */
[----:B------:R-:W-:Y:S02]  /*0e60*/  LOP3.LUT R36, R36, 0xf000f, RZ, 0xc0, !PT ;  /* 0x000f000f24247812 */ /* 0x000fe400078ec0ff */
[----:B------:R-:W-:Y:S02]  /*0e70*/  LOP3.LUT R25, R24, 0x300030, R25, 0xf8, !PT ;  /* 0x0030003018197812 */ /* 0x000fe400078ef819 */
[----:B------:R-:W-:Y:S02]  /*0e80*/  LOP3.LUT R20, R17, 0x300030, R20, 0xf8, !PT ;  /* 0x0030003011147812 */ /* 0x000fe400078ef814 */
[----:B------:R-:W-:Y:S02]  /*0e90*/  LOP3.LUT R26, R19, 0x300030, R26, 0xf8, !PT ;  /* 0x00300030131a7812 */ /* 0x000fe400078ef81a */
[----:B------:R-:W-:Y:S01]  /*0ea0*/  LOP3.LUT R24, R36, 0x300030, R37, 0xf8, !PT ;  /* 0x0030003024187812 */ /* 0x000fe200078ef825 */
[----:B------:R-:W-:Y:S05]  /*0eb0*/  @P1 BRA `(.L_x_2942) ;  /* 0x000008e000001947 */ /* 0x000fea0003800000 */
[----:B------:R-:W0:Y:S01]  /*0ec0*/  LDS.128 R16, [UR4] ;  /* 0x00000004ff107984 */ /* 0x000e220008000c00 */
[----:B------:R-:W-:-:S02]  /*0ed0*/  LOP3.LUT R45, R4, 0x3f003f, RZ, 0xc0, !PT ;  /* 0x003f003f042d7812 */ /* 0x000fc400078ec0ff */
[----:B------:R-:W-:Y:S02]  /*0ee0*/  SHF.R.U32.HI R4, RZ, 0x6, R4 ;  /* 0x00000006ff047819 */ /* 0x000fe40000011604 */
        /* <DEDUP_REMOVED lines=10> */
[----:B------:R-:W-:Y:S01]  /*0f90*/  LOP3.LUT R49, R49, 0x64006400, RZ, 0xfc, !PT ;  /* 0x6400640031317812 */ /* 0x000fe200078efcff */
[----:B------:R-:W-:Y:S01]  /*0fa0*/  HADD2 R53, R46, -1056, -1056 ;  /* 0xe420e4202e357430 */ /* 0x000fe20000000000 */
[----:B------:R-:W-:Y:S01]  /*0fb0*/  SHF.R.U32.HI R5, RZ, 0x6, R5 ;  /* 0x00000006ff057819 */ /* 0x000fe20000011605 */
[----:B------:R-:W-:Y:S01]  /*0fc0*/  HADD2 R4, R4, -1056, -1056 ;  /* 0xe420e42004047430 */ /* 0x000fe20000000000 */
[----:B------:R-:W-:Y:S01]  /*0fd0*/  SHF.R.U32.HI R6, RZ, 0x6, R6 ;  /* 0x00000006ff067819 */ /* 0x000fe20000011606 */
[----:B------:R-:W-:Y:S01]  /*0fe0*/  HADD2 R49, R49, -1056, -1056 ;  /* 0xe420e42031317430 */ /* 0x000fe20000000000 */
[----:B------:R-:W-:-:S02]  /*0ff0*/  SHF.R.U32.HI R7, RZ, 0x6, R7 ;  /* 0x00000006ff077819 */ /* 0x000fc40000011607 */
[----:B------:R-:W-:Y:S02]  /*1000*/  LOP3.LUT R5, R5, 0x3f003f, RZ, 0xc0, !PT ;  /* 0x003f003f05057812 */ /* 0x000fe400078ec0ff */
[----:B------:R-:W-:Y:S02]  /*1010*/  LOP3.LUT R6, R6, 0x3f003f, RZ, 0xc0, !PT ;  /* 0x003f003f06067812 */ /* 0x000fe400078ec0ff */
[----:B------:R-:W-:Y:S02]  /*1020*/  LOP3.LUT R50, R7, 0x3f003f, RZ, 0xc0, !PT ;  /* 0x003f003f07327812 */ /* 0x000fe400078ec0ff */
[----:B------:R-:W-:Y:S02]  /*1030*/  LOP3.LUT R48, R5, 0x64006400, RZ, 0xfc, !PT ;  /* 0x6400640005307812 */ /* 0x000fe400078efcff */
[----:B------:R-:W-:Y:S02]  /*1040*/  LOP3.LUT R36, R12, 0x3f003f, RZ, 0xc0, !PT ;  /* 0x003f003f0c247812 */ /* 0x000fe400078ec0ff */
[----:B------:R-:W-:Y:S01]  /*1050*/  SHF.R.U32.HI R37, RZ, 0x6, R12 ;  /* 0x00000006ff257819 */ /* 0x000fe2000001160c */
[-C--:B0-----:R-:W-:Y:S01]  /*1060*/  HFMA2.MMA R51, R45, R16.reuse, RZ ;  /* 0x000000102d337235 */ /* 0x081fe200000000ff */
[-C--:B------:R-:W-:Y:S01]  /*1070*/  HFMA2 R45, R53, R16.reuse, RZ.H0_H0 ;  /* 0x00000010352d7231 */ /* 0x080fe200000400ff */
[----:B------:R-:W-:Y:S01]  /*1080*/  HFMA2.MMA R46, R55, R16, RZ ;  /* 0x00000010372e7235 */ /* 0x000fe200000000ff */
[----:B------:R-:W-:Y:S01]  /*1090*/  HFMA2 R16, R49, R16, RZ.H0_H0 ;  /* 0x0000001031107231 */ /* 0x000fe200000400ff */
[----:B------:R-:W-:Y:S01]  /*10a0*/  LOP3.LUT R49, R6, 0x64006400, RZ, 0xfc, !PT ;  /* 0x6400640006317812 */ /* 0x000fe200078efcff */
[----:B------:R-:W-:Y:S01]  /*10b0*/  HADD2 R48, R48, -1056, -1056 ;  /* 0xe420e42030307430 */ /* 0x000fe20000000000 */
[----:B------:R-:W-:Y:S01]  /*10c0*/  HFMA2.MMA R51, R4, R17, R51 ;  /* 0x0000001104337235 */ /* 0x000fe20000000033 */
[----:B------:R-:W-:Y:S01]  /*10d0*/  LOP3.LUT R12, R13, 0x3f003f, RZ, 0xc0, !PT ;  /* 0x003f003f0d0c7812 */ /* 0x000fe200078ec0ff */
[----:B------:R-:W0:Y:S01]  /*10e0*/  LDS.128 R4, [UR4+0x10] ;  /* 0x00001004ff047984 */ /* 0x000e220008000c00 */
[----:B------:R-:W-:Y:S01]  /*10f0*/  HADD2 R49, R49, -1056, -1056 ;  /* 0xe420e42031317430 */ /* 0x000fe20000000000 */
[----:B------:R-:W-:Y:S01]  /*1100*/  LOP3.LUT R36, R36, 0x64006400, RZ, 0xfc, !PT ;  /* 0x6400640024247812 */ /* 0x000fe200078efcff */
[----:B------:R-:W-:Y:S01]  /*1110*/  HFMA2 R45, R48, R17, R45 ;  /* 0x00000011302d7231 */ /* 0x000fe2000000002d */
[----:B------:R-:W-:-:S02]  /*1120*/  LOP3.LUT R12, R12, 0x64006400, RZ, 0xfc, !PT ;  /* 0x640064000c0c7812 */ /* 0x000fc400078efcff */
[----:B------:R-:W-:Y:S01]  /*1130*/  LOP3.LUT R50, R50, 0x64006400, RZ, 0xfc, !PT ;  /* 0x6400640032327812 */ /* 0x000fe200078efcff */
[----:B------:R-:W-:Y:S01]  /*1140*/  HADD2 R36, R36, -1056, -1056 ;  /* 0xe420e42024247430 */ /* 0x000fe20000000000 */
[----:B------:R-:W-:Y:S01]  /*1150*/  LOP3.LUT R37, R37, 0x3f003f, RZ, 0xc0, !PT ;  /* 0x003f003f25257812 */ /* 0x000fe200078ec0ff */
[----:B------:R-:W-:Y:S01]  /*1160*/  HFMA2.MMA R46, R49, R17, R46 ;  /* 0x00000011312e7235 */ /* 0x000fe2000000002e */
[----:B------:R-:W-:Y:S01]  /*1170*/  LOP3.LUT R42, R14, 0x3f003f, RZ, 0xc0, !PT ;  /* 0x003f003f0e2a7812 */ /* 0x000fe200078ec0ff */
[----:B------:R-:W-:Y:S01]  /*1180*/  HADD2 R12, R12, -1056, -1056 ;  /* 0xe420e4200c0c7430 */ /* 0x000fe20000000000 */
[----:B------:R-:W-:Y:S01]  /*1190*/  SHF.R.U32.HI R13, RZ, 0x6, R13 ;  /* 0x00000006ff0d7819 */ /* 0x000fe2000001160d */
[----:B------:R-:W-:Y:S01]  /*11a0*/  HADD2 R49, R50, -1056, -1056 ;  /* 0xe420e42032317430 */ /* 0x000fe20000000000 */
[----:B------:R-:W-:Y:S01]  /*11b0*/  SHF.R.U32.HI R14, RZ, 0x6, R14 ;  /* 0x00000006ff0e7819 */ /* 0x000fe2000001160e */
[----:B------:R-:W-:Y:S01]  /*11c0*/  HFMA2 R45, R12, R18, R45 ;  /* 0x000000120c2d7231 */ /* 0x000fe2000000002d */
[----:B------:R-:W-:Y:S01]  /*11d0*/  LOP3.LUT R37, R37, 0x64006400, RZ, 0xfc, !PT ;  /* 0x6400640025257812 */ /* 0x000fe200078efcff */
[----:B------:R-:W-:Y:S01]  /*11e0*/  HFMA2 R16, R49, R17, R16 ;  /* 0x0000001131107231 */ /* 0x000fe20000000010 */
[----:B------:R-:W-:Y:S01]  /*11f0*/  LOP3.LUT R42, R42, 0x64006400, RZ, 0xfc, !PT ;  /* 0x640064002a2a7812 */ /* 0x000fe200078efcff */
[----:B------:R-:W-:Y:S01]  /*1200*/  HFMA2.MMA R51, R36, R18, R51 ;  /* 0x0000001224337235 */ /* 0x000fe20000000033 */
[----:B------:R-:W-:Y:S01]  /*1210*/  LOP3.LUT R13, R13, 0x3f003f, RZ, 0xc0, !PT ;  /* 0x003f003f0d0d7812 */ /* 0x000fe200078ec0ff */
[----:B------:R-:W-:Y:S01]  /*1220*/  HADD2 R12, R37, -1056, -1056 ;  /* 0xe420e420250c7430 */ /* 0x000fe20000000000 */
[----:B------:R-:W-:Y:S01]  /*1230*/  LOP3.LUT R40, R15, 0x3f003f, RZ, 0xc0, !PT ;  /* 0x003f003f0f287812 */ /* 0x000fe200078ec0ff */
[----:B------:R-:W-:Y:S01]  /*1240*/  HADD2 R17, R42, -1056, -1056 ;  /* 0xe420e4202a117430 */ /* 0x000fe20000000000 */
[----:B------:R-:W-:-:S02]  /*1250*/  SHF.R.U32.HI R41, RZ, 0x6, R15 ;  /* 0x00000006ff297819 */ /* 0x000fc4000001160f */
[----:B------:R-:W-:Y:S01]  /*1260*/  LOP3.LUT R14, R14, 0x3f003f, RZ, 0xc0, !PT ;  /* 0x003f003f0e0e7812 */ /* 0x000fe200078ec0ff */
[----:B------:R-:W-:Y:S01]  /*1270*/  HFMA2.MMA R51, R12, R19, R51 ;  /* 0x000000130c337235 */ /* 0x000fe20000000033 */
[----:B------:R-:W-:Y:S01]  /*1280*/  LOP3.LUT R13, R13, 0x64006400, RZ, 0xfc, !PT ;  /* 0x640064000d0d7812 */ /* 0x000fe200078efcff */
[----:B------:R-:W-:Y:S01]  /*1290*/  HFMA2.MMA R46, R17, R18, R46 ;  /* 0x00000012112e7235 */ /* 0x000fe2000000002e */
[----:B------:R-:W-:Y:S02]  /*12a0*/  LOP3.LUT R40, R40, 0x64006400, RZ, 0xfc, !PT ;  /* 0x6400640028287812 */ /* 0x000fe400078efcff */
[----:B------:R-:W-:Y:S01]  /*12b0*/  LOP3.LUT R41, R41, 0x3f003f, RZ, 0xc0, !PT ;  /* 0x003f003f29297812 */ /* 0x000fe200078ec0ff */
[----:B------:R-:W-:Y:S01]  /*12c0*/  HADD2 R12, R13, -1056, -1056 ;  /* 0xe420e4200d0c7430 */ /* 0x000fe20000000000 */
[----:B------:R-:W-:Y:S01]  /*12d0*/  LOP3.LUT R14, R14, 0x64006400, RZ, 0xfc, !PT ;  /* 0x640064000e0e7812 */ /* 0x000fe200078efcff */
[----:B------:R-:W-:Y:S01]  /*12e0*/  HADD2 R17, R40, -1056, -1056 ;  /* 0xe420e42028117430 */ /* 0x000fe20000000000 */
[----:B------:R-:W-:Y:S01]  /*12f0*/  LOP3.LUT R39, R8, 0x3f003f, RZ, 0xc0, !PT ;  /* 0x003f003f08277812 */ /* 0x000fe200078ec0ff */
[----:B------:R-:W-:Y:S01]  /*1300*/  HFMA2 R45, R12, R19, R45 ;  /* 0x000000130c2d7231 */ /* 0x000fe2000000002d */
[----:B------:R-:W-:Y:S01]  /*1310*/  LOP3.LUT R43, R10, 0x3f003f, RZ, 0xc0, !PT ;  /* 0x003f003f0a2b7812 */ /* 0x000fe200078ec0ff */
[----:B------:R-:W-:Y:S01]  /*1320*/  HADD2 R13, R14, -1056, -1056 ;  /* 0xe420e4200e0d7430 */ /* 0x000fe20000000000 */
[----:B------:R-:W-:Y:S01]  /*1330*/  SHF.R.U32.HI R15, RZ, 0x6, R8 ;  /* 0x00000006ff0f7819 */ /* 0x000fe20000011608 */
[----:B------:R-:W-:Y:S01]  /*1340*/  HFMA2 R16, R17, R18, R16 ;  /* 0x0000001211107231 */ /* 0x000fe20000000010 */
[----:B------:R-:W-:-:S02]  /*1350*/  LOP3.LUT R8, R9, 0x3f003f, RZ, 0xc0, !PT ;  /* 0x003f003f09087812 */ /* 0x000fc400078ec0ff */
[----:B------:R-:W-:Y:S01]  /*1360*/  LOP3.LUT R44, R11, 0x3f003f, RZ, 0xc0, !PT ;  /* 0x003f003f0b2c7812 */ /* 0x000fe200078ec0ff */
[----:B------:R-:W-:Y:S01]  /*1370*/  HFMA2.MMA R46, R13, R19, R46 ;  /* 0x000000130d2e7235 */ /* 0x000fe2000000002e */
[----:B------:R-:W-:Y:S02]  /*1380*/  LOP3.LUT R41, R41, 0x64006400, RZ, 0xfc, !PT ;  /* 0x6400640029297812 */ /* 0x000fe400078efcff */
[----:B------:R-:W-:Y:S02]  /*1390*/  SHF.R.U32.HI R9, RZ, 0x6, R9 ;  /* 0x00000006ff097819 */ /* 0x000fe40000011609 */
[----:B------:R-:W-:Y:S01]  /*13a0*/  LOP3.LUT R39, R39, 0x64006400, RZ, 0xfc, !PT ;  /* 0x6400640027277812 */ /* 0x000fe200078efcff */
[----:B------:R-:W-:Y:S01]  /*13b0*/  HADD2 R41, R41, -1056, -1056 ;  /* 0xe420e42029297430 */ /* 0x000fe20000000000 */
[----:B------:R-:W-:Y:S02]  /*13c0*/  LOP3.LUT R43, R43, 0x64006400, RZ, 0xfc, !PT ;  /* 0x640064002b2b7812 */ /* 0x000fe400078efcff */
[----:B------:R-:W-:Y:S01]  /*13d0*/  SHF.R.U32.HI R10, RZ, 0x6, R10 ;  /* 0x00000006ff0a7819 */ /* 0x000fe2000001160a */
[----:B------:R-:W-:Y:S01]  /*13e0*/  HADD2 R12, R39, -1056, -1056 ;  /* 0xe420e420270c7430 */ /* 0x000fe20000000000 */
[----:B------:R-:W-:Y:S01]  /*13f0*/  LOP3.LUT R8, R8, 0x64006400, RZ, 0xfc, !PT ;  /* 0x6400640008087812 */ /* 0x000fe200078efcff */
[----:B------:R-:W-:Y:S01]  /*1400*/  HADD2 R43, R43, -1056, -1056 ;  /* 0xe420e4202b2b7430 */ /* 0x000fe20000000000 */
[----:B------:R-:W-:Y:S01]  /*1410*/  LOP3.LUT R44, R44, 0x64006400, RZ, 0xfc, !PT ;  /* 0x640064002c2c7812 */ /* 0x000fe200078efcff */
[----:B------:R-:W-:Y:S01]  /*1420*/  HFMA2 R16, R41, R19, R16 ;  /* 0x0000001329107231 */ /* 0x000fe20000000010 */
[----:B------:R-:W-:Y:S01]  /*1430*/  SHF.R.U32.HI R11, RZ, 0x6, R11 ;  /* 0x00000006ff0b7819 */ /* 0x000fe2000001160b */
[----:B------:R-:W-:Y:S01]  /*1440*/  HADD2 R8, R8, -1056, -1056 ;  /* 0xe420e42008087430 */ /* 0x000fe20000000000 */
[----:B------:R-:W-:Y:S01]  /*1450*/  LOP3.LUT R15, R15, 0x3f003f, RZ, 0xc0, !PT ;  /* 0x003f003f0f0f7812 */ /* 0x000fe200078ec0ff */
[----:B------:R-:W-:Y:S01]  /*1460*/  HADD2 R13, R44, -1056, -1056 ;  /* 0xe420e4202c0d7430 */ /* 0x000fe20000000000 */
[----:B------:R-:W-:Y:S01]  /*1470*/  LOP3.LUT R9, R9, 0x3f003f, RZ, 0xc0, !PT ;  /* 0x003f003f09097812 */ /* 0x000fe200078ec0ff */
[-C--:B0-----:R-:W-:Y:S01]  /*1480*/  HFMA2.MMA R51, R12, R4.reuse, R51 ;  /* 0x000000040c337235 */ /* 0x081fe20000000033 */
[----:B------:R-:W-:Y:S01]  /*1490*/  LOP3.LUT R10, R10, 0x3f003f, RZ, 0xc0, !PT ;  /* 0x003f003f0a0a7812 */ /* 0x000fe200078ec0ff */
[-C--:B------:R-:W-:Y:S01]  /*14a0*/  HFMA2 R45, R8, R4.reuse, R45 ;  /* 0x00000004082d7231 */ /* 0x080fe2000000002d */
        /* <DEDUP_REMOVED lines=13> */
[-C--:B------:R-:W-:Y:S01]  /*1580*/  HFMA2.MMA R51, R4, R5.reuse, R51 ;  /* 0x0000000504337235 */ /* 0x080fe20000000033 */
[----:B------:R-:W-:Y:S01]  /*1590*/  HADD2 R22, R22, -1056, -1056 ;  /* 0xe420e42016167430 */ /* 0x000fe20000000000 */
[----:B------:R-:W-:Y:S01]  /*15a0*/  LOP3.LUT R20, R20, 0x64006400, RZ, 0xfc, !PT ;  /* 0x6400640014147812 */ /* 0x000fe200078efcff */
[-C--:B------:R-:W-:Y:S01]  /*15b0*/  HFMA2 R45, R8, R5.reuse, R45 ;  /* 0x00000005082d7231 */ /* 0x080fe2000000002d */
[----:B------:R-:W-:Y:S01]  /*15c0*/  HFMA2.MMA R46, R9, R5, R46 ;  /* 0x00000005092e7235 */ /* 0x000fe2000000002e */
[----:B------:R-:W-:Y:S01]  /*15d0*/  HFMA2 R16, R11, R5, R16 ;  /* 0x000000050b107231 */ /* 0x000fe20000000010 */
[----:B------:R-:W-:Y:S01]  /*15e0*/  LOP3.LUT R25, R25, 0x64006400, RZ, 0xfc, !PT ;  /* 0x6400640019197812 */ /* 0x000fe200078efcff */
[----:B------:R-:W-:Y:S01]  /*15f0*/  HADD2 R5, R34, -1056, -1056 ;  /* 0xe420e42022057430 */ /* 0x000fe20000000000 */
[----:B------:R-:W-:Y:S01]  /*1600*/  LOP3.LUT R35, R35, 0x64006400, RZ, 0xfc, !PT ;  /* 0x6400640023237812 */ /* 0x000fe200078efcff */
[-C--:B------:R-:W-:Y:S01]  /*1610*/  HFMA2.MMA R51, R22, R6.reuse, R51 ;  /* 0x0000000616337235 */ /* 0x080fe20000000033 */
[----:B------:R-:W-:Y:S01]  /*1620*/  HADD2 R20, R20, -1056, -1056 ;  /* 0xe420e42014147430 */ /* 0x000fe20000000000 */
[----:B------:R-:W-:Y:S01]  /*1630*/  LOP3.LUT R27, R27, 0x64006400, RZ, 0xfc, !PT ;  /* 0x640064001b1b7812 */ /* 0x000fe200078efcff */
[----:B------:R-:W-:Y:S01]  /*1640*/  HADD2 R25, R25, -1056, -1056 ;  /* 0xe420e42019197430 */ /* 0x000fe20000000000 */
[----:B------:R-:W-:Y:S01]  /*1650*/  HFMA2.MMA R46, R5, R6, R46 ;  /* 0x00000006052e7235 */ /* 0x000fe2000000002e */
[----:B------:R-:W-:Y:S01]  /*1660*/  LOP3.LUT R26, R26, 0x64006400, RZ, 0xfc, !PT ;  /* 0x640064001a1a7812 */ /* 0x000fe200078efcff */
[----:B------:R-:W-:Y:S01]  /*1670*/  HADD2 R4, R35, -1056, -1056 ;  /* 0xe420e42023047430 */ /* 0x000fe20000000000 */
[----:B------:R-:W-:Y:S01]  /*1680*/  LOP3.LUT R24, R24, 0x64006400, RZ, 0xfc, !PT ;  /* 0x6400640018187812 */ /* 0x000fe200078efcff */
[-C--:B------:R-:W-:Y:S01]  /*1690*/  HFMA2.MMA R51, R20, R7.reuse, R51 ;  /* 0x0000000714337235 */ /* 0x080fe20000000033 */
[----:B------:R-:W-:Y:S01]  /*16a0*/  HADD2 R27, R27, -1056, -1056 ;  /* 0xe420e4201b1b7430 */ /* 0x000fe20000000000 */
[----:B------:R-:W-:Y:S01]  /*16b0*/  HFMA2.MMA R46, R25, R7, R46 ;  /* 0x00000007192e7235 */ /* 0x000fe2000000002e */
[----:B------:R-:W-:-:S02]  /*16c0*/  HFMA2 R45, R4, R6, R45 ;  /* 0x00000006042d7231 */ /* 0x000fc4000000002d */
[----:B------:R-:W-:Y:S02]  /*16d0*/  HADD2 R26, R26, -1056, -1056 ;  /* 0xe420e4201a1a7430 */ /* 0x000fe40000000000 */
        /* <DEDUP_REMOVED lines=12> */
.L_x_2942:
[----:B-----5:R-:W-:Y:S01]  /*17a0*/  @!P0 IMAD.IADD R33, R23, 0x1, R38 ;  /* 0x0000000117218824 */ /* 0x020fe200078e0226 */
        /* <DEDUP_REMOVED lines=13> */
[----:B------:R-:W-:Y:S02]  /*1880*/  LOP3.LUT R25, R25, 0x64006400, RZ, 0xfc, !PT ;  /* 0x6400640019197812 */ /* 0x000fe400078efcff */
[----:B------:R-:W-:Y:S02]  /*1890*/  LOP3.LUT R36, R13, 0x3f003f, RZ, 0xc0, !PT ;  /* 0x003f003f0d247812 */ /* 0x000fe400078ec0ff */
[----:B------:R-:W-:Y:S01]  /*18a0*/  SHF.R.U32.HI R22, RZ, 0xc, R13 ;  /* 0x0000000cff167819 */ /* 0x000fe2000001160d */
[----:B------:R-:W-:Y:S01]  /*18b0*/  HADD2 R25, R25, -1056, -1056 ;  /* 0xe420e42019197430 */ /* 0x000fe20000000000 */
[----:B------:R-:W-:-:S02]  /*18c0*/  LOP3.LUT R26, R14, 0x3f003f, RZ, 0xc0, !PT ;  /* 0x003f003f0e1a7812 */ /* 0x000fc400078ec0ff */
[----:B------:R-:W-:Y:S02]  /*18d0*/  LOP3.LUT R12, R12, 0x3f003f, RZ, 0xc0, !PT ;  /* 0x003f003f0c0c7812 */ /* 0x000fe400078ec0ff */
[----:B------:R-:W-:Y:S02]  /*18e0*/  SHF.R.U32.HI R13, RZ, 0x6, R13 ;  /* 0x00000006ff0d7819 */ /* 0x000fe4000001160d */
[----:B------:R-:W-:Y:S02]  /*18f0*/  LOP3.LUT R27, R15, 0x3f003f, RZ, 0xc0, !PT ;  /* 0x003f003f0f1b7812 */ /* 0x000fe400078ec0ff */
[----:B------:R-:W-:Y:S02]  /*1900*/  LOP3.LUT R26, R26, 0x64006400, RZ, 0xfc, !PT ;  /* 0x640064001a1a7812 */ /* 0x000fe400078efcff */
[----:B------:R-:W-:Y:S02]  /*1910*/  LOP3.LUT R12, R12, 0x64006400, RZ, 0xfc, !PT ;  /* 0x640064000c0c7812 */ /* 0x000fe400078efcff */
[--C-:B------:R-:W-:Y:S01]  /*1920*/  SHF.R.U32.HI R20, RZ, 0xc, R14.reuse ;  /* 0x0000000cff147819 */ /* 0x100fe2000001160e */
[----:B------:R-:W-:Y:S01]  /*1930*/  HADD2 R39, R26, -1056, -1056 ;  /* 0xe420e4201a277430 */ /* 0x000fe20000000000 */
[----:B------:R-:W-:Y:S01]  /*1940*/  LOP3.LUT R13, R13, 0x3f003f, RZ, 0xc0, !PT ;  /* 0x003f003f0d0d7812 */ /* 0x000fe200078ec0ff */
[----:B-1----:R-:W-:Y:S01]  /*1950*/  HADD2 R35, R12, -1056, -1056 ;  /* 0xe420e4200c237430 */ /* 0x002fe20000000000 */
[----:B------:R-:W-:Y:S01]  /*1960*/  SHF.R.U32.HI R14, RZ, 0x6, R14 ;  /* 0x00000006ff0e7819 */ /* 0x000fe2000001160e */
[----:B0-----:R-:W-:Y:S01]  /*1970*/  HFMA2.MMA R12, R25, R16, RZ ;  /* 0x00000010190c7235 */ /* 0x001fe200000000ff */
[----:B------:R-:W-:-:S02]  /*1980*/  LOP3.LUT R36, R36, 0x64006400, RZ, 0xfc, !PT ;  /* 0x6400640024247812 */ /* 0x000fc400078efcff */
[----:B------:R-:W-:Y:S02]  /*1990*/  LOP3.LUT R27, R27, 0x64006400, RZ, 0xfc, !PT ;  /* 0x640064001b1b7812 */ /* 0x000fe400078efcff */
[----:B------:R-:W-:Y:S01]  /*19a0*/  LOP3.LUT R13, R13, 0x64006400, RZ, 0xfc, !PT ;  /* 0x640064000d0d7812 */ /* 0x000fe200078efcff */
[----:B------:R-:W-:Y:S01]  /*19b0*/  HADD2 R37, R36, -1056, -1056 ;  /* 0xe420e42024257430 */ /* 0x000fe20000000000 */
[----:B------:R-:W-:Y:S01]  /*19c0*/  LOP3.LUT R14, R14, 0x3f003f, RZ, 0xc0, !PT ;  /* 0x003f003f0e0e7812 */ /* 0x000fe200078ec0ff */
[----:B------:R-:W-:Y:S01]  /*19d0*/  HADD2 R41, R27, -1056, -1056 ;  /* 0xe420e4201b297430 */ /* 0x000fe20000000000 */
[--C-:B------:R-:W-:Y:S01]  /*19e0*/  SHF.R.U32.HI R23, RZ, 0xc, R15.reuse ;  /* 0x0000000cff177819 */ /* 0x100fe2000001160f */
[----:B------:R-:W-:Y:S01]  /*19f0*/  HADD2 R26, R13, -1056, -1056 ;  /* 0xe420e4200d1a7430 */ /* 0x000fe20000000000 */
[----:B------:R-:W-:Y:S01]  /*1a00*/  SHF.R.U32.HI R15, RZ, 0x6, R15 ;  /* 0x00000006ff0f7819 */ /* 0x000fe2000001160f */
[-C--:B------:R-:W-:Y:S01]  /*1a10*/  HFMA2 R13, R37, R16.reuse, RZ.H0_H0 ;  /* 0x00000010250d7231 */ /* 0x080fe200000400ff */
[----:B------:R-:W-:Y:S01]  /*1a20*/  LOP3.LUT R14, R14, 0x64006400, RZ, 0xfc, !PT ;  /* 0x640064000e0e7812 */ /* 0x000fe200078efcff */
[----:B------:R-:W-:Y:S01]  /*1a30*/  HFMA2.MMA R27, R39, R16, RZ ;  /* 0x00000010271b7235 */ /* 0x000fe200000000ff */
[----:B------:R-:W-:Y:S01]  /*1a40*/  HFMA2 R34, R41, R16, RZ.H0_H0 ;  /* 0x0000001029227231 */ /* 0x000fe200000400ff */
[----:B------:R-:W-:Y:S01]  /*1a50*/  HFMA2.MMA R25, R35, R17, R12 ;  /* 0x0000001123197235 */ /* 0x000fe2000000000c */
[----:B------:R-:W-:Y:S01]  /*1a60*/  LOP3.LUT R16, R15, 0x3f003f, RZ, 0xc0, !PT ;  /* 0x003f003f0f107812 */ /* 0x000fe200078ec0ff */
[----:B------:R-:W-:Y:S01]  /*1a70*/  HADD2 R14, R14, -1056, -1056 ;  /* 0xe420e4200e0e7430 */ /* 0x000fe20000000000 */
[----:B---3--:R-:W-:Y:S01]  /*1a80*/  LOP3.LUT R12, R8, 0x3f003f, RZ, 0xc0, !PT ;  /* 0x003f003f080c7812 */ /* 0x008fe200078ec0ff */
[----:B------:R-:W-:Y:S01]  /*1a90*/  HFMA2 R26, R26, R17, R13 ;  /* 0x000000111a1a7231 */ /* 0x000fe2000000000d */
[----:B------:R-:W-:-:S02]  /*1aa0*/  LOP3.LUT R15, R10, 0x3f003f, RZ, 0xc0, !PT ;  /* 0x003f003f0a0f7812 */ /* 0x000fc400078ec0ff */
[----:B------:R-:W-:Y:S01]  /*1ab0*/  LOP3.LUT R13, R9, 0x3f003f, RZ, 0xc0, !PT ;  /* 0x003f003f090d7812 */ /* 0x000fe200078ec0ff */
[----:B------:R-:W-:Y:S01]  /*1ac0*/  HFMA2.MMA R27, R14, R17, R27 ;  /* 0x000000110e1b7235 */ /* 0x000fe2000000001b */
        /* <DEDUP_REMOVED lines=10> */
[----:B------:R-:W-:Y:S01]  /*1b70*/  LOP3.LUT R15, R15, 0x64006400, RZ, 0xfc, !PT ;  /* 0x640064000f0f7812 */ /* 0x000fe200078efcff */
[----:B------:R-:W-:Y:S01]  /*1b80*/  HFMA2 R34, R35, R17, R34 ;  /* 0x0000001123227231 */ /* 0x000fe20000000022 */
[-C--:B------:R-:W-:Y:S01]  /*1b90*/  HFMA2.MMA R17, R12, R18.reuse, R25 ;  /* 0x000000120c117235 */ /* 0x080fe20000000019 */
[----:B------:R-:W-:Y:S01]  /*1ba0*/  SHF.R.U32.HI R12, RZ, 0x6, R8 ;  /* 0x00000006ff0c7819 */ /* 0x000fe20000011608 */
[----:B------:R-:W-:Y:S01]  /*1bb0*/  HFMA2.MMA R27, R14, R18, R27 ;  /* 0x000000120e1b7235 */ /* 0x000fe2000000001b */
[----:B------:R-:W-:Y:S01]  /*1bc0*/  SHF.R.U32.HI R14, RZ, 0x6, R10 ;  /* 0x00000006ff0e7819 */ /* 0x000fe2000001160a */
[----:B------:R-:W-:Y:S01]  /*1bd0*/  HFMA2 R26, R13, R18, R26 ;  /* 0x000000120d1a7231 */ /* 0x000fe2000000001a */
[----:B------:R-:W-:Y:S01]  /*1be0*/  SHF.R.U32.HI R13, RZ, 0x6, R9 ;  /* 0x00000006ff0d7819 */ /* 0x000fe20000011609 */
[----:B------:R-:W-:Y:S01]  /*1bf0*/  HADD2 R15, R15, -1056, -1056 ;  /* 0xe420e4200f0f7430 */ /* 0x000fe20000000000 */
[----:B------:R-:W-:-:S02]  /*1c00*/  LOP3.LUT R12, R12, 0x3f003f, RZ, 0xc0, !PT ;  /* 0x003f003f0c0c7812 */ /* 0x000fc400078ec0ff */
[----:B------:R-:W-:Y:S01]  /*1c10*/  LOP3.LUT R14, R14, 0x3f003f, RZ, 0xc0, !PT ;  /* 0x003f003f0e0e7812 */ /* 0x000fe200078ec0ff */
[----:B------:R-:W-:Y:S01]  /*1c20*/  HFMA2 R34, R15, R18, R34 ;  /* 0x000000120f227231 */ /* 0x000fe20000000022 */
        /* <DEDUP_REMOVED lines=12> */
[-C--:B------:R-:W-:Y:S01]  /*1cf0*/  HFMA2.MMA R17, R12, R19.reuse, R17 ;  /* 0x000000130c117235 */ /* 0x080fe20000000011 */
[-C--:B------:R-:W-:Y:S01]  /*1d00*/  HFMA2 R18, R13, R19.reuse, R26 ;  /* 0x000000130d127231 */ /* 0x080fe2000000001a */
[----:B------:R-:W-:Y:S01]  /*1d10*/  HFMA2.MMA R16, R14, R19, R27 ;  /* 0x000000130e107235 */ /* 0x000fe2000000001b */
[----:B------:R-:W-:Y:S01]  /*1d20*/  HFMA2 R19, R15, R19, R34 ;  /* 0x000000130f137231 */ /* 0x000fe20000000022 */
[----:B----4-:R-:W-:Y:S01]  /*1d30*/  LOP3.LUT R24, R4, 0x3f003f, RZ, 0xc0, !PT ;  /* 0x003f003f04187812 */ /* 0x010fe200078ec0ff */
[----:B------:R-:W0:Y:S01]  /*1d40*/  LDS.128 R12, [UR4+0x30] ;  /* 0x00003004ff0c7984 */ /* 0x000e220008000c00 */
[----:B------:R-:W-:-:S02]  /*1d50*/  SHF.R.U32.HI R34, RZ, 0x8, R5 ;  /* 0x00000008ff227819 */ /* 0x000fc40000011605 */
[--C-:B------:R-:W-:Y:S02]  /*1d60*/  SHF.R.U32.HI R36, RZ, 0xa, R5.reuse ;  /* 0x0000000aff247819 */ /* 0x100fe40000011605 */
[----:B------:R-:W-:Y:S02]  /*1d70*/  LOP3.LUT R27, R5, 0x3f003f, RZ, 0xc0, !PT ;  /* 0x003f003f051b7812 */ /* 0x000fe400078ec0ff */
[----:B------:R-:W-:Y:S02]  /*1d80*/  SHF.R.U32.HI R25, RZ, 0xc, R8 ;  /* 0x0000000cff197819 */ /* 0x000fe40000011608 */
[----:B------:R-:W-:Y:S02]  /*1d90*/  SHF.R.U32.HI R5, RZ, 0x6, R5 ;  /* 0x00000006ff057819 */ /* 0x000fe40000011605 */
[----:B------:R-:W-:Y:S02]  /*1da0*/  SHF.R.U32.HI R8, RZ, 0x6, R4 ;  /* 0x00000006ff087819 */ /* 0x000fe40000011604 */
[----:B------:R-:W-:-:S02]  /*1db0*/  SHF.R.U32.HI R26, RZ, 0xc, R9 ;  /* 0x0000000cff1a7819 */ /* 0x000fc40000011609 */
[----:B------:R-:W-:Y:S02]  /*1dc0*/  LOP3.LUT R39, R6, 0x3f003f, RZ, 0xc0, !PT ;  /* 0x003f003f06277812 */ /* 0x000fe400078ec0ff */
[----:B------:R-:W-:Y:S02]  /*1dd0*/  LOP3.LUT R24, R24, 0x64006400, RZ, 0xfc, !PT ;  /* 0x6400640018187812 */ /* 0x000fe400078efcff */
[--C-:B------:R-:W-:Y:S02]  /*1de0*/  SHF.R.U32.HI R40, RZ, 0x8, R6.reuse ;  /* 0x00000008ff287819 */ /* 0x100fe40000011606 */
[----:B------:R-:W-:Y:S02]  /*1df0*/  SHF.R.U32.HI R42, RZ, 0xa, R6 ;  /* 0x0000000aff2a7819 */ /* 0x000fe40000011606 */
[----:B------:R-:W-:Y:S02]  /*1e00*/  LOP3.LUT R27, R27, 0x64006400, RZ, 0xfc, !PT ;  /* 0x640064001b1b7812 */ /* 0x000fe400078efcff */
[----:B------:R-:W-:-:S02]  /*1e10*/  LOP3.LUT R5, R5, 0x3f003f, RZ, 0xc0, !PT ;  /* 0x003f003f05057812 */ /* 0x000fc400078ec0ff */
[----:B------:R-:W-:Y:S01]  /*1e20*/  SHF.R.U32.HI R6, RZ, 0x6, R6 ;  /* 0x00000006ff067819 */ /* 0x000fe20000011606 */
[----:B------:R-:W-:Y:S01]  /*1e30*/  HADD2 R27, R27, -1056, -1056 ;  /* 0xe420e4201b1b7430 */ /* 0x000fe20000000000 */
[----:B------:R-:W-:Y:S02]  /*1e40*/  LOP3.LUT R41, R20, 0xf000f, RZ, 0xc0, !PT ;  /* 0x000f000f14297812 */ /* 0x000fe400078ec0ff */
[----:B------:R-:W-:Y:S02]  /*1e50*/  LOP3.LUT R8, R8, 0x3f003f, RZ, 0xc0, !PT ;  /* 0x003f003f08087812 */ /* 0x000fe400078ec0ff */
[----:B------:R-:W-:Y:S02]  /*1e60*/  LOP3.LUT R20, R23, 0xf000f, RZ, 0xc0, !PT ;  /* 0x000f000f17147812 */ /* 0x000fe400078ec0ff */
[----:B------:R-:W-:Y:S02]  /*1e70*/  SHF.R.U32.HI R9, RZ, 0x8, R4 ;  /* 0x00000008ff097819 */ /* 0x000fe40000011604 */
[----:B------:R-:W-:Y:S01]  /*1e80*/  LOP3.LUT R23, R26, 0xf000f, RZ, 0xc0, !PT ;  /* 0x000f000f1a177812 */ /* 0x000fe200078ec0ff */
[----:B------:R-:W-:Y:S01]  /*1e90*/  HADD2 R26, R24, -1056, -1056 ;  /* 0xe420e420181a7430 */ /* 0x000fe20000000000 */
[----:B------:R-:W-:Y:S01]  /*1ea0*/  LOP3.LUT R39, R39, 0x64006400, RZ, 0xfc, !PT ;  /* 0x6400640027277812 */ /* 0x000fe200078efcff */
[----:B0-----:R-:W-:Y:S01]  /*1eb0*/  HFMA2 R18, R27, R12, R18 ;  /* 0x0000000c1b127231 */ /* 0x001fe20000000012 */
[----:B------:R-:W-:-:S02]  /*1ec0*/  LOP3.LUT R5, R5, 0x64006400, RZ, 0xfc, !PT ;  /* 0x6400640005057812 */ /* 0x000fc400078efcff */
[----:B------:R-:W-:Y:S01]  /*1ed0*/  SHF.R.U32.HI R43, RZ, 0xc, R11 ;  /* 0x0000000cff2b7819 */ /* 0x000fe2000001160b */
[----:B------:R-:W-:Y:S01]  /*1ee0*/  HADD2 R39, R39, -1056, -1056 ;  /* 0xe420e42027277430 */ /* 0x000fe20000000000 */
[--C-:B------:R-:W-:Y:S01]  /*1ef0*/  SHF.R.U32.HI R45, RZ, 0x8, R7.reuse ;  /* 0x00000008ff2d7819 */ /* 0x100fe20000011607 */
[----:B------:R-:W-:Y:S01]  /*1f00*/  HADD2 R5, R5, -1056, -1056 ;  /* 0xe420e42005057430 */ /* 0x000fe20000000000 */
[----:B------:R-:W-:Y:S01]  /*1f10*/  SHF.R.U32.HI R46, RZ, 0xa, R7 ;  /* 0x0000000aff2e7819 */ /* 0x000fe20000011607 */
[-C--:B------:R-:W-:Y:S01]  /*1f20*/  HFMA2.MMA R17, R26, R12.reuse, R17 ;  /* 0x0000000c1a117235 */ /* 0x080fe20000000011 */
[----:B------:R-:W-:Y:S01]  /*1f30*/  LOP3.LUT R44, R7, 0x3f003f, RZ, 0xc0, !PT ;  /* 0x003f003f072c7812 */ /* 0x000fe200078ec0ff */
[----:B------:R-:W-:Y:S01]  /*1f40*/  HFMA2 R18, R5, R13, R18 ;  /* 0x0000000d05127231 */ /* 0x000fe20000000012 */
[----:B------:R-:W-:Y:S01]  /*1f50*/  LOP3.LUT R8, R8, 0x64006400, RZ, 0xfc, !PT ;  /* 0x6400640008087812 */ /* 0x000fe200078efcff */
[----:B------:R-:W-:Y:S01]  /*1f60*/  HFMA2.MMA R16, R39, R12, R16 ;  /* 0x0000000c27107235 */ /* 0x000fe20000000010 */
[----:B------:R-:W-:-:S02]  /*1f70*/  LOP3.LUT R6, R6, 0x3f003f, RZ, 0xc0, !PT ;  /* 0x003f003f06067812 */ /* 0x000fc400078ec0ff */
[----:B------:R-:W-:Y:S01]  /*1f80*/  SHF.R.U32.HI R11, RZ, 0xa, R4 ;  /* 0x0000000aff0b7819 */ /* 0x000fe20000011604 */
[----:B------:R-:W-:Y:S01]  /*1f90*/  HADD2 R8, R8, -1056, -1056 ;  /* 0xe420e42008087430 */ /* 0x000fe20000000000 */
[----:B------:R-:W-:Y:S02]  /*1fa0*/  SHF.R.U32.HI R7, RZ, 0x6, R7 ;  /* 0x00000006ff077819 */ /* 0x000fe40000011607 */
[----:B------:R-:W-:Y:S02]  /*1fb0*/  LOP3.LUT R4, R10, 0x300030, R9, 0xf8, !PT ;  /* 0x003000300a047812 */ /* 0x000fe400078ef809 */
[----:B------:R-:W-:Y:S01]  /*1fc0*/  LOP3.LUT R35, R22, 0xf000f, RZ, 0xc0, !PT ;  /* 0x000f000f16237812 */ /* 0x000fe200078ec0ff */
[----:B------:R-:W-:Y:S01]  /*1fd0*/  HFMA2.MMA R17, R8, R13, R17 ;  /* 0x0000000d08117235 */ /* 0x000fe20000000011 */
[----:B------:R-:W-:Y:S02]  /*1fe0*/  LOP3.LUT R6, R6, 0x64006400, RZ, 0xfc, !PT ;  /* 0x6400640006067812 */ /* 0x000fe400078efcff */
[----:B------:R-:W-:-:S02]  /*1ff0*/  LOP3.LUT R22, R25, 0xf000f, RZ, 0xc0, !PT ;  /* 0x000f000f19167812 */ /* 0x000fc400078ec0ff */
[----:B------:R-:W-:Y:S01]  /*2000*/  LOP3.LUT R7, R7, 0x3f003f, RZ, 0xc0, !PT ;  /* 0x003f003f07077812 */ /* 0x000fe200078ec0ff */
[----:B------:R-:W-:Y:S01]  /*2010*/  HADD2 R5, R6, -1056, -1056 ;  /* 0xe420e42006057430 */ /* 0x000fe20000000000 */
[----:B------:R-:W-:Y:S02]  /*2020*/  LOP3.LUT R10, R41, 0x300030, R40, 0xf8, !PT ;  /* 0x00300030290a7812 */ /* 0x000fe400078ef828 */
[----:B------:R-:W-:Y:S02]  /*2030*/  LOP3.LUT R4, R4, 0x64006400, RZ, 0xfc, !PT ;  /* 0x6400640004047812 */ /* 0x000fe400078efcff */
[----:B------:R-:W-:Y:S02]  /*2040*/  LOP3.LUT R44, R44, 0x64006400, RZ, 0xfc, !PT ;  /* 0x640064002c2c7812 */ /* 0x000fe400078efcff */
[----:B------:R-:W-:Y:S01]  /*2050*/  LOP3.LUT R37, R37, 0xf000f, RZ, 0xc0, !PT ;  /* 0x000f000f25257812 */ /* 0x000fe200078ec0ff */
[----:B------:R-:W-:Y:S01]  /*2060*/  HADD2 R4, R4, -1056, -1056 ;  /* 0xe420e42004047430 */ /* 0x000fe20000000000 */
[----:B------:R-:W-:Y:S01]  /*2070*/  LOP3.LUT R11, R22, 0x300030, R11, 0xf8, !PT ;  /* 0x00300030160b7812 */ /* 0x000fe200078ef80b */
[----:B------:R-:W-:Y:S01]  /*2080*/  HADD2 R44, R44, -1056, -1056 ;  /* 0xe420e4202c2c7430 */ /* 0x000fe20000000000 */
[----:B------:R-:W-:-:S02]  /*2090*/  LOP3.LUT R7, R7, 0x64006400, RZ, 0xfc, !PT ;  /* 0x6400640007077812 */ /* 0x000fc400078efcff */
[----:B------:R-:W-:Y:S01]  /*20a0*/  LOP3.LUT R10, R10, 0x64006400, RZ, 0xfc, !PT ;  /* 0x640064000a0a7812 */ /* 0x000fe200078efcff */
[----:B------:R-:W-:Y:S01]  /*20b0*/  HFMA2 R19, R44, R12, R19 ;  /* 0x0000000c2c137231 */ /* 0x000fe20000000013 */
[----:B------:R-:W-:Y:S01]  /*20c0*/  LOP3.LUT R22, R23, 0x300030, R36, 0xf8, !PT ;  /* 0x0030003017167812 */ /* 0x000fe200078ef824 */
[----:B------:R-:W-:Y:S01]  /*20d0*/  HADD2 R6, R7, -1056, -1056 ;  /* 0xe420e42007067430 */ /* 0x000fe20000000000 */
[----:B------:R-:W-:Y:S01]  /*20e0*/  LOP3.LUT R23, R37, 0x300030, R42, 0xf8, !PT ;  /* 0x0030003025177812 */ /* 0x000fe200078ef82a */
[----:B------:R-:W-:Y:S01]  /*20f0*/  HFMA2.MMA R7, R5, R13, R16 ;  /* 0x0000000d05077235 */ /* 0x000fe20000000010 */
[----:B------:R-:W-:Y:S01]  /*2100*/  LOP3.LUT R9, R35, 0x300030, R34, 0xf8, !PT ;  /* 0x0030003023097812 */ /* 0x000fe200078ef822 */
[----:B------:R-:W-:Y:S01]  /*2110*/  HADD2 R10, R10, -1056, -1056 ;  /* 0xe420e4200a0a7430 */ /* 0x000fe20000000000 */
[----:B------:R-:W-:Y:S01]  /*2120*/  LOP3.LUT R11, R11, 0x64006400, RZ, 0xfc, !PT ;  /* 0x640064000b0b7812 */ /* 0x000fe200078efcff */
[-C--:B------:R-:W-:Y:S01]  /*2130*/  HFMA2.MMA R17, R4, R14.reuse, R17 ;  /* 0x0000000e04117235 */ /* 0x080fe20000000011 */
[----:B------:R-:W-:Y:S01]  /*2140*/  LOP3.LUT R20, R20, 0x300030, R45, 0xf8, !PT ;  /* 0x0030003014147812 */ /* 0x000fe200078ef82d */
[----:B------:R-:W-:Y:S01]  /*2150*/  HFMA2 R19, R6, R13, R19 ;  /* 0x0000000d06137231 */ /* 0x000fe20000000013 */
[----:B------:R-:W-:Y:S01]  /*2160*/  LOP3.LUT R43, R43, 0xf000f, RZ, 0xc0, !PT ;  /* 0x000f000f2b2b7812 */ /* 0x000fe200078ec0ff */
[----:B------:R-:W-:Y:S01]  /*2170*/  HADD2 R4, R11, -1056, -1056 ;  /* 0xe420e4200b047430 */ /* 0x000fe20000000000 */
[----:B------:R-:W-:Y:S01]  /*2180*/  LOP3.LUT R23, R23, 0x64006400, RZ, 0xfc, !PT ;  /* 0x6400640017177812 */ /* 0x000fe200078efcff */
[----:B------:R-:W-:Y:S01]  /*2190*/  HFMA2.MMA R7, R10, R14, R7 ;  /* 0x0000000e0a077235 */ /* 0x000fe20000000007 */
[----:B------:R-:W-:-:S02]  /*21a0*/  LOP3.LUT R9, R9, 0x64006400, RZ, 0xfc, !PT ;  /* 0x6400640009097812 */ /* 0x000fc400078efcff */
[----:B------:R-:W-:Y:S01]  /*21b0*/  LOP3.LUT R24, R43, 0x300030, R46, 0xf8, !PT ;  /* 0x003000302b187812 */ /* 0x000fe200078ef82e */
[----:B------:R-:W-:Y:S01]  /*21c0*/  HADD2 R6, R23, -1056, -1056 ;  /* 0xe420e42017067430 */ /* 0x000fe20000000000 */
[----:B------:R-:W-:Y:S01]  /*21d0*/  LOP3.LUT R20, R20, 0x64006400, RZ, 0xfc, !PT ;  /* 0x6400640014147812 */ /* 0x000fe200078efcff */
[----:B------:R-:W-:Y:S01]  /*21e0*/  HADD2 R9, R9, -1056, -1056 ;  /* 0xe420e42009097430 */ /* 0x000fe20000000000 */
[----:B------:R-:W-:Y:S01]  /*21f0*/  LOP3.LUT R22, R22, 0x64006400, RZ, 0xfc, !PT ;  /* 0x6400640016167812 */ /* 0x000fe200078efcff */
[-C--:B------:R-:W-:Y:S01]  /*2200*/  HFMA2.MMA R17, R4, R15.reuse, R17 ;  /* 0x0000000f04117235 */ /* 0x080fe20000000011 */
[----:B------:R-:W-:Y:S01]  /*2210*/  LOP3.LUT R24, R24, 0x64006400, RZ, 0xfc, !PT ;  /* 0x6400640018187812 */ /* 0x000fe200078efcff */
[----:B------:R-:W-:Y:S01]  /*2220*/  HADD2 R20, R20, -1056, -1056 ;  /* 0xe420e42014147430 */ /* 0x000fe20000000000 */
[----:B------:R-:W-:Y:S01]  /*2230*/  HFMA2.MMA R7, R6, R15, R7 ;  /* 0x0000000f06077235 */ /* 0x000fe20000000007 */
[----:B------:R-:W-:Y:S02]  /*2240*/  HFMA2 R18, R9, R14, R18 ;  /* 0x0000000e09127231 */ /* 0x000fe40000000012 */
[----:B------:R-:W-:-:S02]  /*2250*/  HADD2 R5, R22, -1056, -1056 ;  /* 0xe420e42016057430 */ /* 0x000fc40000000000 */
[----:B------:R-:W-:Y:S02]  /*2260*/  HFMA2 R19, R20, R14, R19 ;  /* 0x0000000e14137231 */ /* 0x000fe40000000013 */
[----:B------:R-:W-:Y:S02]  /*2270*/  HADD2 R24, R24, -1056, -1056 ;  /* 0xe420e42018187430 */ /* 0x000fe40000000000 */
[-C--:B------:R-:W-:Y:S02]  /*2280*/  HFMA2 R18, R5, R15.reuse, R18 ;  /* 0x0000000f05127231 */ /* 0x080fe40000000012 */
[----:B------:R-:W-:Y:S02]  /*2290*/  HFMA2 R19, R24, R15, R19 ;  /* 0x0000000f18137231 */ /* 0x000fe40000000013 */
[----:B------:R-:W-:Y:S02]  /*22a0*/  HADD2 R17, R17.H0_H0, R17.H1_H1 ;  /* 0x3000001111117230 */ /* 0x000fe40000000800 */
[----:B------:R-:W-:-:S02]  /*22b0*/  HADD2 R18, R18.H0_H0, R18.H1_H1 ;  /* 0x3000001212127230 */ /* 0x000fc40000000800 */
[----:B------:R-:W-:Y:S02]  /*22c0*/  HADD2 R7, R7.H0_H0, R7.H1_H1 ;  /* 0x3000000707077230 */ /* 0x000fe40000000800 */
[----:B------:R-:W-:Y:S01]  /*22d0*/  HADD2 R19, R19.H0_H0, R19.H1_H1 ;  /* 0x3000001313137230 */ /* 0x000fe20000000800 */
[----:B------:R-:W-:-:S04]  /*22e0*/  PRMT R17, R17, 0x5410, R18 ;  /* 0x0000541011117816 */ /* 0x000fc80000000012 */
[----:B------:R-:W-:Y:S02]  /*22f0*/  PRMT R7, R7, 0x5410, R19 ;  /* 0x0000541007077816 */ /* 0x000fe40000000013 */
[----:B------:R-:W-:-:S03]  /*2300*/  HFMA2.MMA R32, R17, R28, R32 ;  /* 0x0000001c11207235 */ /* 0x000fc60000000020 */
[----:B------:R-:W-:Y:S02]  /*2310*/  HFMA2 R31, R7, R0, R31 ;  /* 0x00000000071f7231 */ /* 0x000fe4000000001f */
.L_x_2943:
        /* <DEDUP_REMOVED lines=9> */
.L_x_2941:
[----:B------:R-:W-:-:S04]  /*23b0*/  ISETP.GE.AND P0, PT, R38, R29, PT ;  /* 0x0000001d2600720c */ /* 0x000fc80003f06270 */
[----:B------:R-:W-:-:S13]  /*23c0*/  ISETP.GE.OR P0, PT, R38, c[0x0][0x1b0], P0 ;  /* 0x00006c0026007a0c */ /* 0x000fda0000706670 */
[----:B------:R-:W-:Y:S05]  /*23d0*/  @P0 BRA `(.L_x_2945) ;  /* 0x0000169000000947 */ /* 0x000fea0003800000 */
.L_x_2947:
[----:B------:R-:W-:Y:S01]  /*23e0*/  ISETP.NE.AND P0, PT, R38, R33, PT ;  /* 0x000000212600720c */ /* 0x000fe20003f05270 */
[----:B------:R-:W-:-:S12]  /*23f0*/  IMAD.MOV.U32 R39, RZ, RZ, c[0x0][0x18c] ;  /* 0x00006300ff277624 */ /* 0x000fd800078e00ff */
[----:B------:R-:W-:Y:S01]  /*2400*/  @!P0 LEA R2, R38, 0x1, 0x1 ;  /* 0x0000000126028811 */ /* 0x000fe200078e08ff */
[----:B------:R-:W-:Y:S01]  /*2410*/  @!P0 IMAD.MOV.U32 R3, RZ, RZ, 0x2 ;  /* 0x00000002ff038424 */ /* 0x000fe200078e00ff */
[----:B------:R-:W-:-:S03]  /*2420*/  @!P0 IADD3 R30, R30, 0x1, RZ ;  /* 0x000000011e1e8810 */ /* 0x000fc60007ffe0ff */
[----:B------:R-:W-:-:S04]  /*2430*/  @!P0 IMAD.WIDE R2, R2, R3, c[0x0][0x198] ;  /* 0x0000660002028625 */ /* 0x000fc800078e0203 */
[----:B------:R-:W-:Y:S01]  /*2440*/  @!P0 IMAD R22, R30, 0x8, R1 ;  /* 0x000000081e168824 */ /* 0x000fe200078e0201 */
[----:B------:R0:W2:Y:S05]  /*2450*/  @!P0 LDG.E.U16.CONSTANT R21, [R2.64] ;  /* 0x0000000602158981 */ /* 0x0000aa000c1e9500 */
[----:B------:R-:W3:Y:S01]  /*2460*/  @!P0 LDL.64 R22, [R22] ;  /* 0x0000000016168983 */ /* 0x000ee20000100a00 */
[----:B0-----:R-:W-:Y:S02]  /*2470*/  IMAD.MOV.U32 R2, RZ, RZ, R5 ;  /* 0x000000ffff027224 */ /* 0x001fe400078e0005 */
[----:B------:R-:W-:-:S04]  /*2480*/  IMAD.MOV.U32 R3, RZ, RZ, R6 ;  /* 0x000000ffff037224 */ /* 0x000fc800078e0006 */
[C---:B------:R-:W-:Y:S01]  /*2490*/  IMAD.WIDE R34, R39.reuse, 0x4, R2 ;  /* 0x0000000427227825 */ /* 0x040fe200078e0202 */
[----:B------:R0:W4:Y:S04]  /*24a0*/  LDG.E.128.CONSTANT R24, [R2.64] ;  /* 0x0000000602187981 */ /* 0x000128000c1e9d00 */
[----:B------:R4:W5:Y:S01]  /*24b0*/  LDG.E.128.CONSTANT R12, [R34.64] ;  /* 0x00000006220c7981 */ /* 0x000962000c1e9d00 */
[----:B------:R-:W-:-:S05]  /*24c0*/  IMAD.WIDE R36, R39, 0x4, R34 ;  /* 0x0000000427247825 */ /* 0x000fca00078e0222 */
[----:B------:R1:W5:Y:S01]  /*24d0*/  LDG.E.128.CONSTANT R16, [R36.64] ;  /* 0x0000000624107981 */ /* 0x000362000c1e9d00 */
[----:B------:R-:W-:-:S05]  /*24e0*/  IMAD.WIDE R40, R39, 0x4, R36 ;  /* 0x0000000427287825 */ /* 0x000fca00078e0224 */
[----:B------:R1:W5:Y:S01]  /*24f0*/  LDG.E.128.CONSTANT R4, [R40.64] ;  /* 0x0000000628047981 */ /* 0x000362000c1e9d00 */
[----:B------:R-:W-:-:S05]  /*2500*/  IMAD.WIDE R42, R39, 0x4, R40 ;  /* 0x00000004272a7825 */ /* 0x000fca00078e0228 */
[----:B------:R-:W5:Y:S01]  /*2510*/  LDG.E.128.CONSTANT R8, [R42.64] ;  /* 0x000000062a087981 */ /* 0x000f62000c1e9d00 */
[----:B0-----:R-:W-:Y:S01]  /*2520*/  PRMT R2, R47, 0x9910, RZ ;  /* 0x000099102f027816 */ /* 0x001fe200000000ff */
[----:B------:R-:W-:-:S03]  /*2530*/  IMAD.MOV.U32 R20, RZ, RZ, 0x2800 ;  /* 0x00002800ff147424 */ /* 0x000fc600078e00ff */
[----:B------:R-:W-:Y:S01]  /*2540*/  ISETP.EQ.OR P1, PT, R2, RZ, P2 ;  /* 0x000000ff0200720c */ /* 0x000fe20001722670 */
[----:B------:R-:W-:-:S04]  /*2550*/  IMAD.WIDE R2, R39, 0x4, R42 ;  /* 0x0000000427027825 */ /* 0x000fc800078e022a */
[----:B--2---:R-:W-:Y:S01]  /*2560*/  @!P0 IMAD.IADD R33, R21, 0x1, R38 ;  /* 0x0000000115218824 */ /* 0x004fe200078e0226 */
[----:B------:R-:W-:Y:S02]  /*2570*/  IADD3 R38, R38, 0x20, RZ ;  /* 0x0000002026267810 */ /* 0x000fe40007ffe0ff */
[----:B---3--:R-:W-:Y:S02]  /*2580*/  @!P0 PRMT R28, R22, 0x7610, R28 ;  /* 0x00007610161c8816 */ /* 0x008fe4000000001c */
[----:B------:R-:W-:Y:S02]  /*2590*/  @!P0 PRMT R0, R23, 0x7610, R0 ;  /* 0x0000761017008816 */ /* 0x000fe40000000000 */
[----:B------:R-:W-:Y:S02]  /*25a0*/  @!P0 PRMT R28, R28, 0x7610, R22 ;  /* 0x000076101c1c8816 */ /* 0x000fe40000000016 */
[----:B------:R-:W-:Y:S02]  /*25b0*/  @!P0 PRMT R0, R0, 0x7610, R23 ;  /* 0x0000761000008816 */ /* 0x000fe40000000017 */
[----:B----4-:R-:W-:-:S02]  /*25c0*/  SHF.R.U32.HI R34, RZ, 0xf, R26 ;  /* 0x0000000fff227819 */ /* 0x010fc4000001161a */
[----:B------:R-:W-:Y:S02]  /*25d0*/  SHF.R.U32.HI R22, RZ, 0xf, R25 ;  /* 0x0000000fff167819 */ /* 0x000fe40000011619 */
[----:B-1----:R-:W-:Y:S02]  /*25e0*/  SHF.R.U32.HI R36, RZ, 0xf, R27 ;  /* 0x0000000fff247819 */ /* 0x002fe4000001161b */
[----:B------:R-:W-:Y:S02]  /*25f0*/  SHF.R.U32.HI R21, RZ, 0xf, R24 ;  /* 0x0000000fff157819 */ /* 0x000fe40000011618 */
[----:B------:R-:W-:Y:S02]  /*2600*/  LOP3.LUT R35, R34, 0x10001, RZ, 0xc0, !PT ;  /* 0x0001000122237812 */ /* 0x000fe400078ec0ff */
[----:B------:R-:W-:Y:S02]  /*2610*/  LOP3.LUT R23, R22, 0x10001, RZ, 0xc0, !PT ;  /* 0x0001000116177812 */ /* 0x000fe400078ec0ff */
[----:B------:R-:W-:-:S02]  /*2620*/  LOP3.LUT R37, R36, 0x10001, RZ, 0xc0, !PT ;  /* 0x0001000124257812 */ /* 0x000fc400078ec0ff */
[----:B-----5:R-:W-:Y:S02]  /*2630*/  SHF.R.U32.HI R34, RZ, 0xe, R13 ;  /* 0x0000000eff227819 */ /* 0x020fe4000001160d */
[----:B------:R-:W-:Y:S02]  /*2640*/  SHF.R.U32.HI R36, RZ, 0xe, R14 ;  /* 0x0000000eff247819 */ /* 0x000fe4000001160e */
[----:B------:R-:W-:Y:S02]  /*2650*/  LOP3.LUT R21, R21, 0x10001, RZ, 0xc0, !PT ;  /* 0x0001000115157812 */ /* 0x000fe400078ec0ff */
[----:B------:R-:W-:Y:S02]  /*2660*/  SHF.R.U32.HI R22, RZ, 0xe, R12 ;  /* 0x0000000eff167819 */ /* 0x000fe4000001160c */
[----:B------:R-:W-:Y:S02]  /*2670*/  SHF.R.U32.HI R40, RZ, 0xe, R15 ;  /* 0x0000000eff287819 */ /* 0x000fe4000001160f */
[----:B------:R-:W-:-:S02]  /*2680*/  LOP3.LUT R34, R23, 0x20002, R34, 0xf8, !PT ;  /* 0x0002000217227812 */ /* 0x000fc400078ef822 */
[----:B------:R-:W-:Y:S02]  /*2690*/  LOP3.LUT R36, R35, 0x20002, R36, 0xf8, !PT ;  /* 0x0002000223247812 */ /* 0x000fe400078ef824 */
[----:B------:R-:W-:Y:S02]  /*26a0*/  SHF.R.U32.HI R23, RZ, 0xd, R17 ;  /* 0x0000000dff177819 */ /* 0x000fe40000011611 */
[----:B------:R-:W-:Y:S02]  /*26b0*/  LOP3.LUT R22, R21, 0x20002, R22, 0xf8, !PT ;  /* 0x0002000215167812 */ /* 0x000fe400078ef816 */
[----:B------:R-:W-:Y:S02]  /*26c0*/  LOP3.LUT R40, R37, 0x20002, R40, 0xf8, !PT ;  /* 0x0002000225287812 */ /* 0x000fe400078ef828 */
[----:B------:R-:W-:Y:S02]  /*26d0*/  SHF.R.U32.HI R35, RZ, 0xd, R18 ;  /* 0x0000000dff237819 */ /* 0x000fe40000011612 */
[----:B------:R-:W-:-:S02]  /*26e0*/  SHF.R.U32.HI R21, RZ, 0xd, R16 ;  /* 0x0000000dff157819 */ /* 0x000fc40000011610 */
[----:B------:R-:W-:Y:S02]  /*26f0*/  SHF.R.U32.HI R37, RZ, 0xd, R19 ;  /* 0x0000000dff257819 */ /* 0x000fe40000011613 */
[----:B------:R-:W-:Y:S02]  /*2700*/  LOP3.LUT R34, R34, 0x40004, R23, 0xf8, !PT ;  /* 0x0004000422227812 */ /* 0x000fe400078ef817 */
[----:B------:R-:W-:Y:S02]  /*2710*/  LOP3.LUT R36, R36, 0x40004, R35, 0xf8, !PT ;  /* 0x0004000424247812 */ /* 0x000fe400078ef823 */
[----:B------:R-:W-:Y:S02]  /*2720*/  SHF.R.U32.HI R23, RZ, 0xc, R5 ;  /* 0x0000000cff177819 */ /* 0x000fe40000011605 */
[----:B------:R-:W-:Y:S02]  /*2730*/  LOP3.LUT R22, R22, 0x40004, R21, 0xf8, !PT ;  /* 0x0004000416167812 */ /* 0x000fe400078ef815 */
[----:B------:R-:W-:-:S02]  /*2740*/  LOP3.LUT R40, R40, 0x40004, R37, 0xf8, !PT ;  /* 0x0004000428287812 */ /* 0x000fc400078ef825 */
[----:B------:R-:W-:Y:S02]  /*2750*/  SHF.R.U32.HI R35, RZ, 0xc, R6 ;  /* 0x0000000cff237819 */ /* 0x000fe40000011606 */
[----:B------:R-:W-:Y:S02]  /*2760*/  SHF.R.U32.HI R21, RZ, 0xc, R4 ;  /* 0x0000000cff157819 */ /* 0x000fe40000011604 */
[----:B------:R-:W-:Y:S02]  /*2770*/  SHF.R.U32.HI R37, RZ, 0xc, R7 ;  /* 0x0000000cff257819 */ /* 0x000fe40000011607 */
[----:B------:R-:W-:Y:S02]  /*2780*/  LOP3.LUT R23, R34, 0x80008, R23, 0xf8, !PT ;  /* 0x0008000822177812 */ /* 0x000fe400078ef817 */
[----:B------:R-:W-:Y:S02]  /*2790*/  LOP3.LUT R34, R36, 0x80008, R35, 0xf8, !PT ;  /* 0x0008000824227812 */ /* 0x000fe400078ef823 */
[----:B------:R-:W-:-:S02]  /*27a0*/  LOP3.LUT R22, R22, 0x80008, R21, 0xf8, !PT ;  /* 0x0008000816167812 */ /* 0x000fc400078ef815 */
[----:B------:R-:W-:Y:S02]  /*27b0*/  LOP3.LUT R40, R40, 0x80008, R37, 0xf8, !PT ;  /* 0x0008000828287812 */ /* 0x000fe400078ef825 */
[----:B------:R-:W-:Y:S02]  /*27c0*/  SHF.R.U32.HI R35, RZ, 0xb, R10 ;  /* 0x0000000bff237819 */ /* 0x000fe4000001160a */
[----:B------:R-:W-:Y:S02]  /*27d0*/  SHF.R.U32.HI R37, RZ, 0xb, R8 ;  /* 0x0000000bff257819 */ /* 0x000fe40000011608 */
[----:B------:R-:W-:Y:S02]  /*27e0*/  SHF.R.U32.HI R21, RZ, 0xb, R11 ;  /* 0x0000000bff157819 */ /* 0x000fe4000001160b */
[----:B------:R-:W-:Y:S02]  /*27f0*/  LOP3.LUT R35, R34, 0x100010, R35, 0xf8, !PT ;  /* 0x0010001022237812 */ /* 0x000fe400078ef823 */
[----:B------:R-:W-:-:S02]  /*2800*/  SHF.R.U32.HI R36, RZ, 0xb, R9 ;  /* 0x0000000bff247819 */ /* 0x000fc40000011609 */
[----:B------:R-:W-:Y:S02]  /*2810*/  LOP3.LUT R37, R22, 0x100010, R37, 0xf8, !PT ;  /* 0x0010001016257812 */ /* 0x000fe400078ef825 */
[----:B------:R-:W-:Y:S02]  /*2820*/  LOP3.LUT R34, R40, 0x100010, R21, 0xf8, !PT ;  /* 0x0010001028227812 */ /* 0x000fe400078ef815 */
        /* <DEDUP_REMOVED lines=55> */
[----:B------:R-:W-:-:S02]  /*2ba0*/  HFMA2 R42, R45, R20.H0_H0, -48, -48 ;  /* 0xd200d2002d2a7431 */ /* 0x000fc40000040014 */
[-C--:B------:R-:W-:Y:S02]  /*2bb0*/  HFMA2 R49, R49, R20.reuse.H0_H0, -48, -48 ;  /* 0xd200d20031317431 */ /* 0x080fe40000040014 */
[-C--:B------:R-:W-:Y:S02]  /*2bc0*/  HFMA2 R43, R21, R20.reuse.H0_H0, -48, -48 ;  /* 0xd200d200152b7431 */ /* 0x080fe40000040014 */
[-C--:B------:R-:W-:Y:S02]  /*2bd0*/  HFMA2 R44, R23, R20.reuse.H0_H0, -48, -48 ;  /* 0xd200d200172c7431 */ /* 0x080fe40000040014 */
[-C--:B------:R-:W-:Y:S02]  /*2be0*/  HFMA2 R45, R61, R20.reuse.H0_H0, -48, -48 ;  /* 0xd200d2003d2d7431 */ /* 0x080fe40000040014 */
[----:B------:R-:W-:Y:S01]  /*2bf0*/  HFMA2 R46, R63, R20.H0_H0, -48, -48 ;  /* 0xd200d2003f2e7431 */ /* 0x000fe20000040014 */
[----:B------:R-:W-:Y:S05]  /*2c00*/  @P1 BRA `(.L_x_2946) ;  /* 0x00000e0000001947 */ /* 0x000fea0003800000 */
[----:B------:R-:W0:Y:S01]  /*2c10*/  LDS.128 R20, [UR4] ;  /* 0x00000004ff147984 */ /* 0x000e220008000c00 */
[----:B------:R-:W-:-:S02]  /*2c20*/  LOP3.LUT R60, R24, 0x1f001f, RZ, 0xc0, !PT ;  /* 0x001f001f183c7812 */ /* 0x000fc400078ec0ff */
[----:B------:R-:W-:Y:S02]  /*2c30*/  LOP3.LUT R62, R26, 0x1f001f, RZ, 0xc0, !PT ;  /* 0x001f001f1a3e7812 */ /* 0x000fe400078ec0ff */
[----:B------:R-:W-:Y:S02]  /*2c40*/  LOP3.LUT R60, R60, 0x64006400, RZ, 0xfc, !PT ;  /* 0x640064003c3c7812 */ /* 0x000fe400078efcff */
[----:B------:R-:W-:Y:S02]  /*2c50*/  LOP3.LUT R61, R25, 0x1f001f, RZ, 0xc0, !PT ;  /* 0x001f001f193d7812 */ /* 0x000fe400078ec0ff */
[----:B------:R-:W-:Y:S01]  /*2c60*/  SHF.R.U32.HI R24, RZ, 0xa, R24 ;  /* 0x0000000aff187819 */ /* 0x000fe20000011618 */
[----:B------:R-:W-:Y:S01]  /*2c70*/  HADD2 R65, R60, -1040, -1040 ;  /* 0xe410e4103c417430 */ /* 0x000fe20000000000 */
[----:B------:R-:W-:Y:S02]  /*2c80*/  LOP3.LUT R63, R27, 0x1f001f, RZ, 0xc0, !PT ;  /* 0x001f001f1b3f7812 */ /* 0x000fe400078ec0ff */
[----:B------:R-:W-:-:S02]  /*2c90*/  LOP3.LUT R62, R62, 0x64006400, RZ, 0xfc, !PT ;  /* 0x640064003e3e7812 */ /* 0x000fc400078efcff */
[----:B------:R-:W-:Y:S02]  /*2ca0*/  SHF.R.U32.HI R25, RZ, 0xa, R25 ;  /* 0x0000000aff197819 */ /* 0x000fe40000011619 */
        /* <DEDUP_REMOVED lines=17> */
[----:B------:R-:W-:Y:S01]  /*2dc0*/  HADD2 R36, R36, -1040, -1040 ;  /* 0xe410e41024247430 */ /* 0x000fe20000000000 */
        /* <DEDUP_REMOVED lines=8> */
[----:B------:R-:W-:Y:S01]  /*2e50*/  SHF.R.U32.HI R57, RZ, 0xa, R26 ;  /* 0x0000000aff397819 */ /* 0x000fe2000001161a */
[----:B------:R-:W-:Y:S01]  /*2e60*/  HFMA2 R58, R25, R22, R58 ;  /* 0x00000016193a7231 */ /* 0x000fe2000000003a */
[----:B------:R-:W-:Y:S01]  /*2e70*/  SHF.R.U32.HI R61, RZ, 0xa, R27 ;  /* 0x0000000aff3d7819 */ /* 0x000fe2000001161b */
[----:B------:R-:W-:Y:S01]  /*2e80*/  HFMA2.MMA R21, R24, R22, R59 ;  /* 0x0000001618157235 */ /* 0x000fe2000000003b */
[----:B------:R-:W-:Y:S01]  /*2e90*/  LOP3.LUT R57, R57, 0x1f001f, RZ, 0xc0, !PT ;  /* 0x001f001f39397812 */ /* 0x000fe200078ec0ff */
[----:B------:R-:W0:Y:S01]  /*2ea0*/  LDS.128 R24, [UR4+0x10] ;  /* 0x00001004ff187984 */ /* 0x000e220008000c00 */
[----:B------:R-:W-:-:S02]  /*2eb0*/  LOP3.LUT R56, R12, 0x1f001f, RZ, 0xc0, !PT ;  /* 0x001f001f0c387812 */ /* 0x000fc400078ec0ff */
[----:B------:R-:W-:Y:S02]  /*2ec0*/  LOP3.LUT R61, R61, 0x1f001f, RZ, 0xc0, !PT ;  /* 0x001f001f3d3d7812 */ /* 0x000fe400078ec0ff */
[----:B------:R-:W-:Y:S02]  /*2ed0*/  LOP3.LUT R57, R57, 0x64006400, RZ, 0xfc, !PT ;  /* 0x6400640039397812 */ /* 0x000fe400078efcff */
[----:B------:R-:W-:Y:S02]  /*2ee0*/  LOP3.LUT R56, R56, 0x64006400, RZ, 0xfc, !PT ;  /* 0x6400640038387812 */ /* 0x000fe400078efcff */
[----:B------:R-:W-:Y:S01]  /*2ef0*/  LOP3.LUT R61, R61, 0x64006400, RZ, 0xfc, !PT ;  /* 0x640064003d3d7812 */ /* 0x000fe200078efcff */
[----:B------:R-:W-:Y:S02]  /*2f00*/  HADD2 R57, R57, -1040, -1040 ;  /* 0xe410e41039397430 */ /* 0x000fe40000000000 */
[----:B------:R-:W-:Y:S02]  /*2f10*/  HADD2 R56, R56, -1040, -1040 ;  /* 0xe410e41038387430 */ /* 0x000fe40000000000 */
[----:B------:R-:W-:-:S02]  /*2f20*/  HADD2 R61, R61, -1040, -1040 ;  /* 0xe410e4103d3d7430 */ /* 0x000fc40000000000 */
[----:B------:R-:W-:Y:S01]  /*2f30*/  HFMA2.MMA R59, R57, R22, R60 ;  /* 0x00000016393b7235 */ /* 0x000fe2000000003c */
[----:B------:R-:W-:Y:S01]  /*2f40*/  LOP3.LUT R57, R14, 0x1f001f, RZ, 0xc0, !PT ;  /* 0x001f001f0e397812 */ /* 0x000fe200078ec0ff */
[----:B------:R-:W-:Y:S01]  /*2f50*/  HFMA2 R20, R61, R22, R20 ;  /* 0x000000163d147231 */ /* 0x000fe20000000014 */
[----:B------:R-:W-:Y:S01]  /*2f60*/  HFMA2.MMA R22, R56, R23, R21 ;  /* 0x0000001738167235 */ /* 0x000fe20000000015 */
[----:B------:R-:W-:Y:S02]  /*2f70*/  LOP3.LUT R21, R13, 0x1f001f, RZ, 0xc0, !PT ;  /* 0x001f001f0d157812 */ /* 0x000fe400078ec0ff */
[----:B------:R-:W-:Y:S02]  /*2f80*/  SHF.R.U32.HI R56, RZ, 0xa, R12 ;  /* 0x0000000aff387819 */ /* 0x000fe4000001160c */
[----:B------:R-:W-:Y:S02]  /*2f90*/  LOP3.LUT R12, R57, 0x64006400, RZ, 0xfc, !PT ;  /* 0x64006400390c7812 */ /* 0x000fe400078efcff */
[----:B------:R-:W-:-:S02]  /*2fa0*/  LOP3.LUT R21, R21, 0x64006400, RZ, 0xfc, !PT ;  /* 0x6400640015157812 */ /* 0x000fc400078efcff */
[----:B------:R-:W-:Y:S01]  /*2fb0*/  LOP3.LUT R60, R15, 0x1f001f, RZ, 0xc0, !PT ;  /* 0x001f001f0f3c7812 */ /* 0x000fe200078ec0ff */
[----:B------:R-:W-:Y:S01]  /*2fc0*/  HADD2 R12, R12, -1040, -1040 ;  /* 0xe410e4100c0c7430 */ /* 0x000fe20000000000 */
[----:B------:R-:W-:Y:S01]  /*2fd0*/  SHF.R.U32.HI R14, RZ, 0xa, R14 ;  /* 0x0000000aff0e7819 */ /* 0x000fe2000001160e */
[----:B------:R-:W-:Y:S01]  /*2fe0*/  HADD2 R21, R21, -1040, -1040 ;  /* 0xe410e41015157430 */ /* 0x000fe20000000000 */
[----:B------:R-:W-:Y:S02]  /*2ff0*/  SHF.R.U32.HI R57, RZ, 0xa, R13 ;  /* 0x0000000aff397819 */ /* 0x000fe4000001160d */
[----:B------:R-:W-:Y:S01]  /*3000*/  LOP3.LUT R56, R56, 0x1f001f, RZ, 0xc0, !PT ;  /* 0x001f001f38387812 */ /* 0x000fe200078ec0ff */
[----:B------:R-:W-:Y:S01]  /*3010*/  HFMA2.MMA R59, R12, R23, R59 ;  /* 0x000000170c3b7235 */ /* 0x000fe2000000003b */
[----:B------:R-:W-:Y:S01]  /*3020*/  LOP3.LUT R60, R60, 0x64006400, RZ, 0xfc, !PT ;  /* 0x640064003c3c7812 */ /* 0x000fe200078efcff */
[----:B------:R-:W-:Y:S01]  /*3030*/  HFMA2 R58, R21, R23, R58 ;  /* 0x00000017153a7231 */ /* 0x000fe2000000003a */
[----:B------:R-:W-:-:S02]  /*3040*/  LOP3.LUT R14, R14, 0x1f001f, RZ, 0xc0, !PT ;  /* 0x001f001f0e0e7812 */ /* 0x000fc400078ec0ff */
[----:B------:R-:W-:Y:S01]  /*3050*/  LOP3.LUT R57, R57, 0x1f001f, RZ, 0xc0, !PT ;  /* 0x001f001f39397812 */ /* 0x000fe200078ec0ff */
[----:B------:R-:W-:Y:S01]  /*3060*/  HADD2 R13, R60, -1040, -1040 ;  /* 0xe410e4103c0d7430 */ /* 0x000fe20000000000 */
[----:B------:R-:W-:Y:S01]  /*3070*/  LOP3.LUT R56, R56, 0x64006400, RZ, 0xfc, !PT ;  /* 0x6400640038387812 */ /* 0x000fe200078efcff */
[-C--:B0-----:R-:W-:Y:S01]  /*3080*/  HFMA2 R58, R53, R24.reuse, R58 ;  /* 0x00000018353a7231 */ /* 0x081fe2000000003a */
[----:B------:R-:W-:Y:S01]  /*3090*/  LOP3.LUT R14, R14, 0x64006400, RZ, 0xfc, !PT ;  /* 0x640064000e0e7812 */ /* 0x000fe200078efcff */
[-C--:B------:R-:W-:Y:S01]  /*30a0*/  HFMA2.MMA R53, R55, R24.reuse, R59 ;  /* 0x0000001837357235 */ /* 0x080fe2000000003b */
[----:B------:R-:W-:Y:S01]  /*30b0*/  LOP3.LUT R57, R57, 0x64006400, RZ, 0xfc, !PT ;  /* 0x6400640039397812 */ /* 0x000fe200078efcff */
[----:B------:R-:W-:Y:S01]  /*30c0*/  HFMA2.MMA R22, R54, R24, R22 ;  /* 0x0000001836167235 */ /* 0x000fe20000000016 */
[----:B------:R-:W-:Y:S01]  /*30d0*/  SHF.R.U32.HI R15, RZ, 0xa, R15 ;  /* 0x0000000aff0f7819 */ /* 0x000fe2000001160f */
[----:B------:R-:W-:Y:S01]  /*30e0*/  HADD2 R59, R56, -1040, -1040 ;  /* 0xe410e410383b7430 */ /* 0x000fe20000000000 */
[----:B------:R-:W-:Y:S01]  /*30f0*/  LOP3.LUT R12, R16, 0x1f001f, RZ, 0xc0, !PT ;  /* 0x001f001f100c7812 */ /* 0x000fe200078ec0ff */
[----:B------:R-:W-:Y:S01]  /*3100*/  HFMA2 R23, R13, R23, R20 ;  /* 0x000000170d177231 */ /* 0x000fe20000000014 */
[----:B------:R-:W-:Y:S01]  /*3110*/  LOP3.LUT R13, R17, 0x1f001f, RZ, 0xc0, !PT ;  /* 0x001f001f110d7812 */ /* 0x000fe200078ec0ff */
[----:B------:R-:W-:Y:S01]  /*3120*/  HADD2 R14, R14, -1040, -1040 ;  /* 0xe410e4100e0e7430 */ /* 0x000fe20000000000 */
[----:B------:R-:W-:Y:S01]  /*3130*/  LOP3.LUT R15, R15, 0x1f001f, RZ, 0xc0, !PT ;  /* 0x001f001f0f0f7812 */ /* 0x000fe200078ec0ff */
[----:B------:R-:W-:Y:S01]  /*3140*/  HADD2 R57, R57, -1040, -1040 ;  /* 0xe410e41039397430 */ /* 0x000fe20000000000 */
[-C--:B------:R-:W-:Y:S01]  /*3150*/  HFMA2.MMA R56, R59, R25.reuse, R22 ;  /* 0x000000193b387235 */ /* 0x080fe20000000016 */
[----:B------:R-:W-:Y:S01]  /*3160*/  LOP3.LUT R54, R12, 0x64006400, RZ, 0xfc, !PT ;  /* 0x640064000c367812 */ /* 0x000fe200078efcff */
[----:B------:R-:W-:Y:S01]  /*3170*/  HFMA2 R55, R52, R24, R23 ;  /* 0x0000001834377231 */ /* 0x000fe20000000017 */
[----:B------:R-:W-:Y:S01]  /*3180*/  HFMA2.MMA R53, R14, R25, R53 ;  /* 0x000000190e357235 */ /* 0x000fe20000000035 */
[----:B------:R-:W-:Y:S01]  /*3190*/  HFMA2 R57, R57, R25, R58 ;  /* 0x0000001939397231 */ /* 0x000fe2000000003a */
[----:B------:R-:W-:-:S02]  /*31a0*/  LOP3.LUT R59, R15, 0x64006400, RZ, 0xfc, !PT ;  /* 0x640064000f3b7812 */ /* 0x000fc400078efcff */
[----:B------:R-:W-:Y:S02]  /*31b0*/  LOP3.LUT R58, R13, 0x64006400, RZ, 0xfc, !PT ;  /* 0x640064000d3a7812 */ /* 0x000fe400078efcff */
[----:B------:R-:W0:Y:S01]  /*31c0*/  LDS.128 R12, [UR4+0x20] ;  /* 0x00002004ff0c7984 */ /* 0x000e220008000c00 */
[----:B------:R-:W-:Y:S01]  /*31d0*/  SHF.R.U32.HI R20, RZ, 0xa, R17 ;  /* 0x0000000aff147819 */ /* 0x000fe20000011611 */
[----:B------:R-:W-:Y:S01]  /*31e0*/  HADD2 R60, R59, -1040, -1040 ;  /* 0xe410e4103b3c7430 */ /* 0x000fe20000000000 */
[----:B------:R-:W-:Y:S01]  /*31f0*/  LOP3.LUT R17, R18, 0x1f001f, RZ, 0xc0, !PT ;  /* 0x001f001f12117812 */ /* 0x000fe200078ec0ff */
[----:B------:R-:W-:Y:S01]  /*3200*/  HADD2 R58, R58, -1040, -1040 ;  /* 0xe410e4103a3a7430 */ /* 0x000fe20000000000 */
[----:B------:R-:W-:Y:S01]  /*3210*/  SHF.R.U32.HI R21, RZ, 0xa, R18 ;  /* 0x0000000aff157819 */ /* 0x000fe20000011612 */
[----:B------:R-:W-:Y:S01]  /*3220*/  HADD2 R59, R54, -1040, -1040 ;  /* 0xe410e410363b7430 */ /* 0x000fe20000000000 */
[----:B------:R-:W-:Y:S01]  /*3230*/  LOP3.LUT R18, R19, 0x1f001f, RZ, 0xc0, !PT ;  /* 0x001f001f13127812 */ /* 0x000fe200078ec0ff */
[----:B------:R-:W-:Y:S01]  /*3240*/  HFMA2 R57, R58, R26, R57 ;  /* 0x0000001a3a397231 */ /* 0x000fe20000000039 */
[----:B------:R-:W-:-:S02]  /*3250*/  LOP3.LUT R58, R17, 0x64006400, RZ, 0xfc, !PT ;  /* 0x64006400113a7812 */ /* 0x000fc400078efcff */
[----:B------:R-:W-:Y:S01]  /*3260*/  LOP3.LUT R52, R4, 0x1f001f, RZ, 0xc0, !PT ;  /* 0x001f001f04347812 */ /* 0x000fe200078ec0ff */
[----:B------:R-:W-:Y:S01]  /*3270*/  HFMA2.MMA R56, R59, R26, R56 ;  /* 0x0000001a3b387235 */ /* 0x000fe20000000038 */
[----:B------:R-:W-:Y:S01]  /*3280*/  SHF.R.U32.HI R22, RZ, 0xa, R4 ;  /* 0x0000000aff167819 */ /* 0x000fe20000011604 */
[----:B------:R-:W-:Y:S01]  /*3290*/  HADD2 R58, R58, -1040, -1040 ;  /* 0xe410e4103a3a7430 */ /* 0x000fe20000000000 */
[----:B------:R-:W-:Y:S01]  /*32a0*/  LOP3.LUT R18, R18, 0x64006400, RZ, 0xfc, !PT ;  /* 0x6400640012127812 */ /* 0x000fe200078efcff */
[----:B------:R-:W-:Y:S01]  /*32b0*/  HFMA2 R57, R50, R27, R57 ;  /* 0x0000001b32397231 */ /* 0x000fe20000000039 */
[----:B------:R-:W-:Y:S01]  /*32c0*/  SHF.R.U32.HI R16, RZ, 0xa, R16 ;  /* 0x0000000aff107819 */ /* 0x000fe20000011610 */
[----:B------:R-:W-:Y:S01]  /*32d0*/  HFMA2.MMA R56, R51, R27, R56 ;  /* 0x0000001b33387235 */ /* 0x000fe20000000038 */
[----:B------:R-:W-:Y:S01]  /*32e0*/  LOP3.LUT R4, R5, 0x1f001f, RZ, 0xc0, !PT ;  /* 0x001f001f05047812 */ /* 0x000fe200078ec0ff */
[----:B------:R-:W-:Y:S01]  /*32f0*/  HFMA2.MMA R53, R58, R26, R53 ;  /* 0x0000001a3a357235 */ /* 0x000fe20000000035 */
[----:B------:R-:W-:-:S02]  /*3300*/  SHF.R.U32.HI R23, RZ, 0xa, R5 ;  /* 0x0000000aff177819 */ /* 0x000fc40000011605 */
[----:B------:R-:W-:Y:S02]  /*3310*/  LOP3.LUT R5, R6, 0x1f001f, RZ, 0xc0, !PT ;  /* 0x001f001f06057812 */ /* 0x000fe400078ec0ff */
[----:B------:R-:W-:Y:S02]  /*3320*/  SHF.R.U32.HI R24, RZ, 0xa, R6 ;  /* 0x0000000aff187819 */ /* 0x000fe40000011606 */
[----:B------:R-:W-:Y:S02]  /*3330*/  SHF.R.U32.HI R19, RZ, 0xa, R19 ;  /* 0x0000000aff137819 */ /* 0x000fe40000011613 */
[----:B------:R-:W-:Y:S02]  /*3340*/  LOP3.LUT R6, R7, 0x1f001f, RZ, 0xc0, !PT ;  /* 0x001f001f07067812 */ /* 0x000fe400078ec0ff */
[----:B------:R-:W-:Y:S01]  /*3350*/  SHF.R.U32.HI R54, RZ, 0xa, R7 ;  /* 0x0000000aff367819 */ /* 0x000fe20000011607 */
[----:B------:R-:W-:Y:S01]  /*3360*/  HFMA2 R7, R60, R25, R55 ;  /* 0x000000193c077231 */ /* 0x000fe20000000037 */
[----:B------:R-:W-:Y:S01]  /*3370*/  LOP3.LUT R16, R16, 0x1f001f, RZ, 0xc0, !PT ;  /* 0x001f001f10107812 */ /* 0x000fe200078ec0ff */
[----:B------:R-:W-:Y:S01]  /*3380*/  HADD2 R60, R18, -1040, -1040 ;  /* 0xe410e410123c7430 */ /* 0x000fe20000000000 */
[----:B------:R-:W-:-:S02]  /*3390*/  LOP3.LUT R21, R21, 0x1f001f, RZ, 0xc0, !PT ;  /* 0x001f001f15157812 */ /* 0x000fc400078ec0ff */
[----:B------:R-:W-:Y:S01]  /*33a0*/  LOP3.LUT R20, R20, 0x1f001f, RZ, 0xc0, !PT ;  /* 0x001f001f14147812 */ /* 0x000fe200078ec0ff */
[----:B------:R-:W-:Y:S01]  /*33b0*/  HFMA2 R7, R60, R26, R7 ;  /* 0x0000001a3c077231 */ /* 0x000fe20000000007 */
[----:B------:R-:W-:Y:S01]  /*33c0*/  LOP3.LUT R19, R19, 0x1f001f, RZ, 0xc0, !PT ;  /* 0x001f001f13137812 */ /* 0x000fe200078ec0ff */
[----:B------:R-:W-:Y:S01]  /*33d0*/  HFMA2.MMA R26, R49, R27, R53 ;  /* 0x0000001b311a7235 */ /* 0x000fe20000000035 */
[----:B------:R-:W-:Y:S01]  /*33e0*/  LOP3.LUT R16, R16, 0x64006400, RZ, 0xfc, !PT ;  /* 0x6400640010107812 */ /* 0x000fe200078efcff */
[----:B------:R-:W-:Y:S01]  /*33f0*/  HFMA2 R7, R48, R27, R7 ;  /* 0x0000001b30077231 */ /* 0x000fe20000000007 */
        /* <DEDUP_REMOVED lines=9> */
[-C--:B0-----:R-:W-:Y:S01]  /*3490*/  HFMA2.MMA R56, R27, R12.reuse, R56 ;  /* 0x0000000c1b387235 */ /* 0x081fe20000000038 */
[-C--:B------:R-:W-:Y:S01]  /*34a0*/  HFMA2 R57, R20, R12.reuse, R57 ;  /* 0x0000000c14397231 */ /* 0x080fe20000000039 */
[----:B------:R-:W-:Y:S01]  /*34b0*/  HFMA2.MMA R26, R21, R12, R26 ;  /* 0x0000000c151a7235 */ /* 0x000fe2000000001a */
[----:B------:R-:W-:Y:S01]  /*34c0*/  HFMA2 R20, R16, R12, R7 ;  /* 0x0000000c10147231 */ /* 0x000fe20000000007 */
[----:B------:R-:W-:Y:S01]  /*34d0*/  LOP3.LUT R12, R4, 0x64006400, RZ, 0xfc, !PT ;  /* 0x64006400040c7812 */ /* 0x000fe200078efcff */
[----:B------:R-:W-:Y:S01]  /*34e0*/  HADD2 R21, R52, -1040, -1040 ;  /* 0xe410e41034157430 */ /* 0x000fe20000000000 */
[----:B------:R-:W-:-:S02]  /*34f0*/  LOP3.LUT R16, R5, 0x64006400, RZ, 0xfc, !PT ;  /* 0x6400640005107812 */ /* 0x000fc400078efcff */
[----:B------:R-:W-:Y:S01]  /*3500*/  LOP3.LUT R19, R6, 0x64006400, RZ, 0xfc, !PT ;  /* 0x6400640006137812 */ /* 0x000fe200078efcff */
[----:B------:R-:W-:Y:S01]  /*3510*/  HADD2 R12, R12, -1040, -1040 ;  /* 0xe410e4100c0c7430 */ /* 0x000fe20000000000 */
[----:B------:R-:W0:Y:S01]  /*3520*/  LDS.128 R4, [UR4+0x30] ;  /* 0x00003004ff047984 */ /* 0x000e220008000c00 */
[----:B------:R-:W-:Y:S01]  /*3530*/  HADD2 R27, R16, -1040, -1040 ;  /* 0xe410e410101b7430 */ /* 0x000fe20000000000 */
[----:B------:R-:W-:Y:S01]  /*3540*/  LOP3.LUT R24, R24, 0x1f001f, RZ, 0xc0, !PT ;  /* 0x001f001f18187812 */ /* 0x000fe200078ec0ff */
[-C--:B------:R-:W-:Y:S01]  /*3550*/  HFMA2.MMA R56, R21, R13.reuse, R56 ;  /* 0x0000000d15387235 */ /* 0x080fe20000000038 */
[----:B------:R-:W-:Y:S01]  /*3560*/  HADD2 R19, R19, -1040, -1040 ;  /* 0xe410e41013137430 */ /* 0x000fe20000000000 */
[----:B------:R-:W-:Y:S01]  /*3570*/  LOP3.LUT R22, R22, 0x64006400, RZ, 0xfc, !PT ;  /* 0x6400640016167812 */ /* 0x000fe200078efcff */
[-C--:B------:R-:W-:Y:S01]  /*3580*/  HFMA2 R57, R12, R13.reuse, R57 ;  /* 0x0000000d0c397231 */ /* 0x080fe20000000039 */
[----:B------:R-:W-:Y:S01]  /*3590*/  HFMA2.MMA R26, R27, R13, R26 ;  /* 0x0000000d1b1a7235 */ /* 0x000fe2000000001a */
[----:B------:R-:W-:Y:S01]  /*35a0*/  LOP3.LUT R24, R24, 0x64006400, RZ, 0xfc, !PT ;  /* 0x6400640018187812 */ /* 0x000fe200078efcff */
[----:B------:R-:W-:Y:S01]  /*35b0*/  HFMA2 R20, R19, R13, R20 ;  /* 0x0000000d13147231 */ /* 0x000fe20000000014 */
[----:B------:R-:W-:Y:S01]  /*35c0*/  LOP3.LUT R23, R23, 0x1f001f, RZ, 0xc0, !PT ;  /* 0x001f001f17177812 */ /* 0x000fe200078ec0ff */
[-C--:B------:R-:W-:Y:S01]  /*35d0*/  HFMA2.MMA R56, R39, R14.reuse, R56 ;  /* 0x0000000e27387235 */ /* 0x080fe20000000038 */
[----:B------:R-:W-:Y:S01]  /*35e0*/  LOP3.LUT R54, R54, 0x1f001f, RZ, 0xc0, !PT ;  /* 0x001f001f36367812 */ /* 0x000fe200078ec0ff */
[----:B------:R-:W-:Y:S01]  /*35f0*/  HADD2 R13, R22, -1040, -1040 ;  /* 0xe410e410160d7430 */ /* 0x000fe20000000000 */
[----:B------:R-:W-:Y:S01]  /*3600*/  LOP3.LUT R25, R8, 0x1f001f, RZ, 0xc0, !PT ;  /* 0x001f001f08197812 */ /* 0x000fe200078ec0ff */
[----:B------:R-:W-:Y:S01]  /*3610*/  HFMA2.MMA R26, R41, R14, R26 ;  /* 0x0000000e291a7235 */ /* 0x000fe2000000001a */
[----:B------:R-:W-:Y:S01]  /*3620*/  LOP3.LUT R17, R10, 0x1f001f, RZ, 0xc0, !PT ;  /* 0x001f001f0a117812 */ /* 0x000fe200078ec0ff */
[----:B------:R-:W-:Y:S01]  /*3630*/  HADD2 R19, R24, -1040, -1040 ;  /* 0xe410e41018137430 */ /* 0x000fe20000000000 */
[----:B------:R-:W-:Y:S01]  /*3640*/  LOP3.LUT R23, R23, 0x64006400, RZ, 0xfc, !PT ;  /* 0x6400640017177812 */ /* 0x000fe200078efcff */
[-C--:B------:R-:W-:Y:S01]  /*3650*/  HFMA2.MMA R56, R13, R15.reuse, R56 ;  /* 0x0000000f0d387235 */ /* 0x080fe20000000038 */
[----:B------:R-:W-:Y:S01]  /*3660*/  LOP3.LUT R54, R54, 0x64006400, RZ, 0xfc, !PT ;  /* 0x6400640036367812 */ /* 0x000fe200078efcff */
[-C--:B------:R-:W-:Y:S01]  /*3670*/  HFMA2 R57, R40, R14.reuse, R57 ;  /* 0x0000000e28397231 */ /* 0x080fe20000000039 */
[----:B------:R-:W-:Y:S01]  /*3680*/  LOP3.LUT R55, R9, 0x1f001f, RZ, 0xc0, !PT ;  /* 0x001f001f09377812 */ /* 0x000fe200078ec0ff */
[----:B------:R-:W-:Y:S01]  /*3690*/  HFMA2 R20, R42, R14, R20 ;  /* 0x0000000e2a147231 */ /* 0x000fe20000000014 */
[----:B------:R-:W-:Y:S01]  /*36a0*/  LOP3.LUT R18, R11, 0x1f001f, RZ, 0xc0, !PT ;  /* 0x001f001f0b127812 */ /* 0x000fe200078ec0ff */
[----:B------:R-:W-:Y:S01]  /*36b0*/  HADD2 R12, R23, -1040, -1040 ;  /* 0xe410e410170c7430 */ /* 0x000fe20000000000 */
[----:B------:R-:W-:Y:S01]  /*36c0*/  LOP3.LUT R25, R25, 0x64006400, RZ, 0xfc, !PT ;  /* 0x6400640019197812 */ /* 0x000fe200078efcff */
[----:B------:R-:W-:Y:S01]  /*36d0*/  HADD2 R13, R54, -1040, -1040 ;  /* 0xe410e410360d7430 */ /* 0x000fe20000000000 */
[----:B------:R-:W-:Y:S01]  /*36e0*/  LOP3.LUT R17, R17, 0x64006400, RZ, 0xfc, !PT ;  /* 0x6400640011117812 */ /* 0x000fe200078efcff */
[----:B------:R-:W-:Y:S01]  /*36f0*/  HFMA2.MMA R26, R19, R15, R26 ;  /* 0x0000000f131a7235 */ /* 0x000fe2000000001a */
[----:B------:R-:W-:Y:S01]  /*3700*/  LOP3.LUT R55, R55, 0x64006400, RZ, 0xfc, !PT ;  /* 0x6400640037377812 */ /* 0x000fe200078efcff */
[----:B------:R-:W-:Y:S01]  /*3710*/  HADD2 R25, R25, -1040, -1040 ;  /* 0xe410e41019197430 */ /* 0x000fe20000000000 */
[----:B------:R-:W-:Y:S01]  /*3720*/  LOP3.LUT R18, R18, 0x64006400, RZ, 0xfc, !PT ;  /* 0x6400640012127812 */ /* 0x000fe200078efcff */
[----:B------:R-:W-:Y:S01]  /*3730*/  HADD2 R17, R17, -1040, -1040 ;  /* 0xe410e41011117430 */ /* 0x000fe20000000000 */
[----:B------:R-:W-:Y:S01]  /*3740*/  SHF.R.U32.HI R8, RZ, 0xa, R8 ;  /* 0x0000000aff087819 */ /* 0x000fe20000011608 */
[-C--:B------:R-:W-:Y:S01]  /*3750*/  HFMA2 R57, R12, R15.reuse, R57 ;  /* 0x0000000f0c397231 */ /* 0x080fe20000000039 */
[----:B------:R-:W-:Y:S01]  /*3760*/  SHF.R.U32.HI R9, RZ, 0xa, R9 ;  /* 0x0000000aff097819 */ /* 0x000fe20000011609 */
[----:B------:R-:W-:Y:S01]  /*3770*/  HFMA2 R20, R13, R15, R20 ;  /* 0x0000000f0d147231 */ /* 0x000fe20000000014 */
[----:B------:R-:W-:Y:S01]  /*3780*/  SHF.R.U32.HI R10, RZ, 0xa, R10 ;  /* 0x0000000aff0a7819 */ /* 0x000fe2000001160a */
[----:B------:R-:W-:Y:S01]  /*3790*/  HADD2 R12, R55, -1040, -1040 ;  /* 0xe410e410370c7430 */ /* 0x000fe20000000000 */
[----:B------:R-:W-:Y:S01]  /*37a0*/  LOP3.LUT R8, R8, 0x1f001f, RZ, 0xc0, !PT ;  /* 0x001f001f08087812 */ /* 0x000fe200078ec0ff */
[----:B------:R-:W-:Y:S01]  /*37b0*/  HADD2 R13, R18, -1040, -1040 ;  /* 0xe410e410120d7430 */ /* 0x000fe20000000000 */
[-C--:B0-----:R-:W-:Y:S01]  /*37c0*/  HFMA2.MMA R56, R25, R4.reuse, R56 ;  /* 0x0000000419387235 */ /* 0x081fe20000000038 */
[----:B------:R-:W-:Y:S01]  /*37d0*/  LOP3.LUT R9, R9, 0x1f001f, RZ, 0xc0, !PT ;  /* 0x001f001f09097812 */ /* 0x000fe200078ec0ff */
[----:B------:R-:W-:Y:S01]  /*37e0*/  HFMA2.MMA R26, R17, R4, R26 ;  /* 0x00000004111a7235 */ /* 0x000fe2000000001a */
[----:B------:R-:W-:Y:S01]  /*37f0*/  LOP3.LUT R10, R10, 0x1f001f, RZ, 0xc0, !PT ;  /* 0x001f001f0a0a7812 */ /* 0x000fe200078ec0ff */
[-C--:B------:R-:W-:Y:S01]  /*3800*/  HFMA2 R57, R12, R4.reuse, R57 ;  /* 0x000000040c397231 */ /* 0x080fe20000000039 */
[----:B------:R-:W-:Y:S01]  /*3810*/  LOP3.LUT R8, R8, 0x64006400, RZ, 0xfc, !PT ;  /* 0x6400640008087812 */ /* 0x000fe200078efcff */
[----:B------:R-:W-:Y:S01]  /*3820*/  HFMA2 R20, R13, R4, R20 ;  /* 0x000000040d147231 */ /* 0x000fe20000000014 */
[----:B------:R-:W-:Y:S01]  /*3830*/  LOP3.LUT R9, R9, 0x64006400, RZ, 0xfc, !PT ;  /* 0x6400640009097812 */ /* 0x000fe200078efcff */
[-C--:B------:R-:W-:Y:S01]  /*3840*/  HFMA2.MMA R56, R43, R5.reuse, R56 ;  /* 0x000000052b387235 */ /* 0x080fe20000000038 */
[----:B------:R-:W-:Y:S01]  /*3850*/  LOP3.LUT R10, R10, 0x64006400, RZ, 0xfc, !PT ;  /* 0x640064000a0a7812 */ /* 0x000fe200078efcff */
[-C--:B------:R-:W-:Y:S01]  /*3860*/  HFMA2 R57, R44, R5.reuse, R57 ;  /* 0x000000052c397231 */ /* 0x080fe20000000039 */
[----:B------:R-:W-:Y:S01]  /*3870*/  HFMA2.MMA R26, R45, R5, R26 ;  /* 0x000000052d1a7235 */ /* 0x000fe2000000001a */
[----:B------:R-:W-:Y:S01]  /*3880*/  HFMA2 R20, R46, R5, R20 ;  /* 0x000000052e147231 */ /* 0x000fe20000000014 */
[----:B------:R-:W-:Y:S01]  /*3890*/  SHF.R.U32.HI R11, RZ, 0xa, R11 ;  /* 0x0000000aff0b7819 */ /* 0x000fe2000001160b */
[----:B------:R-:W-:-:S02]  /*38a0*/  HADD2 R5, R8, -1040, -1040 ;  /* 0xe410e41008057430 */ /* 0x000fc40000000000 */
[----:B------:R-:W-:Y:S01]  /*38b0*/  HADD2 R4, R9, -1040, -1040 ;  /* 0xe410e41009047430 */ /* 0x000fe20000000000 */
[----:B------:R-:W-:Y:S01]  /*38c0*/  LOP3.LUT R11, R11, 0x1f001f, RZ, 0xc0, !PT ;  /* 0x001f001f0b0b7812 */ /* 0x000fe200078ec0ff */
[----:B------:R-:W-:Y:S02]  /*38d0*/  HADD2 R9, R10, -1040, -1040 ;  /* 0xe410e4100a097430 */ /* 0x000fe40000000000 */
[-C--:B------:R-:W-:Y:S01]  /*38e0*/  HFMA2.MMA R56, R5, R6.reuse, R56 ;  /* 0x0000000605387235 */ /* 0x080fe20000000038 */
[----:B------:R-:W-:Y:S01]  /*38f0*/  LOP3.LUT R11, R11, 0x64006400, RZ, 0xfc, !PT ;  /* 0x640064000b0b7812 */ /* 0x000fe200078efcff */
[----:B------:R-:W-:Y:S02]  /*3900*/  HFMA2 R57, R4, R6, R57 ;  /* 0x0000000604397231 */ /* 0x000fe40000000039 */
[----:B------:R-:W-:Y:S01]  /*3910*/  HFMA2.MMA R26, R9, R6, R26 ;  /* 0x00000006091a7235 */ /* 0x000fe2000000001a */
[----:B------:R-:W-:Y:S01]  /*3920*/  HADD2 R5, R34, -1040, -1040 ;  /* 0xe410e41022057430 */ /* 0x000fe20000000000 */
[----:B------:R-:W-:Y:S01]  /*3930*/  HFMA2.MMA R56, R37, R7, R56 ;  /* 0x0000000725387235 */ /* 0x000fe20000000038 */
[----:B------:R-:W-:-:S02]  /*3940*/  HADD2 R11, R11, -1040, -1040 ;  /* 0xe410e4100b0b7430 */ /* 0x000fc40000000000 */
[-C--:B------:R-:W-:Y:S01]  /*3950*/  HFMA2 R57, R36, R7.reuse, R57 ;  /* 0x0000000724397231 */ /* 0x080fe20000000039 */
[----:B------:R-:W-:Y:S01]  /*3960*/  HFMA2.MMA R26, R35, R7, R26 ;  /* 0x00000007231a7235 */ /* 0x000fe2000000001a */
[----:B------:R-:W-:Y:S02]  /*3970*/  HFMA2 R20, R11, R6, R20 ;  /* 0x000000060b147231 */ /* 0x000fe40000000014 */
[----:B------:R-:W-:Y:S02]  /*3980*/  HADD2 R57, R57.H0_H0, R57.H1_H1 ;  /* 0x3000003939397230 */ /* 0x000fe40000000800 */
[----:B------:R-:W-:Y:S02]  /*3990*/  HFMA2 R20, R5, R7, R20 ;  /* 0x0000000705147231 */ /* 0x000fe40000000014 */
[----:B------:R-:W-:Y:S02]  /*39a0*/  HADD2 R56, R56.H0_H0, R56.H1_H1 ;  /* 0x3000003838387230 */ /* 0x000fe40000000800 */
[----:B------:R-:W-:-:S02]  /*39b0*/  HADD2 R13, R20.H0_H0, R20.H1_H1 ;  /* 0x30000014140d7230 */ /* 0x000fc40000000800 */
[----:B------:R-:W-:Y:S01]  /*39c0*/  HADD2 R26, R26.H0_H0, R26.H1_H1 ;  /* 0x3000001a1a1a7230 */ /* 0x000fe20000000800 */
[----:B------:R-:W-:-:S04]  /*39d0*/  PRMT R56, R56, 0x5410, R57 ;  /* 0x0000541038387816 */ /* 0x000fc80000000039 */
[----:B------:R-:W-:Y:S02]  /*39e0*/  PRMT R26, R26, 0x5410, R13 ;  /* 0x000054101a1a7816 */ /* 0x000fe4000000000d */
[----:B------:R-:W-:-:S03]  /*39f0*/  HFMA2.MMA R32, R56, R28, R32 ;  /* 0x0000001c38207235 */ /* 0x000fc60000000020 */
[----:B------:R-:W-:Y:S02]  /*3a00*/  HFMA2 R31, R26, R0, R31 ;  /* 0x000000001a1f7231 */ /* 0x000fe4000000001f */
.L_x_2946:
[C---:B------:R-:W-:Y:S01]  /*3a10*/  ISETP.GE.AND P0, PT, R38.reuse, c[0x0][0x1b0], PT ;  /* 0x00006c0026007a0c */ /* 0x040fe20003f06270 */
[----:B------:R-:W-:Y:S01]  /*3a20*/  UIADD3 UR4, UR4, 0x40, URZ ;  /* 0x0000004004047890 */ /* 0x000fe2000fffe03f */
[----:B------:R-:W-:Y:S01]  /*3a30*/  ISETP.LT.AND P1, PT, R38, R29, PT ;  /* 0x0000001d2600720c */ /* 0x000fe20003f21270 */
[----:B------:R-:W-:Y:S02]  /*3a40*/  IMAD.MOV.U32 R5, RZ, RZ, R2 ;  /* 0x000000ffff057224 */ /* 0x000fe400078e0002 */
[----:B------:R-:W-:-:S10]  /*3a50*/  IMAD.MOV.U32 R6, RZ, RZ, R3 ;  /* 0x000000ffff067224 */ /* 0x000fd400078e0003 */
[----:B------:R-:W-:Y:S05]  /*3a60*/  @!P0 BRA P1, `(.L_x_2947) ;  /* 0xffffe97000008947 */ /* 0x000fea000083ffff */
.L_x_2945:
[----:B------:R-:W-:Y:S05]  /*3a70*/  @P2 EXIT ;  /* 0x000000000000294d */ /* 0x000fea0003800000 */
[----:B------:R-:W0:Y:S04]  /*3a80*/  S2R R0, SR_CTAID.X ;  /* 0x0000000000007919 */ /* 0x000e280000002500 */
[----:B------:R-:W0:Y:S04]  /*3a90*/  S2R R3, SR_TID.X ;  /* 0x0000000000037919 */ /* 0x000e280000002100 */
[----:B------:R-:W1:Y:S01]  /*3aa0*/  S2R R5, SR_CTAID.Y ;  /* 0x0000000000057919 */ /* 0x000e620000002600 */
[----:B0-----:R-:W-:Y:S02]  /*3ab0*/  IMAD R0, R0, 0x40, R3 ;  /* 0x0000004000007824 */ /* 0x001fe400078e0203 */
[----:B------:R-:W-:-:S02]  /*3ac0*/  IMAD.MOV.U32 R3, RZ, RZ, 0x2 ;  /* 0x00000002ff037424 */ /* 0x000fc400078e00ff */
[----:B------:R-:W-:-:S04]  /*3ad0*/  IMAD.SHL.U32 R0, R0, 0x4, RZ ;  /* 0x0000000400007824 */ /* 0x000fc800078e00ff */
[----:B-1----:R-:W-:-:S04]  /*3ae0*/  IMAD R2, R5, c[0x0][0x18c], R0 ;  /* 0x0000630005027a24 */ /* 0x002fc800078e0200 */
[----:B------:R-:W-:-:S05]  /*3af0*/  IMAD.WIDE R2, R3, R2, c[0x0][0x180] ;  /* 0x0000600003027625 */ /* 0x000fca00078e0202 */
[----:B------:R-:W2:Y:S01]  /*3b00*/  ATOM.E.ADD.F16x2.RN.STRONG.GPU P0, RZ, [R2.64], R32 ;  /* 0x0000002002ff798a */ /* 0x000ea2000810e9c6 */
[----:B------:R-:W-:Y:S01]  /*3b10*/  BSSY B0, `(.L_x_2948) ;  /* 0x000000e000007945 */ /* 0x000fe20003800000 */
[----:B--2---:R-:W-:Y:S05]  /*3b20*/  @P0 BRA `(.L_x_2949) ;  /* 0x000000c000000947 */ /* 0x004fea0003800000 */
[----:B------:R-:W0:Y:S02]  /*3b30*/  QSPC.E.S P0, RZ, [R2] ;  /* 0x0000000002ff73aa */ /* 0x000e240000000500 */
[----:B0-----:R-:W-:Y:S05]  /*3b40*/  @!P0 BRA `(.L_x_2950) ;  /* 0x0000007000008947 */ /* 0x001fea0003800000 */
[----:B------:R-:W-:-:S05]  /*3b50*/  LOP3.LUT R0, R2, 0xffffff, RZ, 0xc0, !PT ;  /* 0x00ffffff02007812 */ /* 0x000fca00078ec0ff */
.L_x_2951:
[----:B------:R-:W0:Y:S02]  /*3b60*/  LDS R4, [R0] ;  /* 0x0000000000047984 */ /* 0x000e240000000800 */
[----:B0-----:R-:W-:-:S06]  /*3b70*/  HADD2 R5, R4, R32 ;  /* 0x0000002004057230 */ /* 0x001fcc0000000000 */
[----:B------:R-:W0:Y:S02]  /*3b80*/  ATOMS.CAST.SPIN R5, [R0], R4, R5 ;  /* 0x000000040005738d */ /* 0x000e240001800005 */
[----:B0-----:R-:W-:-:S13]  /*3b90*/  ISETP.EQ.U32.AND P0, PT, R5, 0x1, PT ;  /* 0x000000010500780c */ /* 0x001fda0003f02070 */
[----:B------:R-:W-:Y:S05]  /*3ba0*/  @!P0 BRA `(.L_x_2951) ;  /* 0xffffffb000008947 */ /* 0x000fea000383ffff */
[----:B------:R-:W-:Y:S05]  /*3bb0*/  BRA `(.L_x_2949) ;  /* 0x0000003000007947 */ /* 0x000fea0003800000 */
.L_x_2950:
[----:B------:R-:W2:Y:S02]  /*3bc0*/  LD.E R0, [R2.64] ;  /* 0x0000000602007980 */ /* 0x000ea4000c101900 */
[----:B--2---:R-:W-:-:S05]  /*3bd0*/  IMAD.IADD R5, R32, 0x1, R0 ;  /* 0x0000000120057824 */ /* 0x004fca00078e0200 */
[----:B------:R0:W-:Y:S02]  /*3be0*/  ST.E [R2.64], R5 ;  /* 0x0000000502007985 */ /* 0x0001e4000c101906 */
.L_x_2949:
[----:B------:R-:W-:Y:S05]  /*3bf0*/  BSYNC B0 ;  /* 0x0000000000007941 */ /* 0x000fea0003800000 */
.L_x_2948:
[----:B------:R-:W2:Y:S02]  /*3c00*/  ATOM.E.ADD.F16x2.RN.STRONG.GPU P0, RZ, [R2.64+0x4], R31 ;  /* 0x0000041f02ff798a */ /* 0x000ea4000810e9c6 */
[----:B--2---:R-:W-:Y:S05]  /*3c10*/  @P0 EXIT ;  /* 0x000000000000094d */ /* 0x004fea0003800000 */
[----:B------:R-:W1:Y:S02]  /*3c20*/  QSPC.E.S P0, RZ, [R2+0x4] ;  /* 0x0000040002ff73aa */ /* 0x000e640000000500 */
[----:B-1----:R-:W-:Y:S05]  /*3c30*/  @!P0 BRA `(.L_x_2952) ;  /* 0x0000008000008947 */ /* 0x002fea0003800000 */
[----:B0-----:R-:W-:-:S04]  /*3c40*/  IADD3 R2, R2, 0x4, RZ ;  /* 0x0000000402027810 */ /* 0x001fc80007ffe0ff */
[----:B------:R-:W-:-:S05]  /*3c50*/  LOP3.LUT R2, R2, 0xffffff, RZ, 0xc0, !PT ;  /* 0x00ffffff02027812 */ /* 0x000fca00078ec0ff */
.L_x_2953:
[----:B------:R-:W0:Y:S02]  /*3c60*/  LDS R4, [R2] ;  /* 0x0000000002047984 */ /* 0x000e240000000800 */
[----:B0-----:R-:W-:-:S10]  /*3c70*/  HFMA2.MMA R5, R4, 1, 1, R31 ;  /* 0x3c003c0004057835 */ /* 0x001fd4000000001f */
[----:B------:R-:W0:Y:S02]  /*3c80*/  ATOMS.CAST.SPIN R5, [R2], R4, R5 ;  /* 0x000000040205738d */ /* 0x000e240001800005 */
[----:B0-----:R-:W-:-:S13]  /*3c90*/  ISETP.EQ.U32.AND P0, PT, R5, 0x1, PT ;  /* 0x000000010500780c */ /* 0x001fda0003f02070 */
[----:B------:R-:W-:Y:S05]  /*3ca0*/  @!P0 BRA `(.L_x_2953) ;  /* 0xffffffb000008947 */ /* 0x000fea000383ffff */
[----:B------:R-:W-:Y:S05]  /*3cb0*/  EXIT ;  /* 0x000000000000794d */ /* 0x000fea0003800000 */
.L_x_2952:
[----:B------:R-:W2:Y:S02]  /*3cc0*/  LD.E R0, [R2.64+0x4] ;  /* 0x0000040602007980 */ /* 0x000ea4000c101900 */
[----:B0-2---:R-:W-:-:S05]  /*3cd0*/  IMAD.IADD R5, R31, 0x1, R0 ;  /* 0x000000011f057824 */ /* 0x005fca00078e0200 */
[----:B------:R-:W-:Y:S01]  /*3ce0*/  ST.E [R2.64+0x4], R5 ;  /* 0x0000040502007985 */ /* 0x000fe2000c101906 */
[----:B------:R-:W-:Y:S05]  /*3cf0*/  EXIT ;  /* 0x000000000000794d */ /* 0x000fea0003800000 */
.L_x_2954:
        /* <DEDUP_REMOVED lines=16> */
.L_x_3321:


//--------------------- .text._Z23gemm_half_q_half_kernelILi1ELi16ELb1ELb0ELi64EEvPK6__halfPKjS4_S2_PS0_iiiiPKtS7_iiiiiibS2_i --------------------------
	.section	.text._Z23gemm_half_q_half_kernelILi1ELi16ELb1ELb0ELi64EEvPK6__halfPKjS4_S2_PS0_iiiiPKtS7_iiiiiibS2_i,"ax",@progbits
	.sectioninfo	@"SHI_REGISTERS=70"
	.align	128
        .global         _Z23gemm_half_q_half_kernelILi1ELi16ELb1ELb0ELi64EEvPK6__halfPKjS4_S2_PS0_iiiiPKtS7_iiiiiibS2_i
        .type           _Z23gemm_half_q_half_kernelILi1ELi16ELb1ELb0ELi64EEvPK6__halfPKjS4_S2_PS0_iiiiPKtS7_iiiiiibS2_i,@function
        .size           _Z23gemm_half_q_half_kernelILi1ELi16ELb1ELb0ELi64EEvPK6__halfPKjS4_S2_PS0_iiiiPKtS7_iiiiiibS2_i,(.L_x_3322 - _Z23gemm_half_q_half_kernelILi1ELi16ELb1ELb0ELi64EEvPK6__halfPKjS4_S2_PS0_iiiiPKtS7_iiiiiibS2_i)
        .other          _Z23gemm_half_q_half_kernelILi1ELi16ELb1ELb0ELi64EEvPK6__halfPKjS4_S2_PS0_iiiiPKtS7_iiiiiibS2_i,@"STO_CUDA_ENTRY STV_DEFAULT"
_Z23gemm_half_q_half_kernelILi1ELi16ELb1ELb0ELi64EEvPK6__halfPKjS4_S2_PS0_iiiiPKtS7_iiiiiibS2_i:
.text._Z23gemm_half_q_half_kernelILi1ELi16ELb1ELb0ELi64EEvPK6__halfPKjS4_S2_PS0_iiiiPKtS7_iiiiiibS2_i:
        /* <DEDUP_REMOVED lines=32> */
[----:B------:R-:W-:-:S05]  /*0200*/  @!P0 IADD3 R9, P4, R9, R6, RZ ;  /* 0x0000000609098210 */ /* 0x000fca0007f9e0ff */
[----:B------:R-:W-:Y:S01]  /*0210*/  @!P0 IMAD.X R10, R10, 0x1, R7, P4 ;  /* 0x000000010a0a8824 */ /* 0x000fe200020e0607 */
[----:B------:R-:W-:-:S04]  /*0220*/  @!P0 LEA R8, P4, R9, c[0x0][0x160], 0x1 ;  /* 0x0000580009088a11 */ /* 0x000fc800078808ff */
[----:B------:R-:W-:-:S06]  /*0230*/  @!P0 LEA.HI.X R9, R9, c[0x0][0x164], R10, 0x1, P4 ;  /* 0x0000590009098a11 */ /* 0x000fcc00020f0c0a */
[----:B------:R-:W3:Y:S01]  /*0240*/  @!P0 LDG.E.U16.CONSTANT R9, [R8.64] ;  /* 0x0000000608098981 */ /* 0x000ee2000c1e9500 */
[----:B--2---:R-:W-:-:S05]  /*0250*/  @P0 IADD3 R12, P3, R6, R5, RZ ;  /* 0x00000005060c0210 */ /* 0x004fca0007f7e0ff */
[----:B------:R-:W-:Y:S01]  /*0260*/  @P0 IMAD.X R7, RZ, RZ, R7, P3 ;  /* 0x000000ffff070224 */ /* 0x000fe200018e0607 */
[----:B------:R-:W-:-:S04]  /*0270*/  @P0 LEA R6, P3, R12, c[0x0][0x160], 0x1 ;  /* 0x000058000c060a11 */ /* 0x000fc800078608ff */
[----:B------:R-:W-:-:S06]  /*0280*/  @P0 LEA.HI.X R7, R12, c[0x0][0x164], R7, 0x1, P3 ;  /* 0x000059000c070a11 */ /* 0x000fcc00018f0c07 */
[----:B------:R-:W2:Y:S01]  /*0290*/  @P0 LDG.E.U16.CONSTANT R7, [R6.64] ;  /* 0x0000000606070981 */ /* 0x000ea2000c1e9500 */
[----:B------:R-:W-:-:S05]  /*02a0*/  IMAD.SHL.U32 R4, R11, 0x2, RZ ;  /* 0x000000020b047824 */ /* 0x000fca00078e00ff */
[----:B--2---:R0:W-:Y:S04]  /*02b0*/  @P0 STS.U16 [R4], R7 ;  /* 0x0000000704000388 */ /* 0x0041e80000000400 */
[----:B---3--:R0:W-:Y:S02]  /*02c0*/  @!P0 STS.U16 [R4], R9 ;  /* 0x0000000904008388 */ /* 0x0081e40000000400 */
.L_x_2956:
[----:B------:R-:W-:Y:S05]  /*02d0*/  BSYNC B0 ;  /* 0x0000000000007941 */ /* 0x000fea0003800000 */
.L_x_2955:
[----:B------:R-:W-:Y:S05]  /*02e0*/  @P2 EXIT ;  /* 0x000000000000294d */ /* 0x000fea0003800000 */
[C---:B------:R-:W-:Y:S01]  /*02f0*/  ISETP.GT.AND P4, PT, R20.reuse, c[0x0][0x1a8], PT ;  /* 0x00006a0014007a0c */ /* 0x040fe20003f84270 */
[----:B------:R-:W1:Y:S01]  /*0300*/  LDC.S8 R14, c[0x0][0x1c0] ;  /* 0x00007000ff0e7b82 */ /* 0x000e620000000200 */
[C---:B------:R-:W-:Y:S02]  /*0310*/  ISETP.GT.AND P6, PT, R20.reuse, c[0x0][0x1ac], PT ;  /* 0x00006b0014007a0c */ /* 0x040fe40003fc4270 */
[C---:B------:R-:W-:Y:S02]  /*0320*/  ISETP.GT.AND P5, PT, R20.reuse, c[0x0][0x1b0], PT ;  /* 0x00006c0014007a0c */ /* 0x040fe40003fa4270 */
[----:B------:R-:W-:-:S02]  /*0330*/  IMNMX R6, R20, c[0x0][0x1a8], PT ;  /* 0x00006a0014067a17 */ /* 0x000fc40003800200 */
[C---:B------:R-:W-:Y:S02]  /*0340*/  ISETP.GT.AND P2, PT, R20.reuse, c[0x0][0x1b4], PT ;  /* 0x00006d0014007a0c */ /* 0x040fe40003f44270 */
[----:B0-----:R-:W-:Y:S02]  /*0350*/  SHF.R.S32.HI R9, RZ, 0x1f, R6 ;  /* 0x0000001fff097819 */ /* 0x001fe40000011406 */
[C---:B------:R-:W-:Y:S02]  /*0360*/  ISETP.GT.AND P3, PT, R20.reuse, c[0x0][0x1b8], PT ;  /* 0x00006e0014007a0c */ /* 0x040fe40003f64270 */
[C---:B------:R-:W-:Y:S02]  /*0370*/  @P4 IMNMX R4, R20.reuse, c[0x0][0x1ac], PT ;  /* 0x00006b0014044a17 */ /* 0x040fe40003800200 */
[----:B------:R-:W-:Y:S02]  /*0380*/  @P6 IMNMX R7, R20, c[0x0][0x1b0], PT ;  /* 0x00006c0014076a17 */ /* 0x000fe40003800200 */
[----:B------:R-:W-:-:S02]  /*0390*/  @P4 IADD3 R4, R4, -c[0x0][0x1a8], RZ ;  /* 0x80006a0004044a10 */ /* 0x000fc40007ffe0ff */
[----:B------:R-:W-:Y:S02]  /*03a0*/  LEA.HI R13, R9, R6, RZ, 0x5 ;  /* 0x00000006090d7211 */ /* 0x000fe400078f28ff */
[----:B------:R-:W-:Y:S02]  /*03b0*/  @P4 SHF.R.S32.HI R5, RZ, 0x1f, R4 ;  /* 0x0000001fff054819 */ /* 0x000fe40000011404 */
[----:B------:R-:W-:Y:S02]  /*03c0*/  @P6 IADD3 R7, R7, -c[0x0][0x1ac], RZ ;  /* 0x80006b0007076a10 */ /* 0x000fe40007ffe0ff */
[----:B------:R-:W-:Y:S02]  /*03d0*/  @P4 LEA.HI R6, R5, R4, RZ, 0x5 ;  /* 0x0000000405064211 */ /* 0x000fe400078f28ff */
[----:B------:R-:W-:Y:S02]  /*03e0*/  @P5 IMNMX R5, R20, c[0x0][0x1b4], PT ;  /* 0x00006d0014055a17 */ /* 0x000fe40003800200 */
[----:B------:R-:W-:-:S02]  /*03f0*/  @P6 SHF.R.S32.HI R4, RZ, 0x1f, R7 ;  /* 0x0000001fff046819 */ /* 0x000fc40000011407 */
[----:B------:R-:W-:Y:S02]  /*0400*/  @P5 IADD3 R5, R5, -c[0x0][0x1b0], RZ ;  /* 0x80006c0005055a10 */ /* 0x000fe40007ffe0ff */
[----:B------:R-:W-:Y:S02]  /*0410*/  @P2 IMNMX R8, R20, c[0x0][0x1b8], PT ;  /* 0x00006e0014082a17 */ /* 0x000fe40003800200 */
[----:B------:R-:W-:Y:S02]  /*0420*/  @P6 LEA.HI R7, R4, R7, RZ, 0x5 ;  /* 0x0000000704076211 */ /* 0x000fe400078f28ff */
[----:B------:R-:W-:Y:S02]  /*0430*/  @P5 SHF.R.S32.HI R4, RZ, 0x1f, R5 ;  /* 0x0000001fff045819 */ /* 0x000fe40000011405 */
[----:B------:R-:W-:Y:S02]  /*0440*/  @P3 IMNMX R10, R20, c[0x0][0x1bc], PT ;  /* 0x00006f00140a3a17 */ /* 0x000fe40003800200 */
[----:B------:R-:W-:-:S02]  /*0450*/  @P2 IADD3 R9, R8, -c[0x0][0x1b4], RZ ;  /* 0x80006d0008092a10 */ /* 0x000fc40007ffe0ff */
[----:B------:R-:W-:Y:S02]  /*0460*/  @P5 LEA.HI R8, R4, R5, RZ, 0x5 ;  /* 0x0000000504085211 */ /* 0x000fe400078f28ff */
[----:B-1----:R-:W-:Y:S01]  /*0470*/  ISETP.NE.AND P0, PT, R14, RZ, PT ;  /* 0x000000ff0e00720c */ /* 0x002fe20003f05270 */
[----:B------:R-:W-:Y:S01]  /*0480*/  CS2R R4, SRZ ;  /* 0x0000000000047805 */ /* 0x000fe2000001ff00 */
[----:B------:R-:W-:Y:S02]  /*0490*/  @P3 IADD3 R11, R10, -c[0x0][0x1b8], RZ ;  /* 0x80006e000a0b3a10 */ /* 0x000fe40007ffe0ff */
[----:B------:R-:W-:Y:S02]  /*04a0*/  @P2 SHF.R.S32.HI R10, RZ, 0x1f, R9 ;  /* 0x0000001fff0a2819 */ /* 0x000fe40000011409 */
[----:B------:R-:W-:Y:S02]  /*04b0*/  @P5 SHF.R.S32.HI R8, RZ, 0x5, R8 ;  /* 0x00000005ff085819 */ /* 0x000fe40000011408 */
[----:B------:R-:W-:-:S02]  /*04c0*/  ISETP.NE.OR P0, PT, R3, RZ, !P0 ;  /* 0x000000ff0300720c */ /* 0x000fc40004705670 */
[----:B------:R-:W-:Y:S02]  /*04d0*/  @P3 SHF.R.S32.HI R12, RZ, 0x1f, R11 ;  /* 0x0000001fff0c3819 */ /* 0x000fe4000001140b */
[----:B------:R-:W-:Y:S02]  /*04e0*/  @P4 SHF.R.S32.HI R6, RZ, 0x5, R6 ;  /* 0x00000005ff064819 */ /* 0x000fe40000011406 */
[----:B------:R-:W-:Y:S01]  /*04f0*/  @P2 LEA.HI R10, R10, R9, RZ, 0x5 ;  /* 0x000000090a0a2211 */ /* 0x000fe200078f28ff */
[----:B------:R-:W-:Y:S01]  /*0500*/  IMAD.MOV.U32 R9, RZ, RZ, RZ ;  /* 0x000000ffff097224 */ /* 0x000fe200078e00ff */
[----:B------:R-:W-:Y:S01]  /*0510*/  ISETP.GE.OR P0, PT, R31, c[0x0][0x188], P0 ;  /* 0x000062001f007a0c */ /* 0x000fe20000706670 */
[----:B------:R-:W-:Y:S01]  /*0520*/  @P5 IMAD.SHL.U32 R9, R8, 0x4, RZ ;  /* 0x0000000408095824 */ /* 0x000fe200078e00ff */
[----:B------:R-:W-:Y:S01]  /*0530*/  @P3 LEA.HI R12, R12, R11, RZ, 0x5 ;  /* 0x0000000b0c0c3211 */ /* 0x000fe200078f28ff */
[----:B------:R-:W-:Y:S01]  /*0540*/  @P4 IMAD R5, R6, 0x6, RZ ;  /* 0x0000000606054824 */ /* 0x000fe200078e02ff */
[----:B------:R-:W-:-:S02]  /*0550*/  @P6 SHF.R.S32.HI R7, RZ, 0x5, R7 ;  /* 0x00000005ff076819 */ /* 0x000fc40000011407 */
[----:B------:R-:W-:Y:S02]  /*0560*/  SHF.R.S32.HI R8, RZ, 0x5, R13 ;  /* 0x00000005ff087819 */ /* 0x000fe4000001140d */
[----:B------:R-:W-:Y:S01]  /*0570*/  @P2 SHF.R.S32.HI R10, RZ, 0x5, R10 ;  /* 0x00000005ff0a2819 */ /* 0x000fe2000001140a */
[----:B------:R-:W-:Y:S01]  /*0580*/  @P6 IMAD R4, R7, 0x5, RZ ;  /* 0x0000000507046824 */ /* 0x000fe200078e02ff */
[----:B------:R-:W-:Y:S01]  /*0590*/  @P3 SHF.R.S32.HI R12, RZ, 0x5, R12 ;  /* 0x00000005ff0c3819 */ /* 0x000fe2000001140c */
[----:B------:R-:W-:Y:S01]  /*05a0*/  IMAD R5, R8, 0x8, R5 ;  /* 0x0000000808057824 */ /* 0x000fe200078e0205 */
[----:B------:R-:W-:Y:S01]  /*05b0*/  CS2R R6, SRZ ;  /* 0x0000000000067805 */ /* 0x000fe2000001ff00 */
[----:B------:R-:W-:Y:S01]  /*05c0*/  ISETP.GE.AND P4, PT, R20, R30, PT ;  /* 0x0000001e1400720c */ /* 0x000fe20003f86270 */
[----:B------:R-:W-:Y:S01]  /*05d0*/  @P2 IMAD R6, R10, 0x3, RZ ;  /* 0x000000030a062824 */ /* 0x000fe200078e02ff */
[----:B------:R-:W-:Y:S01]  /*05e0*/  SHF.R.S32.HI R22, RZ, 0x1f, R2 ;  /* 0x0000001fff167819 */ /* 0x000fe20000011402 */
[----:B------:R-:W-:Y:S01]  /*05f0*/  @P3 IMAD.SHL.U32 R7, R12, 0x2, RZ ;  /* 0x000000020c073824 */ /* 0x000fe200078e00ff */
[----:B------:R-:W-:Y:S01]  /*0600*/  IADD3 R5, R9, R5, R4 ;  /* 0x0000000509057210 */ /* 0x000fe20007ffe004 */
[----:B------:R-:W-:Y:S01]  /*0610*/  IMAD.MOV.U32 R4, RZ, RZ, 0x2 ;  /* 0x00000002ff047424 */ /* 0x000fe200078e00ff */
[----:B------:R-:W-:Y:S01]  /*0620*/  ISETP.GE.OR P2, PT, R20, c[0x0][0x1b0], P4 ;  /* 0x00006c0014007a0c */ /* 0x000fe20002746670 */
[----:B------:R-:W-:Y:S01]  /*0630*/  @!P0 IMAD R9, R31, c[0x0][0x18c], R2 ;  /* 0x000063001f098a24 */ /* 0x000fe200078e0202 */
[----:B------:R-:W-:Y:S01]  /*0640*/  IADD3 R5, R7, R5, R6 ;  /* 0x0000000507057210 */ /* 0x000fe20007ffe006 */
[----:B------:R-:W-:-:S02]  /*0650*/  IMAD.SHL.U32 R7, R3, 0x80, RZ ;  /* 0x0000008003077824 */ /* 0x000fc400078e00ff */
[----:B------:R-:W-:-:S04]  /*0660*/  @!P0 IMAD.WIDE R8, R9, R4, c[0x0][0x180] ;  /* 0x0000600009088625 */ /* 0x000fc800078e0204 */
[----:B------:R-:W-:Y:S01]  /*0670*/  IMAD R21, R5, c[0x0][0x18c], RZ ;  /* 0x0000630005157a24 */ /* 0x000fe200078e02ff */
[----:B------:R0:W-:Y:S01]  /*0680*/  @!P0 STG.E.64 [R8.64], RZ ;  /* 0x000000ff08008986 */ /* 0x0001e2000c101b06 */
[----:B------:R-:W-:-:S03]  /*0690*/  IMAD.WIDE R6, R7, R4, c[0x0][0x198] ;  /* 0x0000660007067625 */ /* 0x000fc600078e0204 */
[----:B------:R-:W-:Y:S01]  /*06a0*/  BAR.SYNC.DEFER_BLOCKING 0x0 ;  /* 0x0000000000007b1d */ /* 0x000fe20000010000 */
[----:B------:R-:W-:-:S05]  /*06b0*/  IADD3 R5, P3, R2, R21, RZ ;  /* 0x0000001502057210 */ /* 0x000fca0007f7e0ff */
        /* <DEDUP_REMOVED lines=8> */
[----:B------:R-:W-:Y:S02]  /*0740*/  SHF.R.S32.HI R14, RZ, 0x3, R9 ;  /* 0x00000003ff0e7819 */ /* 0x000fe40000011409 */
.L_x_2958:
        /* <DEDUP_REMOVED lines=43> */
.L_x_2957:
[----:B0-----:R-:W-:Y:S02]  /*0a00*/  LEA.HI.X.SX32 R22, R21, R22, 0x1, P3 ;  /* 0x0000001615167211 */ /* 0x001fe400018f0eff */
[----:B------:R-:W-:Y:S02]  /*0a10*/  PRMT R34, RZ, 0x5410, RZ ;  /* 0x00005410ff227816 */ /* 0x000fe400000000ff */
[----:B------:R-:W-:Y:S01]  /*0a20*/  PRMT R33, RZ, 0x5410, RZ ;  /* 0x00005410ff217816 */ /* 0x000fe200000000ff */
[----:B------:R-:W-:Y:S05]  /*0a30*/  @P2 BRA `(.L_x_2959) ;  /* 0x0000174000002947 */ /* 0x000fea0003800000 */
[----:B-1----:R-:W2:Y:S04]  /*0a40*/  LDL.64 R8, [R1] ;  /* 0x0000000001087983 */ /* 0x002ea80000100a00 */
[----:B------:R-:W3:Y:S01]  /*0a50*/  LDG.E.U16.CONSTANT R3, [R6.64+0x2] ;  /* 0x0000020606037981 */ /* 0x000ee2000c1e9500 */
[----:B------:R-:W-:Y:S01]  /*0a60*/  PRMT R0, R0, 0x9910, RZ ;  /* 0x0000991000007816 */ /* 0x000fe200000000ff */
[----:B------:R-:W-:Y:S01]  /*0a70*/  IMAD.MOV.U32 R32, RZ, RZ, RZ ;  /* 0x000000ffff207224 */ /* 0x000fe200078e00ff */
[----:B------:R-:W-:Y:S01]  /*0a80*/  LEA R4, P0, R5, c[0x0][0x168], 0x2 ;  /* 0x00005a0005047a11 */ /* 0x000fe200078010ff */
[----:B------:R-:W-:Y:S01]  /*0a90*/  UMOV UR4, URZ ;  /* 0x0000003f00047c82 */ /* 0x000fe20008000000 */
[----:B------:R-:W-:-:S02]  /*0aa0*/  ISETP.NE.AND P2, PT, R0, RZ, PT ;  /* 0x000000ff0000720c */ /* 0x000fc40003f45270 */
[----:B------:R-:W-:Y:S02]  /*0ab0*/  LEA.HI.X R5, R5, c[0x0][0x16c], R22, 0x2, P0 ;  /* 0x00005b0005057a11 */ /* 0x000fe400000f1416 */
[----:B------:R-:W-:Y:S02]  /*0ac0*/  PRMT R33, RZ, 0x5410, RZ ;  /* 0x00005410ff217816 */ /* 0x000fe400000000ff */
[----:B------:R-:W-:Y:S02]  /*0ad0*/  PRMT R34, RZ, 0x5410, RZ ;  /* 0x00005410ff227816 */ /* 0x000fe400000000ff */
[----:B--2---:R-:W-:Y:S02]  /*0ae0*/  PRMT R0, R8, 0x7610, R8 ;  /* 0x0000761008007816 */ /* 0x004fe40000000008 */
[----:B------:R-:W-:Y:S01]  /*0af0*/  PRMT R2, R9, 0x7610, R9 ;  /* 0x0000761009027816 */ /* 0x000fe20000000009 */
[----:B---3--:R-:W-:-:S05]  /*0b00*/  IMAD.IADD R35, R20, 0x1, R3 ;  /* 0x0000000114237824 */ /* 0x008fca00078e0203 */
.L_x_2961:
[----:B------:R-:W-:Y:S01]  /*0b10*/  ISETP.NE.AND P0, PT, R20, R35, PT ;  /* 0x000000231400720c */ /* 0x000fe20003f05270 */
[----:B------:R-:W-:Y:S01]  /*0b20*/  IMAD.MOV.U32 R29, RZ, RZ, 0x4 ;  /* 0x00000004ff1d7424 */ /* 0x000fe200078e00ff */
[----:B------:R0:W2:Y:S11]  /*0b30*/  LDG.E.128.CONSTANT R24, [R4.64] ;  /* 0x0000000604187981 */ /* 0x0000b6000c1e9d00 */
[----:B------:R-:W-:Y:S01]  /*0b40*/  @!P0 IADD3 R32, R32, 0x1, RZ ;  /* 0x0000000120208810 */ /* 0x000fe20007ffe0ff */
[----:B------:R-:W-:-:S02]  /*0b50*/  @!P0 IMAD.SHL.U32 R8, R20, 0x2, RZ ;  /* 0x0000000214088824 */ /* 0x000fc400078e00ff */
[----:B------:R-:W-:Y:S02]  /*0b60*/  @!P0 IMAD.MOV.U32 R9, RZ, RZ, 0x2 ;  /* 0x00000002ff098424 */ /* 0x000fe400078e00ff */
[----:B------:R-:W-:Y:S02]  /*0b70*/  @!P0 IMAD R22, R32, 0x8, R1 ;  /* 0x0000000820168824 */ /* 0x000fe400078e0201 */
[----:B------:R-:W-:-:S04]  /*0b80*/  IMAD.WIDE R36, R29, c[0x0][0x18c], R4 ;  /* 0x000063001d247a25 */ /* 0x000fc800078e0204 */
[----:B------:R-:W3:Y:S01]  /*0b90*/  @!P0 LDL.64 R22, [R22] ;  /* 0x0000000016168983 */ /* 0x000ee20000100a00 */
[----:B------:R-:W-:-:S03]  /*0ba0*/  @!P0 IMAD.WIDE R8, R8, R9, c[0x0][0x198] ;  /* 0x0000660008088625 */ /* 0x000fc600078e0209 */
[----:B------:R2:W4:Y:S01]  /*0bb0*/  LDG.E.128.CONSTANT R12, [R36.64] ;  /* 0x00000006240c7981 */ /* 0x000522000c1e9d00 */
[----:B------:R-:W-:-:S03]  /*0bc0*/  IMAD.WIDE R38, R29, c[0x0][0x18c], R36 ;  /* 0x000063001d267a25 */ /* 0x000fc600078e0224 */
[----:B------:R1:W5:Y:S03]  /*0bd0*/  @!P0 LDG.E.U16.CONSTANT R3, [R8.64+0x2] ;  /* 0x0000020608038981 */ /* 0x000366000c1e9500 */
[C---:B------:R-:W-:Y:S01]  /*0be0*/  IMAD.WIDE R40, R29.reuse, c[0x0][0x18c], R38 ;  /* 0x000063001d287a25 */ /* 0x040fe200078e0226 */
[----:B------:R1:W4:Y:S04]  /*0bf0*/  LDG.E.128.CONSTANT R16, [R38.64] ;  /* 0x0000000626107981 */ /* 0x000328000c1e9d00 */
[----:B0-----:R0:W4:Y:S01]  /*0c00*/  LDG.E.128.CONSTANT R4, [R40.64] ;  /* 0x0000000628047981 */ /* 0x001122000c1e9d00 */
[----:B------:R-:W-:-:S05]  /*0c10*/  IMAD.WIDE R42, R29, c[0x0][0x18c], R40 ;  /* 0x000063001d2a7a25 */ /* 0x000fca00078e0228 */
[----:B-1----:R-:W4:Y:S01]  /*0c20*/  LDG.E.128.CONSTANT R8, [R42.64] ;  /* 0x000000062a087981 */ /* 0x002f22000c1e9d00 */
[----:B------:R-:W-:Y:S02]  /*0c30*/  IMAD.MOV.U32 R47, RZ, RZ, 0x2800 ;  /* 0x00002800ff2f7424 */ /* 0x000fe400078e00ff */
[----:B------:R-:W-:Y:S01]  /*0c40*/  IMAD.WIDE R28, R29, c[0x0][0x18c], R42 ;  /* 0x000063001d1c7a25 */ /* 0x000fe200078e022a */
[----:B--2---:R-:W-:Y:S02]  /*0c50*/  SHF.R.U32.HI R36, RZ, 0xf, R27 ;  /* 0x0000000fff247819 */ /* 0x004fe4000001161b */
[----:B------:R-:W-:Y:S02]  /*0c60*/  SHF.R.U32.HI R21, RZ, 0xf, R25 ;  /* 0x0000000fff157819 */ /* 0x000fe40000011619 */
[----:B------:R-:W-:Y:S02]  /*0c70*/  LOP3.LUT R37, R36, 0x10001, RZ, 0xc0, !PT ;  /* 0x0001000124257812 */ /* 0x000fe400078ec0ff */
[----:B------:R-:W-:-:S02]  /*0c80*/  LOP3.LUT R21, R21, 0x10001, RZ, 0xc0, !PT ;  /* 0x0001000115157812 */ /* 0x000fc400078ec0ff */
[----:B---3--:R-:W-:Y:S02]  /*0c90*/  @!P0 PRMT R0, R22, 0x7610, R0 ;  /* 0x0000761016008816 */ /* 0x008fe40000000000 */
[----:B------:R-:W-:Y:S02]  /*0ca0*/  @!P0 PRMT R2, R23, 0x7610, R2 ;  /* 0x0000761017028816 */ /* 0x000fe40000000002 */
[----:B------:R-:W-:Y:S02]  /*0cb0*/  @!P0 PRMT R0, R0, 0x7610, R22 ;  /* 0x0000761000008816 */ /* 0x000fe40000000016 */
[----:B------:R-:W-:Y:S01]  /*0cc0*/  SHF.R.U32.HI R22, RZ, 0xf, R26 ;  /* 0x0000000fff167819 */ /* 0x000fe2000001161a */
[----:B-----5:R-:W-:Y:S01]  /*0cd0*/  @!P0 IMAD.IADD R35, R3, 0x1, R20 ;  /* 0x0000000103238824 */ /* 0x020fe200078e0214 */
[----:B------:R-:W-:Y:S02]  /*0ce0*/  @!P0 PRMT R2, R2, 0x7610, R23 ;  /* 0x0000761002028816 */ /* 0x000fe40000000017 */
[----:B------:R-:W-:-:S02]  /*0cf0*/  SHF.R.U32.HI R3, RZ, 0xf, R24 ;  /* 0x0000000fff037819 */ /* 0x000fc40000011618 */
[----:B----4-:R-:W-:Y:S02]  /*0d00*/  SHF.R.U32.HI R36, RZ, 0xe, R13 ;  /* 0x0000000eff247819 */ /* 0x010fe4000001160d */
[----:B------:R-:W-:Y:S02]  /*0d10*/  LOP3.LUT R23, R22, 0x10001, RZ, 0xc0, !PT ;  /* 0x0001000116177812 */ /* 0x000fe400078ec0ff */
[----:B------:R-:W-:Y:S02]  /*0d20*/  SHF.R.U32.HI R38, RZ, 0xe, R14 ;  /* 0x0000000eff267819 */ /* 0x000fe4000001160e */
[----:B0-----:R-:W-:Y:S02]  /*0d30*/  SHF.R.U32.HI R40, RZ, 0xe, R15 ;  /* 0x0000000eff287819 */ /* 0x001fe4000001160f */
[----:B------:R-:W-:Y:S02]  /*0d40*/  LOP3.LUT R3, R3, 0x10001, RZ, 0xc0, !PT ;  /* 0x0001000103037812 */ /* 0x000fe400078ec0ff */
[----:B------:R-:W-:-:S02]  /*0d50*/  SHF.R.U32.HI R22, RZ, 0xe, R12 ;  /* 0x0000000eff167819 */ /* 0x000fc4000001160c */
[----:B------:R-:W-:Y:S02]  /*0d60*/  LOP3.LUT R36, R21, 0x20002, R36, 0xf8, !PT ;  /* 0x0002000215247812 */ /* 0x000fe400078ef824 */
[----:B------:R-:W-:Y:S02]  /*0d70*/  LOP3.LUT R38, R23, 0x20002, R38, 0xf8, !PT ;  /* 0x0002000217267812 */ /* 0x000fe400078ef826 */
[----:B------:R-:W-:Y:S02]  /*0d80*/  SHF.R.U32.HI R21, RZ, 0xd, R17 ;  /* 0x0000000dff157819 */ /* 0x000fe40000011611 */
[----:B------:R-:W-:Y:S02]  /*0d90*/  SHF.R.U32.HI R23, RZ, 0xd, R18 ;  /* 0x0000000dff177819 */ /* 0x000fe40000011612 */
[----:B------:R-:W-:Y:S02]  /*0da0*/  LOP3.LUT R40, R37, 0x20002, R40, 0xf8, !PT ;  /* 0x0002000225287812 */ /* 0x000fe400078ef828 */
[----:B------:R-:W-:-:S02]  /*0db0*/  LOP3.LUT R22, R3, 0x20002, R22, 0xf8, !PT ;  /* 0x0002000203167812 */ /* 0x000fc400078ef816 */
[----:B------:R-:W-:Y:S02]  /*0dc0*/  SHF.R.U32.HI R37, RZ, 0xd, R19 ;  /* 0x0000000dff257819 */ /* 0x000fe40000011613 */
[----:B------:R-:W-:Y:S02]  /*0dd0*/  SHF.R.U32.HI R3, RZ, 0xd, R16 ;  /* 0x0000000dff037819 */ /* 0x000fe40000011610 */
[----:B------:R-:W-:Y:S02]  /*0de0*/  LOP3.LUT R36, R36, 0x40004, R21, 0xf8, !PT ;  /* 0x0004000424247812 */ /* 0x000fe400078ef815 */
[----:B------:R-:W-:Y:S02]  /*0df0*/  LOP3.LUT R38, R38, 0x40004, R23, 0xf8, !PT ;  /* 0x0004000426267812 */ /* 0x000fe400078ef817 */
[----:B------:R-:W-:Y:S02]  /*0e00*/  SHF.R.U32.HI R21, RZ, 0xc, R5 ;  /* 0x0000000cff157819 */ /* 0x000fe40000011605 */
        /* <DEDUP_REMOVED lines=8> */
[----:B------:R-:W-:Y:S02]  /*0e90*/  LOP3.LUT R40, R40, 0x80008, R37, 0xf8, !PT ;  /* 0x0008000828287812 */ /* 0x000fe400078ef825 */
[----:B------:R-:W-:Y:S02]  /*0ea0*/  LOP3.LUT R22, R22, 0x80008, R3, 0xf8, !PT ;  /* 0x0008000816167812 */ /* 0x000fe400078ef803 */
[----:B------:R-:W-:Y:S02]  /*0eb0*/  SHF.R.U32.HI R37, RZ, 0xb, R10 ;  /* 0x0000000bff257819 */ /* 0x000fe4000001160a */
[----:B------:R-:W-:Y:S02]  /*0ec0*/  SHF.R.U32.HI R3, RZ, 0xb, R11 ;  /* 0x0000000bff037819 */ /* 0x000fe4000001160b */
[----:B------:R-:W-:-:S02]  /*0ed0*/  SHF.R.U32.HI R39, RZ, 0xb, R8 ;  /* 0x0000000bff277819 */ /* 0x000fc40000011608 */
[----:B------:R-:W-:Y:S02]  /*0ee0*/  LOP3.LUT R38, R21, 0x100010, R38, 0xf8, !PT ;  /* 0x0010001015267812 */ /* 0x000fe400078ef826 */
[----:B------:R-:W-:Y:S02]  /*0ef0*/  LOP3.LUT R21, R25, 0x3e003e0, RZ, 0xc0, !PT ;  /* 0x03e003e019157812 */ /* 0x000fe400078ec0ff */
[----:B------:R-:W-:Y:S02]  /*0f00*/  LOP3.LUT R37, R36, 0x100010, R37, 0xf8, !PT ;  /* 0x0010001024257812 */ /* 0x000fe400078ef825 */
[----:B------:R-:W-:Y:S02]  /*0f10*/  LOP3.LUT R36, R40, 0x100010, R3, 0xf8, !PT ;  /* 0x0010001028247812 */ /* 0x000fe400078ef803 */
[----:B------:R-:W-:Y:S02]  /*0f20*/  LOP3.LUT R39, R22, 0x100010, R39, 0xf8, !PT ;  /* 0x0010001016277812 */ /* 0x000fe400078ef827 */
[----:B------:R-:W-:-:S02]  /*0f30*/  IADD3 R3, R20, 0x20, RZ ;  /* 0x0000002014037810 */ /* 0x000fc40007ffe0ff */
        /* <DEDUP_REMOVED lines=17> */
[----:B------:R-:W-:Y:S02]  /*1050*/  ISETP.GE.OR P0, PT, R31, c[0x0][0x188], !P2 ;  /* 0x000062001f007a0c */ /* 0x000fe40005706670 */
        /* <DEDUP_REMOVED lines=28> */
[-C--:B------:R-:W-:Y:S02]  /*1220*/  HFMA2 R41, R42, R47.reuse.H0_H0, -48, -48 ;  /* 0xd200d2002a297431 */ /* 0x080fe4000004002f */
[-C--:B------:R-:W-:Y:S02]  /*1230*/  HFMA2 R42, R44, R47.reuse.H0_H0, -48, -48 ;  /* 0xd200d2002c2a7431 */ /* 0x080fe4000004002f */
[-C--:B------:R-:W-:Y:S02]  /*1240*/  HFMA2 R43, R46, R47.reuse.H0_H0, -48, -48 ;  /* 0xd200d2002e2b7431 */ /* 0x080fe4000004002f */
[----:B------:R-:W-:-:S02]  /*1250*/  HFMA2 R58, R58, R47.H0_H0, -48, -48 ;  /* 0xd200d2003a3a7431 */ /* 0x000fc4000004002f */
[-C--:B------:R-:W-:Y:S02]  /*1260*/  HFMA2 R56, R56, R47.reuse.H0_H0, -48, -48 ;  /* 0xd200d20038387431 */ /* 0x080fe4000004002f */
[-C--:B------:R-:W-:Y:S02]  /*1270*/  HFMA2 R54, R54, R47.reuse.H0_H0, -48, -48 ;  /* 0xd200d20036367431 */ /* 0x080fe4000004002f */
[-C--:B------:R-:W-:Y:S02]  /*1280*/  HFMA2 R52, R52, R47.reuse.H0_H0, -48, -48 ;  /* 0xd200d20034347431 */ /* 0x080fe4000004002f */
[-C--:B------:R-:W-:Y:S02]  /*1290*/  HFMA2 R50, R50, R47.reuse.H0_H0, -48, -48 ;  /* 0xd200d20032327431 */ /* 0x080fe4000004002f */
[-C--:B------:R-:W-:Y:S02]  /*12a0*/  HFMA2 R48, R48, R47.reuse.H0_H0, -48, -48 ;  /* 0xd200d20030307431 */ /* 0x080fe4000004002f */
[----:B------:R-:W-:-:S02]  /*12b0*/  HFMA2 R40, R40, R47.H0_H0, -48, -48 ;  /* 0xd200d20028287431 */ /* 0x000fc4000004002f */
[-C--:B------:R-:W-:Y:S02]  /*12c0*/  HFMA2 R44, R20, R47.reuse.H0_H0, -48, -48 ;  /* 0xd200d200142c7431 */ /* 0x080fe4000004002f */
[-C--:B------:R-:W-:Y:S02]  /*12d0*/  HFMA2 R45, R22, R47.reuse.H0_H0, -48, -48 ;  /* 0xd200d200162d7431 */ /* 0x080fe4000004002f */
[-C--:B------:R-:W-:Y:S02]  /*12e0*/  HFMA2 R46, R60, R47.reuse.H0_H0, -48, -48 ;  /* 0xd200d2003c2e7431 */ /* 0x080fe4000004002f */
[----:B------:R-:W-:Y:S01]  /*12f0*/  HFMA2 R47, R62, R47.H0_H0, -48, -48 ;  /* 0xd200d2003e2f7431 */ /* 0x000fe2000004002f */
[----:B------:R-:W-:Y:S05]  /*1300*/  @P0 BRA `(.L_x_2960) ;  /* 0x00000e0000000947 */ /* 0x000fea0003800000 */
[----:B------:R-:W0:Y:S01]  /*1310*/  LDS.128 R20, [UR4] ;  /* 0x00000004ff147984 */ /* 0x000e220008000c00 */
[----:B------:R-:W-:Y:S02]  /*1320*/  LOP3.LUT R60, R24, 0x1f001f, RZ, 0xc0, !PT ;  /* 0x001f001f183c7812 */ /* 0x000fe400078ec0ff */
[----:B------:R-:W-:-:S02]  /*1330*/  LOP3.LUT R62, R26, 0x1f001f, RZ, 0xc0, !PT ;  /* 0x001f001f1a3e7812 */ /* 0x000fc400078ec0ff */
[----:B------:R-:W-:Y:S02]  /*1340*/  LOP3.LUT R60, R60, 0x64006400, RZ, 0xfc, !PT ;  /* 0x640064003c3c7812 */ /* 0x000fe400078efcff */
[----:B------:R-:W-:Y:S02]  /*1350*/  LOP3.LUT R61, R25, 0x1f001f, RZ, 0xc0, !PT ;  /* 0x001f001f193d7812 */ /* 0x000fe400078ec0ff */
[----:B------:R-:W-:Y:S01]  /*1360*/  SHF.R.U32.HI R24, RZ, 0xa, R24 ;  /* 0x0000000aff187819 */ /* 0x000fe20000011618 */
[----:B------:R-:W-:Y:S01]  /*1370*/  HADD2 R65, R60, -1040, -1040 ;  /* 0xe410e4103c417430 */ /* 0x000fe20000000000 */
[----:B------:R-:W-:Y:S02]  /*1380*/  LOP3.LUT R63, R27, 0x1f001f, RZ, 0xc0, !PT ;  /* 0x001f001f1b3f7812 */ /* 0x000fe400078ec0ff */
[----:B------:R-:W-:Y:S02]  /*1390*/  LOP3.LUT R62, R62, 0x64006400, RZ, 0xfc, !PT ;  /* 0x640064003e3e7812 */ /* 0x000fe400078efcff */
[----:B------:R-:W-:-:S02]  /*13a0*/  SHF.R.U32.HI R25, RZ, 0xa, R25 ;  /* 0x0000000aff197819 */ /* 0x000fc40000011619 */
        /* <DEDUP_REMOVED lines=214> */
.L_x_2960:
[C---:B------:R-:W-:Y:S01]  /*2110*/  ISETP.GE.AND P0, PT, R3.reuse, c[0x0][0x1b0], PT ;  /* 0x00006c0003007a0c */ /* 0x040fe20003f06270 */
[----:B------:R-:W-:Y:S01]  /*2120*/  UIADD3 UR4, UR4, 0x40, URZ ;  /* 0x0000004004047890 */ /* 0x000fe2000fffe03f */
[----:B------:R-:W-:Y:S01]  /*2130*/  ISETP.LT.AND P3, PT, R3, R30, PT ;  /* 0x0000001e0300720c */ /* 0x000fe20003f61270 */
[----:B------:R-:W-:Y:S02]  /*2140*/  IMAD.MOV.U32 R4, RZ, RZ, R28 ;  /* 0x000000ffff047224 */ /* 0x000fe400078e001c */
[----:B------:R-:W-:Y:S02]  /*2150*/  IMAD.MOV.U32 R5, RZ, RZ, R29 ;  /* 0x000000ffff057224 */ /* 0x000fe400078e001d */
[----:B------:R-:W-:-:S08]  /*2160*/  IMAD.MOV.U32 R20, RZ, RZ, R3 ;  /* 0x000000ffff147224 */ /* 0x000fd000078e0003 */
[----:B------:R-:W-:Y:S05]  /*2170*/  @!P0 BRA P3, `(.L_x_2961) ;  /* 0xffffe99000008947 */ /* 0x000fea000183ffff */
.L_x_2959:
[----:B------:R-:W-:Y:S05]  /*2180*/  @P1 EXIT ;  /* 0x000000000000194d */ /* 0x000fea0003800000 */
[----:B------:R-:W0:Y:S04]  /*2190*/  S2R R0, SR_CTAID.X ;  /* 0x0000000000007919 */ /* 0x000e280000002500 */
[----:B-1----:R-:W0:Y:S04]  /*21a0*/  S2R R3, SR_TID.X ;  /* 0x0000000000037919 */ /* 0x002e280000002100 */
        /* <DEDUP_REMOVED lines=12> */
.L_x_2965:
[----:B------:R-:W0:Y:S02]  /*2270*/  LDS R4, [R0] ;  /* 0x0000000000047984 */ /* 0x000e240000000800 */
[----:B0-----:R-:W-:-:S06]  /*2280*/  HADD2 R5, R4, R34 ;  /* 0x0000002204057230 */ /* 0x001fcc0000000000 */
[----:B------:R-:W0:Y:S02]  /*2290*/  ATOMS.CAST.SPIN R5, [R0], R4, R5 ;  /* 0x000000040005738d */ /* 0x000e240001800005 */
[----:B0-----:R-:W-:-:S13]  /*22a0*/  ISETP.EQ.U32.AND P0, PT, R5, 0x1, PT ;  /* 0x000000010500780c */ /* 0x001fda0003f02070 */
[----:B------:R-:W-:Y:S05]  /*22b0*/  @!P0 BRA `(.L_x_2965) ;  /* 0xffffffb000008947 */ /* 0x000fea000383ffff */
[----:B------:R-:W-:Y:S05]  /*22c0*/  BRA `(.L_x_2963) ;  /* 0x0000003000007947 */ /* 0x000fea0003800000 */
.L_x_2964:
[----:B------:R-:W2:Y:S02]  /*22d0*/  LD.E R0, [R2.64] ;  /* 0x0000000602007980 */ /* 0x000ea4000c101900 */
[----:B--2---:R-:W-:-:S05]  /*22e0*/  IMAD.IADD R5, R34, 0x1, R0 ;  /* 0x0000000122057824 */ /* 0x004fca00078e0200 */
[----:B------:R0:W-:Y:S02]  /*22f0*/  ST.E [R2.64], R5 ;  /* 0x0000000502007985 */ /* 0x0001e4000c101906 */
.L_x_2963:
[----:B------:R-:W-:Y:S05]  /*2300*/  BSYNC B0 ;  /* 0x0000000000007941 */ /* 0x000fea0003800000 */
.L_x_2962:
[----:B------:R-:W2:Y:S02]  /*2310*/  ATOM.E.ADD.F16x2.RN.STRONG.GPU P0, RZ, [R2.64+0x4], R33 ;  /* 0x0000042102ff798a */ /* 0x000ea4000810e9c6 */
[----:B--2---:R-:W-:Y:S05]  /*2320*/  @P0 EXIT ;  /* 0x000000000000094d */ /* 0x004fea0003800000 */
[----:B------:R-:W1:Y:S02]  /*2330*/  QSPC.E.S P0, RZ, [R2+0x4] ;  /* 0x0000040002ff73aa */ /* 0x000e640000000500 */
[----:B-1----:R-:W-:Y:S05]  /*2340*/  @!P0 BRA `(.L_x_2966) ;  /* 0x0000008000008947 */ /* 0x002fea0003800000 */
[----:B0-----:R-:W-:-:S04]  /*2350*/  IADD3 R2, R2, 0x4, RZ ;  /* 0x0000000402027810 */ /* 0x001fc80007ffe0ff */
[----:B------:R-:W-:-:S05]  /*2360*/  LOP3.LUT R2, R2, 0xffffff, RZ, 0xc0, !PT ;  /* 0x00ffffff02027812 */ /* 0x000fca00078ec0ff */
.L_x_2967:
[----:B------:R-:W0:Y:S02]  /*2370*/  LDS R4, [R2] ;  /* 0x0000000002047984 */ /* 0x000e240000000800 */
[----:B0-----:R-:W-:-:S10]  /*2380*/  HFMA2.MMA R5, R4, 1, 1, R33 ;  /* 0x3c003c0004057835 */ /* 0x001fd40000000021 */
[----:B------:R-:W0:Y:S02]  /*2390*/  ATOMS.CAST.SPIN R5, [R2], R4, R5 ;  /* 0x000000040205738d */ /* 0x000e240001800005 */
[----:B0-----:R-:W-:-:S13]  /*23a0*/  ISETP.EQ.U32.AND P0, PT, R5, 0x1, PT ;  /* 0x000000010500780c */ /* 0x001fda0003f02070 */
[----:B------:R-:W-:Y:S05]  /*23b0*/  @!P0 BRA `(.L_x_2967) ;  /* 0xffffffb000008947 */ /* 0x000fea000383ffff */
[----:B------:R-:W-:Y:S05]  /*23c0*/  EXIT ;  /* 0x000000000000794d */ /* 0x000fea0003800000 */
.L_x_2966:
[----:B------:R-:W2:Y:S02]  /*23d0*/  LD.E R0, [R2.64+0x4] ;  /* 0x0000040602007980 */ /* 0x000ea4000c101900 */
[----:B0-2---:R-:W-:-:S05]  /*23e0*/  IMAD.IADD R5, R33, 0x1, R0 ;  /* 0x0000000121057824 */ /* 0x005fca00078e0200 */
[----:B------:R-:W-:Y:S01]  /*23f0*/  ST.E [R2.64+0x4], R5 ;  /* 0x0000040502007985 */ /* 0x000fe2000c101906 */
[----:B------:R-:W-:Y:S05]  /*2400*/  EXIT ;  /* 0x000000000000794d */ /* 0x000fea0003800000 */
.L_x_2968:
        /* <DEDUP_REMOVED lines=15> */
.L_x_3322:


//--------------------- .text._Z23gemm_half_q_half_kernelILi1ELi24ELb1ELb0ELi64EEvPK6__halfPKjS4_S2_PS0_iiiiPKtS7_iiiiiibS2_i --------------------------
	.section	.text._Z23gemm_half_q_half_kernelILi1ELi24ELb1ELb0ELi64EEvPK6__halfPKjS4_S2_PS0_iiiiPKtS7_iiiiiibS2_i,"ax",@progbits
	.sectioninfo	@"SHI_REGISTERS=70"
	.align	128
        .global         _Z23gemm_half_q_half_kernelILi1ELi24ELb1ELb0ELi64EEvPK6__halfPKjS4_S2_PS0_iiiiPKtS7_iiiiiibS2_i
        .type           _Z23gemm_half_q_half_kernelILi1ELi24ELb1ELb0ELi64EEvPK6__halfPKjS4_S2_PS0_iiiiPKtS7_iiiiiibS2_i,@function
        .size           _Z23gemm_half_q_half_kernelILi1ELi24ELb1ELb0ELi64EEvPK6__halfPKjS4_S2_PS0_iiiiPKtS7_iiiiiibS2_i,(.L_x_3323 - _Z23gemm_half_q_half_kernelILi1ELi24ELb1ELb0ELi64EEvPK6__halfPKjS4_S2_PS0_iiiiPKtS7_iiiiiibS2_i)
        .other          _Z23gemm_half_q_half_kernelILi1ELi24ELb1ELb0ELi64EEvPK6__halfPKjS4_S2_PS0_iiiiPKtS7_iiiiiibS2_i,@"STO_CUDA_ENTRY STV_DEFAULT"
_Z23gemm_half_q_half_kernelILi1ELi24ELb1ELb0ELi64EEvPK6__halfPKjS4_S2_PS0_iiiiPKtS7_iiiiiibS2_i:
.text._Z23gemm_half_q_half_kernelILi1ELi24ELb1ELb0ELi64EEvPK6__halfPKjS4_S2_PS0_iiiiPKtS7_iiiiiibS2_i:
        /* <DEDUP_REMOVED lines=35> */
[----:B------:R-:W-:Y:S01]  /*0230*/  @!P0 LEA R8, P4, R5, c[0x0][0x160], 0x1 ;  /* 0x0000580005088a11 */ /* 0x000fe200078808ff */
[----:B------:R-:W-:Y:S01]  /*0240*/  @P0 IMAD.X R12, RZ, RZ, R4, P3 ;  /* 0x000000ffff0c0224 */ /* 0x000fe200018e0604 */
[----:B------:R-:W-:Y:S02]  /*0250*/  @P0 LEA R4, P3, R11, c[0x0][0x160], 0x1 ;  /* 0x000058000b040a11 */ /* 0x000fe400078608ff */
[----:B------:R-:W-:Y:S02]  /*0260*/  @!P0 LEA.HI.X R9, R5, c[0x0][0x164], R0, 0x1, P4 ;  /* 0x0000590005098a11 */ /* 0x000fe400020f0c00 */
[----:B------:R-:W-:-:S04]  /*0270*/  @P0 LEA.HI.X R5, R11, c[0x0][0x164], R12, 0x1, P3 ;  /* 0x000059000b050a11 */ /* 0x000fc800018f0c0c */
[----:B------:R-:W2:Y:S04]  /*0280*/  @!P0 LDG.E.U16.CONSTANT R9, [R8.64] ;  /* 0x0000000608098981 */ /* 0x000ea8000c1e9500 */
[----:B------:R-:W3:Y:S01]  /*0290*/  @P0 LDG.E.U16.CONSTANT R5, [R4.64] ;  /* 0x0000000604050981 */ /* 0x000ee2000c1e9500 */
[----:B------:R-:W-:-:S05]  /*02a0*/  IMAD.SHL.U32 R0, R10, 0x2, RZ ;  /* 0x000000020a007824 */ /* 0x000fca00078e00ff */
[----:B---3--:R0:W-:Y:S04]  /*02b0*/  @P0 STS.U16 [R0], R5 ;  /* 0x0000000500000388 */ /* 0x0081e80000000400 */
[----:B--2---:R0:W-:Y:S02]  /*02c0*/  @!P0 STS.U16 [R0], R9 ;  /* 0x0000000900008388 */ /* 0x0041e40000000400 */
.L_x_2970:
[----:B------:R-:W-:Y:S05]  /*02d0*/  BSYNC B0 ;  /* 0x0000000000007941 */ /* 0x000fea0003800000 */
.L_x_2969:
        /* <DEDUP_REMOVED lines=22> */
.L_x_2972:
        /* <DEDUP_REMOVED lines=43> */
.L_x_2971:
        /* <DEDUP_REMOVED lines=66> */
[----:B------:R-:W-:Y:S01]  /*0b10*/  UMOV UR4, URZ ;  /* 0x0000003f00047c82 */ /* 0x000fe20008000000 */
[----:B------:R-:W-:Y:S02]  /*0b20*/  PRMT R31, RZ, 0x5410, RZ ;  /* 0x00005410ff1f7816 */ /* 0x000fe400000000ff */
.L_x_2975:
[----:B------:R-:W-:Y:S01]  /*0b30*/  ISETP.NE.AND P0, PT, R21, R38, PT ;  /* 0x000000261500720c */ /* 0x000fe20003f05270 */
[----:B------:R-:W-:-:S12]  /*0b40*/  IMAD.MOV.U32 R39, RZ, RZ, 0x4 ;  /* 0x00000004ff277424 */ /* 0x000fd800078e00ff */
[----:B------:R-:W-:Y:S01]  /*0b50*/  @!P0 IMAD.SHL.U32 R2, R21, 0x2, RZ ;  /* 0x0000000215028824 */ /* 0x000fe200078e00ff */
[----:B------:R-:W-:Y:S01]  /*0b60*/  @!P0 IADD3 R32, R32, 0x1, RZ ;  /* 0x0000000120208810 */ /* 0x000fe20007ffe0ff */
[----:B------:R-:W-:-:S04]  /*0b70*/  @!P0 IMAD.MOV.U32 R3, RZ, RZ, 0x2 ;  /* 0x00000002ff038424 */ /* 0x000fc800078e00ff */
[----:B------:R-:W-:-:S04]  /*0b80*/  @!P0 IMAD.WIDE R2, R2, R3, c[0x0][0x198] ;  /* 0x0000660002028625 */ /* 0x000fc800078e0203 */
[----:B------:R-:W-:Y:S01]  /*0b90*/  @!P0 IMAD R22, R32, 0x8, R1 ;  /* 0x0000000820168824 */ /* 0x000fe200078e0201 */
[----:B------:R0:W2:Y:S05]  /*0ba0*/  @!P0 LDG.E.U16.CONSTANT R20, [R2.64+0x2] ;  /* 0x0000020602148981 */ /* 0x0000aa000c1e9500 */
[----:B------:R-:W3:Y:S01]  /*0bb0*/  @!P0 LDL.64 R22, [R22] ;  /* 0x0000000016168983 */ /* 0x000ee20000100a00 */
[----:B0-----:R-:W-:Y:S02]  /*0bc0*/  IMAD.MOV.U32 R2, RZ, RZ, R6 ;  /* 0x000000ffff027224 */ /* 0x001fe400078e0006 */
[----:B------:R-:W-:-:S04]  /*0bd0*/  IMAD.MOV.U32 R3, RZ, RZ, R7 ;  /* 0x000000ffff037224 */ /* 0x000fc800078e0007 */
[C---:B------:R-:W-:Y:S01]  /*0be0*/  IMAD.WIDE R34, R39.reuse, c[0x0][0x18c], R2 ;  /* 0x0000630027227a25 */ /* 0x040fe200078e0202 */
[----:B------:R0:W4:Y:S04]  /*0bf0*/  LDG.E.128.CONSTANT R24, [R2.64] ;  /* 0x0000000602187981 */ /* 0x000128000c1e9d00 */
[----:B------:R4:W5:Y:S01]  /*0c00*/  LDG.E.128.CONSTANT R12, [R34.64] ;  /* 0x00000006220c7981 */ /* 0x000962000c1e9d00 */
[----:B------:R-:W-:-:S05]  /*0c10*/  IMAD.WIDE R40, R39, c[0x0][0x18c], R34 ;  /* 0x0000630027287a25 */ /* 0x000fca00078e0222 */
[----:B------:R-:W5:Y:S01]  /*0c20*/  LDG.E.128.CONSTANT R16, [R40.64] ;  /* 0x0000000628107981 */ /* 0x000f62000c1e9d00 */
[----:B------:R-:W-:-:S05]  /*0c30*/  IMAD.WIDE R42, R39, c[0x0][0x18c], R40 ;  /* 0x00006300272a7a25 */ /* 0x000fca00078e0228 */
[----:B------:R-:W5:Y:S01]  /*0c40*/  LDG.E.128.CONSTANT R4, [R42.64] ;  /* 0x000000062a047981 */ /* 0x000f62000c1e9d00 */
[----:B------:R-:W-:-:S05]  /*0c50*/  IMAD.WIDE R44, R39, c[0x0][0x18c], R42 ;  /* 0x00006300272c7a25 */ /* 0x000fca00078e022a */
[----:B------:R-:W5:Y:S01]  /*0c60*/  LDG.E.128.CONSTANT R8, [R44.64] ;  /* 0x000000062c087981 */ /* 0x000f62000c1e9d00 */
[----:B------:R-:W-:Y:S01]  /*0c70*/  LEA R33, R47, 0x40, 0x6 ;  /* 0x000000402f217811 */ /* 0x000fe200078e30ff */
[----:B------:R-:W-:Y:S01]  /*0c80*/  IMAD.MOV.U32 R46, RZ, RZ, 0x2800 ;  /* 0x00002800ff2e7424 */ /* 0x000fe200078e00ff */
[----:B------:R-:W-:Y:S02]  /*0c90*/  IADD3 R37, R21, 0x20, RZ ;  /* 0x0000002015257810 */ /* 0x000fe40007ffe0ff */
[----:B0-----:R-:W-:Y:S02]  /*0ca0*/  IMNMX R2, R33, c[0x0][0x190], PT ;  /* 0x0000640021027a17 */ /* 0x001fe40003800200 */
[----:B------:R-:W-:Y:S02]  /*0cb0*/  PRMT R3, R48, 0x9910, RZ ;  /* 0x0000991030037816 */ /* 0x000fe400000000ff */
[----:B------:R-:W-:Y:S02]  /*0cc0*/  ISETP.LT.AND P3, PT, R37, R2, PT ;  /* 0x000000022500720c */ /* 0x000fe40003f61270 */
[----:B------:R-:W-:Y:S01]  /*0cd0*/  ISETP.EQ.OR P1, PT, R3, RZ, P2 ;  /* 0x000000ff0300720c */ /* 0x000fe20001722670 */
[----:B------:R-:W-:-:S04]  /*0ce0*/  IMAD.WIDE R2, R39, c[0x0][0x18c], R44 ;  /* 0x0000630027027a25 */ /* 0x000fc800078e022c */
[----:B--2---:R-:W-:Y:S01]  /*0cf0*/  @!P0 IMAD.IADD R38, R20, 0x1, R21 ;  /* 0x0000000114268824 */ /* 0x004fe200078e0215 */
[----:B---3--:R-:W-:Y:S02]  /*0d00*/  @!P0 PRMT R0, R23, 0x7610, R0 ;  /* 0x0000761017008816 */ /* 0x008fe40000000000 */
[----:B------:R-:W-:Y:S02]  /*0d10*/  @!P0 PRMT R28, R22, 0x7610, R28 ;  /* 0x00007610161c8816 */ /* 0x000fe4000000001c */
[----:B------:R-:W-:Y:S02]  /*0d20*/  @!P0 PRMT R0, R0, 0x7610, R23 ;  /* 0x0000761000008816 */ /* 0x000fe40000000017 */
[----:B------:R-:W-:Y:S02]  /*0d30*/  @!P0 PRMT R28, R28, 0x7610, R22 ;  /* 0x000076101c1c8816 */ /* 0x000fe40000000016 */
[----:B----4-:R-:W-:Y:S02]  /*0d40*/  SHF.R.U32.HI R34, RZ, 0xf, R27 ;  /* 0x0000000fff227819 */ /* 0x010fe4000001161b */
[----:B------:R-:W-:-:S02]  /*0d50*/  SHF.R.U32.HI R21, RZ, 0xf, R25 ;  /* 0x0000000fff157819 */ /* 0x000fc40000011619 */
[----:B------:R-:W-:Y:S02]  /*0d60*/  SHF.R.U32.HI R23, RZ, 0xf, R26 ;  /* 0x0000000fff177819 */ /* 0x000fe4000001161a */
[----:B------:R-:W-:Y:S02]  /*0d70*/  SHF.R.U32.HI R20, RZ, 0xf, R24 ;  /* 0x0000000fff147819 */ /* 0x000fe40000011618 */
[----:B------:R-:W-:Y:S02]  /*0d80*/  LOP3.LUT R35, R34, 0x10001, RZ, 0xc0, !PT ;  /* 0x0001000122237812 */ /* 0x000fe400078ec0ff */
[----:B------:R-:W-:Y:S02]  /*0d90*/  LOP3.LUT R22, R21, 0x10001, RZ, 0xc0, !PT ;  /* 0x0001000115167812 */ /* 0x000fe400078ec0ff */
[----:B------:R-:W-:Y:S02]  /*0da0*/  LOP3.LUT R33, R23, 0x10001, RZ, 0xc0, !PT ;  /* 0x0001000117217812 */ /* 0x000fe400078ec0ff */
[----:B-----5:R-:W-:-:S02]  /*0db0*/  SHF.R.U32.HI R34, RZ, 0xe, R14 ;  /* 0x0000000eff227819 */ /* 0x020fc4000001160e */
[----:B------:R-:W-:Y:S02]  /*0dc0*/  LOP3.LUT R20, R20, 0x10001, RZ, 0xc0, !PT ;  /* 0x0001000114147812 */ /* 0x000fe400078ec0ff */
[----:B------:R-:W-:Y:S02]  /*0dd0*/  SHF.R.U32.HI R21, RZ, 0xe, R12 ;  /* 0x0000000eff157819 */ /* 0x000fe4000001160c */
[----:B------:R-:W-:Y:S02]  /*0de0*/  SHF.R.U32.HI R23, RZ, 0xe, R13 ;  /* 0x0000000eff177819 */ /* 0x000fe4000001160d */
[----:B------:R-:W-:Y:S02]  /*0df0*/  SHF.R.U32.HI R36, RZ, 0xe, R15 ;  /* 0x0000000eff247819 */ /* 0x000fe4000001160f */
[----:B------:R-:W-:Y:S02]  /*0e00*/  LOP3.LUT R34, R33, 0x20002, R34, 0xf8, !PT ;  /* 0x0002000221227812 */ /* 0x000fe400078ef822 */
[----:B------:R-:W-:-:S02]  /*0e10*/  LOP3.LUT R21, R20, 0x20002, R21, 0xf8, !PT ;  /* 0x0002000214157812 */ /* 0x000fc400078ef815 */
[----:B------:R-:W-:Y:S02]  /*0e20*/  LOP3.LUT R23, R22, 0x20002, R23, 0xf8, !PT ;  /* 0x0002000216177812 */ /* 0x000fe400078ef817 */
[----:B------:R-:W-:Y:S02]  /*0e30*/  SHF.R.U32.HI R33, RZ, 0xd, R18 ;  /* 0x0000000dff217819 */ /* 0x000fe40000011612 */
[----:B------:R-:W-:Y:S02]  /*0e40*/  LOP3.LUT R36, R35, 0x20002, R36, 0xf8, !PT ;  /* 0x0002000223247812 */ /* 0x000fe400078ef824 */
[----:B------:R-:W-:Y:S02]  /*0e50*/  SHF.R.U32.HI R20, RZ, 0xd, R16 ;  /* 0x0000000dff147819 */ /* 0x000fe40000011610 */
[----:B------:R-:W-:Y:S02]  /*0e60*/  SHF.R.U32.HI R22, RZ, 0xd, R17 ;  /* 0x0000000dff167819 */ /* 0x000fe40000011611 */
[----:B------:R-:W-:-:S02]  /*0e70*/  SHF.R.U32.HI R35, RZ, 0xd, R19 ;  /* 0x0000000dff237819 */ /* 0x000fc40000011613 */
[----:B------:R-:W-:Y:S02]  /*0e80*/  LOP3.LUT R34, R34, 0x40004, R33, 0xf8, !PT ;  /* 0x0004000422227812 */ /* 0x000fe400078ef821 */
[----:B------:R-:W-:Y:S02]  /*0e90*/  LOP3.LUT R21, R21, 0x40004, R20, 0xf8, !PT ;  /* 0x0004000415157812 */ /* 0x000fe400078ef814 */
[----:B------:R-:W-:Y:S02]  /*0ea0*/  LOP3.LUT R23, R23, 0x40004, R22, 0xf8, !PT ;  /* 0x0004000417177812 */ /* 0x000fe400078ef816 */
[----:B------:R-:W-:Y:S02]  /*0eb0*/  SHF.R.U32.HI R33, RZ, 0xc, R6 ;  /* 0x0000000cff217819 */ /* 0x000fe40000011606 */
[----:B------:R-:W-:Y:S02]  /*0ec0*/  LOP3.LUT R36, R36, 0x40004, R35, 0xf8, !PT ;  /* 0x0004000424247812 */ /* 0x000fe400078ef823 */
[----:B------:R-:W-:-:S02]  /*0ed0*/  SHF.R.U32.HI R20, RZ, 0xc, R4 ;  /* 0x0000000cff147819 */ /* 0x000fc40000011604 */
[----:B------:R-:W-:Y:S02]  /*0ee0*/  SHF.R.U32.HI R22, RZ, 0xc, R5 ;  /* 0x0000000cff167819 */ /* 0x000fe40000011605 */
[----:B------:R-:W-:Y:S02]  /*0ef0*/  SHF.R.U32.HI R35, RZ, 0xc, R7 ;  /* 0x0000000cff237819 */ /* 0x000fe40000011607 */
[----:B------:R-:W-:Y:S02]  /*0f00*/  LOP3.LUT R33, R34, 0x80008, R33, 0xf8, !PT ;  /* 0x0008000822217812 */ /* 0x000fe400078ef821 */
[----:B------:R-:W-:Y:S02]  /*0f10*/  LOP3.LUT R21, R21, 0x80008, R20, 0xf8, !PT ;  /* 0x0008000815157812 */ /* 0x000fe400078ef814 */
[----:B------:R-:W-:Y:S02]  /*0f20*/  LOP3.LUT R22, R23, 0x80008, R22, 0xf8, !PT ;  /* 0x0008000817167812 */ /* 0x000fe400078ef816 */
[----:B------:R-:W-:-:S02]  /*0f30*/  SHF.R.U32.HI R34, RZ, 0xb, R10 ;  /* 0x0000000bff227819 */ /* 0x000fc4000001160a */
[----:B------:R-:W-:Y:S02]  /*0f40*/  LOP3.LUT R23, R36, 0x80008, R35, 0xf8, !PT ;  /* 0x0008000824177812 */ /* 0x000fe400078ef823 */
[----:B------:R-:W-:Y:S02]  /*0f50*/  SHF.R.U32.HI R20, RZ, 0xb, R11 ;  /* 0x0000000bff147819 */ /* 0x000fe4000001160b */
[----:B------:R-:W-:Y:S02]  /*0f60*/  LOP3.LUT R34, R33, 0x100010, R34, 0xf8, !PT ;  /* 0x0010001021227812 */ /* 0x000fe400078ef822 */
[----:B------:R-:W-:Y:S02]  /*0f70*/  SHF.R.U32.HI R36, RZ, 0xb, R8 ;  /* 0x0000000bff247819 */ /* 0x000fe40000011608 */
[----:B------:R-:W-:Y:S02]  /*0f80*/  LOP3.LUT R33, R23, 0x100010, R20, 0xf8, !PT ;  /* 0x0010001017217812 */ /* 0x000fe400078ef814 */
[----:B------:R-:W-:-:S02]  /*0f90*/  SHF.R.U32.HI R35, RZ, 0xb, R9 ;  /* 0x0000000bff237819 */ /* 0x000fc40000011609 */
[----:B------:R-:W-:Y:S02]  /*0fa0*/  LOP3.LUT R20, R24, 0x3e003e0, RZ, 0xc0, !PT ;  /* 0x03e003e018147812 */ /* 0x000fe400078ec0ff */
[----:B------:R-:W-:Y:S02]  /*0fb0*/  LOP3.LUT R36, R21, 0x100010, R36, 0xf8, !PT ;  /* 0x0010001015247812 */ /* 0x000fe400078ef824 */
[----:B------:R-:W-:Y:S02]  /*0fc0*/  LOP3.LUT R35, R22, 0x100010, R35, 0xf8, !PT ;  /* 0x0010001016237812 */ /* 0x000fe400078ef823 */
        /* <DEDUP_REMOVED lines=53> */
[-C--:B------:R-:W-:Y:S02]  /*1320*/  HFMA2 R41, R45, R46.reuse.H0_H0, -48, -48 ;  /* 0xd200d2002d297431 */ /* 0x080fe4000004002e */
[-C--:B------:R-:W-:Y:S02]  /*1330*/  HFMA2 R42, R43, R46.reuse.H0_H0, -48, -48 ;  /* 0xd200d2002b2a7431 */ /* 0x080fe4000004002e */
[----:B------:R-:W-:-:S02]  /*1340*/  HFMA2 R43, R21, R46.H0_H0, -48, -48 ;  /* 0xd200d200152b7431 */ /* 0x000fc4000004002e */
[-C--:B------:R-:W-:Y:S02]  /*1350*/  HFMA2 R44, R23, R46.reuse.H0_H0, -48, -48 ;  /* 0xd200d200172c7431 */ /* 0x080fe4000004002e */
[-C--:B------:R-:W-:Y:S02]  /*1360*/  HFMA2 R45, R61, R46.reuse.H0_H0, -48, -48 ;  /* 0xd200d2003d2d7431 */ /* 0x080fe4000004002e */
[----:B------:R-:W-:Y:S01]  /*1370*/  HFMA2 R46, R63, R46.H0_H0, -48, -48 ;  /* 0xd200d2003f2e7431 */ /* 0x000fe2000004002e */
[----:B------:R-:W-:Y:S05]  /*1380*/  @P1 BRA `(.L_x_2974) ;  /* 0x00000e0000001947 */ /* 0x000fea0003800000 */
[----:B------:R-:W0:Y:S01]  /*1390*/  LDS.128 R20, [UR4] ;  /* 0x00000004ff147984 */ /* 0x000e220008000c00 */
        /* <DEDUP_REMOVED lines=10> */
[----:B------:R-:W-:Y:S01]  /*1440*/  SHF.R.U32.HI R24, RZ, 0xa, R24 ;  /* 0x0000000aff187819 */ /* 0x000fe20000011618 */
[----:B------:R-:W-:Y:S01]  /*1450*/  HADD2 R67, R67, -1040, -1040 ;  /* 0xe410e41043437430 */ /* 0x000fe20000000000 */
[----:B------:R-:W-:Y:S01]  /*1460*/  SHF.R.U32.HI R26, RZ, 0xa, R26 ;  /* 0x0000000aff1a7819 */ /* 0x000fe2000001161a */
[----:B------:R-:W-:Y:S01]  /*1470*/  HADD2 R63, R63, -1040, -1040 ;  /* 0xe410e4103f3f7430 */ /* 0x000fe20000000000 */
        /* <DEDUP_REMOVED lines=9> */
[----:B------:R-:W-:Y:S01]  /*1510*/  LOP3.LUT R36, R36, 0x64006400, RZ, 0xfc, !PT ;  /* 0x6400640024247812 */ /* 0x000fe200078efcff */
[-C--:B0-----:R-:W-:Y:S01]  /*1520*/  HFMA2.MMA R62, R65, R20.reuse, RZ ;  /* 0x00000014413e7235 */ /* 0x081fe200000000ff */
[-C--:B------:R-:W-:Y:S01]  /*1530*/  HFMA2 R64, R67, R20.reuse, RZ.H0_H0 ;  /* 0x0000001443407231 */ /* 0x080fe200000400ff */
[----:B------:R-:W-:Y:S01]  /*1540*/  HFMA2.MMA R61, R61, R20, RZ ;  /* 0x000000143d3d7235 */ /* 0x000fe200000000ff */
[----:B------:R-:W-:Y:S01]  /*1550*/  HFMA2 R20, R63, R20, RZ.H0_H0 ;  /* 0x000000143f147231 */ /* 0x000fe200000400ff */
[----:B------:R-:W-:Y:S01]  /*1560*/  LOP3.LUT R34, R34, 0x64006400, RZ, 0xfc, !PT ;  /* 0x6400640022227812 */ /* 0x000fe200078efcff */
[-C--:B------:R-:W-:Y:S01]  /*1570*/  HFMA2 R64, R59, R21.reuse, R64 ;  /* 0x000000153b407231 */ /* 0x080fe20000000040 */
[-C--:B------:R-:W-:Y:S01]  /*1580*/  HFMA2.MMA R62, R60, R21.reuse, R62 ;  /* 0x000000153c3e7235 */ /* 0x080fe2000000003e */
[----:B------:R-:W-:Y:S01]  /*1590*/  HFMA2 R20, R57, R21, R20 ;  /* 0x0000001539147231 */ /* 0x000fe20000000014 */
[----:B------:R-:W-:Y:S01]  /*15a0*/  HFMA2.MMA R61, R58, R21, R61 ;  /* 0x000000153a3d7235 */ /* 0x000fe2000000003d */
        /* <DEDUP_REMOVED lines=8> */
[----:B------:R-:W-:Y:S01]  /*1630*/  HFMA2.MMA R59, R58, R22, R61 ;  /* 0x000000163a3b7235 */ /* 0x000fe2000000003d */
[----:B------:R-:W0:Y:S01]  /*1640*/  LDS.128 R24, [UR4+0x10] ;  /* 0x00001004ff187984 */ /* 0x000e220008000c00 */
[----:B------:R-:W-:Y:S01]  /*1650*/  HADD2 R61, R57, -1040, -1040 ;  /* 0xe410e410393d7430 */ /* 0x000fe20000000000 */
[----:B------:R-:W-:Y:S01]  /*1660*/  LOP3.LUT R57, R12, 0x1f001f, RZ, 0xc0, !PT ;  /* 0x001f001f0c397812 */ /* 0x000fe200078ec0ff */
[----:B------:R-:W-:-:S02]  /*1670*/  HFMA2 R21, R21, R22, R64 ;  /* 0x0000001615157231 */ /* 0x000fc40000000040 */
[----:B------:R-:W-:Y:S01]  /*1680*/  HFMA2 R20, R61, R22, R20 ;  /* 0x000000163d147231 */ /* 0x000fe20000000014 */
[----:B------:R-:W-:Y:S02]  /*1690*/  LOP3.LUT R22, R13, 0x1f001f, RZ, 0xc0, !PT ;  /* 0x001f001f0d167812 */ /* 0x000fe400078ec0ff */
[----:B------:R-:W-:Y:S02]  /*16a0*/  LOP3.LUT R57, R57, 0x64006400, RZ, 0xfc, !PT ;  /* 0x6400640039397812 */ /* 0x000fe400078efcff */
[----:B------:R-:W-:-:S03]  /*16b0*/  LOP3.LUT R22, R22, 0x64006400, RZ, 0xfc, !PT ;  /* 0x6400640016167812 */ /* 0x000fc600078efcff */
[----:B------:R-:W-:Y:S02]  /*16c0*/  HADD2 R57, R57, -1040, -1040 ;  /* 0xe410e41039397430 */ /* 0x000fe40000000000 */
[----:B------:R-:W-:Y:S01]  /*16d0*/  HADD2 R58, R22, -1040, -1040 ;  /* 0xe410e410163a7430 */ /* 0x000fe20000000000 */
[----:B------:R-:W-:-:S03]  /*16e0*/  LOP3.LUT R22, R14, 0x1f001f, RZ, 0xc0, !PT ;  /* 0x001f001f0e167812 */ /* 0x000fc600078ec0ff */
[----:B------:R-:W-:Y:S01]  /*16f0*/  HFMA2 R21, R58, R23, R21 ;  /* 0x000000173a157231 */ /* 0x000fe20000000015 */
[----:B------:R-:W-:Y:S01]  /*1700*/  HFMA2.MMA R62, R57, R23, R62 ;  /* 0x00000017393e7235 */ /* 0x000fe2000000003e */
[----:B------:R-:W-:Y:S02]  /*1710*/  LOP3.LUT R58, R22, 0x64006400, RZ, 0xfc, !PT ;  /* 0x64006400163a7812 */ /* 0x000fe400078efcff */
[----:B------:R-:W-:Y:S02]  /*1720*/  LOP3.LUT R57, R15, 0x1f001f, RZ, 0xc0, !PT ;  /* 0x001f001f0f397812 */ /* 0x000fe400078ec0ff */
[----:B------:R-:W-:Y:S01]  /*1730*/  SHF.R.U32.HI R22, RZ, 0xa, R12 ;  /* 0x0000000aff167819 */ /* 0x000fe2000001160c */
[----:B------:R-:W-:Y:S01]  /*1740*/  HADD2 R12, R58, -1040, -1040 ;  /* 0xe410e4103a0c7430 */ /* 0x000fe20000000000 */
[----:B------:R-:W-:Y:S02]  /*1750*/  LOP3.LUT R60, R57, 0x64006400, RZ, 0xfc, !PT ;  /* 0x64006400393c7812 */ /* 0x000fe400078efcff */
[----:B------:R-:W-:-:S02]  /*1760*/  SHF.R.U32.HI R58, RZ, 0xa, R14 ;  /* 0x0000000aff3a7819 */ /* 0x000fc4000001160e */
[----:B------:R-:W-:Y:S01]  /*1770*/  SHF.R.U32.HI R57, RZ, 0xa, R13 ;  /* 0x0000000aff397819 */ /* 0x000fe2000001160d */
[----:B------:R-:W-:Y:S01]  /*1780*/  HADD2 R13, R60, -1040, -1040 ;  /* 0xe410e4103c0d7430 */ /* 0x000fe20000000000 */
[----:B------:R-:W-:Y:S01]  /*1790*/  LOP3.LUT R22, R22, 0x1f001f, RZ, 0xc0, !PT ;  /* 0x001f001f16167812 */ /* 0x000fe200078ec0ff */
[----:B------:R-:W-:Y:S01]  /*17a0*/  HFMA2.MMA R59, R12, R23, R59 ;  /* 0x000000170c3b7235 */ /* 0x000fe2000000003b */
[----:B------:R-:W-:Y:S01]  /*17b0*/  LOP3.LUT R58, R58, 0x1f001f, RZ, 0xc0, !PT ;  /* 0x001f001f3a3a7812 */ /* 0x000fe200078ec0ff */
[----:B------:R-:W-:Y:S01]  /*17c0*/  HFMA2 R23, R13, R23, R20 ;  /* 0x000000170d177231 */ /* 0x000fe20000000014 */
[----:B------:R-:W-:Y:S02]  /*17d0*/  SHF.R.U32.HI R15, RZ, 0xa, R15 ;  /* 0x0000000aff0f7819 */ /* 0x000fe4000001160f */
[----:B------:R-:W-:Y:S01]  /*17e0*/  LOP3.LUT R22, R22, 0x64006400, RZ, 0xfc, !PT ;  /* 0x6400640016167812 */ /* 0x000fe200078efcff */
[-C--:B0-----:R-:W-:Y:S01]  /*17f0*/  HFMA2 R21, R55, R24.reuse, R21 ;  /* 0x0000001837157231 */ /* 0x081fe20000000015 */
[----:B------:R-:W-:Y:S01]  /*1800*/  LOP3.LUT R58, R58, 0x64006400, RZ, 0xfc, !PT ;  /* 0x640064003a3a7812 */ /* 0x000fe200078efcff */
[----:B------:R-:W-:Y:S01]  /*1810*/  HFMA2 R23, R53, R24, R23 ;  /* 0x0000001835177231 */ /* 0x000fe20000000017 */
[----:B------:R-:W-:Y:S01]  /*1820*/  LOP3.LUT R57, R57, 0x1f001f, RZ, 0xc0, !PT ;  /* 0x001f001f39397812 */ /* 0x000fe200078ec0ff */
[-C--:B------:R-:W-:Y:S01]  /*1830*/  HFMA2.MMA R56, R56, R24.reuse, R62 ;  /* 0x0000001838387235 */ /* 0x080fe2000000003e */
[----:B------:R-:W-:Y:S01]  /*1840*/  LOP3.LUT R15, R15, 0x1f001f, RZ, 0xc0, !PT ;  /* 0x001f001f0f0f7812 */ /* 0x000fe200078ec0ff */
[----:B------:R-:W-:Y:S01]  /*1850*/  HFMA2.MMA R55, R54, R24, R59 ;  /* 0x0000001836377235 */ /* 0x000fe2000000003b */
[----:B------:R-:W-:Y:S01]  /*1860*/  HADD2 R53, R22, -1040, -1040 ;  /* 0xe410e41016357430 */ /* 0x000fe20000000000 */
[----:B------:R-:W-:Y:S01]  /*1870*/  LOP3.LUT R57, R57, 0x64006400, RZ, 0xfc, !PT ;  /* 0x6400640039397812 */ /* 0x000fe200078efcff */
[----:B------:R-:W-:Y:S01]  /*1880*/  HADD2 R58, R58, -1040, -1040 ;  /* 0xe410e4103a3a7430 */ /* 0x000fe20000000000 */
[----:B------:R-:W-:-:S02]  /*1890*/  LOP3.LUT R12, R16, 0x1f001f, RZ, 0xc0, !PT ;  /* 0x001f001f100c7812 */ /* 0x000fc400078ec0ff */
[----:B------:R-:W-:Y:S01]  /*18a0*/  LOP3.LUT R13, R17, 0x1f001f, RZ, 0xc0, !PT ;  /* 0x001f001f110d7812 */ /* 0x000fe200078ec0ff */
[----:B------:R-:W-:Y:S01]  /*18b0*/  HADD2 R54, R57, -1040, -1040 ;  /* 0xe410e41039367430 */ /* 0x000fe20000000000 */
[----:B------:R-:W-:Y:S01]  /*18c0*/  LOP3.LUT R14, R18, 0x1f001f, RZ, 0xc0, !PT ;  /* 0x001f001f120e7812 */ /* 0x000fe200078ec0ff */
[-C--:B------:R-:W-:Y:S01]  /*18d0*/  HFMA2.MMA R56, R53, R25.reuse, R56 ;  /* 0x0000001935387235 */ /* 0x080fe20000000038 */
[----:B------:R-:W-:Y:S01]  /*18e0*/  LOP3.LUT R15, R15, 0x64006400, RZ, 0xfc, !PT ;  /* 0x640064000f0f7812 */ /* 0x000fe200078efcff */
[----:B------:R-:W-:Y:S01]  /*18f0*/  HFMA2.MMA R55, R58, R25, R55 ;  /* 0x000000193a377235 */ /* 0x000fe20000000037 */
[----:B------:R-:W-:Y:S01]  /*1900*/  LOP3.LUT R53, R12, 0x64006400, RZ, 0xfc, !PT ;  /* 0x640064000c357812 */ /* 0x000fe200078efcff */
[-C--:B------:R-:W-:Y:S01]  /*1910*/  HFMA2 R54, R54, R25.reuse, R21 ;  /* 0x0000001936367231 */ /* 0x080fe20000000015 */
[----:B------:R-:W-:Y:S01]  /*1920*/  LOP3.LUT R57, R13, 0x64006400, RZ, 0xfc, !PT ;  /* 0x640064000d397812 */ /* 0x000fe200078efcff */
[----:B------:R-:W-:Y:S01]  /*1930*/  HADD2 R22, R15, -1040, -1040 ;  /* 0xe410e4100f167430 */ /* 0x000fe20000000000 */
[----:B------:R-:W-:Y:S01]  /*1940*/  LOP3.LUT R58, R14, 0x64006400, RZ, 0xfc, !PT ;  /* 0x640064000e3a7812 */ /* 0x000fe200078efcff */
[----:B------:R-:W-:Y:S01]  /*1950*/  HADD2 R59, R53, -1040, -1040 ;  /* 0xe410e410353b7430 */ /* 0x000fe20000000000 */
[----:B------:R-:W0:Y:S01]  /*1960*/  LDS.128 R12, [UR4+0x20] ;  /* 0x00002004ff0c7984 */ /* 0x000e220008000c00 */
[----:B------:R-:W-:Y:S01]  /*1970*/  SHF.R.U32.HI R20, RZ, 0xa, R18 ;  /* 0x0000000aff147819 */ /* 0x000fe20000011612 */
[----:B------:R-:W-:Y:S01]  /*1980*/  HFMA2 R25, R22, R25, R23 ;  /* 0x0000001916197231 */ /* 0x000fe20000000017 */
[----:B------:R-:W-:Y:S01]  /*1990*/  LOP3.LUT R18, R19, 0x1f001f, RZ, 0xc0, !PT ;  /* 0x001f001f13127812 */ /* 0x000fe200078ec0ff */
[----:B------:R-:W-:Y:S01]  /*19a0*/  HADD2 R60, R58, -1040, -1040 ;  /* 0xe410e4103a3c7430 */ /* 0x000fe20000000000 */
[----:B------:R-:W-:Y:S01]  /*19b0*/  HFMA2.MMA R58, R59, R26, R56 ;  /* 0x0000001a3b3a7235 */ /* 0x000fe20000000038 */
[----:B------:R-:W-:Y:S01]  /*19c0*/  LOP3.LUT R24, R4, 0x1f001f, RZ, 0xc0, !PT ;  /* 0x001f001f04187812 */ /* 0x000fe200078ec0ff */
[----:B------:R-:W-:Y:S01]  /*19d0*/  HADD2 R57, R57, -1040, -1040 ;  /* 0xe410e41039397430 */ /* 0x000fe20000000000 */
[----:B------:R-:W-:-:S02]  /*19e0*/  SHF.R.U32.HI R21, RZ, 0xa, R4 ;  /* 0x0000000aff157819 */ /* 0x000fc40000011604 */
[----:B------:R-:W-:Y:S01]  /*19f0*/  LOP3.LUT R56, R18, 0x64006400, RZ, 0xfc, !PT ;  /* 0x6400640012387812 */ /* 0x000fe200078efcff */
[----:B------:R-:W-:Y:S01]  /*1a00*/  HFMA2 R57, R57, R26, R54 ;  /* 0x0000001a39397231 */ /* 0x000fe20000000036 */
[----:B------:R-:W-:Y:S01]  /*1a10*/  SHF.R.U32.HI R16, RZ, 0xa, R16 ;  /* 0x0000000aff107819 */ /* 0x000fe20000011610 */
[----:B------:R-:W-:Y:S01]  /*1a20*/  HFMA2.MMA R58, R49, R27, R58 ;  /* 0x0000001b313a7235 */ /* 0x000fe2000000003a */
[----:B------:R-:W-:Y:S01]  /*1a30*/  LOP3.LUT R4, R5, 0x1f001f, RZ, 0xc0, !PT ;  /* 0x001f001f05047812 */ /* 0x000fe200078ec0ff */
[----:B------:R-:W-:Y:S01]  /*1a40*/  HFMA2 R57, R50, R27, R57 ;  /* 0x0000001b32397231 */ /* 0x000fe20000000039 */
[----:B------:R-:W-:Y:S02]  /*1a50*/  SHF.R.U32.HI R22, RZ, 0xa, R5 ;  /* 0x0000000aff167819 */ /* 0x000fe40000011605 */
[----:B------:R-:W-:Y:S02]  /*1a60*/  LOP3.LUT R5, R6, 0x1f001f, RZ, 0xc0, !PT ;  /* 0x001f001f06057812 */ /* 0x000fe400078ec0ff */
[----:B------:R-:W-:-:S02]  /*1a70*/  SHF.R.U32.HI R23, RZ, 0xa, R6 ;  /* 0x0000000aff177819 */ /* 0x000fc40000011606 */
[----:B------:R-:W-:Y:S02]  /*1a80*/  SHF.R.U32.HI R17, RZ, 0xa, R17 ;  /* 0x0000000aff117819 */ /* 0x000fe40000011611 */
[----:B------:R-:W-:Y:S02]  /*1a90*/  SHF.R.U32.HI R19, RZ, 0xa, R19 ;  /* 0x0000000aff137819 */ /* 0x000fe40000011613 */
[----:B------:R-:W-:Y:S02]  /*1aa0*/  LOP3.LUT R6, R7, 0x1f001f, RZ, 0xc0, !PT ;  /* 0x001f001f07067812 */ /* 0x000fe400078ec0ff */
[----:B------:R-:W-:Y:S01]  /*1ab0*/  SHF.R.U32.HI R53, RZ, 0xa, R7 ;  /* 0x0000000aff357819 */ /* 0x000fe20000011607 */
[----:B------:R-:W-:Y:S01]  /*1ac0*/  HFMA2.MMA R7, R60, R26, R55 ;  /* 0x0000001a3c077235 */ /* 0x000fe20000000037 */
[----:B------:R-:W-:Y:S01]  /*1ad0*/  HADD2 R60, R56, -1040, -1040 ;  /* 0xe410e410383c7430 */ /* 0x000fe20000000000 */
[----:B------:R-:W-:Y:S02]  /*1ae0*/  LOP3.LUT R16, R16, 0x1f001f, RZ, 0xc0, !PT ;  /* 0x001f001f10107812 */ /* 0x000fe400078ec0ff */
[----:B------:R-:W-:Y:S01]  /*1af0*/  LOP3.LUT R20, R20, 0x1f001f, RZ, 0xc0, !PT ;  /* 0x001f001f14147812 */ /* 0x000fe200078ec0ff */
[----:B------:R-:W-:Y:S01]  /*1b00*/  HFMA2 R25, R60, R26, R25 ;  /* 0x0000001a3c197231 */ /* 0x000fe20000000019 */
        /* <DEDUP_REMOVED lines=20> */
[----:B------:R-:W-:Y:S01]  /*1c50*/  LOP3.LUT R16, R5, 0x64006400, RZ, 0xfc, !PT ;  /* 0x6400640005107812 */ /* 0x000fe200078efcff */
[----:B------:R-:W-:Y:S01]  /*1c60*/  HADD2 R20, R17, -1040, -1040 ;  /* 0xe410e41011147430 */ /* 0x000fe20000000000 */
[----:B------:R-:W0:Y:S01]  /*1c70*/  LDS.128 R4, [UR4+0x30] ;  /* 0x00003004ff047984 */ /* 0x000e220008000c00 */
[----:B------:R-:W-:Y:S01]  /*1c80*/  LOP3.LUT R23, R23, 0x1f001f, RZ, 0xc0, !PT ;  /* 0x001f001f17177812 */ /* 0x000fe200078ec0ff */
[----:B------:R-:W-:Y:S01]  /*1c90*/  HADD2 R12, R12, -1040, -1040 ;  /* 0xe410e4100c0c7430 */ /* 0x000fe20000000000 */
[----:B------:R-:W-:Y:S01]  /*1ca0*/  LOP3.LUT R21, R21, 0x1f001f, RZ, 0xc0, !PT ;  /* 0x001f001f15157812 */ /* 0x000fe200078ec0ff */
[----:B------:R-:W-:Y:S01]  /*1cb0*/  HADD2 R16, R16, -1040, -1040 ;  /* 0xe410e41010107430 */ /* 0x000fe20000000000 */
[----:B------:R-:W-:Y:S01]  /*1cc0*/  LOP3.LUT R23, R23, 0x64006400, RZ, 0xfc, !PT ;  /* 0x6400640017177812 */ /* 0x000fe200078efcff */
[-C--:B------:R-:W-:Y:S01]  /*1cd0*/  HFMA2 R57, R12, R13.reuse, R57 ;  /* 0x0000000d0c397231 */ /* 0x080fe20000000039 */
[----:B------:R-:W-:Y:S01]  /*1ce0*/  LOP3.LUT R53, R53, 0x1f001f, RZ, 0xc0, !PT ;  /* 0x001f001f35357812 */ /* 0x000fe200078ec0ff */
[-C--:B------:R-:W-:Y:S01]  /*1cf0*/  HFMA2.MMA R58, R27, R13.reuse, R58 ;  /* 0x0000000d1b3a7235 */ /* 0x080fe2000000003a */
[----:B------:R-:W-:Y:S01]  /*1d00*/  LOP3.LUT R21, R21, 0x64006400, RZ, 0xfc, !PT ;  /* 0x6400640015157812 */ /* 0x000fe200078efcff */
[----:B------:R-:W-:Y:S01]  /*1d10*/  HFMA2.MMA R19, R16, R13, R19 ;  /* 0x0000000d10137235 */ /* 0x000fe20000000013 */
[----:B------:R-:W-:Y:S01]  /*1d20*/  HADD2 R12, R23, -1040, -1040 ;  /* 0xe410e410170c7430 */ /* 0x000fe20000000000 */
[----:B------:R-:W-:Y:S01]  /*1d30*/  LOP3.LUT R53, R53, 0x64006400, RZ, 0xfc, !PT ;  /* 0x6400640035357812 */ /* 0x000fe200078efcff */
[----:B------:R-:W-:Y:S01]  /*1d40*/  HFMA2 R25, R20, R13, R25 ;  /* 0x0000000d14197231 */ /* 0x000fe20000000019 */
[----:B------:R-:W-:Y:S01]  /*1d50*/  LOP3.LUT R54, R8, 0x1f001f, RZ, 0xc0, !PT ;  /* 0x001f001f08367812 */ /* 0x000fe200078ec0ff */
[-C--:B------:R-:W-:Y:S01]  /*1d60*/  HFMA2.MMA R58, R39, R14.reuse, R58 ;  /* 0x0000000e273a7235 */ /* 0x080fe2000000003a */
[----:B------:R-:W-:Y:S01]  /*1d70*/  LOP3.LUT R55, R10, 0x1f001f, RZ, 0xc0, !PT ;  /* 0x001f001f0a377812 */ /* 0x000fe200078ec0ff */
[----:B------:R-:W-:Y:S01]  /*1d80*/  HFMA2.MMA R19, R41, R14, R19 ;  /* 0x0000000e29137235 */ /* 0x000fe20000000013 */
[----:B------:R-:W-:Y:S01]  /*1d90*/  LOP3.LUT R22, R22, 0x1f001f, RZ, 0xc0, !PT ;  /* 0x001f001f16167812 */ /* 0x000fe200078ec0ff */
[----:B------:R-:W-:Y:S01]  /*1da0*/  HADD2 R21, R21, -1040, -1040 ;  /* 0xe410e41015157430 */ /* 0x000fe20000000000 */
[----:B------:R-:W-:Y:S01]  /*1db0*/  LOP3.LUT R18, R9, 0x1f001f, RZ, 0xc0, !PT ;  /* 0x001f001f09127812 */ /* 0x000fe200078ec0ff */
[-C--:B------:R-:W-:Y:S01]  /*1dc0*/  HFMA2 R25, R42, R14.reuse, R25 ;  /* 0x0000000e2a197231 */ /* 0x080fe20000000019 */
[----:B------:R-:W-:Y:S01]  /*1dd0*/  LOP3.LUT R56, R11, 0x1f001f, RZ, 0xc0, !PT ;  /* 0x001f001f0b387812 */ /* 0x000fe200078ec0ff */
[-C--:B------:R-:W-:Y:S01]  /*1de0*/  HFMA2.MMA R19, R12, R15.reuse, R19 ;  /* 0x0000000f0c137235 */ /* 0x080fe20000000013 */
[----:B------:R-:W-:Y:S01]  /*1df0*/  LOP3.LUT R22, R22, 0x64006400, RZ, 0xfc, !PT ;  /* 0x6400640016167812 */ /* 0x000fe200078efcff */
[----:B------:R-:W-:Y:S01]  /*1e00*/  HADD2 R12, R53, -1040, -1040 ;  /* 0xe410e410350c7430 */ /* 0x000fe20000000000 */
[----:B------:R-:W-:Y:S01]  /*1e10*/  LOP3.LUT R54, R54, 0x64006400, RZ, 0xfc, !PT ;  /* 0x6400640036367812 */ /* 0x000fe200078efcff */
[----:B------:R-:W-:Y:S01]  /*1e20*/  HFMA2 R57, R40, R14, R57 ;  /* 0x0000000e28397231 */ /* 0x000fe20000000039 */
[----:B------:R-:W-:Y:S01]  /*1e30*/  LOP3.LUT R55, R55, 0x64006400, RZ, 0xfc, !PT ;  /* 0x6400640037377812 */ /* 0x000fe200078efcff */
[-C--:B------:R-:W-:Y:S01]  /*1e40*/  HFMA2 R25, R12, R15.reuse, R25 ;  /* 0x0000000f0c197231 */ /* 0x080fe20000000019 */
[----:B------:R-:W-:Y:S01]  /*1e50*/  LOP3.LUT R18, R18, 0x64006400, RZ, 0xfc, !PT ;  /* 0x6400640012127812 */ /* 0x000fe200078efcff */
[----:B------:R-:W-:Y:S01]  /*1e60*/  HADD2 R22, R22, -1040, -1040 ;  /* 0xe410e41016167430 */ /* 0x000fe20000000000 */
[----:B------:R-:W-:Y:S01]  /*1e70*/  LOP3.LUT R56, R56, 0x64006400, RZ, 0xfc, !PT ;  /* 0x6400640038387812 */ /* 0x000fe200078efcff */
[----:B------:R-:W-:Y:S01]  /*1e80*/  HFMA2.MMA R58, R21, R15, R58 ;  /* 0x0000000f153a7235 */ /* 0x000fe2000000003a */
[----:B------:R-:W-:Y:S01]  /*1e90*/  SHF.R.U32.HI R8, RZ, 0xa, R8 ;  /* 0x0000000aff087819 */ /* 0x000fe20000011608 */
[----:B------:R-:W-:Y:S01]  /*1ea0*/  HADD2 R13, R54, -1040, -1040 ;  /* 0xe410e410360d7430 */ /* 0x000fe20000000000 */
[----:B------:R-:W-:Y:S01]  /*1eb0*/  SHF.R.U32.HI R10, RZ, 0xa, R10 ;  /* 0x0000000aff0a7819 */ /* 0x000fe2000001160a */
[----:B------:R-:W-:Y:S01]  /*1ec0*/  HADD2 R12, R55, -1040, -1040 ;  /* 0xe410e410370c7430 */ /* 0x000fe20000000000 */
[----:B------:R-:W-:Y:S01]  /*1ed0*/  LOP3.LUT R8, R8, 0x1f001f, RZ, 0xc0, !PT ;  /* 0x001f001f08087812 */ /* 0x000fe200078ec0ff */
[----:B------:R-:W-:Y:S01]  /*1ee0*/  HFMA2 R57, R22, R15, R57 ;  /* 0x0000000f16397231 */ /* 0x000fe20000000039 */
[----:B------:R-:W-:Y:S01]  /*1ef0*/  SHF.R.U32.HI R9, RZ, 0xa, R9 ;  /* 0x0000000aff097819 */ /* 0x000fe20000011609 */
[----:B------:R-:W-:Y:S01]  /*1f00*/  HADD2 R18, R18, -1040, -1040 ;  /* 0xe410e41012127430 */ /* 0x000fe20000000000 */
[-C--:B0-----:R-:W-:Y:S01]  /*1f10*/  HFMA2.MMA R58, R13, R4.reuse, R58 ;  /* 0x000000040d3a7235 */ /* 0x081fe2000000003a */
[----:B------:R-:W-:Y:S01]  /*1f20*/  HADD2 R56, R56, -1040, -1040 ;  /* 0xe410e41038387430 */ /* 0x000fe20000000000 */
[----:B------:R-:W-:Y:S01]  /*1f30*/  HFMA2.MMA R19, R12, R4, R19 ;  /* 0x000000040c137235 */ /* 0x000fe20000000013 */
[-C--:B------:R-:W-:Y:S01]  /*1f40*/  HFMA2 R57, R18, R4.reuse, R57 ;  /* 0x0000000412397231 */ /* 0x080fe20000000039 */
[----:B------:R-:W-:Y:S01]  /*1f50*/  LOP3.LUT R10, R10, 0x1f001f, RZ, 0xc0, !PT ;  /* 0x001f001f0a0a7812 */ /* 0x000fe200078ec0ff */
[----:B------:R-:W-:Y:S01]  /*1f60*/  HFMA2 R25, R56, R4, R25 ;  /* 0x0000000438197231 */ /* 0x000fe20000000019 */
[----:B------:R-:W-:Y:S01]  /*1f70*/  LOP3.LUT R8, R8, 0x64006400, RZ, 0xfc, !PT ;  /* 0x6400640008087812 */ /* 0x000fe200078efcff */
[-C--:B------:R-:W-:Y:S01]  /*1f80*/  HFMA2.MMA R58, R43, R5.reuse, R58 ;  /* 0x000000052b3a7235 */ /* 0x080fe2000000003a */
[----:B------:R-:W-:Y:S01]  /*1f90*/  LOP3.LUT R9, R9, 0x1f001f, RZ, 0xc0, !PT ;  /* 0x001f001f09097812 */ /* 0x000fe200078ec0ff */
[-C--:B------:R-:W-:Y:S01]  /*1fa0*/  HFMA2 R57, R44, R5.reuse, R57 ;  /* 0x000000052c397231 */ /* 0x080fe20000000039 */
[----:B------:R-:W-:Y:S01]  /*1fb0*/  SHF.R.U32.HI R11, RZ, 0xa, R11 ;  /* 0x0000000aff0b7819 */ /* 0x000fe2000001160b */
[----:B------:R-:W-:Y:S01]  /*1fc0*/  HFMA2.MMA R19, R45, R5, R19 ;  /* 0x000000052d137235 */ /* 0x000fe20000000013 */
[----:B------:R-:W-:Y:S01]  /*1fd0*/  LOP3.LUT R10, R10, 0x64006400, RZ, 0xfc, !PT ;  /* 0x640064000a0a7812 */ /* 0x000fe200078efcff */
[----:B------:R-:W-:Y:S01]  /*1fe0*/  HFMA2 R25, R46, R5, R25 ;  /* 0x000000052e197231 */ /* 0x000fe20000000019 */
[----:B------:R-:W-:Y:S01]  /*1ff0*/  LOP3.LUT R9, R9, 0x64006400, RZ, 0xfc, !PT ;  /* 0x6400640009097812 */ /* 0x000fe200078efcff */
[----:B------:R-:W-:Y:S01]  /*2000*/  HADD2 R5, R8, -1040, -1040 ;  /* 0xe410e41008057430 */ /* 0x000fe20000000000 */
[----:B------:R-:W-:Y:S01]  /*2010*/  LOP3.LUT R11, R11, 0x1f001f, RZ, 0xc0, !PT ;  /* 0x001f001f0b0b7812 */ /* 0x000fe200078ec0ff */
[----:B------:R-:W-:-:S02]  /*2020*/  HADD2 R10, R10, -1040, -1040 ;  /* 0xe410e4100a0a7430 */ /* 0x000fc40000000000 */
[----:B------:R-:W-:Y:S01]  /*2030*/  HADD2 R4, R9, -1040, -1040 ;  /* 0xe410e41009047430 */ /* 0x000fe20000000000 */
[----:B------:R-:W-:Y:S01]  /*2040*/  LOP3.LUT R11, R11, 0x64006400, RZ, 0xfc, !PT ;  /* 0x640064000b0b7812 */ /* 0x000fe200078efcff */
[-C--:B------:R-:W-:Y:S01]  /*2050*/  HFMA2.MMA R58, R5, R6.reuse, R58 ;  /* 0x00000006053a7235 */ /* 0x080fe2000000003a */
[----:B------:R-:W-:Y:S01]  /*2060*/  HADD2 R5, R36, -1040, -1040 ;  /* 0xe410e41024057430 */ /* 0x000fe20000000000 */
[----:B------:R-:W-:Y:S01]  /*2070*/  HFMA2.MMA R19, R10, R6, R19 ;  /* 0x000000060a137235 */ /* 0x000fe20000000013 */
[-C--:B------:R-:W-:Y:S02]  /*2080*/  HFMA2 R57, R4, R6.reuse, R57 ;  /* 0x0000000604397231 */ /* 0x080fe40000000039 */
[----:B------:R-:W-:Y:S02]  /*2090*/  HADD2 R4, R11, -1040, -1040 ;  /* 0xe410e4100b047430 */ /* 0x000fe40000000000 */
[-C--:B------:R-:W-:Y:S02]  /*20a0*/  HFMA2.MMA R58, R5, R7.reuse, R58 ;  /* 0x00000007053a7235 */ /* 0x080fe4000000003a */
[----:B------:R-:W-:Y:S01]  /*20b0*/  HFMA2 R25, R4, R6, R25 ;  /* 0x0000000604197231 */ /* 0x000fe20000000019 */
[----:B------:R-:W-:Y:S01]  /*20c0*/  HFMA2.MMA R19, R34, R7, R19 ;  /* 0x0000000722137235 */ /* 0x000fe20000000013 */
[----:B------:R-:W-:-:S02]  /*20d0*/  HADD2 R4, R35, -1040, -1040 ;  /* 0xe410e41023047430 */ /* 0x000fc40000000000 */
[----:B------:R-:W-:Y:S02]  /*20e0*/  HADD2 R6, R33, -1040, -1040 ;  /* 0xe410e41021067430 */ /* 0x000fe40000000000 */
[-C--:B------:R-:W-:Y:S02]  /*20f0*/  HFMA2 R57, R4, R7.reuse, R57 ;  /* 0x0000000704397231 */ /* 0x080fe40000000039 */
[----:B------:R-:W-:Y:S02]  /*2100*/  HFMA2 R25, R6, R7, R25 ;  /* 0x0000000706197231 */ /* 0x000fe40000000019 */
[----:B------:R-:W-:Y:S02]  /*2110*/  HADD2 R58, R58.H0_H0, R58.H1_H1 ;  /* 0x3000003a3a3a7230 */ /* 0x000fe40000000800 */
[----:B------:R-:W-:Y:S02]  /*2120*/  HADD2 R57, R57.H0_H0, R57.H1_H1 ;  /* 0x3000003939397230 */ /* 0x000fe40000000800 */
[----:B------:R-:W-:-:S02]  /*2130*/  HADD2 R19, R19.H0_H0, R19.H1_H1 ;  /* 0x3000001313137230 */ /* 0x000fc40000000800 */
[----:B------:R-:W-:Y:S01]  /*2140*/  HADD2 R25, R25.H0_H0, R25.H1_H1 ;  /* 0x3000001919197230 */ /* 0x000fe20000000800 */
[----:B------:R-:W-:-:S04]  /*2150*/  PRMT R58, R58, 0x5410, R57 ;  /* 0x000054103a3a7816 */ /* 0x000fc80000000039 */
[----:B------:R-:W-:Y:S02]  /*2160*/  PRMT R19, R19, 0x5410, R25 ;  /* 0x0000541013137816 */ /* 0x000fe40000000019 */
[----:B------:R-:W-:-:S03]  /*2170*/  HFMA2.MMA R31, R58, R28, R31 ;  /* 0x0000001c3a1f7235 */ /* 0x000fc6000000001f */
[----:B------:R-:W-:Y:S02]  /*2180*/  HFMA2 R30, R19, R0, R30 ;  /* 0x00000000131e7231 */ /* 0x000fe4000000001e */
.L_x_2974:
[----:B------:R-:W-:Y:S01]  /*2190*/  ISETP.GE.AND P0, PT, R37, c[0x0][0x1b0], PT ;  /* 0x00006c0025007a0c */ /* 0x000fe20003f06270 */
[----:B------:R-:W-:Y:S01]  /*21a0*/  UIADD3 UR4, UR4, 0x40, URZ ;  /* 0x0000004004047890 */ /* 0x000fe2000fffe03f */
[----:B------:R-:W-:Y:S02]  /*21b0*/  IMAD.MOV.U32 R6, RZ, RZ, R2 ;  /* 0x000000ffff067224 */ /* 0x000fe400078e0002 */
[----:B------:R-:W-:Y:S02]  /*21c0*/  IMAD.MOV.U32 R7, RZ, RZ, R3 ;  /* 0x000000ffff077224 */ /* 0x000fe400078e0003 */
[----:B------:R-:W-:-:S07]  /*21d0*/  IMAD.MOV.U32 R21, RZ, RZ, R37 ;  /* 0x000000ffff157224 */ /* 0x000fce00078e0025 */
[----:B------:R-:W-:Y:S05]  /*21e0*/  @!P0 BRA P3, `(.L_x_2975) ;  /* 0xffffe94000008947 */ /* 0x000fea000183ffff */
.L_x_2973:
[----:B------:R-:W-:-:S04]  /*21f0*/  ISETP.GE.AND P0, PT, R21, R29, PT ;  /* 0x0000001d1500720c */ /* 0x000fc80003f06270 */
[----:B------:R-:W-:-:S13]  /*2200*/  ISETP.GE.OR P0, PT, R21, c[0x0][0x1b4], P0 ;  /* 0x00006d0015007a0c */ /* 0x000fda0000706670 */
[----:B------:R-:W-:Y:S05]  /*2210*/  @P0 BRA `(.L_x_2976) ;  /* 0x0000261000000947 */ /* 0x000fea0003800000 */
[----:B------:R-:W-:-:S05]  /*2220*/  IMAD.MOV.U32 R11, RZ, RZ, c[0x0][0x18c] ;  /* 0x00006300ff0b7624 */ /* 0x000fca00078e00ff */
[----:B------:R-:W-:-:S04]  /*2230*/  SHF.R.S32.HI R2, RZ, 0x1f, R11 ;  /* 0x0000001fff027819 */ /* 0x000fc8000001140b */
[----:B------:R-:W-:Y:S02]  /*2240*/  SHF.L.U64.HI R13, R11, 0x4, R2 ;  /* 0x000000040b0d7819 */ /* 0x000fe40000010202 */
.L_x_2981:
[----:B------:R-:W-:-:S13]  /*2250*/  ISETP.NE.AND P0, PT, R21, R38, PT ;  /* 0x000000261500720c */ /* 0x000fda0003f05270 */
[----:B------:R-:W-:Y:S01]  /*2260*/  @!P0 IADD3 R32, R32, 0x1, RZ ;  /* 0x0000000120208810 */ /* 0x000fe20007ffe0ff */
[----:B------:R-:W-:Y:S01]  /*2270*/  @!P0 IMAD.MOV.U32 R3, RZ, RZ, 0x2 ;  /* 0x00000002ff038424 */ /* 0x000fe200078e00ff */
[----:B------:R-:W-:-:S03]  /*2280*/  @!P0 LEA R2, R21, 0x1, 0x1 ;  /* 0x0000000115028811 */ /* 0x000fc600078e08ff */
[----:B------:R-:W-:Y:S02]  /*2290*/  @!P0 IMAD R4, R32, 0x8, R1 ;  /* 0x0000000820048824 */ /* 0x000fe400078e0201 */
[----:B------:R-:W-:-:S04]  /*22a0*/  @!P0 IMAD.WIDE R2, R2, R3, c[0x0][0x198] ;  /* 0x0000660002028625 */ /* 0x000fc800078e0203 */
[----:B------:R-:W2:Y:S04]  /*22b0*/  @!P0 LDL.64 R4, [R4] ;  /* 0x0000000004048983 */ /* 0x000ea80000100a00 */
[----:B------:R0:W3:Y:S02]  /*22c0*/  @!P0 LDG.E.U16.CONSTANT R2, [R2.64] ;  /* 0x0000000602028981 */ /* 0x0000e4000c1e9500 */
[----:B0-----:R-:W-:Y:S01]  /*22d0*/  IMAD.MOV.U32 R3, RZ, RZ, R7 ;  /* 0x000000ffff037224 */ /* 0x001fe200078e0007 */
[----:B--2---:R-:W-:Y:S02]  /*22e0*/  @!P0 PRMT R28, R4, 0x7610, R28 ;  /* 0x00007610041c8816 */ /* 0x004fe4000000001c */
[----:B------:R-:W-:Y:S01]  /*22f0*/  @!P0 PRMT R0, R5, 0x7610, R0 ;  /* 0x0000761005008816 */ /* 0x000fe20000000000 */
[----:B---3--:R-:W-:Y:S01]  /*2300*/  @!P0 IMAD.IADD R38, R2, 0x1, R21 ;  /* 0x0000000102268824 */ /* 0x008fe200078e0215 */
[----:B------:R-:W-:Y:S01]  /*2310*/  @!P0 PRMT R28, R28, 0x7610, R4 ;  /* 0x000076101c1c8816 */ /* 0x000fe20000000004 */
[----:B------:R-:W-:Y:S01]  /*2320*/  IMAD.MOV.U32 R2, RZ, RZ, R6 ;  /* 0x000000ffff027224 */ /* 0x000fe200078e0006 */
[----:B------:R-:W-:Y:S01]  /*2330*/  @!P0 PRMT R0, R0, 0x7610, R5 ;  /* 0x0000761000008816 */ /* 0x000fe20000000005 */
[----:B------:R-:W-:Y:S05]  /*2340*/  @P2 BRA `(.L_x_2977) ;  /* 0x0000247000002947 */ /* 0x000fea0003800000 */
[----:B------:R-:W-:Y:S01]  /*2350*/  PRMT R4, R48, 0x9910, RZ ;  /* 0x0000991030047816 */ /* 0x000fe200000000ff */
[----:B------:R-:W-:-:S02]  /*2360*/  IMAD.MOV.U32 R11, RZ, RZ, c[0x0][0x18c] ;  /* 0x00006300ff0b7624 */ /* 0x000fc400078e00ff */
[----:B------:R-:W-:Y:S01]  /*2370*/  IMAD.MOV.U32 R10, RZ, RZ, 0x2c00 ;  /* 0x00002c00ff0a7424 */ /* 0x000fe200078e00ff */
[----:B------:R-:W-:Y:S01]  /*2380*/  ISETP.NE.AND P0, PT, R4, RZ, PT ;  /* 0x000000ff0400720c */ /* 0x000fe20003f05270 */
[----:B------:R-:W-:-:S06]  /*2390*/  IMAD.WIDE R14, R11, 0x4, R2 ;  /* 0x000000040b0e7825 */ /* 0x000fcc00078e0202 */
[----:B------:R-:W-:-:S06]  /*23a0*/  IMAD.WIDE R8, R11, 0x4, R14 ;  /* 0x000000040b087825 */ /* 0x000fcc00078e020e */
[----:B------:R-:W-:Y:S05]  /*23b0*/  @!P0 BRA `(.L_x_2978) ;  /* 0x000008f000008947 */ /* 0x000fea0003800000 */
[----:B------:R-:W2:Y:S04]  /*23c0*/  LDG.E.128.CONSTANT R4, [R2.64] ;  /* 0x0000000602047981 */ /* 0x000ea8000c1e9d00 */
[----:B------:R-:W0:Y:S02]  /*23d0*/  LDS.64 R16, [UR4] ;  /* 0x00000004ff107984 */ /* 0x000e240008000a00 */
[--C-:B0-----:R-:W-:Y:S02]  /*23e0*/  HADD2.F32 R27, -RZ, R16.reuse.H0_H0 ;  /* 0x20000010ff1b7230 */ /* 0x101fe40000004100 */
[----:B------:R-:W-:Y:S02]  /*23f0*/  HADD2.F32 R19, -RZ, R16.H1_H1 ;  /* 0x30000010ff137230 */ /* 0x000fe40000004100 */
[----:B------:R-:W-:-:S02]  /*2400*/  HADD2.F32 R16, -RZ, R17.H0_H0 ;  /* 0x20000011ff107230 */ /* 0x000fc40000004100 */
[----:B------:R-:W-:Y:S01]  /*2410*/  HADD2.F32 R17, -RZ, R17.H1_H1 ;  /* 0x30000011ff117230 */ /* 0x000fe20000004100 */
[C---:B--2---:R-:W-:Y:S02]  /*2420*/  LOP3.LUT R22, R4.reuse, 0xf000f, RZ, 0xc0, !PT ;  /* 0x000f000f04167812 */ /* 0x044fe400078ec0ff */
[----:B------:R-:W-:Y:S02]  /*2430*/  LOP3.LUT R23, R4, 0xf000f0, RZ, 0xc0, !PT ;  /* 0x00f000f004177812 */ /* 0x000fe400078ec0ff */
[----:B------:R-:W-:Y:S02]  /*2440*/  SHF.R.U32.HI R18, RZ, 0x8, R4 ;  /* 0x00000008ff127819 */ /* 0x000fe40000011604 */
[----:B------:R-:W-:Y:S02]  /*2450*/  LOP3.LUT R22, R22, 0x64006400, RZ, 0xfc, !PT ;  /* 0x6400640016167812 */ /* 0x000fe400078efcff */
[C---:B------:R-:W-:Y:S02]  /*2460*/  LOP3.LUT R4, R5.reuse, 0xf000f, RZ, 0xc0, !PT ;  /* 0x000f000f05047812 */ /* 0x040fe400078ec0ff */
[----:B------:R-:W-:Y:S01]  /*2470*/  LOP3.LUT R24, R5, 0xf000f0, RZ, 0xc0, !PT ;  /* 0x00f000f005187812 */ /* 0x000fe200078ec0ff */
[----:B------:R-:W-:Y:S01]  /*2480*/  HADD2 R33, R22, -1032, -1032 ;  /* 0xe408e40816217430 */ /* 0x000fe20000000000 */
[----:B------:R-:W-:-:S02]  /*2490*/  SHF.R.U32.HI R12, RZ, 0x8, R5 ;  /* 0x00000008ff0c7819 */ /* 0x000fc40000011605 */
[----:B------:R-:W-:Y:S02]  /*24a0*/  LOP3.LUT R5, R6, 0xf000f, RZ, 0xc0, !PT ;  /* 0x000f000f06057812 */ /* 0x000fe400078ec0ff */
[--C-:B------:R-:W-:Y:S01]  /*24b0*/  HADD2.F32 R22, -RZ, R33.reuse.H0_H0 ;  /* 0x20000021ff167230 */ /* 0x100fe20000004100 */
[----:B------:R-:W-:Y:S01]  /*24c0*/  LOP3.LUT R25, R7, 0xf000f, RZ, 0xc0, !PT ;  /* 0x000f000f07197812 */ /* 0x000fe200078ec0ff */
[----:B------:R-:W-:Y:S01]  /*24d0*/  HADD2.F32 R34, -RZ, R33.H1_H1 ;  /* 0x30000021ff227230 */ /* 0x000fe20000004100 */
[----:B------:R-:W-:Y:S02]  /*24e0*/  LOP3.LUT R5, R5, 0x64006400, RZ, 0xfc, !PT ;  /* 0x6400640005057812 */ /* 0x000fe400078efcff */
[----:B------:R-:W-:Y:S01]  /*24f0*/  LOP3.LUT R4, R4, 0x64006400, RZ, 0xfc, !PT ;  /* 0x6400640004047812 */ /* 0x000fe200078efcff */
[----:B------:R-:W-:Y:S01]  /*2500*/  FFMA.FTZ R22, R22, R27, RZ ;  /* 0x0000001b16167223 */ /* 0x000fe200000100ff */
[----:B------:R-:W-:Y:S01]  /*2510*/  LOP3.LUT R25, R25, 0x64006400, RZ, 0xfc, !PT ;  /* 0x6400640019197812 */ /* 0x000fe200078efcff */
[----:B------:R-:W-:Y:S01]  /*2520*/  HADD2 R37, R5, -1032, -1032 ;  /* 0xe408e40805257430 */ /* 0x000fe20000000000 */
[----:B------:R-:W-:Y:S01]  /*2530*/  LOP3.LUT R23, R23, 0x64006400, RZ, 0xfc, !PT ;  /* 0x6400640017177812 */ /* 0x000fe200078efcff */
[----:B------:R-:W-:Y:S01]  /*2540*/  HADD2 R35, R4, -1032, -1032 ;  /* 0xe408e40804237430 */ /* 0x000fe20000000000 */
[----:B------:R-:W-:Y:S01]  /*2550*/  FFMA.FTZ R33, R34, R19, R22 ;  /* 0x0000001322217223 */ /* 0x000fe20000010016 */
[----:B------:R-:W-:Y:S01]  /*2560*/  HADD2 R39, R25, -1032, -1032 ;  /* 0xe408e40819277430 */ /* 0x000fe20000000000 */
[----:B------:R-:W0:Y:S01]  /*2570*/  LDS.64 R4, [UR4+0x8] ;  /* 0x00000804ff047984 */ /* 0x000e220008000a00 */
[--C-:B------:R-:W-:Y:S01]  /*2580*/  HADD2.F32 R40, -RZ, R37.reuse.H0_H0 ;  /* 0x20000025ff287230 */ /* 0x100fe20000004100 */
[----:B------:R-:W-:Y:S01]  /*2590*/  LOP3.LUT R20, R7, 0xf000f0, RZ, 0xc0, !PT ;  /* 0x00f000f007147812 */ /* 0x000fe200078ec0ff */
[----:B------:R-:W-:Y:S01]  /*25a0*/  HADD2.F32 R34, -RZ, R37.H1_H1 ;  /* 0x30000025ff227230 */ /* 0x000fe20000004100 */
[----:B------:R-:W-:Y:S01]  /*25b0*/  LOP3.LUT R26, R6, 0xf000f0, RZ, 0xc0, !PT ;  /* 0x00f000f0061a7812 */ /* 0x000fe200078ec0ff */
[----:B------:R-:W-:Y:S01]  /*25c0*/  HADD2.F32 R36, -RZ, R35.H0_H0 ;  /* 0x20000023ff247230 */ /* 0x000fe20000004100 */
[----:B------:R-:W-:Y:S01]  /*25d0*/  FFMA.FTZ R40, R27, R40, RZ ;  /* 0x000000281b287223 */ /* 0x000fe200000100ff */
[----:B------:R-:W-:Y:S01]  /*25e0*/  HADD2.F32 R42, -RZ, R39.H0_H0 ;  /* 0x20000027ff2a7230 */ /* 0x000fe20000004100 */
[----:B------:R-:W-:Y:S01]  /*25f0*/  LOP3.LUT R25, R24, 0x64006400, RZ, 0xfc, !PT ;  /* 0x6400640018197812 */ /* 0x000fe200078efcff */
[----:B------:R-:W-:Y:S01]  /*2600*/  HADD2.F32 R22, -RZ, R35.H1_H1 ;  /* 0x30000023ff167230 */ /* 0x000fe20000004100 */
[----:B------:R-:W-:Y:S01]  /*2610*/  FFMA.FTZ R37, R19, R34, R40 ;  /* 0x0000002213257223 */ /* 0x000fe20000010028 */
[-C--:B------:R-:W-:Y:S01]  /*2620*/  HFMA2 R34, R23, R10.reuse.H0_H0, -72, -72 ;  /* 0xd480d48017227431 */ /* 0x080fe2000004000a */
[C---:B------:R-:W-:Y:S01]  /*2630*/  FFMA.FTZ R36, R27.reuse, R36, RZ ;  /* 0x000000241b247223 */ /* 0x040fe200000100ff */
[----:B------:R-:W-:Y:S01]  /*2640*/  LOP3.LUT R23, R20, 0x64006400, RZ, 0xfc, !PT ;  /* 0x6400640014177812 */ /* 0x000fe200078efcff */
[----:B------:R-:W-:Y:S01]  /*2650*/  FFMA.FTZ R42, R27, R42, RZ ;  /* 0x0000002a1b2a7223 */ /* 0x000fe200000100ff */
[----:B------:R-:W-:Y:S01]  /*2660*/  LOP3.LUT R27, R26, 0x64006400, RZ, 0xfc, !PT ;  /* 0x640064001a1b7812 */ /* 0x000fe200078efcff */
[C---:B------:R-:W-:Y:S01]  /*2670*/  FFMA.FTZ R35, R19.reuse, R22, R36 ;  /* 0x0000001613237223 */ /* 0x040fe20000010024 */
[----:B------:R-:W-:Y:S01]  /*2680*/  HADD2.F32 R26, -RZ, R39.H1_H1 ;  /* 0x30000027ff1a7230 */ /* 0x000fe20000004100 */
[----:B------:R-:W-:Y:S01]  /*2690*/  SHF.R.U32.HI R6, RZ, 0x8, R6 ;  /* 0x00000008ff067819 */ /* 0x000fe20000011606 */
[-C--:B------:R-:W-:Y:S01]  /*26a0*/  HFMA2 R36, R23, R10.reuse.H0_H0, -72, -72 ;  /* 0xd480d48017247431 */ /* 0x080fe2000004000a */
[----:B------:R-:W-:Y:S01]  /*26b0*/  SHF.R.U32.HI R7, RZ, 0x8, R7 ;  /* 0x00000008ff077819 */ /* 0x000fe20000011607 */
[----:B------:R-:W-:Y:S01]  /*26c0*/  HADD2.F32 R20, -RZ, R34.H0_H0 ;  /* 0x20000022ff147230 */ /* 0x000fe20000004100 */
[----:B------:R-:W-:Y:S01]  /*26d0*/  FFMA.FTZ R19, R19, R26, R42 ;  /* 0x0000001a13137223 */ /* 0x000fe2000001002a */
[----:B------:R-:W-:-:S02]  /*26e0*/  HFMA2 R25, R25, R10.H0_H0, -72, -72 ;  /* 0xd480d48019197431 */ /* 0x000fc4000004000a */
[----:B------:R-:W-:Y:S01]  /*26f0*/  HADD2.F32 R23, -RZ, R36.H0_H0 ;  /* 0x20000024ff177230 */ /* 0x000fe20000004100 */
[----:B------:R-:W-:Y:S01]  /*2700*/  FFMA.FTZ R33, R20, R16, R33 ;  /* 0x0000001014217223 */ /* 0x000fe20000010021 */
[----:B------:R-:W-:Y:S02]  /*2710*/  HFMA2 R27, R27, R10.H0_H0, -72, -72 ;  /* 0xd480d4801b1b7431 */ /* 0x000fe4000004000a */
[----:B------:R-:W-:Y:S01]  /*2720*/  HADD2.F32 R22, -RZ, R25.H0_H0 ;  /* 0x20000019ff167230 */ /* 0x000fe20000004100 */
[C---:B------:R-:W-:Y:S01]  /*2730*/  FFMA.FTZ R19, R16.reuse, R23, R19 ;  /* 0x0000001710137223 */ /* 0x040fe20000010013 */
[----:B------:R-:W-:Y:S02]  /*2740*/  HADD2.F32 R20, -RZ, R34.H1_H1 ;  /* 0x30000022ff147230 */ /* 0x000fe40000004100 */
[----:B------:R-:W-:Y:S01]  /*2750*/  HADD2.F32 R34, -RZ, R36.H1_H1 ;  /* 0x30000024ff227230 */ /* 0x000fe20000004100 */
[----:B------:R-:W-:Y:S01]  /*2760*/  FFMA.FTZ R35, R16, R22, R35 ;  /* 0x0000001610237223 */ /* 0x000fe20000010023 */
[----:B------:R-:W-:Y:S01]  /*2770*/  HADD2.F32 R24, -RZ, R27.H0_H0 ;  /* 0x2000001bff187230 */ /* 0x000fe20000004100 */
[----:B------:R-:W-:Y:S01]  /*2780*/  FFMA.FTZ R33, R20, R17, R33 ;  /* 0x0000001114217223 */ /* 0x000fe20000010021 */
[----:B------:R-:W-:Y:S01]  /*2790*/  HADD2.F32 R22, -RZ, R25.H1_H1 ;  /* 0x30000019ff167230 */ /* 0x000fe20000004100 */
[C---:B------:R-:W-:Y:S01]  /*27a0*/  FFMA.FTZ R34, R17.reuse, R34, R19 ;  /* 0x0000002211227223 */ /* 0x040fe20000010013 */
[----:B------:R-:W-:Y:S01]  /*27b0*/  HADD2.F32 R26, -RZ, R27.H1_H1 ;  /* 0x3000001bff1a7230 */ /* 0x000fe20000004100 */
[----:B------:R-:W-:Y:S01]  /*27c0*/  LOP3.LUT R19, R12, 0xf000f, RZ, 0xc0, !PT ;  /* 0x000f000f0c137812 */ /* 0x000fe200078ec0ff */
[----:B------:R-:W-:Y:S01]  /*27d0*/  FFMA.FTZ R37, R16, R24, R37 ;  /* 0x0000001810257223 */ /* 0x000fe20000010025 */
[----:B------:R-:W-:Y:S01]  /*27e0*/  LOP3.LUT R20, R6, 0xf000f, RZ, 0xc0, !PT ;  /* 0x000f000f06147812 */ /* 0x000fe200078ec0ff */
[C---:B------:R-:W-:Y:S01]  /*27f0*/  FFMA.FTZ R24, R17.reuse, R22, R35 ;  /* 0x0000001611187223 */ /* 0x040fe20000010023 */
[----:B------:R-:W-:Y:S01]  /*2800*/  LOP3.LUT R16, R18, 0xf000f, RZ, 0xc0, !PT ;  /* 0x000f000f12107812 */ /* 0x000fe200078ec0ff */
[----:B------:R-:W-:Y:S01]  /*2810*/  FFMA.FTZ R26, R17, R26, R37 ;  /* 0x0000001a111a7223 */ /* 0x000fe20000010025 */
[----:B------:R-:W-:Y:S01]  /*2820*/  LOP3.LUT R19, R19, 0x64006400, RZ, 0xfc, !PT ;  /* 0x6400640013137812 */ /* 0x000fe200078efcff */
[----:B0-----:R-:W-:Y:S01]  /*2830*/  HADD2.F32 R23, -RZ, R4.H0_H0 ;  /* 0x20000004ff177230 */ /* 0x001fe20000004100 */
[----:B------:R-:W-:-:S02]  /*2840*/  LOP3.LUT R22, R7, 0xf000f, RZ, 0xc0, !PT ;  /* 0x000f000f07167812 */ /* 0x000fc400078ec0ff */
[----:B------:R-:W-:Y:S01]  /*2850*/  LOP3.LUT R20, R20, 0x64006400, RZ, 0xfc, !PT ;  /* 0x6400640014147812 */ /* 0x000fe200078efcff */
[----:B------:R-:W-:Y:S01]  /*2860*/  HADD2 R27, R19, -1032, -1032 ;  /* 0xe408e408131b7430 */ /* 0x000fe20000000000 */
[----:B------:R-:W-:Y:S01]  /*2870*/  LOP3.LUT R17, R16, 0x64006400, RZ, 0xfc, !PT ;  /* 0x6400640010117812 */ /* 0x000fe200078efcff */
[----:B------:R-:W-:Y:S01]  /*2880*/  HADD2.F32 R16, -RZ, R4.H1_H1 ;  /* 0x30000004ff107230 */ /* 0x000fe20000004100 */
[----:B------:R-:W-:Y:S01]  /*2890*/  LOP3.LUT R22, R22, 0x64006400, RZ, 0xfc, !PT ;  /* 0x6400640016167812 */ /* 0x000fe200078efcff */
[----:B------:R-:W-:Y:S01]  /*28a0*/  HADD2 R35, R20, -1032, -1032 ;  /* 0xe408e40814237430 */ /* 0x000fe20000000000 */
[----:B------:R-:W-:Y:S01]  /*28b0*/  LOP3.LUT R18, R18, 0xf000f0, RZ, 0xc0, !PT ;  /* 0x00f000f012127812 */ /* 0x000fe200078ec0ff */
[----:B------:R-:W-:Y:S01]  /*28c0*/  HADD2 R25, R17, -1032, -1032 ;  /* 0xe408e40811197430 */ /* 0x000fe20000000000 */
[----:B------:R-:W-:Y:S01]  /*28d0*/  LOP3.LUT R12, R12, 0xf000f0, RZ, 0xc0, !PT ;  /* 0x00f000f00c0c7812 */ /* 0x000fe200078ec0ff */
[----:B------:R-:W-:Y:S01]  /*28e0*/  HADD2 R36, R22, -1032, -1032 ;  /* 0xe408e40816247430 */ /* 0x000fe20000000000 */
[----:B------:R-:W-:Y:S01]  /*28f0*/  LOP3.LUT R6, R6, 0xf000f0, RZ, 0xc0, !PT ;  /* 0x00f000f006067812 */ /* 0x000fe200078ec0ff */
[----:B------:R-:W-:-:S02]  /*2900*/  HADD2.F32 R17, -RZ, R27.H0_H0 ;  /* 0x2000001bff117230 */ /* 0x000fc40000004100 */
[----:B------:R-:W-:Y:S02]  /*2910*/  HADD2.F32 R19, -RZ, R35.H0_H0 ;  /* 0x20000023ff137230 */ /* 0x000fe40000004100 */
[--C-:B------:R-:W-:Y:S01]  /*2920*/  HADD2.F32 R20, -RZ, R25.reuse.H0_H0 ;  /* 0x20000019ff147230 */ /* 0x100fe20000004100 */
[C---:B------:R-:W-:Y:S01]  /*2930*/  FFMA.FTZ R24, R23.reuse, R17, R24 ;  /* 0x0000001117187223 */ /* 0x040fe20000010018 */
[--C-:B------:R-:W-:Y:S01]  /*2940*/  HADD2.F32 R22, -RZ, R36.reuse.H0_H0 ;  /* 0x20000024ff167230 */ /* 0x100fe20000004100 */
[C---:B------:R-:W-:Y:S01]  /*2950*/  FFMA.FTZ R26, R23.reuse, R19, R26 ;  /* 0x00000013171a7223 */ /* 0x040fe2000001001a */
[----:B------:R-:W-:Y:S01]  /*2960*/  HADD2.F32 R17, -RZ, R25.H1_H1 ;  /* 0x30000019ff117230 */ /* 0x000fe20000004100 */
[----:B------:R-:W-:Y:S01]  /*2970*/  FFMA.FTZ R20, R20, R23, R33 ;  /* 0x0000001714147223 */ /* 0x000fe20000010021 */
[----:B------:R-:W-:Y:S01]  /*2980*/  HADD2.F32 R19, -RZ, R27.H1_H1 ;  /* 0x3000001bff137230 */ /* 0x000fe20000004100 */
[----:B------:R-:W-:Y:S01]  /*2990*/  FFMA.FTZ R22, R23, R22, R34 ;  /* 0x0000001617167223 */ /* 0x000fe20000010022 */
[----:B------:R-:W-:Y:S01]  /*29a0*/  HADD2.F32 R27, -RZ, R35.H1_H1 ;  /* 0x30000023ff1b7230 */ /* 0x000fe20000004100 */
[----:B------:R-:W-:Y:S01]  /*29b0*/  FFMA.FTZ R23, R17, R16, R20 ;  /* 0x0000001011177223 */ /* 0x000fe20000010014 */
[----:B------:R-:W-:Y:S01]  /*29c0*/  LOP3.LUT R17, R18, 0x64006400, RZ, 0xfc, !PT ;  /* 0x6400640012117812 */ /* 0x000fe200078efcff */
[----:B------:R-:W-:Y:S01]  /*29d0*/  FFMA.FTZ R25, R16, R19, R24 ;  /* 0x0000001310197223 */ /* 0x000fe20000010018 */
[----:B------:R-:W-:Y:S01]  /*29e0*/  LOP3.LUT R19, R12, 0x64006400, RZ, 0xfc, !PT ;  /* 0x640064000c137812 */ /* 0x000fe200078efcff */
[----:B------:R-:W-:Y:S01]  /*29f0*/  FFMA.FTZ R27, R16, R27, R26 ;  /* 0x0000001b101b7223 */ /* 0x000fe2000001001a */
[----:B------:R-:W-:Y:S01]  /*2a00*/  LOP3.LUT R12, R7, 0xf000f0, RZ, 0xc0, !PT ;  /* 0x00f000f0070c7812 */ /* 0x000fe200078ec0ff */
[-C--:B------:R-:W-:Y:S01]  /*2a10*/  HFMA2 R18, R17, R10.reuse.H0_H0, -72, -72 ;  /* 0xd480d48011127431 */ /* 0x080fe2000004000a */
[----:B------:R-:W-:Y:S01]  /*2a20*/  LOP3.LUT R7, R6, 0x64006400, RZ, 0xfc, !PT ;  /* 0x6400640006077812 */ /* 0x000fe200078efcff */
[----:B------:R-:W-:Y:S01]  /*2a30*/  HFMA2 R20, R19, R10.H0_H0, -72, -72 ;  /* 0xd480d48013147431 */ /* 0x000fe2000004000a */
[----:B------:R-:W-:Y:S01]  /*2a40*/  LOP3.LUT R17, R12, 0x64006400, RZ, 0xfc, !PT ;  /* 0x640064000c117812 */ /* 0x000fe200078efcff */
[----:B------:R-:W-:-:S02]  /*2a50*/  HADD2.F32 R19, -RZ, R36.H1_H1 ;  /* 0x30000024ff137230 */ /* 0x000fc40000004100 */
[-C--:B------:R-:W-:Y:S02]  /*2a60*/  HFMA2 R24, R7, R10.reuse.H0_H0, -72, -72 ;  /* 0xd480d48007187431 */ /* 0x080fe4000004000a */
[----:B------:R-:W-:Y:S01]  /*2a70*/  HFMA2 R26, R17, R10.H0_H0, -72, -72 ;  /* 0xd480d480111a7431 */ /* 0x000fe2000004000a */
[----:B------:R-:W-:Y:S01]  /*2a80*/  FFMA.FTZ R19, R16, R19, R22 ;  /* 0x0000001310137223 */ /* 0x000fe20000010016 */
[--C-:B------:R-:W-:Y:S02]  /*2a90*/  HADD2.F32 R4, -RZ, R5.reuse.H0_H0 ;  /* 0x20000005ff047230 */ /* 0x100fe40000004100 */
[----:B------:R-:W-:Y:S02]  /*2aa0*/  HADD2.F32 R6, -RZ, R18.H0_H0 ;  /* 0x20000012ff067230 */ /* 0x000fe40000004100 */
[----:B------:R-:W-:Y:S02]  /*2ab0*/  HADD2.F32 R12, -RZ, R20.H0_H0 ;  /* 0x20000014ff0c7230 */ /* 0x000fe40000004100 */
[----:B------:R-:W-:Y:S01]  /*2ac0*/  HADD2.F32 R7, -RZ, R24.H0_H0 ;  /* 0x20000018ff077230 */ /* 0x000fe20000004100 */
[----:B------:R-:W-:Y:S01]  /*2ad0*/  FFMA.FTZ R23, R6, R4, R23 ;  /* 0x0000000406177223 */ /* 0x000fe20000010017 */
[----:B------:R-:W-:Y:S01]  /*2ae0*/  HADD2.F32 R17, -RZ, R26.H0_H0 ;  /* 0x2000001aff117230 */ /* 0x000fe20000004100 */
        /* <DEDUP_REMOVED lines=28> */
.L_x_2978:
[----:B------:R-:W-:Y:S05]  /*2cb0*/  @!P0 BRA `(.L_x_2979) ;  /* 0x000008f000008947 */ /* 0x000fea0003800000 */
[----:B------:R0:W2:Y:S04]  /*2cc0*/  LDG.E.128.CONSTANT R4, [R14.64] ;  /* 0x000000060e047981 */ /* 0x0000a8000c1e9d00 */
[----:B------:R-:W1:Y:S02]  /*2cd0*/  LDS.64 R16, [UR4+0x10] ;  /* 0x00001004ff107984 */ /* 0x000e640008000a00 */
[--C-:B-1----:R-:W-:Y:S02]  /*2ce0*/  HADD2.F32 R26, -RZ, R16.reuse.H0_H0 ;  /* 0x20000010ff1a7230 */ /* 0x102fe40000004100 */
[----:B------:R-:W-:Y:S02]  /*2cf0*/  HADD2.F32 R16, -RZ, R16.H1_H1 ;  /* 0x30000010ff107230 */ /* 0x000fe40000004100 */
[----:B0-----:R-:W-:-:S02]  /*2d00*/  HADD2.F32 R14, -RZ, R17.H0_H0 ;  /* 0x20000011ff0e7230 */ /* 0x001fc40000004100 */
[----:B------:R-:W-:Y:S01]  /*2d10*/  HADD2.F32 R17, -RZ, R17.H1_H1 ;  /* 0x30000011ff117230 */ /* 0x000fe20000004100 */
[C---:B--2---:R-:W-:Y:S02]  /*2d20*/  LOP3.LUT R19, R4.reuse, 0xf000f, RZ, 0xc0, !PT ;  /* 0x000f000f04137812 */ /* 0x044fe400078ec0ff */
        /* <DEDUP_REMOVED lines=17> */
[----:B------:R-:W0:Y:S01]  /*2e40*/  LDS.64 R4, [UR4+0x18] ;  /* 0x00001804ff047984 */ /* 0x000e220008000a00 */
[----:B------:R-:W-:Y:S01]  /*2e50*/  HADD2.F32 R15, -RZ, R19.H0_H0 ;  /* 0x20000013ff0f7230 */ /* 0x000fe20000004100 */
[----:B------:R-:W-:Y:S01]  /*2e60*/  LOP3.LUT R23, R23, 0x64006400, RZ, 0xfc, !PT ;  /* 0x6400640017177812 */ /* 0x000fe200078efcff */
[--C-:B------:R-:W-:Y:S01]  /*2e70*/  HADD2.F32 R25, -RZ, R36.reuse.H0_H0 ;  /* 0x20000024ff197230 */ /* 0x100fe20000004100 */
[----:B------:R-:W-:Y:S01]  /*2e80*/  SHF.R.U32.HI R6, RZ, 0x8, R6 ;  /* 0x00000008ff067819 */ /* 0x000fe20000011606 */
[----:B------:R-:W-:Y:S01]  /*2e90*/  HADD2.F32 R27, -RZ, R37.H0_H0 ;  /* 0x20000025ff1b7230 */ /* 0x000fe20000004100 */
[----:B------:R-:W-:Y:S01]  /*2ea0*/  FFMA.FTZ R15, R15, R26, RZ ;  /* 0x0000001a0f0f7223 */ /* 0x000fe200000100ff */
[----:B------:R-:W-:Y:S01]  /*2eb0*/  HADD2.F32 R19, -RZ, R19.H1_H1 ;  /* 0x30000013ff137230 */ /* 0x000fe20000004100 */
[C---:B------:R-:W-:Y:S01]  /*2ec0*/  FFMA.FTZ R33, R26.reuse, R25, RZ ;  /* 0x000000191a217223 */ /* 0x040fe200000100ff */
[----:B------:R-:W-:Y:S01]  /*2ed0*/  HADD2.F32 R35, -RZ, R39.H0_H0 ;  /* 0x20000027ff237230 */ /* 0x000fe20000004100 */
[----:B------:R-:W-:Y:S01]  /*2ee0*/  FFMA.FTZ R34, R26, R27, RZ ;  /* 0x0000001b1a227223 */ /* 0x000fe200000100ff */
[----:B------:R-:W-:Y:S01]  /*2ef0*/  HADD2.F32 R27, -RZ, R36.H1_H1 ;  /* 0x30000024ff1b7230 */ /* 0x000fe20000004100 */
[----:B------:R-:W-:Y:S01]  /*2f00*/  FFMA.FTZ R25, R19, R16, R15 ;  /* 0x0000001013197223 */ /* 0x000fe2000001000f */
[----:B------:R-:W-:Y:S01]  /*2f10*/  LOP3.LUT R15, R20, 0x64006400, RZ, 0xfc, !PT ;  /* 0x64006400140f7812 */ /* 0x000fe200078efcff */
[----:B------:R-:W-:Y:S01]  /*2f20*/  FFMA.FTZ R26, R26, R35, RZ ;  /* 0x000000231a1a7223 */ /* 0x000fe200000100ff */
[----:B------:R-:W-:Y:S01]  /*2f30*/  HADD2.F32 R35, -RZ, R37.H1_H1 ;  /* 0x30000025ff237230 */ /* 0x000fe20000004100 */
[----:B------:R-:W-:Y:S01]  /*2f40*/  FFMA.FTZ R27, R16, R27, R33 ;  /* 0x0000001b101b7223 */ /* 0x000fe20000010021 */
[----:B------:R-:W-:Y:S01]  /*2f50*/  LOP3.LUT R19, R22, 0x64006400, RZ, 0xfc, !PT ;  /* 0x6400640016137812 */ /* 0x000fe200078efcff */
[-C--:B------:R-:W-:Y:S01]  /*2f60*/  HFMA2 R33, R15, R10.reuse.H0_H0, -72, -72 ;  /* 0xd480d4800f217431 */ /* 0x080fe2000004000a */
[----:B------:R-:W-:Y:S01]  /*2f70*/  LOP3.LUT R15, R24, 0x64006400, RZ, 0xfc, !PT ;  /* 0x64006400180f7812 */ /* 0x000fe200078efcff */
[----:B------:R-:W-:Y:S01]  /*2f80*/  FFMA.FTZ R35, R16, R35, R34 ;  /* 0x0000002310237223 */ /* 0x000fe20000010022 */
[-C--:B------:R-:W-:Y:S01]  /*2f90*/  HFMA2 R36, R23, R10.reuse.H0_H0, -72, -72 ;  /* 0xd480d48017247431 */ /* 0x080fe2000004000a */
[----:B------:R-:W-:Y:S01]  /*2fa0*/  SHF.R.U32.HI R7, RZ, 0x8, R7 ;  /* 0x00000008ff077819 */ /* 0x000fe20000011607 */
[----:B------:R-:W-:-:S02]  /*2fb0*/  HFMA2 R34, R19, R10.H0_H0, -72, -72 ;  /* 0xd480d48013227431 */ /* 0x000fc4000004000a */
[-C--:B------:R-:W-:Y:S02]  /*2fc0*/  HFMA2 R24, R15, R10.reuse.H0_H0, -72, -72 ;  /* 0xd480d4800f187431 */ /* 0x080fe4000004000a */
[----:B------:R-:W-:Y:S02]  /*2fd0*/  HADD2.F32 R23, -RZ, R39.H1_H1 ;  /* 0x30000027ff177230 */ /* 0x000fe40000004100 */
[--C-:B------:R-:W-:Y:S02]  /*2fe0*/  HADD2.F32 R19, -RZ, R33.reuse.H0_H0 ;  /* 0x20000021ff137230 */ /* 0x100fe40000004100 */
        /* <DEDUP_REMOVED lines=13> */
[----:B------:R-:W-:Y:S01]  /*30c0*/  LOP3.LUT R16, R6, 0xf000f, RZ, 0xc0, !PT ;  /* 0x000f000f06107812 */ /* 0x000fe200078ec0ff */
[C---:B------:R-:W-:Y:S01]  /*30d0*/  FFMA.FTZ R25, R17.reuse, R24, R15 ;  /* 0x0000001811197223 */ /* 0x040fe2000001000f */
[----:B------:R-:W-:Y:S01]  /*30e0*/  LOP3.LUT R15, R12, 0xf000f, RZ, 0xc0, !PT ;  /* 0x000f000f0c0f7812 */ /* 0x000fe200078ec0ff */
[C---:B------:R-:W-:Y:S01]  /*30f0*/  FFMA.FTZ R27, R17.reuse, R20, R27 ;  /* 0x00000014111b7223 */ /* 0x040fe2000001001b */
[----:B------:R-:W-:Y:S01]  /*3100*/  LOP3.LUT R16, R16, 0x64006400, RZ, 0xfc, !PT ;  /* 0x6400640010107812 */ /* 0x000fe200078efcff */
[----:B------:R-:W-:Y:S01]  /*3110*/  FFMA.FTZ R35, R17, R22, R35 ;  /* 0x0000001611237223 */ /* 0x000fe20000010023 */
[----:B------:R-:W-:Y:S01]  /*3120*/  LOP3.LUT R17, R7, 0xf000f, RZ, 0xc0, !PT ;  /* 0x000f000f07117812 */ /* 0x000fe200078ec0ff */
[--C-:B0-----:R-:W-:Y:S01]  /*3130*/  HADD2.F32 R20, -RZ, R4.reuse.H0_H0 ;  /* 0x20000004ff147230 */ /* 0x101fe20000004100 */
[----:B------:R-:W-:Y:S01]  /*3140*/  LOP3.LUT R15, R15, 0x64006400, RZ, 0xfc, !PT ;  /* 0x640064000f0f7812 */ /* 0x000fe200078efcff */
[----:B------:R-:W-:Y:S01]  /*3150*/  HADD2 R33, R16, -1032, -1032 ;  /* 0xe408e40810217430 */ /* 0x000fe20000000000 */
[----:B------:R-:W-:Y:S01]  /*3160*/  LOP3.LUT R17, R17, 0x64006400, RZ, 0xfc, !PT ;  /* 0x6400640011117812 */ /* 0x000fe200078efcff */
[----:B------:R-:W-:Y:S01]  /*3170*/  HADD2.F32 R23, -RZ, R4.H1_H1 ;  /* 0x30000004ff177230 */ /* 0x000fe20000004100 */
[C---:B------:R-:W-:Y:S01]  /*3180*/  LOP3.LUT R14, R18.reuse, 0xf000f, RZ, 0xc0, !PT ;  /* 0x000f000f120e7812 */ /* 0x040fe200078ec0ff */
[----:B------:R-:W-:Y:S01]  /*3190*/  HADD2 R26, R15, -1032, -1032 ;  /* 0xe408e4080f1a7430 */ /* 0x000fe20000000000 */
[----:B------:R-:W-:Y:S01]  /*31a0*/  LOP3.LUT R18, R18, 0xf000f0, RZ, 0xc0, !PT ;  /* 0x00f000f012127812 */ /* 0x000fe200078ec0ff */
[----:B------:R-:W-:Y:S01]  /*31b0*/  HADD2 R34, R17, -1032, -1032 ;  /* 0xe408e40811227430 */ /* 0x000fe20000000000 */
[----:B------:R-:W-:Y:S01]  /*31c0*/  LOP3.LUT R14, R14, 0x64006400, RZ, 0xfc, !PT ;  /* 0x640064000e0e7812 */ /* 0x000fe200078efcff */
[--C-:B------:R-:W-:Y:S01]  /*31d0*/  HADD2.F32 R16, -RZ, R33.reuse.H0_H0 ;  /* 0x20000021ff107230 */ /* 0x100fe20000004100 */
[----:B------:R-:W-:Y:S01]  /*31e0*/  LOP3.LUT R12, R12, 0xf000f0, RZ, 0xc0, !PT ;  /* 0x00f000f00c0c7812 */ /* 0x000fe200078ec0ff */
[----:B------:R-:W-:Y:S01]  /*31f0*/  HADD2.F32 R15, -RZ, R26.H0_H0 ;  /* 0x2000001aff0f7230 */ /* 0x000fe20000004100 */
[----:B------:R-:W-:Y:S01]  /*3200*/  LOP3.LUT R6, R6, 0xf000f0, RZ, 0xc0, !PT ;  /* 0x00f000f006067812 */ /* 0x000fe200078ec0ff */
[----:B------:R-:W-:Y:S01]  /*3210*/  HADD2.F32 R17, -RZ, R34.H0_H0 ;  /* 0x20000022ff117230 */ /* 0x000fe20000004100 */
[C---:B------:R-:W-:Y:S01]  /*3220*/  FFMA.FTZ R35, R20.reuse, R16, R35 ;  /* 0x0000001014237223 */ /* 0x040fe20000010023 */
[----:B------:R-:W-:Y:S01]  /*3230*/  HADD2 R24, R14, -1032, -1032 ;  /* 0xe408e4080e187430 */ /* 0x000fe20000000000 */
[C---:B------:R-:W-:Y:S01]  /*3240*/  FFMA.FTZ R15, R20.reuse, R15, R27 ;  /* 0x0000000f140f7223 */ /* 0x040fe2000001001b */
[----:B------:R-:W-:Y:S01]  /*3250*/  HADD2.F32 R16, -RZ, R26.H1_H1 ;  /* 0x3000001aff107230 */ /* 0x000fe20000004100 */
[----:B------:R-:W-:Y:S01]  /*3260*/  FFMA.FTZ R22, R20, R17, R25 ;  /* 0x0000001114167223 */ /* 0x000fe20000010019 */
[----:B------:R-:W-:Y:S01]  /*3270*/  LOP3.LUT R17, R12, 0x64006400, RZ, 0xfc, !PT ;  /* 0x640064000c117812 */ /* 0x000fe200078efcff */
[--C-:B------:R-:W-:Y:S01]  /*3280*/  HADD2.F32 R14, -RZ, R24.reuse.H0_H0 ;  /* 0x20000018ff0e7230 */ /* 0x100fe20000004100 */
[----:B------:R-:W-:Y:S01]  /*3290*/  LOP3.LUT R12, R7, 0xf000f0, RZ, 0xc0, !PT ;  /* 0x00f000f0070c7812 */ /* 0x000fe200078ec0ff */
[C---:B------:R-:W-:Y:S01]  /*32a0*/  FFMA.FTZ R25, R23.reuse, R16, R15 ;  /* 0x0000001017197223 */ /* 0x040fe2000001000f */
[----:B------:R-:W-:Y:S01]  /*32b0*/  LOP3.LUT R15, R18, 0x64006400, RZ, 0xfc, !PT ;  /* 0x64006400120f7812 */ /* 0x000fe200078efcff */
[-C--:B------:R-:W-:Y:S01]  /*32c0*/  HFMA2 R17, R17, R10.reuse.H0_H0, -72, -72 ;  /* 0xd480d48011117431 */ /* 0x080fe2000004000a */
[----:B------:R-:W-:Y:S01]  /*32d0*/  FFMA.FTZ R19, R14, R20, R19 ;  /* 0x000000140e137223 */ /* 0x000fe20000010013 */
[----:B------:R-:W-:Y:S01]  /*32e0*/  HADD2.F32 R20, -RZ, R33.H1_H1 ;  /* 0x30000021ff147230 */ /* 0x000fe20000004100 */
[----:B------:R-:W-:Y:S01]  /*32f0*/  LOP3.LUT R7, R6, 0x64006400, RZ, 0xfc, !PT ;  /* 0x6400640006077812 */ /* 0x000fe200078efcff */
[----:B------:R-:W-:Y:S01]  /*3300*/  HFMA2 R16, R15, R10.H0_H0, -72, -72 ;  /* 0xd480d4800f107431 */ /* 0x000fe2000004000a */
[----:B------:R-:W-:Y:S01]  /*3310*/  LOP3.LUT R15, R12, 0x64006400, RZ, 0xfc, !PT ;  /* 0x640064000c0f7812 */ /* 0x000fe200078efcff */
[----:B------:R-:W-:Y:S01]  /*3320*/  HADD2.F32 R14, -RZ, R24.H1_H1 ;  /* 0x30000018ff0e7230 */ /* 0x000fe20000004100 */
[----:B------:R-:W-:Y:S01]  /*3330*/  FFMA.FTZ R35, R23, R20, R35 ;  /* 0x0000001417237223 */ /* 0x000fe20000010023 */
[----:B------:R-:W-:-:S02]  /*3340*/  HADD2.F32 R4, -RZ, R5.H0_H0 ;  /* 0x20000005ff047230 */ /* 0x000fc40000004100 */
[----:B------:R-:W-:Y:S01]  /*3350*/  HADD2.F32 R6, -RZ, R16.H0_H0 ;  /* 0x20000010ff067230 */ /* 0x000fe20000004100 */
[----:B------:R-:W-:Y:S01]  /*3360*/  FFMA.FTZ R19, R14, R23, R19 ;  /* 0x000000170e137223 */ /* 0x000fe20000010013 */
[-C--:B------:R-:W-:Y:S02]  /*3370*/  HFMA2 R18, R7, R10.reuse.H0_H0, -72, -72 ;  /* 0xd480d48007127431 */ /* 0x080fe4000004000a */
[----:B------:R-:W-:Y:S01]  /*3380*/  HFMA2 R20, R15, R10.H0_H0, -72, -72 ;  /* 0xd480d4800f147431 */ /* 0x000fe2000004000a */
[----:B------:R-:W-:Y:S01]  /*3390*/  FFMA.FTZ R19, R6, R4, R19 ;  /* 0x0000000406137223 */ /* 0x000fe20000010013 */
[----:B------:R-:W-:Y:S02]  /*33a0*/  HADD2.F32 R14, -RZ, R34.H1_H1 ;  /* 0x30000022ff0e7230 */ /* 0x000fe40000004100 */
[----:B------:R-:W-:Y:S02]  /*33b0*/  HADD2.F32 R12, -RZ, R17.H0_H0 ;  /* 0x20000011ff0c7230 */ /* 0x000fe40000004100 */
        /* <DEDUP_REMOVED lines=31> */
.L_x_2979:
[----:B------:R-:W-:Y:S05]  /*35b0*/  @!P0 BRA `(.L_x_2980) ;  /* 0x000008f000008947 */ /* 0x000fea0003800000 */
[----:B------:R-:W2:Y:S04]  /*35c0*/  LDG.E.128.CONSTANT R4, [R8.64] ;  /* 0x0000000608047981 */ /* 0x000ea8000c1e9d00 */
[----:B------:R-:W0:Y:S02]  /*35d0*/  LDS.64 R14, [UR4+0x20] ;  /* 0x00002004ff0e7984 */ /* 0x000e240008000a00 */
        /* <DEDUP_REMOVED lines=13> */
[----:B------:R-:W-:Y:S01]  /*36b0*/  LOP3.LUT R23, R7, 0xf000f, RZ, 0xc0, !PT ;  /* 0x000f000f07177812 */ /* 0x000fe200078ec0ff */
[--C-:B------:R-:W-:Y:S01]  /*36c0*/  HADD2.F32 R18, -RZ, R26.reuse.H0_H0 ;  /* 0x2000001aff127230 */ /* 0x100fe20000004100 */
[----:B------:R-:W-:Y:S01]  /*36d0*/  LOP3.LUT R5, R5, 0x64006400, RZ, 0xfc, !PT ;  /* 0x6400640005057812 */ /* 0x000fe200078efcff */
[----:B------:R-:W-:Y:S01]  /*36e0*/  HADD2.F32 R26, -RZ, R26.H1_H1 ;  /* 0x3000001aff1a7230 */ /* 0x000fe20000004100 */
[----:B------:R-:W-:Y:S02]  /*36f0*/  LOP3.LUT R4, R4, 0x64006400, RZ, 0xfc, !PT ;  /* 0x6400640004047812 */ /* 0x000fe400078efcff */
[----:B------:R-:W-:Y:S01]  /*3700*/  LOP3.LUT R23, R23, 0x64006400, RZ, 0xfc, !PT ;  /* 0x6400640017177812 */ /* 0x000fe200078efcff */
[----:B------:R-:W-:Y:S01]  /*3710*/  HADD2 R35, R5, -1032, -1032 ;  /* 0xe408e40805237430 */ /* 0x000fe20000000000 */
[----:B------:R-:W-:Y:S01]  /*3720*/  FFMA.FTZ R18, R18, R25, RZ ;  /* 0x0000001912127223 */ /* 0x000fe200000100ff */
[----:B------:R-:W-:Y:S01]  /*3730*/  HADD2 R33, R4, -1032, -1032 ;  /* 0xe408e40804217430 */ /* 0x000fe20000000000 */
[----:B------:R-:W-:Y:S01]  /*3740*/  LOP3.LUT R22, R6, 0xf000f0, RZ, 0xc0, !PT ;  /* 0x00f000f006167812 */ /* 0x000fe200078ec0ff */
[----:B------:R-:W-:Y:S01]  /*3750*/  HADD2 R37, R23, -1032, -1032 ;  /* 0xe408e40817257430 */ /* 0x000fe20000000000 */
[----:B------:R-:W0:Y:S01]  /*3760*/  LDS.64 R4, [UR4+0x28] ;  /* 0x00002804ff047984 */ /* 0x000e220008000a00 */
[----:B------:R-:W-:Y:S01]  /*3770*/  HADD2.F32 R36, -RZ, R35.H0_H0 ;  /* 0x20000023ff247230 */ /* 0x000fe20000004100 */
[----:B------:R-:W-:Y:S01]  /*3780*/  FFMA.FTZ R27, R26, R17, R18 ;  /* 0x000000111a1b7223 */ /* 0x000fe20000010012 */
[----:B------:R-:W-:Y:S01]  /*3790*/  HADD2.F32 R34, -RZ, R33.H0_H0 ;  /* 0x20000021ff227230 */ /* 0x000fe20000004100 */
[----:B------:R-:W-:Y:S01]  /*37a0*/  LOP3.LUT R19, R19, 0x64006400, RZ, 0xfc, !PT ;  /* 0x6400640013137812 */ /* 0x000fe200078efcff */
[----:B------:R-:W-:Y:S01]  /*37b0*/  HADD2.F32 R40, -RZ, R37.H0_H0 ;  /* 0x20000025ff287230 */ /* 0x000fe20000004100 */
[----:B------:R-:W-:Y:S01]  /*37c0*/  FFMA.FTZ R36, R25, R36, RZ ;  /* 0x0000002419247223 */ /* 0x000fe200000100ff */
[----:B------:R-:W-:Y:S01]  /*37d0*/  HADD2.F32 R26, -RZ, R35.H1_H1 ;  /* 0x30000023ff1a7230 */ /* 0x000fe20000004100 */
[----:B------:R-:W-:Y:S01]  /*37e0*/  LOP3.LUT R24, R7, 0xf000f0, RZ, 0xc0, !PT ;  /* 0x00f000f007187812 */ /* 0x000fe200078ec0ff */
        /* <DEDUP_REMOVED lines=8> */
[----:B------:R-:W-:Y:S01]  /*3870*/  LOP3.LUT R19, R24, 0x64006400, RZ, 0xfc, !PT ;  /* 0x6400640018137812 */ /* 0x000fe200078efcff */
[-C--:B------:R-:W-:Y:S01]  /*3880*/  HFMA2 R23, R23, R10.reuse.H0_H0, -72, -72 ;  /* 0xd480d48017177431 */ /* 0x080fe2000004000a */
[----:B------:R-:W-:Y:S01]  /*3890*/  FFMA.FTZ R33, R17, R18, R34 ;  /* 0x0000001211217223 */ /* 0x000fe20000010022 */
[-C--:B------:R-:W-:Y:S01]  /*38a0*/  HFMA2 R25, R25, R10.reuse.H0_H0, -72, -72 ;  /* 0xd480d48019197431 */ /* 0x080fe2000004000a */
[----:B------:R-:W-:Y:S01]  /*38b0*/  SHF.R.U32.HI R6, RZ, 0x8, R6 ;  /* 0x00000008ff067819 */ /* 0x000fe20000011606 */
[----:B------:R-:W-:-:S02]  /*38c0*/  HFMA2 R34, R19, R10.H0_H0, -72, -72 ;  /* 0xd480d48013227431 */ /* 0x000fc4000004000a */
[----:B------:R-:W-:Y:S02]  /*38d0*/  HADD2.F32 R24, -RZ, R37.H1_H1 ;  /* 0x30000025ff187230 */ /* 0x000fe40000004100 */
[----:B------:R-:W-:Y:S02]  /*38e0*/  HADD2.F32 R18, -RZ, R26.H0_H0 ;  /* 0x2000001aff127230 */ /* 0x000fe40000004100 */
        /* <DEDUP_REMOVED lines=25> */
[----:B------:R-:W-:Y:S01]  /*3a80*/  LOP3.LUT R14, R14, 0x64006400, RZ, 0xfc, !PT ;  /* 0x640064000e0e7812 */ /* 0x000fe200078efcff */
[----:B------:R-:W-:Y:S01]  /*3a90*/  HADD2.F32 R4, -RZ, R5.H0_H0 ;  /* 0x20000005ff047230 */ /* 0x000fe20000004100 */
        /* <DEDUP_REMOVED lines=8> */
[--C-:B------:R-:W-:Y:S02]  /*3b20*/  HADD2.F32 R15, -RZ, R26.reuse.H0_H0 ;  /* 0x2000001aff0f7230 */ /* 0x100fe40000004100 */
[----:B------:R-:W-:Y:S01]  /*3b30*/  HADD2.F32 R14, -RZ, R25.H0_H0 ;  /* 0x20000019ff0e7230 */ /* 0x000fe20000004100 */
[C---:B------:R-:W-:Y:S01]  /*3b40*/  FFMA.FTZ R24, R19.reuse, R18, R24 ;  /* 0x0000001213187223 */ /* 0x040fe20000010018 */
[--C-:B------:R-:W-:Y:S01]  /*3b50*/  HADD2.F32 R17, -RZ, R33.reuse.H0_H0 ;  /* 0x20000021ff117230 */ /* 0x100fe20000004100 */
[C---:B------:R-:W-:Y:S01]  /*3b60*/  FFMA.FTZ R15, R19.reuse, R15, R20 ;  /* 0x0000000f130f7223 */ /* 0x040fe20000010014 */
[----:B------:R-:W-:Y:S01]  /*3b70*/  HADD2.F32 R18, -RZ, R26.H1_H1 ;  /* 0x3000001aff127230 */ /* 0x000fe20000004100 */
[----:B------:R-:W-:Y:S01]  /*3b80*/  FFMA.FTZ R27, R14, R19, R27 ;  /* 0x000000130e1b7223 */ /* 0x000fe2000001001b */
[----:B------:R-:W-:Y:S01]  /*3b90*/  HADD2.F32 R20, -RZ, R33.H1_H1 ;  /* 0x30000021ff147230 */ /* 0x000fe20000004100 */
[----:B------:R-:W-:Y:S01]  /*3ba0*/  FFMA.FTZ R22, R19, R17, R22 ;  /* 0x0000001113167223 */ /* 0x000fe20000010016 */
[----:B------:R-:W-:Y:S01]  /*3bb0*/  LOP3.LUT R17, R12, 0x64006400, RZ, 0xfc, !PT ;  /* 0x640064000c117812 */ /* 0x000fe200078efcff */
[----:B------:R-:W-:Y:S01]  /*3bc0*/  FFMA.FTZ R19, R23, R18, R15 ;  /* 0x0000001217137223 */ /* 0x000fe2000001000f */
[----:B------:R-:W-:Y:S01]  /*3bd0*/  LOP3.LUT R15, R16, 0x64006400, RZ, 0xfc, !PT ;  /* 0x64006400100f7812 */ /* 0x000fe200078efcff */
[----:B------:R-:W-:Y:S01]  /*3be0*/  HADD2.F32 R14, -RZ, R25.H1_H1 ;  /* 0x30000019ff0e7230 */ /* 0x000fe20000004100 */
[----:B------:R-:W-:Y:S01]  /*3bf0*/  LOP3.LUT R12, R7, 0xf000f0, RZ, 0xc0, !PT ;  /* 0x00f000f0070c7812 */ /* 0x000fe200078ec0ff */
[-C--:B------:R-:W-:Y:S01]  /*3c00*/  HFMA2 R17, R17, R10.reuse.H0_H0, -72, -72 ;  /* 0xd480d48011117431 */ /* 0x080fe2000004000a */
[----:B------:R-:W-:Y:S01]  /*3c10*/  LOP3.LUT R7, R6, 0x64006400, RZ, 0xfc, !PT ;  /* 0x6400640006077812 */ /* 0x000fe200078efcff */
[-C--:B------:R-:W-:Y:S01]  /*3c20*/  HFMA2 R16, R15, R10.reuse.H0_H0, -72, -72 ;  /* 0xd480d4800f107431 */ /* 0x080fe2000004000a */
[----:B------:R-:W-:Y:S01]  /*3c30*/  LOP3.LUT R15, R12, 0x64006400, RZ, 0xfc, !PT ;  /* 0x640064000c0f7812 */ /* 0x000fe200078efcff */
[----:B------:R-:W-:Y:S01]  /*3c40*/  FFMA.FTZ R25, R23, R20, R22 ;  /* 0x0000001417197223 */ /* 0x000fe20000010016 */
[----:B------:R-:W-:Y:S01]  /*3c50*/  HADD2.F32 R12, -RZ, R17.H0_H0 ;  /* 0x20000011ff0c7230 */ /* 0x000fe20000004100 */
[----:B------:R-:W-:Y:S01]  /*3c60*/  FFMA.FTZ R27, R14, R23, R27 ;  /* 0x000000170e1b7223 */ /* 0x000fe2000001001b */
[----:B------:R-:W-:-:S02]  /*3c70*/  HFMA2 R18, R7, R10.H0_H0, -72, -72 ;  /* 0xd480d48007127431 */ /* 0x000fc4000004000a */
[----:B------:R-:W-:Y:S01]  /*3c80*/  HFMA2 R20, R15, R10.H0_H0, -72, -72 ;  /* 0xd480d4800f147431 */ /* 0x000fe2000004000a */
[----:B------:R-:W-:Y:S01]  /*3c90*/  FFMA.FTZ R19, R4, R12, R19 ;  /* 0x0000000c04137223 */ /* 0x000fe20000010013 */
[----:B------:R-:W-:Y:S02]  /*3ca0*/  HADD2.F32 R14, -RZ, R34.H1_H1 ;  /* 0x30000022ff0e7230 */ /* 0x000fe40000004100 */
[----:B------:R-:W-:Y:S02]  /*3cb0*/  HADD2.F32 R6, -RZ, R16.H0_H0 ;  /* 0x20000010ff067230 */ /* 0x000fe40000004100 */
        /* <DEDUP_REMOVED lines=31> */
.L_x_2980:
[----:B------:R-:W-:Y:S05]  /*3eb0*/  @!P0 BRA `(.L_x_2977) ;  /* 0x0000090000008947 */ /* 0x000fea0003800000 */
[----:B------:R-:W-:Y:S02]  /*3ec0*/  IMAD.WIDE R4, R11, 0x4, R8 ;  /* 0x000000040b047825 */ /* 0x000fe400078e0208 */
[----:B------:R-:W0:Y:S04]  /*3ed0*/  LDS.64 R8, [UR4+0x30] ;  /* 0x00003004ff087984 */ /* 0x000e280008000a00 */
[----:B------:R-:W2:Y:S01]  /*3ee0*/  LDG.E.128.CONSTANT R4, [R4.64] ;  /* 0x0000000604047981 */ /* 0x000ea2000c1e9d00 */
[--C-:B0-----:R-:W-:Y:S02]  /*3ef0*/  HADD2.F32 R23, -RZ, R8.reuse.H0_H0 ;  /* 0x20000008ff177230 */ /* 0x101fe40000004100 */
[----:B------:R-:W-:Y:S01]  /*3f00*/  HADD2.F32 R8, -RZ, R8.H1_H1 ;  /* 0x30000008ff087230 */ /* 0x000fe20000004100 */
[----:B--2---:R-:W-:-:S02]  /*3f10*/  LOP3.LUT R18, R5, 0xf000f, RZ, 0xc0, !PT ;  /* 0x000f000f05127812 */ /* 0x004fc400078ec0ff */
[----:B------:R-:W-:Y:S02]  /*3f20*/  LOP3.LUT R20, R6, 0xf000f, RZ, 0xc0, !PT ;  /* 0x000f000f06147812 */ /* 0x000fe400078ec0ff */
[----:B------:R-:W-:Y:S02]  /*3f30*/  LOP3.LUT R18, R18, 0x64006400, RZ, 0xfc, !PT ;  /* 0x6400640012127812 */ /* 0x000fe400078efcff */
[----:B------:R-:W-:Y:S02]  /*3f40*/  LOP3.LUT R16, R4, 0xf000f, RZ, 0xc0, !PT ;  /* 0x000f000f04107812 */ /* 0x000fe400078ec0ff */
[----:B------:R-:W-:Y:S01]  /*3f50*/  LOP3.LUT R20, R20, 0x64006400, RZ, 0xfc, !PT ;  /* 0x6400640014147812 */ /* 0x000fe200078efcff */
[----:B------:R-:W-:Y:S01]  /*3f60*/  HADD2 R25, R18, -1032, -1032 ;  /* 0xe408e40812197430 */ /* 0x000fe20000000000 */
[----:B------:R-:W-:Y:S02]  /*3f70*/  LOP3.LUT R17, R4, 0xf000f0, RZ, 0xc0, !PT ;  /* 0x00f000f004117812 */ /* 0x000fe400078ec0ff */
[----:B------:R-:W-:Y:S01]  /*3f80*/  SHF.R.U32.HI R15, RZ, 0x8, R4 ;  /* 0x00000008ff0f7819 */ /* 0x000fe20000011604 */
[----:B------:R-:W-:Y:S01]  /*3f90*/  HADD2 R33, R20, -1032, -1032 ;  /* 0xe408e40814217430 */ /* 0x000fe20000000000 */
[----:B------:R-:W-:Y:S01]  /*3fa0*/  LOP3.LUT R4, R7, 0xf000f, RZ, 0xc0, !PT ;  /* 0x000f000f07047812 */ /* 0x000fe200078ec0ff */
[--C-:B------:R-:W-:Y:S01]  /*3fb0*/  HADD2.F32 R18, -RZ, R25.reuse.H0_H0 ;  /* 0x20000019ff127230 */ /* 0x100fe20000004100 */
[----:B------:R-:W-:Y:S01]  /*3fc0*/  LOP3.LUT R16, R16, 0x64006400, RZ, 0xfc, !PT ;  /* 0x6400640010107812 */ /* 0x000fe200078efcff */
[----:B------:R-:W-:Y:S01]  /*3fd0*/  HADD2.F32 R25, -RZ, R25.H1_H1 ;  /* 0x30000019ff197230 */ /* 0x000fe20000004100 */
[----:B------:R-:W-:Y:S01]  /*3fe0*/  LOP3.LUT R4, R4, 0x64006400, RZ, 0xfc, !PT ;  /* 0x6400640004047812 */ /* 0x000fe200078efcff */
[----:B------:R-:W-:Y:S01]  /*3ff0*/  HADD2.F32 R20, -RZ, R33.H0_H0 ;  /* 0x20000021ff147230 */ /* 0x000fe20000004100 */
[----:B------:R-:W-:Y:S01]  /*4000*/  FFMA.FTZ R18, R23, R18, RZ ;  /* 0x0000001217127223 */ /* 0x000fe200000100ff */
[----:B------:R-:W-:Y:S01]  /*4010*/  HADD2 R27, R16, -1032, -1032 ;  /* 0xe408e408101b7430 */ /* 0x000fe20000000000 */
[----:B------:R-:W-:Y:S01]  /*4020*/  LOP3.LUT R19, R5, 0xf000f0, RZ, 0xc0, !PT ;  /* 0x00f000f005137812 */ /* 0x000fe200078ec0ff */
[----:B------:R-:W-:Y:S01]  /*4030*/  HADD2 R35, R4, -1032, -1032 ;  /* 0xe408e40804237430 */ /* 0x000fe20000000000 */
[----:B------:R-:W-:Y:S01]  /*4040*/  SHF.R.U32.HI R14, RZ, 0x8, R5 ;  /* 0x00000008ff0e7819 */ /* 0x000fe20000011605 */
[----:B------:R-:W-:Y:S01]  /*4050*/  FFMA.FTZ R26, R23, R20, RZ ;  /* 0x00000014171a7223 */ /* 0x000fe200000100ff */
[----:B------:R-:W-:Y:S01]  /*4060*/  HADD2.F32 R16, -RZ, R27.H0_H0 ;  /* 0x2000001bff107230 */ /* 0x000fe20000004100 */
[----:B------:R-:W0:Y:S01]  /*4070*/  LDS.64 R4, [UR4+0x38] ;  /* 0x00003804ff047984 */ /* 0x000e220008000a00 */
[----:B------:R-:W-:Y:S01]  /*4080*/  FFMA.FTZ R20, R8, R25, R18 ;  /* 0x0000001908147223 */ /* 0x000fe20000010012 */
[----:B------:R-:W-:Y:S01]  /*4090*/  HADD2.F32 R34, -RZ, R35.H0_H0 ;  /* 0x20000023ff227230 */ /* 0x000fe20000004100 */
[----:B------:R-:W-:Y:S01]  /*40a0*/  LOP3.LUT R17, R17, 0x64006400, RZ, 0xfc, !PT ;  /* 0x6400640011117812 */ /* 0x000fe200078efcff */
[----:B------:R-:W-:Y:S01]  /*40b0*/  HADD2.F32 R25, -RZ, R27.H1_H1 ;  /* 0x3000001bff197230 */ /* 0x000fe20000004100 */
[----:B------:R-:W-:Y:S01]  /*40c0*/  FFMA.FTZ R16, R16, R23, RZ ;  /* 0x0000001710107223 */ /* 0x000fe200000100ff */
[----:B------:R-:W-:Y:S01]  /*40d0*/  LOP3.LUT R22, R6, 0xf000f0, RZ, 0xc0, !PT ;  /* 0x00f000f006167812 */ /* 0x000fe200078ec0ff */
[----:B------:R-:W-:Y:S01]  /*40e0*/  FFMA.FTZ R34, R23, R34, RZ ;  /* 0x0000002217227223 */ /* 0x000fe200000100ff */
[----:B------:R-:W-:Y:S01]  /*40f0*/  LOP3.LUT R24, R7, 0xf000f0, RZ, 0xc0, !PT ;  /* 0x00f000f007187812 */ /* 0x000fe200078ec0ff */
[----:B------:R-:W-:Y:S01]  /*4100*/  FFMA.FTZ R16, R25, R8, R16 ;  /* 0x0000000819107223 */ /* 0x000fe20000010010 */
[----:B------:R-:W-:Y:S01]  /*4110*/  HADD2.F32 R27, -RZ, R33.H1_H1 ;  /* 0x30000021ff1b7230 */ /* 0x000fe20000004100 */
[----:B------:R-:W-:Y:S01]  /*4120*/  LOP3.LUT R23, R22, 0x64006400, RZ, 0xfc, !PT ;  /* 0x6400640016177812 */ /* 0x000fe200078efcff */
[----:B------:R-:W-:Y:S01]  /*4130*/  HFMA2 R25, R17, R10.H0_H0, -72, -72 ;  /* 0xd480d48011197431 */ /* 0x000fe2000004000a */
[----:B------:R-:W-:-:S02]  /*4140*/  LOP3.LUT R19, R19, 0x64006400, RZ, 0xfc, !PT ;  /* 0x6400640013137812 */ /* 0x000fc400078efcff */
[----:B------:R-:W-:Y:S01]  /*4150*/  LOP3.LUT R17, R24, 0x64006400, RZ, 0xfc, !PT ;  /* 0x6400640018117812 */ /* 0x000fe200078efcff */
[C---:B------:R-:W-:Y:S01]  /*4160*/  FFMA.FTZ R26, R8.reuse, R27, R26 ;  /* 0x0000001b081a7223 */ /* 0x040fe2000001001a */
[-C--:B------:R-:W-:Y:S01]  /*4170*/  HFMA2 R33, R23, R10.reuse.H0_H0, -72, -72 ;  /* 0xd480d48017217431 */ /* 0x080fe2000004000a */
[----:B------:R-:W-:Y:S01]  /*4180*/  SHF.R.U32.HI R12, RZ, 0x8, R6 ;  /* 0x00000008ff0c7819 */ /* 0x000fe20000011606 */
[-C--:B------:R-:W-:Y:S01]  /*4190*/  HFMA2 R27, R19, R10.reuse.H0_H0, -72, -72 ;  /* 0xd480d480131b7431 */ /* 0x080fe2000004000a */
[----:B------:R-:W-:Y:S01]  /*41a0*/  SHF.R.U32.HI R6, RZ, 0x8, R7 ;  /* 0x00000008ff067819 */ /* 0x000fe20000011607 */
[----:B------:R-:W-:Y:S02]  /*41b0*/  HADD2.F32 R23, -RZ, R35.H1_H1 ;  /* 0x30000023ff177230 */ /* 0x000fe40000004100 */
[----:B------:R-:W-:Y:S02]  /*41c0*/  HFMA2 R24, R17, R10.H0_H0, -72, -72 ;  /* 0xd480d48011187431 */ /* 0x000fe4000004000a */
[----:B------:R-:W-:Y:S01]  /*41d0*/  HADD2.F32 R7, -RZ, R9.H0_H0 ;  /* 0x20000009ff077230 */ /* 0x000fe20000004100 */
[----:B------:R-:W-:Y:S01]  /*41e0*/  FFMA.FTZ R34, R8, R23, R34 ;  /* 0x0000001708227223 */ /* 0x000fe20000010022 */
[----:B------:R-:W-:-:S02]  /*41f0*/  HADD2.F32 R18, -RZ, R25.H0_H0 ;  /* 0x20000019ff127230 */ /* 0x000fc40000004100 */
[----:B------:R-:W-:Y:S02]  /*4200*/  HADD2.F32 R19, -RZ, R27.H0_H0 ;  /* 0x2000001bff137230 */ /* 0x000fe40000004100 */
[--C-:B------:R-:W-:Y:S01]  /*4210*/  HADD2.F32 R17, -RZ, R24.reuse.H0_H0 ;  /* 0x20000018ff117230 */ /* 0x100fe20000004100 */
[----:B------:R-:W-:Y:S01]  /*4220*/  FFMA.FTZ R16, R18, R7, R16 ;  /* 0x0000000712107223 */ /* 0x000fe20000010010 */
[----:B------:R-:W-:Y:S01]  /*4230*/  HADD2.F32 R9, -RZ, R9.H1_H1 ;  /* 0x30000009ff097230 */ /* 0x000fe20000004100 */
[C---:B------:R-:W-:Y:S01]  /*4240*/  FFMA.FTZ R19, R7.reuse, R19, R20 ;  /* 0x0000001307137223 */ /* 0x040fe20000010014 */
[----:B------:R-:W-:Y:S01]  /*4250*/  HADD2.F32 R8, -RZ, R25.H1_H1 ;  /* 0x30000019ff087230 */ /* 0x000fe20000004100 */
[C---:B------:R-:W-:Y:S01]  /*4260*/  FFMA.FTZ R34, R7.reuse, R17, R34 ;  /* 0x0000001107227223 */ /* 0x040fe20000010022 */
[----:B------:R-:W-:Y:S02]  /*4270*/  HADD2.F32 R22, -RZ, R33.H0_H0 ;  /* 0x20000021ff167230 */ /* 0x000fe40000004100 */
[----:B------:R-:W-:Y:S01]  /*4280*/  HADD2.F32 R18, -RZ, R27.H1_H1 ;  /* 0x3000001bff127230 */ /* 0x000fe20000004100 */
[----:B------:R-:W-:Y:S01]  /*4290*/  FFMA.FTZ R17, R8, R9, R16 ;  /* 0x0000000908117223 */ /* 0x000fe20000010010 */
[----:B------:R-:W-:Y:S01]  /*42a0*/  HADD2.F32 R20, -RZ, R33.H1_H1 ;  /* 0x30000021ff147230 */ /* 0x000fe20000004100 */
[----:B------:R-:W-:Y:S01]  /*42b0*/  FFMA.FTZ R22, R7, R22, R26 ;  /* 0x0000001607167223 */ /* 0x000fe2000001001a */
        /* <DEDUP_REMOVED lines=18> */
[----:B------:R-:W-:Y:S01]  /*43e0*/  HADD2.F32 R7, -RZ, R26.H0_H0 ;  /* 0x2000001aff077230 */ /* 0x000fe20000004100 */
[----:B------:R-:W-:Y:S01]  /*43f0*/  LOP3.LUT R15, R15, 0xf000f0, RZ, 0xc0, !PT ;  /* 0x00f000f00f0f7812 */ /* 0x000fe200078ec0ff */
[--C-:B------:R-:W-:Y:S01]  /*4400*/  HADD2.F32 R8, -RZ, R24.reuse.H0_H0 ;  /* 0x20000018ff087230 */ /* 0x100fe20000004100 */
[----:B------:R-:W-:Y:S01]  /*4410*/  LOP3.LUT R12, R12, 0xf000f0, RZ, 0xc0, !PT ;  /* 0x00f000f00c0c7812 */ /* 0x000fe200078ec0ff */
[--C-:B------:R-:W-:Y:S01]  /*4420*/  HADD2.F32 R9, -RZ, R27.reuse.H0_H0 ;  /* 0x2000001bff097230 */ /* 0x100fe20000004100 */
[----:B------:R-:W-:Y:S01]  /*4430*/  FFMA.FTZ R19, R18, R7, R19 ;  /* 0x0000000712137223 */ /* 0x000fe20000010013 */
[----:B------:R-:W-:Y:S01]  /*4440*/  HADD2.F32 R7, -RZ, R24.H1_H1 ;  /* 0x30000018ff077230 */ /* 0x000fe20000004100 */
[----:B------:R-:W-:Y:S01]  /*4450*/  FFMA.FTZ R8, R8, R18, R17 ;  /* 0x0000001208087223 */ /* 0x000fe20000010011 */
[----:B------:R-:W-:Y:S01]  /*4460*/  HADD2 R33, R16, -1032, -1032 ;  /* 0xe408e40810217430 */ /* 0x000fe20000000000 */
[----:B------:R-:W-:Y:S01]  /*4470*/  FFMA.FTZ R16, R18, R9, R23 ;  /* 0x0000000912107223 */ /* 0x000fe20000010017 */
[----:B------:R-:W-:Y:S01]  /*4480*/  HADD2.F32 R23, -RZ, R27.H1_H1 ;  /* 0x3000001bff177230 */ /* 0x000fe20000004100 */
[----:B------:R-:W-:Y:S01]  /*4490*/  FFMA.FTZ R17, R7, R20, R8 ;  /* 0x0000001407117223 */ /* 0x000fe20000010008 */
[----:B------:R-:W-:Y:S01]  /*44a0*/  HADD2.F32 R9, -RZ, R26.H1_H1 ;  /* 0x3000001aff097230 */ /* 0x000fe20000004100 */
[----:B------:R-:W-:Y:S01]  /*44b0*/  LOP3.LUT R7, R14, 0x64006400, RZ, 0xfc, !PT ;  /* 0x640064000e077812 */ /* 0x000fe200078efcff */
[----:B------:R-:W-:Y:S01]  /*44c0*/  HADD2.F32 R22, -RZ, R33.H0_H0 ;  /* 0x20000021ff167230 */ /* 0x000fe20000004100 */
[----:B------:R-:W-:Y:S01]  /*44d0*/  LOP3.LUT R15, R15, 0x64006400, RZ, 0xfc, !PT ;  /* 0x640064000f0f7812 */ /* 0x000fe200078efcff */
[----:B------:R-:W-:Y:S01]  /*44e0*/  FFMA.FTZ R23, R20, R23, R16 ;  /* 0x0000001714177223 */ /* 0x000fe20000010010 */
[----:B------:R-:W-:Y:S01]  /*44f0*/  LOP3.LUT R6, R6, 0xf000f0, RZ, 0xc0, !PT ;  /* 0x00f000f006067812 */ /* 0x000fe200078ec0ff */
[----:B------:R-:W-:Y:S01]  /*4500*/  FFMA.FTZ R19, R20, R9, R19 ;  /* 0x0000000914137223 */ /* 0x000fe20000010013 */
[-C--:B------:R-:W-:Y:S01]  /*4510*/  HFMA2 R16, R7, R10.reuse.H0_H0, -72, -72 ;  /* 0xd480d48007107431 */ /* 0x080fe2000004000a */
[----:B------:R-:W-:Y:S01]  /*4520*/  LOP3.LUT R7, R12, 0x64006400, RZ, 0xfc, !PT ;  /* 0x640064000c077812 */ /* 0x000fe200078efcff */
[----:B------:R-:W-:Y:S01]  /*4530*/  HFMA2 R14, R15, R10.H0_H0, -72, -72 ;  /* 0xd480d4800f0e7431 */ /* 0x000fe2000004000a */
[----:B------:R-:W-:Y:S01]  /*4540*/  LOP3.LUT R9, R6, 0x64006400, RZ, 0xfc, !PT ;  /* 0x6400640006097812 */ /* 0x000fe200078efcff */
[----:B------:R-:W-:Y:S01]  /*4550*/  FFMA.FTZ R22, R18, R22, R25 ;  /* 0x0000001612167223 */ /* 0x000fe20000010019 */
[----:B------:R-:W-:-:S02]  /*4560*/  HADD2.F32 R4, -RZ, R5.H0_H0 ;  /* 0x20000005ff047230 */ /* 0x000fc40000004100 */
[----:B------:R-:W-:Y:S02]  /*4570*/  HADD2.F32 R6, -RZ, R14.H0_H0 ;  /* 0x2000000eff067230 */ /* 0x000fe40000004100 */
        /* <DEDUP_REMOVED lines=36> */
.L_x_2977:
[----:B------:R-:W-:Y:S01]  /*47c0*/  IADD3 R21, R21, 0x20, RZ ;  /* 0x0000002015157810 */ /* 0x000fe20007ffe0ff */
[----:B------:R-:W-:Y:S01]  /*47d0*/  UIADD3 UR4, UR4, 0x40, URZ ;  /* 0x0000004004047890 */ /* 0x000fe2000fffe03f */
[----:B------:R-:W-:Y:S02]  /*47e0*/  LEA R6, P1, R11, R2, 0x4 ;  /* 0x000000020b067211 */ /* 0x000fe400078220ff */
[C---:B------:R-:W-:Y:S02]  /*47f0*/  ISETP.GE.AND P0, PT, R21.reuse, c[0x0][0x1b4], PT ;  /* 0x00006d0015007a0c */ /* 0x040fe40003f06270 */
[----:B------:R-:W-:Y:S01]  /*4800*/  ISETP.LT.AND P3, PT, R21, R29, PT ;  /* 0x0000001d1500720c */ /* 0x000fe20003f61270 */
[----:B------:R-:W-:-:S12]  /*4810*/  IMAD.X R7, R3, 0x1, R13, P1 ;  /* 0x0000000103077824 */ /* 0x000fd800008e060d */
[----:B------:R-:W-:Y:S05]  /*4820*/  @!P0 BRA P3, `(.L_x_2981) ;  /* 0xffffda2000008947 */ /* 0x000fea000183ffff */
.L_x_2976:
        /* <DEDUP_REMOVED lines=15> */
.L_x_2985:
[----:B------:R-:W0:Y:S02]  /*4920*/  LDS R4, [R0] ;  /* 0x0000000000047984 */ /* 0x000e240000000800 */
[----:B0-----:R-:W-:-:S10]  /*4930*/  HFMA2.MMA R5, R4, 1, 1, R31 ;  /* 0x3c003c0004057835 */ /* 0x001fd4000000001f */
[----:B------:R-:W0:Y:S02]  /*4940*/  ATOMS.CAST.SPIN R5, [R0], R4, R5 ;  /* 0x000000040005738d */ /* 0x000e240001800005 */
[----:B0-----:R-:W-:-:S13]  /*4950*/  ISETP.EQ.U32.AND P0, PT, R5, 0x1, PT ;  /* 0x000000010500780c */ /* 0x001fda0003f02070 */
[----:B------:R-:W-:Y:S05]  /*4960*/  @!P0 BRA `(.L_x_2985) ;  /* 0xffffffb000008947 */ /* 0x000fea000383ffff */
[----:B------:R-:W-:Y:S05]  /*4970*/  BRA `(.L_x_2983) ;  /* 0x0000003000007947 */ /* 0x000fea0003800000 */
.L_x_2984:
[----:B------:R-:W2:Y:S02]  /*4980*/  LD.E R0, [R2.64] ;  /* 0x0000000602007980 */ /* 0x000ea4000c101900 */
[----:B--2---:R-:W-:-:S05]  /*4990*/  IMAD.IADD R5, R31, 0x1, R0 ;  /* 0x000000011f057824 */ /* 0x004fca00078e0200 */
[----:B------:R0:W-:Y:S02]  /*49a0*/  ST.E [R2.64], R5 ;  /* 0x0000000502007985 */ /* 0x0001e4000c101906 */
.L_x_2983:
[----:B------:R-:W-:Y:S05]  /*49b0*/  BSYNC B0 ;  /* 0x0000000000007941 */ /* 0x000fea0003800000 */
.L_x_2982:
[----:B------:R-:W2:Y:S02]  /*49c0*/  ATOM.E.ADD.F16x2.RN.STRONG.GPU P0, RZ, [R2.64+0x4], R30 ;  /* 0x0000041e02ff798a */ /* 0x000ea4000810e9c6 */
[----:B--2---:R-:W-:Y:S05]  /*49d0*/  @P0 EXIT ;  /* 0x000000000000094d */ /* 0x004fea0003800000 */
[----:B------:R-:W1:Y:S02]  /*49e0*/  QSPC.E.S P0, RZ, [R2+0x4] ;  /* 0x0000040002ff73aa */ /* 0x000e640000000500 */
[----:B-1----:R-:W-:Y:S05]  /*49f0*/  @!P0 BRA `(.L_x_2986) ;  /* 0x0000008000008947 */ /* 0x002fea0003800000 */
[----:B0-----:R-:W-:-:S04]  /*4a00*/  IADD3 R2, R2, 0x4, RZ ;  /* 0x0000000402027810 */ /* 0x001fc80007ffe0ff */
[----:B------:R-:W-:-:S05]  /*4a10*/  LOP3.LUT R2, R2, 0xffffff, RZ, 0xc0, !PT ;  /* 0x00ffffff02027812 */ /* 0x000fca00078ec0ff */
.L_x_2987:
[----:B------:R-:W0:Y:S02]  /*4a20*/  LDS R4, [R2] ;  /* 0x0000000002047984 */ /* 0x000e240000000800 */
[----:B0-----:R-:W-:-:S06]  /*4a30*/  HADD2 R5, R4, R30 ;  /* 0x0000001e04057230 */ /* 0x001fcc0000000000 */
[----:B------:R-:W0:Y:S02]  /*4a40*/  ATOMS.CAST.SPIN R5, [R2], R4, R5 ;  /* 0x000000040205738d */ /* 0x000e240001800005 */
[----:B0-----:R-:W-:-:S13]  /*4a50*/  ISETP.EQ.U32.AND P0, PT, R5, 0x1, PT ;  /* 0x000000010500780c */ /* 0x001fda0003f02070 */
[----:B------:R-:W-:Y:S05]  /*4a60*/  @!P0 BRA `(.L_x_2987) ;  /* 0xffffffb000008947 */ /* 0x000fea000383ffff */
[----:B------:R-:W-:Y:S05]  /*4a70*/  EXIT ;  /* 0x000000000000794d */ /* 0x000fea0003800000 */
.L_x_2986:
[----:B------:R-:W2:Y:S02]  /*4a80*/  LD.E R0, [R2.64+0x4] ;  /* 0x0000040602007980 */ /* 0x000ea4000c101900 */
[----:B0-2---:R-:W-:-:S05]  /*4a90*/  IMAD.IADD R5, R30, 0x1, R0 ;  /* 0x000000011e057824 */ /* 0x005fca00078e0200 */
[----:B------:R-:W-:Y:S01]  /*4aa0*/  ST.E [R2.64+0x4], R5 ;  /* 0x0000040502007985 */ /* 0x000fe2000c101906 */
[----:B------:R-:W-:Y:S05]  /*4ab0*/  EXIT ;  /* 0x000000000000794d */ /* 0x000fea0003800000 */
.L_x_2988:
        /* <DEDUP_REMOVED lines=12> */
.L_x_3323:


//--------------------- .text._Z23gemm_half_q_half_kernelILi1ELi8ELb1ELb0ELi64EEvPK6__halfPKjS4_S2_PS0_iiiiPKtS7_iiiiiibS2_i --------------------------
	.section	.text._Z23gemm_half_q_half_kernelILi1ELi8ELb1ELb0ELi64EEvPK6__halfPKjS4_S2_PS0_iiiiPKtS7_iiiiiibS2_i,"ax",@progbits
	.sectioninfo	@"SHI_REGISTERS=39"
	.align	128
        .global         _Z23gemm_half_q_half_kernelILi1ELi8ELb1ELb0ELi64EEvPK6__halfPKjS4_S2_PS0_iiiiPKtS7_iiiiiibS2_i
        .type           _Z23gemm_half_q_half_kernelILi1ELi8ELb1ELb0ELi64EEvPK6__halfPKjS4_S2_PS0_iiiiPKtS7_iiiiiibS2_i,@function
        .size           _Z23gemm_half_q_half_kernelILi1ELi8ELb1ELb0ELi64EEvPK6__halfPKjS4_S2_PS0_iiiiPKtS7_iiiiiibS2_i,(.L_x_3324 - _Z23gemm_half_q_half_kernelILi1ELi8ELb1ELb0ELi64EEvPK6__halfPKjS4_S2_PS0_iiiiPKtS7_iiiiiibS2_i)
        .other          _Z23gemm_half_q_half_kernelILi1ELi8ELb1ELb0ELi64EEvPK6__halfPKjS4_S2_PS0_iiiiPKtS7_iiiiiibS2_i,@"STO_CUDA_ENTRY STV_DEFAULT"
_Z23gemm_half_q_half_kernelILi1ELi8ELb1ELb0ELi64EEvPK6__halfPKjS4_S2_PS0_iiiiPKtS7_iiiiiibS2_i:
.text._Z23gemm_half_q_half_kernelILi1ELi8ELb1ELb0ELi64EEvPK6__halfPKjS4_S2_PS0_iiiiPKtS7_iiiiiibS2_i:
        /* <DEDUP_REMOVED lines=45> */
.L_x_2990:
[----:B------:R-:W-:Y:S05]  /*02d0*/  BSYNC B0 ;  /* 0x0000000000007941 */ /* 0x000fea0003800000 */
.L_x_2989:
[----:B------:R-:W-:Y:S05]  /*02e0*/  @P2 EXIT ;  /* 0x000000000000294d */ /* 0x000fea0003800000 */
[----:B------:R-:W1:Y:S01]  /*02f0*/  LDC.S8 R14, c[0x0][0x1c0] ;  /* 0x00007000ff0e7b82 */ /* 0x000e620000000200 */
[C---:B------:R-:W-:Y:S01]  /*0300*/  ISETP.GT.AND P3, PT, R10.reuse, c[0x0][0x1a8], PT ;  /* 0x00006a000a007a0c */ /* 0x040fe20003f64270 */
[----:B0-----:R-:W-:Y:S01]  /*0310*/  IMAD.MOV.U32 R15, RZ, RZ, RZ ;  /* 0x000000ffff0f7224 */ /* 0x001fe200078e00ff */
[C---:B------:R-:W-:Y:S02]  /*0320*/  ISETP.GT.AND P6, PT, R10.reuse, c[0x0][0x1ac], PT ;  /* 0x00006b000a007a0c */ /* 0x040fe40003fc4270 */
[C---:B------:R-:W-:Y:S02]  /*0330*/  ISETP.GT.AND P4, PT, R10.reuse, c[0x0][0x1b4], PT ;  /* 0x00006d000a007a0c */ /* 0x040fe40003f84270 */
[----:B------:R-:W-:-:S02]  /*0340*/  ISETP.GT.AND P5, PT, R10, c[0x0][0x1b0], PT ;  /* 0x00006c000a007a0c */ /* 0x000fc40003fa4270 */
[C---:B------:R-:W-:Y:S02]  /*0350*/  ISETP.GT.AND P2, PT, R10.reuse, c[0x0][0x1b8], PT ;  /* 0x00006e000a007a0c */ /* 0x040fe40003f44270 */
[----:B------:R-:W-:-:S03]  /*0360*/  IMNMX R3, R10, c[0x0][0x1a8], PT ;  /* 0x00006a000a037a17 */ /* 0x000fc60003800200 */
[C---:B------:R-:W-:Y:S02]  /*0370*/  @P3 IMNMX R0, R10.reuse, c[0x0][0x1ac], PT ;  /* 0x00006b000a003a17 */ /* 0x040fe40003800200 */
[----:B------:R-:W-:Y:S02]  /*0380*/  @P6 IMNMX R6, R10, c[0x0][0x1b0], PT ;  /* 0x00006c000a066a17 */ /* 0x000fe40003800200 */
[----:B------:R-:W-:Y:S02]  /*0390*/  @P3 IADD3 R0, R0, -c[0x0][0x1a8], RZ ;  /* 0x80006a0000003a10 */ /* 0x000fe40007ffe0ff */
[----:B------:R-:W-:Y:S02]  /*03a0*/  SHF.R.S32.HI R8, RZ, 0x1f, R3 ;  /* 0x0000001fff087819 */ /* 0x000fe40000011403 */
[----:B------:R-:W-:Y:S02]  /*03b0*/  @P3 SHF.R.S32.HI R7, RZ, 0x1f, R0 ;  /* 0x0000001fff073819 */ /* 0x000fe40000011400 */
[----:B-1----:R-:W-:-:S02]  /*03c0*/  ISETP.NE.AND P0, PT, R14, RZ, PT ;  /* 0x000000ff0e00720c */ /* 0x002fc40003f05270 */
[----:B------:R-:W-:Y:S02]  /*03d0*/  @P6 IADD3 R6, R6, -c[0x0][0x1ac], RZ ;  /* 0x80006b0006066a10 */ /* 0x000fe40007ffe0ff */
[----:B------:R-:W-:Y:S02]  /*03e0*/  LEA.HI R3, R8, R3, RZ, 0x5 ;  /* 0x0000000308037211 */ /* 0x000fe400078f28ff */
[----:B------:R-:W-:Y:S02]  /*03f0*/  @P4 IMNMX R13, R10, c[0x0][0x1b8], PT ;  /* 0x00006e000a0d4a17 */ /* 0x000fe40003800200 */
[----:B------:R-:W-:Y:S02]  /*0400*/  ISETP.NE.OR P0, PT, R2, RZ, !P0 ;  /* 0x000000ff0200720c */ /* 0x000fe40004705670 */
[----:B------:R-:W-:Y:S02]  /*0410*/  @P5 IMNMX R8, R10, c[0x0][0x1b4], PT ;  /* 0x00006d000a085a17 */ /* 0x000fe40003800200 */
[----:B------:R-:W-:-:S02]  /*0420*/  @P3 LEA.HI R0, R7, R0, RZ, 0x5 ;  /* 0x0000000007003211 */ /* 0x000fc400078f28ff */
[----:B------:R-:W-:Y:S02]  /*0430*/  @P6 SHF.R.S32.HI R7, RZ, 0x1f, R6 ;  /* 0x0000001fff076819 */ /* 0x000fe40000011406 */
[----:B------:R-:W-:Y:S02]  /*0440*/  @P2 IMNMX R14, R10, c[0x0][0x1bc], PT ;  /* 0x00006f000a0e2a17 */ /* 0x000fe40003800200 */
[----:B------:R-:W-:Y:S02]  /*0450*/  @P4 IADD3 R13, R13, -c[0x0][0x1b4], RZ ;  /* 0x80006d000d0d4a10 */ /* 0x000fe40007ffe0ff */
[----:B------:R-:W-:Y:S02]  /*0460*/  ISETP.GE.OR P0, PT, R4, c[0x0][0x188], P0 ;  /* 0x0000620004007a0c */ /* 0x000fe40000706670 */
[----:B------:R-:W-:Y:S02]  /*0470*/  @P5 IADD3 R12, R8, -c[0x0][0x1b0], RZ ;  /* 0x80006c00080c5a10 */ /* 0x000fe40007ffe0ff */
[----:B------:R-:W-:-:S02]  /*0480*/  @P6 LEA.HI R8, R7, R6, RZ, 0x5 ;  /* 0x0000000607086211 */ /* 0x000fc400078f28ff */
[----:B------:R-:W-:Y:S02]  /*0490*/  @P2 IADD3 R14, R14, -c[0x0][0x1b8], RZ ;  /* 0x80006e000e0e2a10 */ /* 0x000fe40007ffe0ff */
[----:B------:R-:W-:Y:S02]  /*04a0*/  @P4 SHF.R.S32.HI R6, RZ, 0x1f, R13 ;  /* 0x0000001fff064819 */ /* 0x000fe4000001140d */
[----:B------:R-:W-:Y:S02]  /*04b0*/  @P5 SHF.R.S32.HI R7, RZ, 0x1f, R12 ;  /* 0x0000001fff075819 */ /* 0x000fe4000001140c */
[----:B------:R-:W-:Y:S02]  /*04c0*/  @P2 SHF.R.S32.HI R17, RZ, 0x1f, R14 ;  /* 0x0000001fff112819 */ /* 0x000fe4000001140e */
[----:B------:R-:W-:Y:S02]  /*04d0*/  @P3 SHF.R.S32.HI R0, RZ, 0x5, R0 ;  /* 0x00000005ff003819 */ /* 0x000fe40000011400 */
[----:B------:R-:W-:-:S02]  /*04e0*/  @P4 LEA.HI R13, R6, R13, RZ, 0x5 ;  /* 0x0000000d060d4211 */ /* 0x000fc400078f28ff */
[----:B------:R-:W-:Y:S02]  /*04f0*/  @P5 LEA.HI R12, R7, R12, RZ, 0x5 ;  /* 0x0000000c070c5211 */ /* 0x000fe400078f28ff */
[----:B------:R-:W-:Y:S01]  /*0500*/  CS2R R6, SRZ ;  /* 0x0000000000067805 */ /* 0x000fe2000001ff00 */
[----:B------:R-:W-:Y:S01]  /*0510*/  @P2 LEA.HI R16, R17, R14, RZ, 0x5 ;  /* 0x0000000e11102211 */ /* 0x000fe200078f28ff */
[----:B------:R-:W-:Y:S01]  /*0520*/  @P3 IMAD R7, R0, 0x6, RZ ;  /* 0x0000000600073824 */ /* 0x000fe200078e02ff */
[----:B------:R-:W-:Y:S01]  /*0530*/  @P4 SHF.R.S32.HI R14, RZ, 0x5, R13 ;  /* 0x00000005ff0e4819 */ /* 0x000fe2000001140d */
[----:B------:R-:W-:Y:S01]  /*0540*/  @!P0 IMAD R13, R4, c[0x0][0x18c], R9 ;  /* 0x00006300040d8a24 */ /* 0x000fe200078e0209 */
[----:B------:R-:W-:Y:S01]  /*0550*/  @P5 SHF.R.S32.HI R12, RZ, 0x5, R12 ;  /* 0x00000005ff0c5819 */ /* 0x000fe2000001140c */
[----:B------:R-:W-:Y:S01]  /*0560*/  IMAD.MOV.U32 R0, RZ, RZ, 0x2 ;  /* 0x00000002ff007424 */ /* 0x000fe200078e00ff */
[----:B------:R-:W-:Y:S01]  /*0570*/  ISETP.GE.AND P3, PT, R10, R11, PT ;  /* 0x0000000b0a00720c */ /* 0x000fe20003f66270 */
[----:B------:R-:W-:Y:S01]  /*0580*/  IMAD.MOV.U32 R17, RZ, RZ, RZ ;  /* 0x000000ffff117224 */ /* 0x000fe200078e00ff */
[----:B------:R-:W-:Y:S01]  /*0590*/  @P6 SHF.R.S32.HI R8, RZ, 0x5, R8 ;  /* 0x00000005ff086819 */ /* 0x000fe20000011408 */
[----:B------:R-:W-:Y:S01]  /*05a0*/  @P5 IMAD.SHL.U32 R15, R12, 0x4, RZ ;  /* 0x000000040c0f5824 */ /* 0x000fe200078e00ff */
[----:B------:R-:W-:Y:S01]  /*05b0*/  SHF.R.S32.HI R4, RZ, 0x5, R3 ;  /* 0x00000005ff047819 */ /* 0x000fe20000011403 */
[----:B------:R-:W-:Y:S01]  /*05c0*/  @!P0 IMAD.WIDE R12, R13, R0, c[0x0][0x180] ;  /* 0x000060000d0c8625 */ /* 0x000fe200078e0200 */
[----:B------:R-:W-:-:S03]  /*05d0*/  @P2 SHF.R.S32.HI R16, RZ, 0x5, R16 ;  /* 0x00000005ff102819 */ /* 0x000fc60000011410 */
[----:B------:R-:W-:Y:S01]  /*05e0*/  @P6 IMAD R6, R8, 0x5, RZ ;  /* 0x0000000508066824 */ /* 0x000fe200078e02ff */
[----:B------:R0:W-:Y:S01]  /*05f0*/  @!P0 STG.E.64 [R12.64], RZ ;  /* 0x000000ff0c008986 */ /* 0x0001e2000c101b06 */
[----:B------:R-:W-:-:S03]  /*0600*/  IMAD R4, R4, 0x8, R7 ;  /* 0x0000000804047824 */ /* 0x000fc600078e0207 */
[----:B------:R-:W-:Y:S01]  /*0610*/  BAR.SYNC.DEFER_BLOCKING 0x0 ;  /* 0x0000000000007b1d */ /* 0x000fe20000010000 */
[----:B------:R-:W-:Y:S01]  /*0620*/  IMAD.MOV.U32 R8, RZ, RZ, RZ ;  /* 0x000000ffff087224 */ /* 0x000fe200078e00ff */
[----:B------:R-:W-:Y:S01]  /*0630*/  IADD3 R4, R15, R4, R6 ;  /* 0x000000040f047210 */ /* 0x000fe20007ffe006 */
        /* <DEDUP_REMOVED lines=10> */
[----:B------:R-:W-:Y:S01]  /*06e0*/  IMAD.MOV.U32 R8, RZ, RZ, R10 ;  /* 0x000000ffff087224 */ /* 0x000fe200078e000a */
[----:B------:R-:W-:Y:S01]  /*06f0*/  LEA.HI R13, R4, R9, RZ, 0x3 ;  /* 0x00000009040d7211 */ /* 0x000fe200078f18ff */
[----:B------:R-:W-:Y:S01]  /*0700*/  IMAD.MOV.U32 R4, RZ, RZ, RZ ;  /* 0x000000ffff047224 */ /* 0x000fe200078e00ff */
[----:B------:R-:W-:Y:S02]  /*0710*/  LOP3.LUT R12, R12, 0x10, RZ, 0xc0, !PT ;  /* 0x000000100c0c7812 */ /* 0x000fe400078ec0ff */
[----:B------:R-:W-:-:S02]  /*0720*/  SHF.R.S32.HI R13, RZ, 0x3, R13 ;  /* 0x00000003ff0d7819 */ /* 0x000fc4000001140d */
.L_x_2992:
        /* <DEDUP_REMOVED lines=10> */
[----:B------:R1:W3:Y:S01]  /*07d0*/  LDG.E.U16.CONSTANT R14, [R18.64] ;  /* 0x00000006120e7981 */ /* 0x0002e2000c1e9500 */
[----:B------:R-:W-:-:S05]  /*07e0*/  IMAD.WIDE R20, R21, R0, c[0x0][0x198] ;  /* 0x0000660015147625 */ /* 0x000fca00078e0200 */
        /* <DEDUP_REMOVED lines=31> */
.L_x_2991:
[----:B01----:R-:W-:Y:S02]  /*09e0*/  PRMT R16, RZ, 0x5410, RZ ;  /* 0x00005410ff107816 */ /* 0x003fe400000000ff */
[----:B------:R-:W-:Y:S01]  /*09f0*/  PRMT R12, RZ, 0x5410, RZ ;  /* 0x00005410ff0c7816 */ /* 0x000fe200000000ff */
[----:B------:R-:W-:Y:S05]  /*0a00*/  @P0 BRA `(.L_x_2993) ;  /* 0x000026e000000947 */ /* 0x000fea0003800000 */
[----:B------:R-:W2:Y:S04]  /*0a10*/  LDL.64 R12, [R1] ;  /* 0x00000000010c7983 */ /* 0x000ea80000100a00 */
[----:B------:R-:W3:Y:S01]  /*0a20*/  LDG.E.U16.CONSTANT R15, [R6.64+0x2] ;  /* 0x00000206060f7981 */ /* 0x000ee2000c1e9500 */
[----:B------:R-:W-:Y:S01]  /*0a30*/  IMAD R0, R2, c[0x0][0x18c], RZ ;  /* 0x0000630002007a24 */ /* 0x000fe200078e02ff */
[----:B------:R-:W-:Y:S01]  /*0a40*/  PRMT R16, RZ, 0x5410, RZ ;  /* 0x00005410ff107816 */ /* 0x000fe200000000ff */
[----:B------:R-:W-:Y:S01]  /*0a50*/  IMAD.MOV.U32 R23, RZ, RZ, c[0x0][0x18c] ;  /* 0x00006300ff177624 */ /* 0x000fe200078e00ff */
[----:B------:R-:W-:Y:S01]  /*0a60*/  UMOV UR4, URZ ;  /* 0x0000003f00047c82 */ /* 0x000fe20008000000 */
[----:B------:R-:W-:Y:S01]  /*0a70*/  IMAD.MOV.U32 R14, RZ, RZ, RZ ;  /* 0x000000ffff0e7224 */ /* 0x000fe200078e00ff */
[----:B------:R-:W-:-:S02]  /*0a80*/  SHF.R.S32.HI R2, RZ, 0x1f, R0 ;  /* 0x0000001fff027819 */ /* 0x000fc40000011400 */
[----:B------:R-:W-:-:S04]  /*0a90*/  IADD3 R3, P0, R9, R0, RZ ;  /* 0x0000000009037210 */ /* 0x000fc80007f1e0ff */
[----:B------:R-:W-:Y:S02]  /*0aa0*/  LEA.HI.X.SX32 R4, R9, R2, 0x1, P0 ;  /* 0x0000000209047211 */ /* 0x000fe400000f0eff */
[----:B------:R-:W-:-:S04]  /*0ab0*/  LEA R2, P0, R3, c[0x0][0x168], 0x2 ;  /* 0x00005a0003027a11 */ /* 0x000fc800078010ff */
[----:B------:R-:W-:Y:S02]  /*0ac0*/  LEA.HI.X R3, R3, c[0x0][0x16c], R4, 0x2, P0 ;  /* 0x00005b0003037a11 */ /* 0x000fe400000f1404 */
[----:B------:R-:W-:-:S04]  /*0ad0*/  SHF.R.S32.HI R4, RZ, 0x1f, R23 ;  /* 0x0000001fff047819 */ /* 0x000fc80000011417 */
[----:B------:R-:W-:Y:S02]  /*0ae0*/  SHF.L.U64.HI R17, R23, 0x4, R4 ;  /* 0x0000000417117819 */ /* 0x000fe40000010204 */
[----:B--2---:R-:W-:Y:S02]  /*0af0*/  PRMT R0, R12, 0x7610, R12 ;  /* 0x000076100c007816 */ /* 0x004fe4000000000c */
[----:B------:R-:W-:Y:S02]  /*0b00*/  PRMT R22, R13, 0x7610, R13 ;  /* 0x000076100d167816 */ /* 0x000fe4000000000d */
[----:B------:R-:W-:Y:S01]  /*0b10*/  PRMT R13, R5, 0x9910, RZ ;  /* 0x00009910050d7816 */ /* 0x000fe200000000ff */
[----:B---3--:R-:W-:Y:S01]  /*0b20*/  IMAD.IADD R15, R10, 0x1, R15 ;  /* 0x000000010a0f7824 */ /* 0x008fe200078e020f */
[----:B------:R-:W-:-:S04]  /*0b30*/  PRMT R12, RZ, 0x5410, RZ ;  /* 0x00005410ff0c7816 */ /* 0x000fc800000000ff */
.L_x_2998:
        /* <DEDUP_REMOVED lines=13> */
[----:B------:R-:W-:Y:S05]  /*0c10*/  @P1 BRA `(.L_x_2994) ;  /* 0x0000246000001947 */ /* 0x000fea0003800000 */
[----:B------:R-:W-:Y:S01]  /*0c20*/  ISETP.NE.AND P0, PT, R13, RZ, PT ;  /* 0x000000ff0d00720c */ /* 0x000fe20003f05270 */
[----:B------:R-:W-:-:S12]  /*0c30*/  IMAD.MOV.U32 R24, RZ, RZ, 0x2c00 ;  /* 0x00002c00ff187424 */ /* 0x000fd800078e00ff */
[----:B------:R-:W-:Y:S05]  /*0c40*/  @!P0 BRA `(.L_x_2995) ;  /* 0x000008f000008947 */ /* 0x000fea0003800000 */
[----:B------:R-:W2:Y:S04]  /*0c50*/  LDG.E.128.CONSTANT R4, [R2.64] ;  /* 0x0000000602047981 */ /* 0x000ea8000c1e9d00 */
[----:B------:R-:W0:Y:S02]  /*0c60*/  LDS.64 R8, [UR4] ;  /* 0x00000004ff087984 */ /* 0x000e240008000a00 */
[----:B0-----:R-:W-:Y:S01]  /*0c70*/  HADD2.F32 R26, -RZ, R8.H0_H0 ;  /* 0x20000008ff1a7230 */ /* 0x001fe20000004100 */
[----:B--2---:R-:W-:Y:S02]  /*0c80*/  LOP3.LUT R18, R4, 0xf000f, RZ, 0xc0, !PT ;  /* 0x000f000f04127812 */ /* 0x004fe400078ec0ff */
        /* <DEDUP_REMOVED lines=14> */
[----:B------:R-:W-:-:S02]  /*0d70*/  HADD2.F32 R19, -RZ, R23.H0_H0 ;  /* 0x20000017ff137230 */ /* 0x000fc40000004100 */
[----:B------:R-:W-:Y:S02]  /*0d80*/  HADD2.F32 R20, -RZ, R23.H1_H1 ;  /* 0x30000017ff147230 */ /* 0x000fe40000004100 */
[--C-:B------:R-:W-:Y:S01]  /*0d90*/  HADD2.F32 R21, -RZ, R25.reuse.H0_H0 ;  /* 0x20000019ff157230 */ /* 0x100fe20000004100 */
[----:B------:R-:W-:Y:S01]  /*0da0*/  FFMA.FTZ R19, R19, R26, RZ ;  /* 0x0000001a13137223 */ /* 0x000fe200000100ff */
[----:B------:R-:W-:Y:S02]  /*0db0*/  HADD2.F32 R30, -RZ, R25.H1_H1 ;  /* 0x30000019ff1e7230 */ /* 0x000fe40000004100 */
[--C-:B------:R-:W-:Y:S02]  /*0dc0*/  HADD2.F32 R23, -RZ, R27.reuse.H0_H0 ;  /* 0x2000001bff177230 */ /* 0x100fe40000004100 */
[----:B------:R-:W-:Y:S02]  /*0dd0*/  HADD2.F32 R28, -RZ, R27.H1_H1 ;  /* 0x3000001bff1c7230 */ /* 0x000fe40000004100 */
[----:B------:R-:W-:Y:S01]  /*0de0*/  HADD2.F32 R25, -RZ, R18.H0_H0 ;  /* 0x20000012ff197230 */ /* 0x000fe20000004100 */
[C---:B------:R-:W-:Y:S01]  /*0df0*/  FFMA.FTZ R23, R26.reuse, R23, RZ ;  /* 0x000000171a177223 */ /* 0x040fe200000100ff */
[----:B------:R-:W-:Y:S01]  /*0e00*/  HADD2.F32 R27, -RZ, R8.H1_H1 ;  /* 0x30000008ff1b7230 */ /* 0x000fe20000004100 */
[----:B------:R-:W-:-:S02]  /*0e10*/  FFMA.FTZ R8, R26, R21, RZ ;  /* 0x000000151a087223 */ /* 0x000fc400000100ff */
[----:B------:R-:W-:Y:S01]  /*0e20*/  FFMA.FTZ R26, R26, R25, RZ ;  /* 0x000000191a1a7223 */ /* 0x000fe200000100ff */
[----:B------:R-:W-:Y:S01]  /*0e30*/  HADD2.F32 R25, -RZ, R18.H1_H1 ;  /* 0x30000012ff197230 */ /* 0x000fe20000004100 */
[----:B------:R-:W-:Y:S02]  /*0e40*/  FFMA.FTZ R21, R20, R27, R19 ;  /* 0x0000001b14157223 */ /* 0x000fe40000010013 */
[----:B------:R-:W0:Y:S01]  /*0e50*/  LDS.64 R18, [UR4+0x8] ;  /* 0x00000804ff127984 */ /* 0x000e220008000a00 */
[----:B------:R-:W-:Y:S01]  /*0e60*/  FFMA.FTZ R20, R27, R30, R8 ;  /* 0x0000001e1b147223 */ /* 0x000fe20000010008 */
[----:B------:R-:W-:Y:S01]  /*0e70*/  LOP3.LUT R30, R5, 0xf000f0, RZ, 0xc0, !PT ;  /* 0x00f000f0051e7812 */ /* 0x000fe200078ec0ff */
[C---:B------:R-:W-:Y:S01]  /*0e80*/  FFMA.FTZ R8, R27.reuse, R28, R23 ;  /* 0x0000001c1b087223 */ /* 0x040fe20000010017 */
[----:B------:R-:W-:Y:S01]  /*0e90*/  LOP3.LUT R28, R4, 0xf000f0, RZ, 0xc0, !PT ;  /* 0x00f000f0041c7812 */ /* 0x000fe200078ec0ff */
[----:B------:R-:W-:Y:S01]  /*0ea0*/  FFMA.FTZ R27, R27, R25, R26 ;  /* 0x000000191b1b7223 */ /* 0x000fe2000001001a */
[----:B------:R-:W-:-:S02]  /*0eb0*/  LOP3.LUT R31, R30, 0x64006400, RZ, 0xfc, !PT ;  /* 0x640064001e1f7812 */ /* 0x000fc400078efcff */
[----:B------:R-:W-:Y:S01]  /*0ec0*/  LOP3.LUT R29, R28, 0x64006400, RZ, 0xfc, !PT ;  /* 0x640064001c1d7812 */ /* 0x000fe200078efcff */
[-C--:B------:R-:W-:Y:S01]  /*0ed0*/  HFMA2 R28, R33, R24.reuse.H0_H0, -72, -72 ;  /* 0xd480d480211c7431 */ /* 0x080fe20000040018 */
[----:B------:R-:W-:Y:S01]  /*0ee0*/  LOP3.LUT R23, R7, 0xf000f0, RZ, 0xc0, !PT ;  /* 0x00f000f007177812 */ /* 0x000fe200078ec0ff */
[-C--:B------:R-:W-:Y:S01]  /*0ef0*/  HFMA2 R26, R31, R24.reuse.H0_H0, -72, -72 ;  /* 0xd480d4801f1a7431 */ /* 0x080fe20000040018 */
[----:B------:R-:W-:Y:S01]  /*0f00*/  SHF.R.U32.HI R4, RZ, 0x8, R4 ;  /* 0x00000008ff047819 */ /* 0x000fe20000011604 */
[----:B------:R-:W-:Y:S01]  /*0f10*/  HFMA2 R25, R29, R24.H0_H0, -72, -72 ;  /* 0xd480d4801d197431 */ /* 0x000fe20000040018 */
[----:B------:R-:W-:Y:S01]  /*0f20*/  LOP3.LUT R23, R23, 0x64006400, RZ, 0xfc, !PT ;  /* 0x6400640017177812 */ /* 0x000fe200078efcff */
[----:B------:R-:W-:Y:S01]  /*0f30*/  HADD2.F32 R29, -RZ, R9.H0_H0 ;  /* 0x20000009ff1d7230 */ /* 0x000fe20000004100 */
[----:B------:R-:W-:Y:S01]  /*0f40*/  SHF.R.U32.HI R5, RZ, 0x8, R5 ;  /* 0x00000008ff057819 */ /* 0x000fe20000011605 */
[----:B------:R-:W-:Y:S01]  /*0f50*/  HADD2.F32 R31, -RZ, R28.H0_H0 ;  /* 0x2000001cff1f7230 */ /* 0x000fe20000004100 */
[----:B------:R-:W-:Y:S01]  /*0f60*/  SHF.R.U32.HI R7, RZ, 0x8, R7 ;  /* 0x00000008ff077819 */ /* 0x000fe20000011607 */
[----:B------:R-:W-:-:S02]  /*0f70*/  HADD2.F32 R30, -RZ, R25.H0_H0 ;  /* 0x20000019ff1e7230 */ /* 0x000fc40000004100 */
[----:B------:R-:W-:Y:S01]  /*0f80*/  HADD2.F32 R32, -RZ, R26.H0_H0 ;  /* 0x2000001aff207230 */ /* 0x000fe20000004100 */
[C---:B------:R-:W-:Y:S01]  /*0f90*/  FFMA.FTZ R8, R29.reuse, R31, R8 ;  /* 0x0000001f1d087223 */ /* 0x040fe20000010008 */
[----:B------:R-:W-:Y:S01]  /*0fa0*/  HFMA2 R23, R23, R24.H0_H0, -72, -72 ;  /* 0xd480d48017177431 */ /* 0x000fe20000040018 */
[----:B------:R-:W-:Y:S01]  /*0fb0*/  FFMA.FTZ R30, R30, R29, R21 ;  /* 0x0000001d1e1e7223 */ /* 0x000fe20000010015 */
[----:B------:R-:W-:Y:S01]  /*0fc0*/  HADD2.F32 R9, -RZ, R9.H1_H1 ;  /* 0x30000009ff097230 */ /* 0x000fe20000004100 */
[----:B------:R-:W-:Y:S01]  /*0fd0*/  FFMA.FTZ R20, R29, R32, R20 ;  /* 0x000000201d147223 */ /* 0x000fe20000010014 */
[----:B------:R-:W-:Y:S01]  /*0fe0*/  HADD2.F32 R21, -RZ, R25.H1_H1 ;  /* 0x30000019ff157230 */ /* 0x000fe20000004100 */
[----:B------:R-:W-:Y:S01]  /*0ff0*/  LOP3.LUT R25, R4, 0xf000f, RZ, 0xc0, !PT ;  /* 0x000f000f04197812 */ /* 0x000fe200078ec0ff */
[----:B------:R-:W-:Y:S02]  /*1000*/  HADD2.F32 R31, -RZ, R28.H1_H1 ;  /* 0x3000001cff1f7230 */ /* 0x000fe40000004100 */
[--C-:B------:R-:W-:Y:S01]  /*1010*/  HADD2.F32 R32, -RZ, R23.reuse.H0_H0 ;  /* 0x20000017ff207230 */ /* 0x100fe20000004100 */
        /* <DEDUP_REMOVED lines=8> */
[----:B------:R-:W-:Y:S01]  /*10a0*/  HADD2.F32 R25, -RZ, R23.H1_H1 ;  /* 0x30000017ff197230 */ /* 0x000fe20000004100 */
[----:B------:R-:W-:Y:S01]  /*10b0*/  LOP3.LUT R29, R7, 0xf000f, RZ, 0xc0, !PT ;  /* 0x000f000f071d7812 */ /* 0x000fe200078ec0ff */
[----:B------:R-:W-:Y:S01]  /*10c0*/  HADD2 R8, R8, -1032, -1032 ;  /* 0xe408e40808087430 */ /* 0x000fe20000000000 */
[----:B------:R-:W-:Y:S01]  /*10d0*/  LOP3.LUT R26, R26, 0x64006400, RZ, 0xfc, !PT ;  /* 0x640064001a1a7812 */ /* 0x000fe200078efcff */
[----:B0-----:R-:W-:Y:S01]  /*10e0*/  HADD2.F32 R23, -RZ, R18.H0_H0 ;  /* 0x20000012ff177230 */ /* 0x001fe20000004100 */
[----:B------:R-:W-:Y:S01]  /*10f0*/  LOP3.LUT R27, R27, 0x64006400, RZ, 0xfc, !PT ;  /* 0x640064001b1b7812 */ /* 0x000fe200078efcff */
[----:B------:R-:W-:Y:S01]  /*1100*/  FFMA.FTZ R28, R9, R25, R28 ;  /* 0x00000019091c7223 */ /* 0x000fe2000001001c */
[----:B------:R-:W-:Y:S01]  /*1110*/  LOP3.LUT R31, R29, 0x64006400, RZ, 0xfc, !PT ;  /* 0x640064001d1f7812 */ /* 0x000fe200078efcff */
[----:B------:R-:W-:Y:S01]  /*1120*/  HADD2.F32 R29, -RZ, R8.H0_H0 ;  /* 0x20000008ff1d7230 */ /* 0x000fe20000004100 */
[----:B------:R-:W-:Y:S01]  /*1130*/  LOP3.LUT R7, R7, 0xf000f0, RZ, 0xc0, !PT ;  /* 0x00f000f007077812 */ /* 0x000fe200078ec0ff */
[----:B------:R-:W-:-:S02]  /*1140*/  HADD2 R26, R26, -1032, -1032 ;  /* 0xe408e4081a1a7430 */ /* 0x000fc40000000000 */
[----:B------:R-:W-:Y:S01]  /*1150*/  HADD2 R25, R27, -1032, -1032 ;  /* 0xe408e4081b197430 */ /* 0x000fe20000000000 */
[----:B------:R-:W-:Y:S01]  /*1160*/  FFMA.FTZ R29, R29, R23, R30 ;  /* 0x000000171d1d7223 */ /* 0x000fe2000001001e */
[----:B------:R-:W-:Y:S01]  /*1170*/  HADD2 R9, R31, -1032, -1032 ;  /* 0xe408e4081f097430 */ /* 0x000fe20000000000 */
[----:B------:R-:W-:Y:S01]  /*1180*/  LOP3.LUT R7, R7, 0x64006400, RZ, 0xfc, !PT ;  /* 0x6400640007077812 */ /* 0x000fe200078efcff */
[----:B------:R-:W-:Y:S02]  /*1190*/  HADD2.F32 R31, -RZ, R26.H0_H0 ;  /* 0x2000001aff1f7230 */ /* 0x000fe40000004100 */
[----:B------:R-:W-:Y:S02]  /*11a0*/  HADD2.F32 R32, -RZ, R25.H0_H0 ;  /* 0x20000019ff207230 */ /* 0x000fe40000004100 */
[----:B------:R-:W-:Y:S01]  /*11b0*/  HADD2.F32 R30, -RZ, R9.H0_H0 ;  /* 0x20000009ff1e7230 */ /* 0x000fe20000004100 */
[C---:B------:R-:W-:Y:S01]  /*11c0*/  FFMA.FTZ R31, R23.reuse, R31, R20 ;  /* 0x0000001f171f7223 */ /* 0x040fe20000010014 */
[----:B------:R-:W-:Y:S01]  /*11d0*/  HADD2.F32 R18, -RZ, R18.H1_H1 ;  /* 0x30000012ff127230 */ /* 0x000fe20000004100 */
[C---:B------:R-:W-:Y:S01]  /*11e0*/  FFMA.FTZ R21, R23.reuse, R32, R21 ;  /* 0x0000002017157223 */ /* 0x040fe20000010015 */
[----:B------:R-:W-:Y:S01]  /*11f0*/  LOP3.LUT R20, R4, 0xf000f0, RZ, 0xc0, !PT ;  /* 0x00f000f004147812 */ /* 0x000fe200078ec0ff */
[----:B------:R-:W-:Y:S01]  /*1200*/  FFMA.FTZ R23, R23, R30, R28 ;  /* 0x0000001e17177223 */ /* 0x000fe2000001001c */
[----:B------:R-:W-:Y:S01]  /*1210*/  HADD2.F32 R28, -RZ, R25.H1_H1 ;  /* 0x30000019ff1c7230 */ /* 0x000fe20000004100 */
[----:B------:R-:W-:Y:S01]  /*1220*/  LOP3.LUT R25, R5, 0xf000f0, RZ, 0xc0, !PT ;  /* 0x00f000f005197812 */ /* 0x000fe200078ec0ff */
[----:B------:R-:W-:Y:S01]  /*1230*/  HADD2.F32 R8, -RZ, R8.H1_H1 ;  /* 0x30000008ff087230 */ /* 0x000fe20000004100 */
[----:B------:R-:W-:Y:S01]  /*1240*/  LOP3.LUT R5, R20, 0x64006400, RZ, 0xfc, !PT ;  /* 0x6400640014057812 */ /* 0x000fe200078efcff */
[----:B------:R-:W-:Y:S01]  /*1250*/  HADD2.F32 R26, -RZ, R26.H1_H1 ;  /* 0x3000001aff1a7230 */ /* 0x000fe20000004100 */
[----:B------:R-:W-:Y:S01]  /*1260*/  LOP3.LUT R25, R25, 0x64006400, RZ, 0xfc, !PT ;  /* 0x6400640019197812 */ /* 0x000fe200078efcff */
[----:B------:R-:W-:Y:S01]  /*1270*/  FFMA.FTZ R20, R18, R28, R21 ;  /* 0x0000001c12147223 */ /* 0x000fe20000010015 */
[----:B------:R-:W-:Y:S01]  /*1280*/  LOP3.LUT R21, R6, 0xf000f0, RZ, 0xc0, !PT ;  /* 0x00f000f006157812 */ /* 0x000fe200078ec0ff */
[-C--:B------:R-:W-:Y:S01]  /*1290*/  HFMA2 R6, R5, R24.reuse.H0_H0, -72, -72 ;  /* 0xd480d48005067431 */ /* 0x080fe20000040018 */
[----:B------:R-:W-:Y:S01]  /*12a0*/  FFMA.FTZ R4, R8, R18, R29 ;  /* 0x0000001208047223 */ /* 0x000fe2000001001d */
[----:B------:R-:W-:Y:S01]  /*12b0*/  HFMA2 R5, R25, R24.H0_H0, -72, -72 ;  /* 0xd480d48019057431 */ /* 0x000fe20000040018 */
[----:B------:R-:W-:Y:S01]  /*12c0*/  LOP3.LUT R21, R21, 0x64006400, RZ, 0xfc, !PT ;  /* 0x6400640015157812 */ /* 0x000fe200078efcff */
[----:B------:R-:W-:Y:S01]  /*12d0*/  HADD2.F32 R27, -RZ, R19.H0_H0 ;  /* 0x20000013ff1b7230 */ /* 0x000fe20000004100 */
[----:B------:R-:W-:Y:S01]  /*12e0*/  FFMA.FTZ R8, R18, R26, R31 ;  /* 0x0000001a12087223 */ /* 0x000fe2000001001f */
[----:B------:R-:W-:-:S02]  /*12f0*/  HADD2.F32 R28, -RZ, R9.H1_H1 ;  /* 0x30000009ff1c7230 */ /* 0x000fc40000004100 */
[--C-:B------:R-:W-:Y:S02]  /*1300*/  HADD2.F32 R25, -RZ, R6.reuse.H0_H0 ;  /* 0x20000006ff197230 */ /* 0x100fe40000004100 */
[----:B------:R-:W-:Y:S01]  /*1310*/  HADD2.F32 R26, -RZ, R5.H0_H0 ;  /* 0x20000005ff1a7230 */ /* 0x000fe20000004100 */
[----:B------:R-:W-:Y:S01]  /*1320*/  FFMA.FTZ R30, R18, R28, R23 ;  /* 0x0000001c121e7223 */ /* 0x000fe20000010017 */
[-C--:B------:R-:W-:Y:S01]  /*1330*/  HFMA2 R9, R21, R24.reuse.H0_H0, -72, -72 ;  /* 0xd480d48015097431 */ /* 0x080fe20000040018 */
[----:B------:R-:W-:Y:S01]  /*1340*/  FFMA.FTZ R4, R25, R27, R4 ;  /* 0x0000001b19047223 */ /* 0x000fe20000010004 */
[----:B------:R-:W-:Y:S01]  /*1350*/  HFMA2 R7, R7, R24.H0_H0, -72, -72 ;  /* 0xd480d48007077431 */ /* 0x000fe20000040018 */
[----:B------:R-:W-:Y:S01]  /*1360*/  FFMA.FTZ R26, R27, R26, R8 ;  /* 0x0000001a1b1a7223 */ /* 0x000fe20000010008 */
[----:B------:R-:W-:Y:S02]  /*1370*/  HADD2.F32 R19, -RZ, R19.H1_H1 ;  /* 0x30000013ff137230 */ /* 0x000fe40000004100 */
[----:B------:R-:W-:-:S02]  /*1380*/  HADD2.F32 R6, -RZ, R6.H1_H1 ;  /* 0x30000006ff067230 */ /* 0x000fc40000004100 */
[----:B------:R-:W-:Y:S02]  /*1390*/  HADD2.F32 R18, -RZ, R9.H0_H0 ;  /* 0x20000009ff127230 */ /* 0x000fe40000004100 */
        /* <DEDUP_REMOVED lines=26> */
.L_x_2995:
[----:B------:R-:W-:-:S04]  /*1540*/  IMAD.MOV.U32 R23, RZ, RZ, c[0x0][0x18c] ;  /* 0x00006300ff177624 */ /* 0x000fc800078e00ff */
[----:B------:R-:W-:-:S06]  /*1550*/  IMAD.WIDE R4, R23, 0x4, R2 ;  /* 0x0000000417047825 */ /* 0x000fcc00078e0202 */
[----:B------:R-:W-:Y:S01]  /*1560*/  IMAD.WIDE R8, R23, 0x4, R4 ;  /* 0x0000000417087825 */ /* 0x000fe200078e0204 */
[----:B------:R-:W-:Y:S05]  /*1570*/  @!P0 BRA `(.L_x_2996) ;  /* 0x000008f000008947 */ /* 0x000fea0003800000 */
[----:B------:R-:W2:Y:S04]  /*1580*/  LDG.E.128.CONSTANT R4, [R4.64] ;  /* 0x0000000604047981 */ /* 0x000ea8000c1e9d00 */
[----:B------:R-:W0:Y:S01]  /*1590*/  LDS.64 R18, [UR4+0x10] ;  /* 0x00001004ff127984 */ /* 0x000e220008000a00 */
[----:B--2---:R-:W-:Y:S02]  /*15a0*/  LOP3.LUT R20, R4, 0xf000f, RZ, 0xc0, !PT ;  /* 0x000f000f04147812 */ /* 0x004fe400078ec0ff */
        /* <DEDUP_REMOVED lines=8> */
[----:B------:R-:W-:Y:S02]  /*1630*/  HADD2 R26, R21, -1032, -1032 ;  /* 0xe408e408151a7430 */ /* 0x000fe40000000000 */
[----:B------:R-:W-:-:S02]  /*1640*/  HADD2 R28, R25, -1032, -1032 ;  /* 0xe408e408191c7430 */ /* 0x000fc40000000000 */
[----:B------:R-:W-:Y:S02]  /*1650*/  HADD2 R20, R27, -1032, -1032 ;  /* 0xe408e4081b147430 */ /* 0x000fe40000000000 */
[--C-:B------:R-:W-:Y:S02]  /*1660*/  HADD2.F32 R32, -RZ, R29.reuse.H0_H0 ;  /* 0x2000001dff207230 */ /* 0x100fe40000004100 */
[----:B0-----:R-:W-:Y:S02]  /*1670*/  HADD2.F32 R25, -RZ, R18.H0_H0 ;  /* 0x20000012ff197230 */ /* 0x001fe40000004100 */
[----:B------:R-:W-:Y:S02]  /*1680*/  HADD2.F32 R34, -RZ, R26.H0_H0 ;  /* 0x2000001aff227230 */ /* 0x000fe40000004100 */
[----:B------:R-:W-:Y:S01]  /*1690*/  HADD2.F32 R36, -RZ, R28.H0_H0 ;  /* 0x2000001cff247230 */ /* 0x000fe20000004100 */
        /* <DEDUP_REMOVED lines=8> */
[----:B------:R-:W-:Y:S01]  /*1720*/  LOP3.LUT R26, R4, 0xf000f0, RZ, 0xc0, !PT ;  /* 0x00f000f0041a7812 */ /* 0x000fe200078ec0ff */
[----:B------:R-:W-:Y:S01]  /*1730*/  HADD2.F32 R30, -RZ, R28.H1_H1 ;  /* 0x3000001cff1e7230 */ /* 0x000fe20000004100 */
[----:B------:R-:W-:Y:S01]  /*1740*/  FFMA.FTZ R32, R29, R18, R32 ;  /* 0x000000121d207223 */ /* 0x000fe20000010020 */
[----:B------:R-:W-:Y:S01]  /*1750*/  HADD2.F32 R20, -RZ, R20.H1_H1 ;  /* 0x30000014ff147230 */ /* 0x000fe20000004100 */
[----:B------:R-:W-:Y:S01]  /*1760*/  FFMA.FTZ R28, R18, R31, R27 ;  /* 0x0000001f121c7223 */ /* 0x000fe2000001001b */
[----:B------:R-:W-:Y:S01]  /*1770*/  LOP3.LUT R29, R26, 0x64006400, RZ, 0xfc, !PT ;  /* 0x640064001a1d7812 */ /* 0x000fe200078efcff */
[C---:B------:R-:W-:Y:S01]  /*1780*/  FFMA.FTZ R30, R18.reuse, R30, R21 ;  /* 0x0000001e121e7223 */ /* 0x040fe20000010015 */
[----:B------:R-:W-:Y:S01]  /*1790*/  LOP3.LUT R26, R5, 0xf000f0, RZ, 0xc0, !PT ;  /* 0x00f000f0051a7812 */ /* 0x000fe200078ec0ff */
[----:B------:R-:W-:Y:S01]  /*17a0*/  FFMA.FTZ R18, R18, R20, R25 ;  /* 0x0000001412127223 */ /* 0x000fe20000010019 */
[--C-:B------:R-:W-:Y:S01]  /*17b0*/  HADD2.F32 R25, -RZ, R19.reuse.H0_H0 ;  /* 0x20000013ff197230 */ /* 0x100fe20000004100 */
[----:B------:R-:W0:Y:S01]  /*17c0*/  LDS.64 R20, [UR4+0x18] ;  /* 0x00001804ff147984 */ /* 0x000e220008000a00 */
[----:B------:R-:W-:Y:S01]  /*17d0*/  HFMA2 R29, R29, R24.H0_H0, -72, -72 ;  /* 0xd480d4801d1d7431 */ /* 0x000fe20000040018 */
[----:B------:R-:W-:Y:S01]  /*17e0*/  LOP3.LUT R27, R26, 0x64006400, RZ, 0xfc, !PT ;  /* 0x640064001a1b7812 */ /* 0x000fe200078efcff */
[----:B------:R-:W-:Y:S01]  /*17f0*/  HADD2.F32 R19, -RZ, R19.H1_H1 ;  /* 0x30000013ff137230 */ /* 0x000fe20000004100 */
[----:B------:R-:W-:-:S02]  /*1800*/  LOP3.LUT R26, R6, 0xf000f0, RZ, 0xc0, !PT ;  /* 0x00f000f0061a7812 */ /* 0x000fc400078ec0ff */
[--C-:B------:R-:W-:Y:S01]  /*1810*/  HADD2.F32 R33, -RZ, R29.reuse.H0_H0 ;  /* 0x2000001dff217230 */ /* 0x100fe20000004100 */
[----:B------:R-:W-:Y:S01]  /*1820*/  SHF.R.U32.HI R4, RZ, 0x8, R4 ;  /* 0x00000008ff047819 */ /* 0x000fe20000011604 */
[-C--:B------:R-:W-:Y:S01]  /*1830*/  HFMA2 R27, R27, R24.reuse.H0_H0, -72, -72 ;  /* 0xd480d4801b1b7431 */ /* 0x080fe20000040018 */
[----:B------:R-:W-:Y:S01]  /*1840*/  LOP3.LUT R31, R26, 0x64006400, RZ, 0xfc, !PT ;  /* 0x640064001a1f7812 */ /* 0x000fe200078efcff */
[----:B------:R-:W-:Y:S01]  /*1850*/  HADD2.F32 R29, -RZ, R29.H1_H1 ;  /* 0x3000001dff1d7230 */ /* 0x000fe20000004100 */
[----:B------:R-:W-:Y:S01]  /*1860*/  FFMA.FTZ R32, R33, R25, R32 ;  /* 0x0000001921207223 */ /* 0x000fe20000010020 */
[----:B------:R-:W-:Y:S01]  /*1870*/  SHF.R.U32.HI R5, RZ, 0x8, R5 ;  /* 0x00000008ff057819 */ /* 0x000fe20000011605 */
[----:B------:R-:W-:Y:S01]  /*1880*/  HADD2.F32 R33, -RZ, R27.H0_H0 ;  /* 0x2000001bff217230 */ /* 0x000fe20000004100 */
[----:B------:R-:W-:Y:S01]  /*1890*/  SHF.R.U32.HI R6, RZ, 0x8, R6 ;  /* 0x00000008ff067819 */ /* 0x000fe20000011606 */
[----:B------:R-:W-:-:S03]  /*18a0*/  HFMA2 R26, R31, R24.H0_H0, -72, -72 ;  /* 0xd480d4801f1a7431 */ /* 0x000fc60000040018 */
[----:B------:R-:W-:Y:S01]  /*18b0*/  FFMA.FTZ R28, R25, R33, R28 ;  /* 0x00000021191c7223 */ /* 0x000fe2000001001c */
[----:B------:R-:W-:Y:S01]  /*18c0*/  HADD2.F32 R33, -RZ, R27.H1_H1 ;  /* 0x3000001bff217230 */ /* 0x000fe20000004100 */
[C---:B------:R-:W-:Y:S01]  /*18d0*/  LOP3.LUT R27, R4.reuse, 0xf000f, RZ, 0xc0, !PT ;  /* 0x000f000f041b7812 */ /* 0x040fe200078ec0ff */
[--C-:B------:R-:W-:Y:S01]  /*18e0*/  HADD2.F32 R31, -RZ, R26.reuse.H0_H0 ;  /* 0x2000001aff1f7230 */ /* 0x100fe20000004100 */
[----:B------:R-:W-:Y:S02]  /*18f0*/  LOP3.LUT R4, R4, 0xf000f0, RZ, 0xc0, !PT ;  /* 0x00f000f004047812 */ /* 0x000fe400078ec0ff */
[----:B------:R-:W-:Y:S01]  /*1900*/  LOP3.LUT R27, R27, 0x64006400, RZ, 0xfc, !PT ;  /* 0x640064001b1b7812 */ /* 0x000fe200078efcff */
[----:B------:R-:W-:Y:S01]  /*1910*/  FFMA.FTZ R33, R19, R33, R28 ;  /* 0x0000002113217223 */ /* 0x000fe2000001001c */
[----:B------:R-:W-:Y:S01]  /*1920*/  LOP3.LUT R28, R5, 0xf000f, RZ, 0xc0, !PT ;  /* 0x000f000f051c7812 */ /* 0x000fe200078ec0ff */
[----:B------:R-:W-:Y:S02]  /*1930*/  FFMA.FTZ R30, R25, R31, R30 ;  /* 0x0000001f191e7223 */ /* 0x000fe4000001001e */
[----:B------:R-:W-:Y:S01]  /*1940*/  FFMA.FTZ R31, R29, R19, R32 ;  /* 0x000000131d1f7223 */ /* 0x000fe20000010020 */
[----:B------:R-:W-:Y:S01]  /*1950*/  HADD2.F32 R32, -RZ, R26.H1_H1 ;  /* 0x3000001aff207230 */ /* 0x000fe20000004100 */
[----:B------:R-:W-:Y:S01]  /*1960*/  LOP3.LUT R29, R28, 0x64006400, RZ, 0xfc, !PT ;  /* 0x640064001c1d7812 */ /* 0x000fe200078efcff */
[----:B------:R-:W-:-:S03]  /*1970*/  HADD2 R26, R27, -1032, -1032 ;  /* 0xe408e4081b1a7430 */ /* 0x000fc60000000000 */
[----:B------:R-:W-:Y:S01]  /*1980*/  FFMA.FTZ R27, R19, R32, R30 ;  /* 0x00000020131b7223 */ /* 0x000fe2000001001e */
[----:B------:R-:W-:Y:S02]  /*1990*/  HADD2 R29, R29, -1032, -1032 ;  /* 0xe408e4081d1d7430 */ /* 0x000fe40000000000 */
[----:B------:R-:W-:Y:S02]  /*19a0*/  HADD2.F32 R30, -RZ, R26.H0_H0 ;  /* 0x2000001aff1e7230 */ /* 0x000fe40000004100 */
[--C-:B0-----:R-:W-:Y:S02]  /*19b0*/  HADD2.F32 R28, -RZ, R20.reuse.H0_H0 ;  /* 0x20000014ff1c7230 */ /* 0x101fe40000004100 */
[--C-:B------:R-:W-:Y:S02]  /*19c0*/  HADD2.F32 R32, -RZ, R29.reuse.H0_H0 ;  /* 0x2000001dff207230 */ /* 0x100fe40000004100 */
[----:B------:R-:W-:Y:S01]  /*19d0*/  HADD2.F32 R20, -RZ, R20.H1_H1 ;  /* 0x30000014ff147230 */ /* 0x000fe20000004100 */
[----:B------:R-:W-:Y:S01]  /*19e0*/  FFMA.FTZ R30, R30, R28, R31 ;  /* 0x0000001c1e1e7223 */ /* 0x000fe2000001001f */
[----:B------:R-:W-:Y:S01]  /*19f0*/  LOP3.LUT R31, R7, 0xf000f0, RZ, 0xc0, !PT ;  /* 0x00f000f0071f7812 */ /* 0x000fe200078ec0ff */
[----:B------:R-:W-:Y:S01]  /*1a00*/  FFMA.FTZ R33, R28, R32, R33 ;  /* 0x000000201c217223 */ /* 0x000fe20000010021 */
[----:B------:R-:W-:Y:S01]  /*1a10*/  SHF.R.U32.HI R7, RZ, 0x8, R7 ;  /* 0x00000008ff077819 */ /* 0x000fe20000011607 */
[----:B------:R-:W-:Y:S01]  /*1a20*/  HADD2.F32 R29, -RZ, R29.H1_H1 ;  /* 0x3000001dff1d7230 */ /* 0x000fe20000004100 */
[----:B------:R-:W-:-:S02]  /*1a30*/  LOP3.LUT R35, R31, 0x64006400, RZ, 0xfc, !PT ;  /* 0x640064001f237812 */ /* 0x000fc400078efcff */
[----:B------:R-:W-:Y:S02]  /*1a40*/  LOP3.LUT R31, R6, 0xf000f, RZ, 0xc0, !PT ;  /* 0x000f000f061f7812 */ /* 0x000fe400078ec0ff */
[----:B------:R-:W-:Y:S01]  /*1a50*/  FFMA.FTZ R33, R20, R29, R33 ;  /* 0x0000001d14217223 */ /* 0x000fe20000010021 */
[----:B------:R-:W-:Y:S02]  /*1a60*/  LOP3.LUT R6, R6, 0xf000f0, RZ, 0xc0, !PT ;  /* 0x00f000f006067812 */ /* 0x000fe400078ec0ff */
[----:B------:R-:W-:Y:S01]  /*1a70*/  LOP3.LUT R32, R31, 0x64006400, RZ, 0xfc, !PT ;  /* 0x640064001f207812 */ /* 0x000fe200078efcff */
[----:B------:R-:W-:-:S04]  /*1a80*/  HFMA2 R31, R35, R24.H0_H0, -72, -72 ;  /* 0xd480d480231f7431 */ /* 0x000fc80000040018 */
[----:B------:R-:W-:Y:S02]  /*1a90*/  HADD2 R32, R32, -1032, -1032 ;  /* 0xe408e40820207430 */ /* 0x000fe40000000000 */
[--C-:B------:R-:W-:Y:S02]  /*1aa0*/  HADD2.F32 R34, -RZ, R31.reuse.H0_H0 ;  /* 0x2000001fff227230 */ /* 0x100fe40000004100 */
[----:B------:R-:W-:-:S03]  /*1ab0*/  HADD2.F32 R31, -RZ, R31.H1_H1 ;  /* 0x3000001fff1f7230 */ /* 0x000fc60000004100 */
[----:B------:R-:W-:Y:S01]  /*1ac0*/  FFMA.FTZ R18, R25, R34, R18 ;  /* 0x0000002219127223 */ /* 0x000fe20000010012 */
[--C-:B------:R-:W-:Y:S02]  /*1ad0*/  HADD2.F32 R25, -RZ, R32.reuse.H0_H0 ;  /* 0x20000020ff197230 */ /* 0x100fe40000004100 */
[----:B------:R-:W-:Y:S01]  /*1ae0*/  HADD2.F32 R32, -RZ, R32.H1_H1 ;  /* 0x30000020ff207230 */ /* 0x000fe20000004100 */
[----:B------:R-:W-:Y:S01]  /*1af0*/  FFMA.FTZ R19, R19, R31, R18 ;  /* 0x0000001f13137223 */ /* 0x000fe20000010012 */
[--C-:B------:R-:W-:Y:S01]  /*1b00*/  HADD2.F32 R18, -RZ, R21.reuse.H0_H0 ;  /* 0x20000015ff127230 */ /* 0x100fe20000004100 */
[----:B------:R-:W-:Y:S01]  /*1b10*/  FFMA.FTZ R27, R28, R25, R27 ;  /* 0x000000191c1b7223 */ /* 0x000fe2000001001b */
[----:B------:R-:W-:Y:S01]  /*1b20*/  HADD2.F32 R25, -RZ, R26.H1_H1 ;  /* 0x3000001aff197230 */ /* 0x000fe20000004100 */
[----:B------:R-:W-:Y:S01]  /*1b30*/  LOP3.LUT R26, R7, 0xf000f, RZ, 0xc0, !PT ;  /* 0x000f000f071a7812 */ /* 0x000fe200078ec0ff */
[----:B------:R-:W-:Y:S01]  /*1b40*/  HADD2.F32 R21, -RZ, R21.H1_H1 ;  /* 0x30000015ff157230 */ /* 0x000fe20000004100 */
[----:B------:R-:W-:-:S02]  /*1b50*/  FFMA.FTZ R27, R20, R32, R27 ;  /* 0x00000020141b7223 */ /* 0x000fc4000001001b */
[----:B------:R-:W-:Y:S01]  /*1b60*/  LOP3.LUT R26, R26, 0x64006400, RZ, 0xfc, !PT ;  /* 0x640064001a1a7812 */ /* 0x000fe200078efcff */
[----:B------:R-:W-:-:S04]  /*1b70*/  FFMA.FTZ R30, R25, R20, R30 ;  /* 0x00000014191e7223 */ /* 0x000fc8000001001e */
[----:B------:R-:W-:Y:S01]  /*1b80*/  HADD2 R25, R26, -1032, -1032 ;  /* 0xe408e4081a197430 */ /* 0x000fe20000000000 */
[----:B------:R-:W-:Y:S02]  /*1b90*/  LOP3.LUT R26, R5, 0xf000f0, RZ, 0xc0, !PT ;  /* 0x00f000f0051a7812 */ /* 0x000fe400078ec0ff */
[----:B------:R-:W-:Y:S02]  /*1ba0*/  LOP3.LUT R5, R4, 0x64006400, RZ, 0xfc, !PT ;  /* 0x6400640004057812 */ /* 0x000fe400078efcff */
[----:B------:R-:W-:-:S03]  /*1bb0*/  HADD2.F32 R29, -RZ, R25.H0_H0 ;  /* 0x20000019ff1d7230 */ /* 0x000fc60000004100 */
[-C--:B------:R-:W-:Y:S02]  /*1bc0*/  HFMA2 R4, R5, R24.reuse.H0_H0, -72, -72 ;  /* 0xd480d48005047431 */ /* 0x080fe40000040018 */
[----:B------:R-:W-:Y:S01]  /*1bd0*/  FFMA.FTZ R19, R28, R29, R19 ;  /* 0x0000001d1c137223 */ /* 0x000fe20000010013 */
[----:B------:R-:W-:Y:S01]  /*1be0*/  LOP3.LUT R29, R26, 0x64006400, RZ, 0xfc, !PT ;  /* 0x640064001a1d7812 */ /* 0x000fe200078efcff */
[----:B------:R-:W-:Y:S01]  /*1bf0*/  HADD2.F32 R28, -RZ, R25.H1_H1 ;  /* 0x30000019ff1c7230 */ /* 0x000fe20000004100 */
[----:B------:R-:W-:Y:S01]  /*1c00*/  LOP3.LUT R26, R7, 0xf000f0, RZ, 0xc0, !PT ;  /* 0x00f000f0071a7812 */ /* 0x000fe200078ec0ff */
[--C-:B------:R-:W-:Y:S01]  /*1c10*/  HADD2.F32 R25, -RZ, R4.reuse.H0_H0 ;  /* 0x20000004ff197230 */ /* 0x100fe20000004100 */
[----:B------:R-:W-:Y:S01]  /*1c20*/  LOP3.LUT R7, R6, 0x64006400, RZ, 0xfc, !PT ;  /* 0x6400640006077812 */ /* 0x000fe200078efcff */
[-C--:B------:R-:W-:Y:S01]  /*1c30*/  HFMA2 R5, R29, R24.reuse.H0_H0, -72, -72 ;  /* 0xd480d4801d057431 */ /* 0x080fe20000040018 */
[----:B------:R-:W-:Y:S01]  /*1c40*/  LOP3.LUT R29, R26, 0x64006400, RZ, 0xfc, !PT ;  /* 0x640064001a1d7812 */ /* 0x000fe200078efcff */
[----:B------:R-:W-:Y:S01]  /*1c50*/  FFMA.FTZ R19, R20, R28, R19 ;  /* 0x0000001c14137223 */ /* 0x000fe20000010013 */
[----:B------:R-:W-:Y:S01]  /*1c60*/  HADD2.F32 R4, -RZ, R4.H1_H1 ;  /* 0x30000004ff047230 */ /* 0x000fe20000004100 */
[----:B------:R-:W-:Y:S01]  /*1c70*/  FFMA.FTZ R30, R25, R18, R30 ;  /* 0x00000012191e7223 */ /* 0x000fe2000001001e */
[----:B------:R-:W-:-:S02]  /*1c80*/  HFMA2 R7, R7, R24.H0_H0, -72, -72 ;  /* 0xd480d48007077431 */ /* 0x000fc40000040018 */
[----:B------:R-:W-:Y:S01]  /*1c90*/  HFMA2 R6, R29, R24.H0_H0, -72, -72 ;  /* 0xd480d4801d067431 */ /* 0x000fe20000040018 */
[----:B------:R-:W-:Y:S01]  /*1ca0*/  FFMA.FTZ R4, R4, R21, R30 ;  /* 0x0000001504047223 */ /* 0x000fe2000001001e */
[----:B------:R-:W-:Y:S02]  /*1cb0*/  HADD2.F32 R26, -RZ, R5.H0_H0 ;  /* 0x20000005ff1a7230 */ /* 0x000fe40000004100 */
[----:B------:R-:W-:Y:S02]  /*1cc0*/  HADD2.F32 R25, -RZ, R7.H0_H0 ;  /* 0x20000007ff197230 */ /* 0x000fe40000004100 */
[--C-:B------:R-:W-:Y:S01]  /*1cd0*/  HADD2.F32 R29, -RZ, R6.reuse.H0_H0 ;  /* 0x20000006ff1d7230 */ /* 0x100fe20000004100 */
[C---:B------:R-:W-:Y:S01]  /*1ce0*/  FFMA.FTZ R26, R18.reuse, R26, R33 ;  /* 0x0000001a121a7223 */ /* 0x040fe20000010021 */
        /* <DEDUP_REMOVED lines=24> */
.L_x_2996:
        /* <DEDUP_REMOVED lines=144> */
.L_x_2997:
[----:B------:R-:W-:Y:S05]  /*2770*/  @!P0 BRA `(.L_x_2994) ;  /* 0x0000090000008947 */ /* 0x000fea0003800000 */
[----:B------:R-:W-:Y:S02]  /*2780*/  IMAD.WIDE R4, R23, 0x4, R8 ;  /* 0x0000000417047825 */ /* 0x000fe400078e0208 */
[----:B------:R-:W0:Y:S04]  /*2790*/  LDS.64 R8, [UR4+0x30] ;  /* 0x00003004ff087984 */ /* 0x000e280008000a00 */
[----:B------:R-:W2:Y:S02]  /*27a0*/  LDG.E.128.CONSTANT R4, [R4.64] ;  /* 0x0000000604047981 */ /* 0x000ea4000c1e9d00 */
[----:B--2---:R-:W-:Y:S02]  /*27b0*/  LOP3.LUT R19, R5, 0xf000f, RZ, 0xc0, !PT ;  /* 0x000f000f05137812 */ /* 0x004fe400078ec0ff */
        /* <DEDUP_REMOVED lines=8> */
[----:B------:R-:W-:-:S02]  /*2840*/  HADD2 R21, R18, -1032, -1032 ;  /* 0xe408e40812157430 */ /* 0x000fc40000000000 */
[----:B------:R-:W-:Y:S02]  /*2850*/  HADD2 R18, R20, -1032, -1032 ;  /* 0xe408e40814127430 */ /* 0x000fe40000000000 */
[----:B------:R-:W-:Y:S02]  /*2860*/  HADD2 R19, R19, -1032, -1032 ;  /* 0xe408e40813137430 */ /* 0x000fe40000000000 */
[--C-:B------:R-:W-:Y:S02]  /*2870*/  HADD2.F32 R28, -RZ, R25.reuse.H0_H0 ;  /* 0x20000019ff1c7230 */ /* 0x100fe40000004100 */
[----:B------:R-:W-:Y:S02]  /*2880*/  HADD2.F32 R30, -RZ, R25.H1_H1 ;  /* 0x30000019ff1e7230 */ /* 0x000fe40000004100 */
[----:B0-----:R-:W-:Y:S02]  /*2890*/  HADD2.F32 R25, -RZ, R8.H0_H0 ;  /* 0x20000008ff197230 */ /* 0x001fe40000004100 */
[----:B------:R-:W-:-:S02]  /*28a0*/  HADD2.F32 R20, -RZ, R21.H0_H0 ;  /* 0x20000015ff147230 */ /* 0x000fc40000004100 */
[----:B------:R-:W-:Y:S02]  /*28b0*/  HADD2.F32 R26, -RZ, R21.H1_H1 ;  /* 0x30000015ff1a7230 */ /* 0x000fe40000004100 */
[----:B------:R-:W-:Y:S01]  /*28c0*/  HADD2.F32 R32, -RZ, R18.H0_H0 ;  /* 0x20000012ff207230 */ /* 0x000fe20000004100 */
[----:B------:R-:W-:Y:S01]  /*28d0*/  FFMA.FTZ R20, R20, R25, RZ ;  /* 0x0000001914147223 */ /* 0x000fe200000100ff */
[--C-:B------:R-:W-:Y:S02]  /*28e0*/  HADD2.F32 R34, -RZ, R19.reuse.H0_H0 ;  /* 0x20000013ff227230 */ /* 0x100fe40000004100 */
[----:B------:R-:W-:Y:S01]  /*28f0*/  HADD2.F32 R21, -RZ, R8.H1_H1 ;  /* 0x30000008ff157230 */ /* 0x000fe20000004100 */
[C---:B------:R-:W-:Y:S01]  /*2900*/  FFMA.FTZ R8, R25.reuse, R28, RZ ;  /* 0x0000001c19087223 */ /* 0x040fe200000100ff */
[----:B------:R-:W-:Y:S01]  /*2910*/  HADD2.F32 R29, -RZ, R19.H1_H1 ;  /* 0x30000013ff1d7230 */ /* 0x000fe20000004100 */
[C---:B------:R-:W-:Y:S02]  /*2920*/  FFMA.FTZ R32, R25.reuse, R32, RZ ;  /* 0x0000002019207223 */ /* 0x040fe400000100ff */
[----:B------:R-:W-:Y:S01]  /*2930*/  FFMA.FTZ R28, R25, R34, RZ ;  /* 0x00000022191c7223 */ /* 0x000fe200000100ff */
[----:B------:R-:W-:Y:S01]  /*2940*/  HADD2.F32 R25, -RZ, R18.H1_H1 ;  /* 0x30000012ff197230 */ /* 0x000fe20000004100 */
[----:B------:R-:W-:Y:S01]  /*2950*/  FFMA.FTZ R26, R26, R21, R20 ;  /* 0x000000151a1a7223 */ /* 0x000fe20000010014 */
[----:B------:R-:W0:Y:S01]  /*2960*/  LDS.64 R18, [UR4+0x38] ;  /* 0x00003804ff127984 */ /* 0x000e220008000a00 */
[----:B------:R-:W-:Y:S01]  /*2970*/  LOP3.LUT R20, R5, 0xf000f0, RZ, 0xc0, !PT ;  /* 0x00f000f005147812 */ /* 0x000fe200078ec0ff */
[C---:B------:R-:W-:Y:S01]  /*2980*/  FFMA.FTZ R30, R21.reuse, R30, R8 ;  /* 0x0000001e151e7223 */ /* 0x040fe20000010008 */
[----:B------:R-:W-:Y:S01]  /*2990*/  LOP3.LUT R8, R4, 0xf000f0, RZ, 0xc0, !PT ;  /* 0x00f000f004087812 */ /* 0x000fe200078ec0ff */
[C---:B------:R-:W-:Y:S01]  /*29a0*/  FFMA.FTZ R32, R21.reuse, R25, R32 ;  /* 0x0000001915207223 */ /* 0x040fe20000010020 */
[----:B------:R-:W-:Y:S01]  /*29b0*/  LOP3.LUT R31, R20, 0x64006400, RZ, 0xfc, !PT ;  /* 0x64006400141f7812 */ /* 0x000fe200078efcff */
[----:B------:R-:W-:Y:S01]  /*29c0*/  FFMA.FTZ R28, R21, R29, R28 ;  /* 0x0000001d151c7223 */ /* 0x000fe2000001001c */
[----:B------:R-:W-:Y:S01]  /*29d0*/  LOP3.LUT R20, R7, 0xf000f0, RZ, 0xc0, !PT ;  /* 0x00f000f007147812 */ /* 0x000fe200078ec0ff */
[----:B------:R-:W-:Y:S01]  /*29e0*/  HADD2.F32 R29, -RZ, R9.H0_H0 ;  /* 0x20000009ff1d7230 */ /* 0x000fe20000004100 */
[----:B------:R-:W-:Y:S01]  /*29f0*/  LOP3.LUT R27, R8, 0x64006400, RZ, 0xfc, !PT ;  /* 0x64006400081b7812 */ /* 0x000fe200078efcff */
[----:B------:R-:W-:Y:S01]  /*2a00*/  HFMA2 R31, R31, R24.H0_H0, -72, -72 ;  /* 0xd480d4801f1f7431 */ /* 0x000fe20000040018 */
[----:B------:R-:W-:-:S02]  /*2a10*/  LOP3.LUT R8, R6, 0xf000f0, RZ, 0xc0, !PT ;  /* 0x00f000f006087812 */ /* 0x000fc400078ec0ff */
[----:B------:R-:W-:Y:S01]  /*2a20*/  LOP3.LUT R33, R20, 0x64006400, RZ, 0xfc, !PT ;  /* 0x6400640014217812 */ /* 0x000fe200078efcff */
[-C--:B------:R-:W-:Y:S01]  /*2a30*/  HFMA2 R27, R27, R24.reuse.H0_H0, -72, -72 ;  /* 0xd480d4801b1b7431 */ /* 0x080fe20000040018 */
[----:B------:R-:W-:Y:S01]  /*2a40*/  LOP3.LUT R25, R8, 0x64006400, RZ, 0xfc, !PT ;  /* 0x6400640008197812 */ /* 0x000fe200078efcff */
[----:B------:R-:W-:Y:S01]  /*2a50*/  HADD2.F32 R34, -RZ, R31.H0_H0 ;  /* 0x2000001fff227230 */ /* 0x000fe20000004100 */
[----:B------:R-:W-:Y:S01]  /*2a60*/  SHF.R.U32.HI R4, RZ, 0x8, R4 ;  /* 0x00000008ff047819 */ /* 0x000fe20000011604 */
[-C--:B------:R-:W-:Y:S01]  /*2a70*/  HFMA2 R8, R33, R24.reuse.H0_H0, -72, -72 ;  /* 0xd480d48021087431 */ /* 0x080fe20000040018 */
[----:B------:R-:W-:Y:S01]  /*2a80*/  SHF.R.U32.HI R5, RZ, 0x8, R5 ;  /* 0x00000008ff057819 */ /* 0x000fe20000011605 */
[----:B------:R-:W-:Y:S01]  /*2a90*/  HADD2.F32 R21, -RZ, R27.H0_H0 ;  /* 0x2000001bff157230 */ /* 0x000fe20000004100 */
[----:B------:R-:W-:Y:S01]  /*2aa0*/  SHF.R.U32.HI R6, RZ, 0x8, R6 ;  /* 0x00000008ff067819 */ /* 0x000fe20000011606 */
[----:B------:R-:W-:Y:S01]  /*2ab0*/  HFMA2 R20, R25, R24.H0_H0, -72, -72 ;  /* 0xd480d48019147431 */ /* 0x000fe20000040018 */
[----:B------:R-:W-:Y:S01]  /*2ac0*/  FFMA.FTZ R25, R29, R34, R30 ;  /* 0x000000221d197223 */ /* 0x000fe2000001001e */
[----:B------:R-:W-:Y:S01]  /*2ad0*/  HADD2.F32 R30, -RZ, R8.H0_H0 ;  /* 0x20000008ff1e7230 */ /* 0x000fe20000004100 */
[----:B------:R-:W-:Y:S01]  /*2ae0*/  FFMA.FTZ R21, R21, R29, R26 ;  /* 0x0000001d15157223 */ /* 0x000fe2000001001a */
[----:B------:R-:W-:-:S02]  /*2af0*/  HADD2.F32 R26, -RZ, R9.H1_H1 ;  /* 0x30000009ff1a7230 */ /* 0x000fc40000004100 */
[--C-:B------:R-:W-:Y:S01]  /*2b00*/  HADD2.F32 R33, -RZ, R20.reuse.H0_H0 ;  /* 0x20000014ff217230 */ /* 0x100fe20000004100 */
[C---:B------:R-:W-:Y:S01]  /*2b10*/  FFMA.FTZ R9, R29.reuse, R30, R28 ;  /* 0x0000001e1d097223 */ /* 0x040fe2000001001c */
[----:B------:R-:W-:Y:S01]  /*2b20*/  LOP3.LUT R28, R4, 0xf000f, RZ, 0xc0, !PT ;  /* 0x000f000f041c7812 */ /* 0x000fe200078ec0ff */
[----:B------:R-:W-:Y:S01]  /*2b30*/  HADD2.F32 R27, -RZ, R27.H1_H1 ;  /* 0x3000001bff1b7230 */ /* 0x000fe20000004100 */
[----:B------:R-:W-:Y:S01]  /*2b40*/  LOP3.LUT R30, R6, 0xf000f, RZ, 0xc0, !PT ;  /* 0x000f000f061e7812 */ /* 0x000fe200078ec0ff */
[----:B------:R-:W-:Y:S01]  /*2b50*/  HADD2.F32 R34, -RZ, R31.H1_H1 ;  /* 0x3000001fff227230 */ /* 0x000fe20000004100 */
[----:B------:R-:W-:Y:S01]  /*2b60*/  LOP3.LUT R28, R28, 0x64006400, RZ, 0xfc, !PT ;  /* 0x640064001c1c7812 */ /* 0x000fe200078efcff */
[----:B------:R-:W-:Y:S01]  /*2b70*/  HADD2.F32 R20, -RZ, R20.H1_H1 ;  /* 0x30000014ff147230 */ /* 0x000fe20000004100 */
[----:B------:R-:W-:Y:S01]  /*2b80*/  FFMA.FTZ R31, R29, R33, R32 ;  /* 0x000000211d1f7223 */ /* 0x000fe20000010020 */
[----:B------:R-:W-:Y:S01]  /*2b90*/  LOP3.LUT R30, R30, 0x64006400, RZ, 0xfc, !PT ;  /* 0x640064001e1e7812 */ /* 0x000fe200078efcff */
[----:B------:R-:W-:Y:S01]  /*2ba0*/  FFMA.FTZ R29, R27, R26, R21 ;  /* 0x0000001a1b1d7223 */ /* 0x000fe20000010015 */
[----:B------:R-:W-:Y:S01]  /*2bb0*/  HADD2 R28, R28, -1032, -1032 ;  /* 0xe408e4081c1c7430 */ /* 0x000fe20000000000 */
[----:B------:R-:W-:Y:S01]  /*2bc0*/  LOP3.LUT R21, R5, 0xf000f, RZ, 0xc0, !PT ;  /* 0x000f000f05157812 */ /* 0x000fe200078ec0ff */
[C---:B------:R-:W-:Y:S01]  /*2bd0*/  FFMA.FTZ R31, R26.reuse, R20, R31 ;  /* 0x000000141a1f7223 */ /* 0x040fe2000001001f */
[----:B0-----:R-:W-:Y:S01]  /*2be0*/  HADD2.F32 R20, -RZ, R18.H0_H0 ;  /* 0x20000012ff147230 */ /* 0x001fe20000004100 */
[----:B------:R-:W-:Y:S01]  /*2bf0*/  FFMA.FTZ R25, R26, R34, R25 ;  /* 0x000000221a197223 */ /* 0x000fe20000010019 */
[----:B------:R-:W-:Y:S01]  /*2c00*/  HADD2.F32 R32, -RZ, R28.H0_H0 ;  /* 0x2000001cff207230 */ /* 0x000fe20000004100 */
[----:B------:R-:W-:Y:S01]  /*2c10*/  LOP3.LUT R27, R21, 0x64006400, RZ, 0xfc, !PT ;  /* 0x64006400151b7812 */ /* 0x000fe200078efcff */
[----:B------:R-:W-:Y:S01]  /*2c20*/  HADD2.F32 R18, -RZ, R18.H1_H1 ;  /* 0x30000012ff127230 */ /* 0x000fe20000004100 */
[----:B------:R-:W-:-:S02]  /*2c30*/  SHF.R.U32.HI R21, RZ, 0x8, R7 ;  /* 0x00000008ff157819 */ /* 0x000fc40000011607 */
[----:B------:R-:W-:Y:S01]  /*2c40*/  FFMA.FTZ R7, R32, R20, R29 ;  /* 0x0000001420077223 */ /* 0x000fe2000001001d */
[----:B------:R-:W-:Y:S01]  /*2c50*/  HADD2.F32 R32, -RZ, R8.H1_H1 ;  /* 0x30000008ff207230 */ /* 0x000fe20000004100 */
[----:B------:R-:W-:Y:S01]  /*2c60*/  LOP3.LUT R29, R21, 0xf000f, RZ, 0xc0, !PT ;  /* 0x000f000f151d7812 */ /* 0x000fe200078ec0ff */
[----:B------:R-:W-:Y:S01]  /*2c70*/  HADD2 R8, R30, -1032, -1032 ;  /* 0xe408e4081e087430 */ /* 0x000fe20000000000 */
[----:B------:R-:W-:Y:S01]  /*2c80*/  LOP3.LUT R4, R4, 0xf000f0, RZ, 0xc0, !PT ;  /* 0x00f000f004047812 */ /* 0x000fe200078ec0ff */
[----:B------:R-:W-:Y:S01]  /*2c90*/  HADD2 R27, R27, -1032, -1032 ;  /* 0xe408e4081b1b7430 */ /* 0x000fe20000000000 */
[----:B------:R-:W-:Y:S01]  /*2ca0*/  FFMA.FTZ R9, R26, R32, R9 ;  /* 0x000000201a097223 */ /* 0x000fe20000010009 */
[----:B------:R-:W-:Y:S01]  /*2cb0*/  LOP3.LUT R26, R29, 0x64006400, RZ, 0xfc, !PT ;  /* 0x640064001d1a7812 */ /* 0x000fe200078efcff */
[----:B------:R-:W-:Y:S01]  /*2cc0*/  HADD2.F32 R29, -RZ, R8.H0_H0 ;  /* 0x20000008ff1d7230 */ /* 0x000fe20000004100 */
[----:B------:R-:W-:Y:S01]  /*2cd0*/  LOP3.LUT R6, R6, 0xf000f0, RZ, 0xc0, !PT ;  /* 0x00f000f006067812 */ /* 0x000fe200078ec0ff */
[----:B------:R-:W-:-:S02]  /*2ce0*/  HADD2.F32 R30, -RZ, R27.H0_H0 ;  /* 0x2000001bff1e7230 */ /* 0x000fc40000004100 */
[----:B------:R-:W-:Y:S01]  /*2cf0*/  HADD2.F32 R8, -RZ, R8.H1_H1 ;  /* 0x30000008ff087230 */ /* 0x000fe20000004100 */
[C---:B------:R-:W-:Y:S01]  /*2d00*/  FFMA.FTZ R31, R20.reuse, R29, R31 ;  /* 0x0000001d141f7223 */ /* 0x040fe2000001001f */
[----:B------:R-:W-:Y:S01]  /*2d10*/  HADD2.F32 R29, -RZ, R27.H1_H1 ;  /* 0x3000001bff1d7230 */ /* 0x000fe20000004100 */
[----:B------:R-:W-:Y:S01]  /*2d20*/  LOP3.LUT R27, R5, 0xf000f0, RZ, 0xc0, !PT ;  /* 0x00f000f0051b7812 */ /* 0x000fe200078ec0ff */
[----:B------:R-:W-:Y:S01]  /*2d30*/  FFMA.FTZ R25, R20, R30, R25 ;  /* 0x0000001e14197223 */ /* 0x000fe20000010019 */
[----:B------:R-:W-:Y:S01]  /*2d40*/  HADD2.F32 R30, -RZ, R28.H1_H1 ;  /* 0x3000001cff1e7230 */ /* 0x000fe20000004100 */
[----:B------:R-:W-:Y:S01]  /*2d50*/  LOP3.LUT R5, R4, 0x64006400, RZ, 0xfc, !PT ;  /* 0x6400640004057812 */ /* 0x000fe200078efcff */
[----:B------:R-:W-:Y:S01]  /*2d60*/  HADD2 R26, R26, -1032, -1032 ;  /* 0xe408e4081a1a7430 */ /* 0x000fe20000000000 */
[----:B------:R-:W-:Y:S01]  /*2d70*/  LOP3.LUT R27, R27, 0x64006400, RZ, 0xfc, !PT ;  /* 0x640064001b1b7812 */ /* 0x000fe200078efcff */
[----:B------:R-:W-:Y:S01]  /*2d80*/  FFMA.FTZ R31, R18, R8, R31 ;  /* 0x00000008121f7223 */ /* 0x000fe2000001001f */
[----:B------:R-:W-:Y:S01]  /*2d90*/  LOP3.LUT R8, R21, 0xf000f0, RZ, 0xc0, !PT ;  /* 0x00f000f015087812 */ /* 0x000fe200078ec0ff */
[----:B------:R-:W-:Y:S01]  /*2da0*/  FFMA.FTZ R7, R30, R18, R7 ;  /* 0x000000121e077223 */ /* 0x000fe20000010007 */
[--C-:B------:R-:W-:Y:S01]  /*2db0*/  HADD2.F32 R30, -RZ, R26.reuse.H0_H0 ;  /* 0x2000001aff1e7230 */ /* 0x100fe20000004100 */
[----:B------:R-:W-:Y:S01]  /*2dc0*/  LOP3.LUT R21, R6, 0x64006400, RZ, 0xfc, !PT ;  /* 0x6400640006157812 */ /* 0x000fe200078efcff */
[-C--:B------:R-:W-:Y:S01]  /*2dd0*/  HFMA2 R5, R5, R24.reuse.H0_H0, -72, -72 ;  /* 0xd480d48005057431 */ /* 0x080fe20000040018 */
[----:B------:R-:W-:Y:S01]  /*2de0*/  FFMA.FTZ R25, R18, R29, R25 ;  /* 0x0000001d12197223 */ /* 0x000fe20000010019 */
[----:B------:R-:W-:Y:S01]  /*2df0*/  HFMA2 R4, R27, R24.H0_H0, -72, -72 ;  /* 0xd480d4801b047431 */ /* 0x000fe20000040018 */
[----:B------:R-:W-:Y:S01]  /*2e00*/  LOP3.LUT R27, R8, 0x64006400, RZ, 0xfc, !PT ;  /* 0x64006400081b7812 */ /* 0x000fe200078efcff */
[----:B------:R-:W-:Y:S01]  /*2e10*/  HADD2.F32 R26, -RZ, R26.H1_H1 ;  /* 0x3000001aff1a7230 */ /* 0x000fe20000004100 */
[----:B------:R-:W-:Y:S01]  /*2e20*/  FFMA.FTZ R9, R20, R30, R9 ;  /* 0x0000001e14097223 */ /* 0x000fe20000010009 */
[----:B------:R-:W-:-:S02]  /*2e30*/  HADD2.F32 R28, -RZ, R19.H0_H0 ;  /* 0x20000013ff1c7230 */ /* 0x000fc40000004100 */
[----:B------:R-:W-:Y:S02]  /*2e40*/  HADD2.F32 R8, -RZ, R5.H0_H0 ;  /* 0x20000005ff087230 */ /* 0x000fe40000004100 */
[-C--:B------:R-:W-:Y:S01]  /*2e50*/  HFMA2 R6, R21, R24.reuse.H0_H0, -72, -72 ;  /* 0xd480d48015067431 */ /* 0x080fe20000040018 */
[----:B------:R-:W-:Y:S01]  /*2e60*/  FFMA.FTZ R21, R18, R26, R9 ;  /* 0x0000001a12157223 */ /* 0x000fe20000010009 */
[----:B------:R-:W-:Y:S01]  /*2e70*/  HFMA2 R24, R27, R24.H0_H0, -72, -72 ;  /* 0xd480d4801b187431 */ /* 0x000fe20000040018 */
[----:B------:R-:W-:Y:S01]  /*2e80*/  FFMA.FTZ R7, R8, R28, R7 ;  /* 0x0000001c08077223 */ /* 0x000fe20000010007 */
[----:B------:R-:W-:Y:S02]  /*2e90*/  HADD2.F32 R20, -RZ, R4.H0_H0 ;  /* 0x20000004ff147230 */ /* 0x000fe40000004100 */
[----:B------:R-:W-:Y:S02]  /*2ea0*/  HADD2.F32 R9, -RZ, R6.H0_H0 ;  /* 0x20000006ff097230 */ /* 0x000fe40000004100 */
[----:B------:R-:W-:Y:S01]  /*2eb0*/  HADD2.F32 R19, -RZ, R19.H1_H1 ;  /* 0x30000013ff137230 */ /* 0x000fe20000004100 */
[C---:B------:R-:W-:Y:S01]  /*2ec0*/  FFMA.FTZ R20, R28.reuse, R20, R25 ;  /* 0x000000141c147223 */ /* 0x040fe20000010019 */
[----:B------:R-:W-:Y:S01]  /*2ed0*/  HADD2.F32 R8, -RZ, R5.H1_H1 ;  /* 0x30000005ff087230 */ /* 0x000fe20000004100 */
[----:B------:R-:W-:Y:S01]  /*2ee0*/  FFMA.FTZ R9, R28, R9, R31 ;  /* 0x000000091c097223 */ /* 0x000fe2000001001f */
[----:B------:R-:W-:-:S02]  /*2ef0*/  HADD2.F32 R18, -RZ, R24.H0_H0 ;  /* 0x20000018ff127230 */ /* 0x000fc40000004100 */
        /* <DEDUP_REMOVED lines=24> */
.L_x_2994:
[----:B------:R-:W-:Y:S01]  /*3080*/  IADD3 R10, R10, 0x20, RZ ;  /* 0x000000200a0a7810 */ /* 0x000fe20007ffe0ff */
[----:B------:R-:W-:Y:S01]  /*3090*/  UIADD3 UR4, UR4, 0x40, URZ ;  /* 0x0000004004047890 */ /* 0x000fe2000fffe03f */
[----:B------:R-:W-:Y:S02]  /*30a0*/  LEA R2, P2, R23, R2, 0x4 ;  /* 0x0000000217027211 */ /* 0x000fe400078420ff */
[C---:B------:R-:W-:Y:S02]  /*30b0*/  ISETP.GE.AND P0, PT, R10.reuse, c[0x0][0x1b4], PT ;  /* 0x00006d000a007a0c */ /* 0x040fe40003f06270 */
[----:B------:R-:W-:Y:S01]  /*30c0*/  ISETP.LT.AND P3, PT, R10, R11, PT ;  /* 0x0000000b0a00720c */ /* 0x000fe20003f61270 */
[----:B------:R-:W-:-:S12]  /*30d0*/  IMAD.X R3, R3, 0x1, R17, P2 ;  /* 0x0000000103037824 */ /* 0x000fd800010e0611 */
[----:B------:R-:W-:Y:S05]  /*30e0*/  @!P0 BRA P3, `(.L_x_2998) ;  /* 0xffffda5000008947 */ /* 0x000fea000183ffff */
.L_x_2993:
        /* <DEDUP_REMOVED lines=15> */
.L_x_3002:
[----:B------:R-:W0:Y:S02]  /*31e0*/  LDS R4, [R0] ;  /* 0x0000000000047984 */ /* 0x000e240000000800 */
[----:B0-----:R-:W-:-:S10]  /*31f0*/  HFMA2.MMA R5, R4, 1, 1, R16 ;  /* 0x3c003c0004057835 */ /* 0x001fd40000000010 */
[----:B------:R-:W0:Y:S02]  /*3200*/  ATOMS.CAST.SPIN R5, [R0], R4, R5 ;  /* 0x000000040005738d */ /* 0x000e240001800005 */
[----:B0-----:R-:W-:-:S13]  /*3210*/  ISETP.EQ.U32.AND P0, PT, R5, 0x1, PT ;  /* 0x000000010500780c */ /* 0x001fda0003f02070 */
[----:B------:R-:W-:Y:S05]  /*3220*/  @!P0 BRA `(.L_x_3002) ;  /* 0xffffffb000008947 */ /* 0x000fea000383ffff */
[----:B------:R-:W-:Y:S05]  /*3230*/  BRA `(.L_x_3000) ;  /* 0x0000003000007947 */ /* 0x000fea0003800000 */
.L_x_3001:
[----:B------:R-:W2:Y:S02]  /*3240*/  LD.E R0, [R2.64] ;  /* 0x0000000602007980 */ /* 0x000ea4000c101900 */
[----:B--2---:R-:W-:-:S05]  /*3250*/  IMAD.IADD R5, R16, 0x1, R0 ;  /* 0x0000000110057824 */ /* 0x004fca00078e0200 */
[----:B------:R0:W-:Y:S02]  /*3260*/  ST.E [R2.64], R5 ;  /* 0x0000000502007985 */ /* 0x0001e4000c101906 */
.L_x_3000:
[----:B------:R-:W-:Y:S05]  /*3270*/  BSYNC B0 ;  /* 0x0000000000007941 */ /* 0x000fea0003800000 */
.L_x_2999:
[----:B------:R-:W2:Y:S02]  /*3280*/  ATOM.E.ADD.F16x2.RN.STRONG.GPU P0, RZ, [R2.64+0x4], R12 ;  /* 0x0000040c02ff798a */ /* 0x000ea4000810e9c6 */
[----:B--2---:R-:W-:Y:S05]  /*3290*/  @P0 EXIT ;  /* 0x000000000000094d */ /* 0x004fea0003800000 */
[----:B------:R-:W1:Y:S02]  /*32a0*/  QSPC.E.S P0, RZ, [R2+0x4] ;  /* 0x0000040002ff73aa */ /* 0x000e640000000500 */
[----:B-1----:R-:W-:Y:S05]  /*32b0*/  @!P0 BRA `(.L_x_3003) ;  /* 0x0000008000008947 */ /* 0x002fea0003800000 */
[----:B0-----:R-:W-:-:S04]  /*32c0*/  IADD3 R2, R2, 0x4, RZ ;  /* 0x0000000402027810 */ /* 0x001fc80007ffe0ff */
[----:B------:R-:W-:-:S05]  /*32d0*/  LOP3.LUT R2, R2, 0xffffff, RZ, 0xc0, !PT ;  /* 0x00ffffff02027812 */ /* 0x000fca00078ec0ff */
.L_x_3004:
[----:B------:R-:W0:Y:S02]  /*32e0*/  LDS R4, [R2] ;  /* 0x0000000002047984 */ /* 0x000e240000000800 */
[----:B0-----:R-:W-:-:S06]  /*32f0*/  HADD2 R5, R4, R12 ;  /* 0x0000000c04057230 */ /* 0x001fcc0000000000 */
[----:B------:R-:W0:Y:S02]  /*3300*/  ATOMS.CAST.SPIN R5, [R2], R4, R5 ;  /* 0x000000040205738d */ /* 0x000e240001800005 */
[----:B0-----:R-:W-:-:S13]  /*3310*/  ISETP.EQ.U32.AND P0, PT, R5, 0x1, PT ;  /* 0x000000010500780c */ /* 0x001fda0003f02070 */
[----:B------:R-:W-:Y:S05]  /*3320*/  @!P0 BRA `(.L_x_3004) ;  /* 0xffffffb000008947 */ /* 0x000fea000383ffff */
[----:B------:R-:W-:Y:S05]  /*3330*/  EXIT ;  /* 0x000000000000794d */ /* 0x000fea0003800000 */
.L_x_3003:
[----:B------:R-:W2:Y:S02]  /*3340*/  LD.E R0, [R2.64+0x4] ;  /* 0x0000040602007980 */ /* 0x000ea4000c101900 */
[----:B0-2---:R-:W-:-:S05]  /*3350*/  IMAD.IADD R5, R12, 0x1, R0 ;  /* 0x000000010c057824 */ /* 0x005fca00078e0200 */
[----:B------:R-:W-:Y:S01]  /*3360*/  ST.E [R2.64+0x4], R5 ;  /* 0x0000040502007985 */ /* 0x000fe2000c101906 */
[----:B------:R-:W-:Y:S05]  /*3370*/  EXIT ;  /* 0x000000000000794d */ /* 0x000fea0003800000 */
.L_x_3005:
        /* <DEDUP_REMOVED lines=16> */
.L_x_3324:


//--------------------- .text._Z23gemm_half_q_half_kernelILi1ELi12ELb1ELb0ELi64EEvPK6__halfPKjS4_S2_PS0_iiiiPKtS7_iiiiiibS2_i --------------------------
	.section	.text._Z23gemm_half_q_half_kernelILi1ELi12ELb1ELb0ELi64EEvPK6__halfPKjS4_S2_PS0_iiiiPKtS7_iiiiiibS2_i,"ax",@progbits
	.sectioninfo	@"SHI_REGISTERS=89"
	.align	128
        .global         _Z23gemm_half_q_half_kernelILi1ELi12ELb1ELb0ELi64EEvPK6__halfPKjS4_S2_PS0_iiiiPKtS7_iiiiiibS2_i
        .type           _Z23gemm_half_q_half_kernelILi1ELi12ELb1ELb0ELi64EEvPK6__halfPKjS4_S2_PS0_iiiiPKtS7_iiiiiibS2_i,@function
        .size           _Z23gemm_half_q_half_kernelILi1ELi12ELb1ELb0ELi64EEvPK6__halfPKjS4_S2_PS0_iiiiPKtS7_iiiiiibS2_i,(.L_x_3325 - _Z23gemm_half_q_half_kernelILi1ELi12ELb1ELb0ELi64EEvPK6__halfPKjS4_S2_PS0_iiiiPKtS7_iiiiiibS2_i)
        .other          _Z23gemm_half_q_half_kernelILi1ELi12ELb1ELb0ELi64EEvPK6__halfPKjS4_S2_PS0_iiiiPKtS7_iiiiiibS2_i,@"STO_CUDA_ENTRY STV_DEFAULT"
_Z23gemm_half_q_half_kernelILi1ELi12ELb1ELb0ELi64EEvPK6__halfPKjS4_S2_PS0_iiiiPKtS7_iiiiiibS2_i:
.text._Z23gemm_half_q_half_kernelILi1ELi12ELb1ELb0ELi64EEvPK6__halfPKjS4_S2_PS0_iiiiPKtS7_iiiiiibS2_i:
        /* <DEDUP_REMOVED lines=45> */
.L_x_3007:
[----:B------:R-:W-:Y:S05]  /*02d0*/  BSYNC B0 ;  /* 0x0000000000007941 */ /* 0x000fea0003800000 */
.L_x_3006:
        /* <DEDUP_REMOVED lines=22> */
.L_x_3009:
        /* <DEDUP_REMOVED lines=43> */
.L_x_3008:
        /* <DEDUP_REMOVED lines=64> */
[----:B------:R-:W-:Y:S01]  /*0af0*/  IMAD.MOV.U32 R11, RZ, RZ, c[0x0][0x18c] ;  /* 0x00006300ff0b7624 */ /* 0x000fe200078e00ff */
[----:B------:R-:W-:Y:S01]  /*0b00*/  PRMT R22, RZ, 0x5410, RZ ;  /* 0x00005410ff167816 */ /* 0x000fe200000000ff */
[----:B------:R-:W-:Y:S01]  /*0b10*/  IMAD.MOV.U32 R24, RZ, RZ, RZ ;  /* 0x000000ffff187224 */ /* 0x000fe200078e00ff */
[----:B------:R-:W-:Y:S01]  /*0b20*/  PRMT R23, RZ, 0x5410, RZ ;  /* 0x00005410ff177816 */ /* 0x000fe200000000ff */
[----:B------:R-:W-:Y:S01]  /*0b30*/  UMOV UR4, URZ ;  /* 0x0000003f00047c82 */ /* 0x000fe20008000000 */
[----:B------:R-:W-:-:S04]  /*0b40*/  SHF.R.S32.HI R2, RZ, 0x1f, R11 ;  /* 0x0000001fff027819 */ /* 0x000fc8000001140b */
[----:B------:R-:W-:Y:S02]  /*0b50*/  SHF.L.U64.HI R15, R11, 0x4, R2 ;  /* 0x000000040b0f7819 */ /* 0x000fe40000010202 */
.L_x_3015:
[----:B------:R-:W-:-:S13]  /*0b60*/  ISETP.NE.AND P0, PT, R42, R29, PT ;  /* 0x0000001d2a00720c */ /* 0x000fda0003f05270 */
[----:B------:R-:W-:Y:S01]  /*0b70*/  @!P0 IADD3 R24, R24, 0x1, RZ ;  /* 0x0000000118188810 */ /* 0x000fe20007ffe0ff */
[----:B------:R-:W-:Y:S02]  /*0b80*/  @!P0 IMAD.SHL.U32 R2, R42, 0x2, RZ ;  /* 0x000000022a028824 */ /* 0x000fe400078e00ff */
[----:B------:R-:W-:Y:S02]  /*0b90*/  @!P0 IMAD.MOV.U32 R3, RZ, RZ, 0x2 ;  /* 0x00000002ff038424 */ /* 0x000fe400078e00ff */
[----:B------:R-:W-:Y:S02]  /*0ba0*/  @!P0 IMAD R4, R24, 0x8, R1 ;  /* 0x0000000818048824 */ /* 0x000fe400078e0201 */
[----:B------:R-:W-:-:S04]  /*0bb0*/  @!P0 IMAD.WIDE R2, R2, R3, c[0x0][0x198] ;  /* 0x0000660002028625 */ /* 0x000fc800078e0203 */
[----:B------:R-:W2:Y:S04]  /*0bc0*/  @!P0 LDL.64 R4, [R4] ;  /* 0x0000000004048983 */ /* 0x000ea80000100a00 */
[----:B------:R0:W3:Y:S02]  /*0bd0*/  @!P0 LDG.E.U16.CONSTANT R3, [R2.64+0x2] ;  /* 0x0000020602038981 */ /* 0x0000e4000c1e9500 */
        /* <DEDUP_REMOVED lines=36> */
[--C-:B------:R-:W-:Y:S01]  /*0e20*/  HADD2.F32 R17, -RZ, R34.reuse.H0_H0 ;  /* 0x20000022ff117230 */ /* 0x100fe20000004100 */
[----:B------:R-:W-:Y:S01]  /*0e30*/  LOP3.LUT R19, R19, 0x64006400, RZ, 0xfc, !PT ;  /* 0x6400640013137812 */ /* 0x000fe200078efcff */
[----:B------:R-:W-:Y:S01]  /*0e40*/  HADD2 R36, R4, -1032, -1032 ;  /* 0xe408e40804247430 */ /* 0x000fe20000000000 */
[----:B------:R-:W-:Y:S01]  /*0e50*/  LOP3.LUT R25, R25, 0x64006400, RZ, 0xfc, !PT ;  /* 0x6400640019197812 */ /* 0x000fe200078efcff */
[----:B------:R-:W-:Y:S01]  /*0e60*/  HADD2 R39, R26, -1032, -1032 ;  /* 0xe408e4081a277430 */ /* 0x000fe20000000000 */
[----:B------:R-:W0:Y:S01]  /*0e70*/  LDS.64 R4, [UR4+0x8] ;  /* 0x00000804ff047984 */ /* 0x000e220008000a00 */
[----:B------:R-:W-:Y:S01]  /*0e80*/  HADD2.F32 R26, -RZ, R34.H1_H1 ;  /* 0x30000022ff1a7230 */ /* 0x000fe20000004100 */
[----:B------:R-:W-:Y:S01]  /*0e90*/  FFMA.FTZ R17, R17, R28, RZ ;  /* 0x0000001c11117223 */ /* 0x000fe200000100ff */
[----:B------:R-:W-:Y:S01]  /*0ea0*/  HADD2.F32 R35, -RZ, R38.H0_H0 ;  /* 0x20000026ff237230 */ /* 0x000fe20000004100 */
[----:B------:R-:W-:Y:S01]  /*0eb0*/  LOP3.LUT R27, R7, 0xf000f0, RZ, 0xc0, !PT ;  /* 0x00f000f0071b7812 */ /* 0x000fe200078ec0ff */
[----:B------:R-:W-:Y:S01]  /*0ec0*/  HADD2.F32 R31, -RZ, R36.H0_H0 ;  /* 0x20000024ff1f7230 */ /* 0x000fe20000004100 */
[----:B------:R-:W-:Y:S01]  /*0ed0*/  FFMA.FTZ R26, R26, R33, R17 ;  /* 0x000000211a1a7223 */ /* 0x000fe20000010011 */
[----:B------:R-:W-:Y:S01]  /*0ee0*/  HADD2.F32 R37, -RZ, R39.H0_H0 ;  /* 0x20000027ff257230 */ /* 0x000fe20000004100 */
[----:B------:R-:W-:Y:S01]  /*0ef0*/  FFMA.FTZ R35, R28, R35, RZ ;  /* 0x000000231c237223 */ /* 0x000fe200000100ff */
[----:B------:R-:W-:Y:S01]  /*0f00*/  HADD2.F32 R34, -RZ, R38.H1_H1 ;  /* 0x30000026ff227230 */ /* 0x000fe20000004100 */
[----:B------:R-:W-:Y:S01]  /*0f10*/  LOP3.LUT R17, R18, 0x64006400, RZ, 0xfc, !PT ;  /* 0x6400640012117812 */ /* 0x000fe200078efcff */
[C---:B------:R-:W-:Y:S01]  /*0f20*/  FFMA.FTZ R31, R28.reuse, R31, RZ ;  /* 0x0000001f1c1f7223 */ /* 0x040fe200000100ff */
[-C--:B------:R-:W-:Y:S01]  /*0f30*/  HFMA2 R25, R25, R10.reuse.H0_H0, -72, -72 ;  /* 0xd480d48019197431 */ /* 0x080fe2000004000a */
[----:B------:R-:W-:Y:S01]  /*0f40*/  FFMA.FTZ R37, R28, R37, RZ ;  /* 0x000000251c257223 */ /* 0x000fe200000100ff */
[----:B------:R-:W-:Y:S01]  /*0f50*/  HADD2.F32 R28, -RZ, R36.H1_H1 ;  /* 0x30000024ff1c7230 */ /* 0x000fe20000004100 */
[----:B------:R-:W-:Y:S01]  /*0f60*/  FFMA.FTZ R35, R33, R34, R35 ;  /* 0x0000002221237223 */ /* 0x000fe20000010023 */
[-C--:B------:R-:W-:Y:S01]  /*0f70*/  HFMA2 R34, R17, R10.reuse.H0_H0, -72, -72 ;  /* 0xd480d48011227431 */ /* 0x080fe2000004000a */
[----:B------:R-:W-:Y:S01]  /*0f80*/  LOP3.LUT R27, R27, 0x64006400, RZ, 0xfc, !PT ;  /* 0x640064001b1b7812 */ /* 0x000fe200078efcff */
[-C--:B------:R-:W-:Y:S01]  /*0f90*/  HFMA2 R36, R19, R10.reuse.H0_H0, -72, -72 ;  /* 0xd480d48013247431 */ /* 0x080fe2000004000a */
[----:B------:R-:W-:Y:S01]  /*0fa0*/  FFMA.FTZ R31, R33, R28, R31 ;  /* 0x0000001c211f7223 */ /* 0x000fe2000001001f */
[----:B------:R-:W-:Y:S01]  /*0fb0*/  HADD2.F32 R19, -RZ, R25.H0_H0 ;  /* 0x20000019ff137230 */ /* 0x000fe20000004100 */
[----:B------:R-:W-:Y:S01]  /*0fc0*/  SHF.R.U32.HI R6, RZ, 0x8, R6 ;  /* 0x00000008ff067819 */ /* 0x000fe20000011606 */
[----:B------:R-:W-:Y:S01]  /*0fd0*/  HADD2.F32 R17, -RZ, R34.H0_H0 ;  /* 0x20000022ff117230 */ /* 0x000fe20000004100 */
[----:B------:R-:W-:Y:S01]  /*0fe0*/  SHF.R.U32.HI R7, RZ, 0x8, R7 ;  /* 0x00000008ff077819 */ /* 0x000fe20000011607 */
        /* <DEDUP_REMOVED lines=8> */
[-C--:B------:R-:W-:Y:S01]  /*1070*/  HFMA2 R38, R27, R10.reuse.H0_H0, -72, -72 ;  /* 0xd480d4801b267431 */ /* 0x080fe2000004000a */
[----:B------:R-:W-:Y:S01]  /*1080*/  FFMA.FTZ R28, R32, R19, R18 ;  /* 0x00000013201c7223 */ /* 0x000fe20000010012 */
[----:B------:R-:W-:Y:S01]  /*1090*/  LOP3.LUT R18, R14, 0xf000f, RZ, 0xc0, !PT ;  /* 0x000f000f0e127812 */ /* 0x000fe200078ec0ff */
[----:B------:R-:W-:Y:S01]  /*10a0*/  FFMA.FTZ R26, R17, R32, R26 ;  /* 0x00000020111a7223 */ /* 0x000fe2000001001a */
[----:B------:R-:W-:Y:S01]  /*10b0*/  LOP3.LUT R17, R16, 0xf000f, RZ, 0xc0, !PT ;  /* 0x000f000f10117812 */ /* 0x000fe200078ec0ff */
[--C-:B------:R-:W-:Y:S01]  /*10c0*/  HADD2.F32 R27, -RZ, R38.reuse.H0_H0 ;  /* 0x20000026ff1b7230 */ /* 0x100fe20000004100 */
[----:B------:R-:W-:Y:S01]  /*10d0*/  LOP3.LUT R18, R18, 0x64006400, RZ, 0xfc, !PT ;  /* 0x6400640012127812 */ /* 0x000fe200078efcff */
[----:B------:R-:W-:Y:S01]  /*10e0*/  HADD2.F32 R25, -RZ, R25.H1_H1 ;  /* 0x30000019ff197230 */ /* 0x000fe20000004100 */
[----:B------:R-:W-:Y:S01]  /*10f0*/  LOP3.LUT R17, R17, 0x64006400, RZ, 0xfc, !PT ;  /* 0x6400640011117812 */ /* 0x000fe200078efcff */
[----:B------:R-:W-:Y:S01]  /*1100*/  HADD2.F32 R31, -RZ, R38.H1_H1 ;  /* 0x30000026ff1f7230 */ /* 0x000fe20000004100 */
[----:B------:R-:W-:Y:S01]  /*1110*/  FFMA.FTZ R27, R30, R27, R37 ;  /* 0x0000001b1e1b7223 */ /* 0x000fe20000010025 */
[----:B------:R-:W-:Y:S01]  /*1120*/  LOP3.LUT R19, R6, 0xf000f, RZ, 0xc0, !PT ;  /* 0x000f000f06137812 */ /* 0x000fe200078ec0ff */
[----:B------:R-:W-:Y:S01]  /*1130*/  HADD2 R36, R18, -1032, -1032 ;  /* 0xe408e40812247430 */ /* 0x000fe20000000000 */
[C---:B------:R-:W-:Y:S01]  /*1140*/  FFMA.FTZ R30, R32.reuse, R25, R35 ;  /* 0x00000019201e7223 */ /* 0x040fe20000010023 */
[----:B------:R-:W-:Y:S01]  /*1150*/  HADD2 R35, R17, -1032, -1032 ;  /* 0xe408e40811237430 */ /* 0x000fe20000000000 */
[----:B------:R-:W-:Y:S01]  /*1160*/  FFMA.FTZ R34, R32, R31, R27 ;  /* 0x0000001f20227223 */ /* 0x000fe2000001001b */
[--C-:B0-----:R-:W-:Y:S01]  /*1170*/  HADD2.F32 R27, -RZ, R4.reuse.H0_H0 ;  /* 0x20000004ff1b7230 */ /* 0x101fe20000004100 */
[----:B------:R-:W-:Y:S01]  /*1180*/  LOP3.LUT R25, R7, 0xf000f, RZ, 0xc0, !PT ;  /* 0x000f000f07197812 */ /* 0x000fe200078ec0ff */
[----:B------:R-:W-:Y:S01]  /*1190*/  HADD2.F32 R31, -RZ, R4.H1_H1 ;  /* 0x30000004ff1f7230 */ /* 0x000fe20000004100 */
[----:B------:R-:W-:Y:S01]  /*11a0*/  LOP3.LUT R19, R19, 0x64006400, RZ, 0xfc, !PT ;  /* 0x6400640013137812 */ /* 0x000fe200078efcff */
[--C-:B------:R-:W-:Y:S01]  /*11b0*/  HADD2.F32 R4, -RZ, R36.reuse.H0_H0 ;  /* 0x20000024ff047230 */ /* 0x100fe20000004100 */
[----:B------:R-:W-:Y:S01]  /*11c0*/  LOP3.LUT R16, R16, 0xf000f0, RZ, 0xc0, !PT ;  /* 0x00f000f010107812 */ /* 0x000fe200078ec0ff */
[----:B------:R-:W-:Y:S01]  /*11d0*/  HADD2.F32 R17, -RZ, R35.H0_H0 ;  /* 0x20000023ff117230 */ /* 0x000fe20000004100 */
[----:B------:R-:W-:Y:S01]  /*11e0*/  LOP3.LUT R25, R25, 0x64006400, RZ, 0xfc, !PT ;  /* 0x6400640019197812 */ /* 0x000fe200078efcff */
[----:B------:R-:W-:Y:S01]  /*11f0*/  HADD2 R37, R19, -1032, -1032 ;  /* 0xe408e40813257430 */ /* 0x000fe20000000000 */
[----:B------:R-:W-:Y:S01]  /*1200*/  FFMA.FTZ R28, R27, R4, R28 ;  /* 0x000000041b1c7223 */ /* 0x000fe2000001001c */
[--C-:B------:R-:W-:Y:S01]  /*1210*/  HADD2.F32 R18, -RZ, R5.reuse.H0_H0 ;  /* 0x20000005ff127230 */ /* 0x100fe20000004100 */
[----:B------:R-:W-:Y:S01]  /*1220*/  FFMA.FTZ R17, R17, R27, R26 ;  /* 0x0000001b11117223 */ /* 0x000fe2000001001a */
[----:B------:R-:W-:Y:S01]  /*1230*/  HADD2.F32 R19, -RZ, R5.H1_H1 ;  /* 0x30000005ff137230 */ /* 0x000fe20000004100 */
[----:B------:R-:W-:Y:S01]  /*1240*/  LOP3.LUT R5, R16, 0x64006400, RZ, 0xfc, !PT ;  /* 0x6400640010057812 */ /* 0x000fe200078efcff */
[----:B------:R-:W-:Y:S01]  /*1250*/  HADD2.F32 R4, -RZ, R35.H1_H1 ;  /* 0x30000023ff047230 */ /* 0x000fe20000004100 */
[----:B------:R-:W-:Y:S01]  /*1260*/  LOP3.LUT R14, R14, 0xf000f0, RZ, 0xc0, !PT ;  /* 0x00f000f00e0e7812 */ /* 0x000fe200078ec0ff */
[----:B------:R-:W-:Y:S01]  /*1270*/  HADD2 R38, R25, -1032, -1032 ;  /* 0xe408e40819267430 */ /* 0x000fe20000000000 */
[----:B------:R-:W-:Y:S01]  /*1280*/  LOP3.LUT R6, R6, 0xf000f0, RZ, 0xc0, !PT ;  /* 0x00f000f006067812 */ /* 0x000fe200078ec0ff */
[--C-:B------:R-:W-:Y:S01]  /*1290*/  HADD2.F32 R25, -RZ, R37.reuse.H0_H0 ;  /* 0x20000025ff197230 */ /* 0x100fe20000004100 */
[----:B------:R-:W-:Y:S01]  /*12a0*/  FFMA.FTZ R4, R4, R31, R17 ;  /* 0x0000001f04047223 */ /* 0x000fe20000010011 */
[----:B------:R-:W-:Y:S01]  /*12b0*/  HADD2.F32 R26, -RZ, R36.H1_H1 ;  /* 0x30000024ff1a7230 */ /* 0x000fe20000004100 */
[----:B------:R-:W-:Y:S01]  /*12c0*/  LOP3.LUT R17, R14, 0x64006400, RZ, 0xfc, !PT ;  /* 0x640064000e117812 */ /* 0x000fe200078efcff */
[-C--:B------:R-:W-:Y:S01]  /*12d0*/  HFMA2 R16, R5, R10.reuse.H0_H0, -72, -72 ;  /* 0xd480d48005107431 */ /* 0x080fe2000004000a */
[----:B------:R-:W-:Y:S01]  /*12e0*/  LOP3.LUT R7, R7, 0xf000f0, RZ, 0xc0, !PT ;  /* 0x00f000f007077812 */ /* 0x000fe200078ec0ff */
[--C-:B------:R-:W-:Y:S01]  /*12f0*/  HADD2.F32 R33, -RZ, R38.reuse.H0_H0 ;  /* 0x20000026ff217230 */ /* 0x100fe20000004100 */
[----:B------:R-:W-:Y:S01]  /*1300*/  LOP3.LUT R5, R6, 0x64006400, RZ, 0xfc, !PT ;  /* 0x6400640006057812 */ /* 0x000fe200078efcff */
[----:B------:R-:W-:Y:S01]  /*1310*/  FFMA.FTZ R32, R27, R25, R30 ;  /* 0x000000191b207223 */ /* 0x000fe2000001001e */
[----:B------:R-:W-:Y:S01]  /*1320*/  HADD2.F32 R30, -RZ, R37.H1_H1 ;  /* 0x30000025ff1e7230 */ /* 0x000fe20000004100 */
[----:B------:R-:W-:Y:S01]  /*1330*/  FFMA.FTZ R25, R31, R26, R28 ;  /* 0x0000001a1f197223 */ /* 0x000fe2000001001c */
[----:B------:R-:W-:Y:S01]  /*1340*/  LOP3.LUT R7, R7, 0x64006400, RZ, 0xfc, !PT ;  /* 0x6400640007077812 */ /* 0x000fe200078efcff */
[-C--:B------:R-:W-:Y:S01]  /*1350*/  HFMA2 R26, R17, R10.reuse.H0_H0, -72, -72 ;  /* 0xd480d480111a7431 */ /* 0x080fe2000004000a */
[----:B------:R-:W-:Y:S01]  /*1360*/  FFMA.FTZ R33, R27, R33, R34 ;  /* 0x000000211b217223 */ /* 0x000fe20000010022 */
[----:B------:R-:W-:Y:S01]  /*1370*/  HFMA2 R28, R5, R10.H0_H0, -72, -72 ;  /* 0xd480d480051c7431 */ /* 0x000fe2000004000a */
[----:B------:R-:W-:Y:S01]  /*1380*/  FFMA.FTZ R27, R31, R30, R32 ;  /* 0x0000001e1f1b7223 */ /* 0x000fe20000010020 */
[----:B------:R-:W-:-:S02]  /*1390*/  HADD2.F32 R14, -RZ, R38.H1_H1 ;  /* 0x30000026ff0e7230 */ /* 0x000fc40000004100 */
[----:B------:R-:W-:Y:S02]  /*13a0*/  HFMA2 R30, R7, R10.H0_H0, -72, -72 ;  /* 0xd480d480071e7431 */ /* 0x000fe4000004000a */
[----:B------:R-:W-:Y:S01]  /*13b0*/  HADD2.F32 R17, -RZ, R16.H0_H0 ;  /* 0x20000010ff117230 */ /* 0x000fe20000004100 */
[----:B------:R-:W-:Y:S01]  /*13c0*/  FFMA.FTZ R33, R31, R14, R33 ;  /* 0x0000000e1f217223 */ /* 0x000fe20000010021 */
        /* <DEDUP_REMOVED lines=31> */
.L_x_3012:
        /* <DEDUP_REMOVED lines=11> */
[----:B------:R-:W-:Y:S02]  /*1670*/  LOP3.LUT R17, R17, 0x64006400, RZ, 0xfc, !PT ;  /* 0x6400640011117812 */ /* 0x000fe400078efcff */
[----:B------:R-:W-:-:S02]  /*1680*/  LOP3.LUT R4, R5, 0xf000f, RZ, 0xc0, !PT ;  /* 0x000f000f05047812 */ /* 0x000fc400078ec0ff */
[----:B------:R-:W-:Y:S01]  /*1690*/  LOP3.LUT R19, R5, 0xf000f0, RZ, 0xc0, !PT ;  /* 0x00f000f005137812 */ /* 0x000fe200078ec0ff */
[----:B------:R-:W-:Y:S01]  /*16a0*/  HADD2 R17, R17, -1032, -1032 ;  /* 0xe408e40811117430 */ /* 0x000fe20000000000 */
[----:B------:R-:W-:Y:S02]  /*16b0*/  SHF.R.U32.HI R14, RZ, 0x8, R5 ;  /* 0x00000008ff0e7819 */ /* 0x000fe40000011605 */
[----:B------:R-:W-:Y:S02]  /*16c0*/  LOP3.LUT R5, R6, 0xf000f, RZ, 0xc0, !PT ;  /* 0x000f000f06057812 */ /* 0x000fe400078ec0ff */
[----:B------:R-:W-:Y:S01]  /*16d0*/  LOP3.LUT R12, R12, 0x64006400, RZ, 0xfc, !PT ;  /* 0x640064000c0c7812 */ /* 0x000fe200078efcff */
[--C-:B------:R-:W-:Y:S01]  /*16e0*/  HADD2.F32 R13, -RZ, R17.reuse.H1_H1 ;  /* 0x30000011ff0d7230 */ /* 0x100fe20000004100 */
[----:B------:R-:W-:Y:S02]  /*16f0*/  LOP3.LUT R4, R4, 0x64006400, RZ, 0xfc, !PT ;  /* 0x6400640004047812 */ /* 0x000fe400078efcff */
[----:B------:R-:W-:Y:S01]  /*1700*/  LOP3.LUT R5, R5, 0x64006400, RZ, 0xfc, !PT ;  /* 0x6400640005057812 */ /* 0x000fe200078efcff */
[----:B------:R-:W-:Y:S01]  /*1710*/  HADD2 R37, R12, -1032, -1032 ;  /* 0xe408e4080c257430 */ /* 0x000fe20000000000 */
[----:B------:R-:W-:Y:S01]  /*1720*/  LOP3.LUT R25, R6, 0xf000f0, RZ, 0xc0, !PT ;  /* 0x00f000f006197812 */ /* 0x000fe200078ec0ff */
[----:B------:R-:W-:Y:S01]  /*1730*/  HADD2 R33, R4, -1032, -1032 ;  /* 0xe408e40804217430 */ /* 0x000fe20000000000 */
[----:B------:R-:W-:Y:S01]  /*1740*/  LOP3.LUT R26, R7, 0xf000f0, RZ, 0xc0, !PT ;  /* 0x00f000f0071a7812 */ /* 0x000fe200078ec0ff */
[----:B------:R-:W-:Y:S01]  /*1750*/  HADD2.F32 R12, -RZ, R17.H0_H0 ;  /* 0x20000011ff0c7230 */ /* 0x000fe20000004100 */
[----:B------:R-:W-:Y:S01]  /*1760*/  LOP3.LUT R19, R19, 0x64006400, RZ, 0xfc, !PT ;  /* 0x6400640013137812 */ /* 0x000fe200078efcff */
[----:B------:R-:W-:Y:S01]  /*1770*/  HADD2 R35, R5, -1032, -1032 ;  /* 0xe408e40805237430 */ /* 0x000fe20000000000 */
[----:B------:R-:W-:Y:S01]  /*1780*/  LOP3.LUT R25, R25, 0x64006400, RZ, 0xfc, !PT ;  /* 0x6400640019197812 */ /* 0x000fe200078efcff */
[----:B------:R-:W-:Y:S01]  /*1790*/  HADD2.F32 R32, -RZ, R33.H0_H0 ;  /* 0x20000021ff207230 */ /* 0x000fe20000004100 */
[----:B------:R-:W-:Y:S01]  /*17a0*/  FFMA.FTZ R12, R12, R27, RZ ;  /* 0x0000001b0c0c7223 */ /* 0x000fe200000100ff */
[----:B------:R-:W0:Y:S01]  /*17b0*/  LDS.64 R4, [UR4+0x18] ;  /* 0x00001804ff047984 */ /* 0x000e220008000a00 */
[----:B------:R-:W-:Y:S01]  /*17c0*/  HADD2.F32 R34, -RZ, R35.H0_H0 ;  /* 0x20000023ff227230 */ /* 0x000fe20000004100 */
[----:B------:R-:W-:Y:S01]  /*17d0*/  SHF.R.U32.HI R6, RZ, 0x8, R6 ;  /* 0x00000008ff067819 */ /* 0x000fe20000011606 */
[----:B------:R-:W-:Y:S01]  /*17e0*/  HADD2.F32 R36, -RZ, R37.H0_H0 ;  /* 0x20000025ff247230 */ /* 0x000fe20000004100 */
[----:B------:R-:W-:Y:S01]  /*17f0*/  FFMA.FTZ R12, R13, R30, R12 ;  /* 0x0000001e0d0c7223 */ /* 0x000fe2000001000c */
[----:B------:R-:W-:Y:S01]  /*1800*/  HADD2.F32 R17, -RZ, R33.H1_H1 ;  /* 0x30000021ff117230 */ /* 0x000fe20000004100 */
[C---:B------:R-:W-:Y:S01]  /*1810*/  FFMA.FTZ R32, R27.reuse, R32, RZ ;  /* 0x000000201b207223 */ /* 0x040fe200000100ff */
[----:B------:R-:W-:Y:S01]  /*1820*/  LOP3.LUT R13, R18, 0x64006400, RZ, 0xfc, !PT ;  /* 0x64006400120d7812 */ /* 0x000fe200078efcff */
[C---:B------:R-:W-:Y:S01]  /*1830*/  FFMA.FTZ R34, R27.reuse, R34, RZ ;  /* 0x000000221b227223 */ /* 0x040fe200000100ff */
[----:B------:R-:W-:Y:S01]  /*1840*/  HADD2.F32 R33, -RZ, R35.H1_H1 ;  /* 0x30000023ff217230 */ /* 0x000fe20000004100 */
[----:B------:R-:W-:Y:S01]  /*1850*/  FFMA.FTZ R36, R27, R36, RZ ;  /* 0x000000241b247223 */ /* 0x000fe200000100ff */
[-C--:B------:R-:W-:Y:S01]  /*1860*/  HFMA2 R35, R25, R10.reuse.H0_H0, -72, -72 ;  /* 0xd480d48019237431 */ /* 0x080fe2000004000a */
[----:B------:R-:W-:Y:S01]  /*1870*/  FFMA.FTZ R27, R30, R17, R32 ;  /* 0x000000111e1b7223 */ /* 0x000fe20000010020 */
[-C--:B------:R-:W-:Y:S01]  /*1880*/  HFMA2 R32, R13, R10.reuse.H0_H0, -72, -72 ;  /* 0xd480d4800d207431 */ /* 0x080fe2000004000a */
[----:B------:R-:W-:Y:S01]  /*1890*/  LOP3.LUT R13, R26, 0x64006400, RZ, 0xfc, !PT ;  /* 0x640064001a0d7812 */ /* 0x000fe200078efcff */
[----:B------:R-:W-:Y:S01]  /*18a0*/  FFMA.FTZ R33, R30, R33, R34 ;  /* 0x000000211e217223 */ /* 0x000fe20000010022 */
[----:B------:R-:W-:Y:S01]  /*18b0*/  HFMA2 R34, R19, R10.H0_H0, -72, -72 ;  /* 0xd480d48013227431 */ /* 0x000fe2000004000a */
[----:B------:R-:W-:Y:S01]  /*18c0*/  SHF.R.U32.HI R7, RZ, 0x8, R7 ;  /* 0x00000008ff077819 */ /* 0x000fe20000011607 */
[----:B------:R-:W-:-:S02]  /*18d0*/  HADD2.F32 R17, -RZ, R32.H0_H0 ;  /* 0x20000020ff117230 */ /* 0x000fc40000004100 */
[----:B------:R-:W-:Y:S02]  /*18e0*/  HFMA2 R26, R13, R10.H0_H0, -72, -72 ;  /* 0xd480d4800d1a7431 */ /* 0x000fe4000004000a */
[----:B------:R-:W-:Y:S01]  /*18f0*/  HADD2.F32 R25, -RZ, R37.H1_H1 ;  /* 0x30000025ff197230 */ /* 0x000fe20000004100 */
[----:B------:R-:W-:Y:S01]  /*1900*/  FFMA.FTZ R17, R17, R28, R12 ;  /* 0x0000001c11117223 */ /* 0x000fe2000001000c */
[----:B------:R-:W-:Y:S02]  /*1910*/  HADD2.F32 R18, -RZ, R34.H0_H0 ;  /* 0x20000022ff127230 */ /* 0x000fe40000004100 */
[--C-:B------:R-:W-:Y:S01]  /*1920*/  HADD2.F32 R19, -RZ, R35.reuse.H0_H0 ;  /* 0x20000023ff137230 */ /* 0x100fe20000004100 */
        /* <DEDUP_REMOVED lines=9> */
[----:B------:R-:W-:Y:S01]  /*19c0*/  LOP3.LUT R12, R16, 0xf000f, RZ, 0xc0, !PT ;  /* 0x000f000f100c7812 */ /* 0x000fe200078ec0ff */
[C---:B------:R-:W-:Y:S01]  /*19d0*/  FFMA.FTZ R32, R31.reuse, R32, R13 ;  /* 0x000000201f207223 */ /* 0x040fe2000001000d */
[----:B------:R-:W-:Y:S01]  /*19e0*/  LOP3.LUT R17, R6, 0xf000f, RZ, 0xc0, !PT ;  /* 0x000f000f06117812 */ /* 0x000fe200078ec0ff */
[----:B------:R-:W-:Y:S01]  /*19f0*/  HADD2.F32 R30, -RZ, R35.H1_H1 ;  /* 0x30000023ff1e7230 */ /* 0x000fe20000004100 */
[----:B------:R-:W-:Y:S01]  /*1a00*/  LOP3.LUT R13, R14, 0xf000f, RZ, 0xc0, !PT ;  /* 0x000f000f0e0d7812 */ /* 0x000fe200078ec0ff */
[----:B------:R-:W-:Y:S01]  /*1a10*/  FFMA.FTZ R26, R31, R18, R27 ;  /* 0x000000121f1a7223 */ /* 0x000fe2000001001b */
[----:B------:R-:W-:Y:S01]  /*1a20*/  LOP3.LUT R12, R12, 0x64006400, RZ, 0xfc, !PT ;  /* 0x640064000c0c7812 */ /* 0x000fe200078efcff */
[--C-:B0-----:R-:W-:Y:S01]  /*1a30*/  HADD2.F32 R25, -RZ, R4.reuse.H0_H0 ;  /* 0x20000004ff197230 */ /* 0x101fe20000004100 */
[----:B------:R-:W-:Y:S01]  /*1a40*/  LOP3.LUT R18, R7, 0xf000f, RZ, 0xc0, !PT ;  /* 0x000f000f07127812 */ /* 0x000fe200078ec0ff */
[----:B------:R-:W-:Y:S01]  /*1a50*/  FFMA.FTZ R30, R31, R30, R33 ;  /* 0x0000001e1f1e7223 */ /* 0x000fe20000010021 */
        /* <DEDUP_REMOVED lines=11> */
[----:B------:R-:W-:Y:S01]  /*1b10*/  HADD2.F32 R4, -RZ, R31.H0_H0 ;  /* 0x2000001fff047230 */ /* 0x000fe20000004100 */
[----:B------:R-:W-:Y:S01]  /*1b20*/  LOP3.LUT R7, R7, 0xf000f0, RZ, 0xc0, !PT ;  /* 0x00f000f007077812 */ /* 0x000fe200078ec0ff */
[----:B------:R-:W-:-:S02]  /*1b30*/  HADD2.F32 R18, -RZ, R34.H0_H0 ;  /* 0x20000022ff127230 */ /* 0x000fc40000004100 */
[----:B------:R-:W-:Y:S01]  /*1b40*/  HADD2.F32 R13, -RZ, R33.H0_H0 ;  /* 0x20000021ff0d7230 */ /* 0x000fe20000004100 */
[----:B------:R-:W-:Y:S01]  /*1b50*/  FFMA.FTZ R19, R4, R25, R19 ;  /* 0x0000001904137223 */ /* 0x000fe20000010013 */
[----:B------:R-:W-:Y:S01]  /*1b60*/  HADD2.F32 R4, -RZ, R31.H1_H1 ;  /* 0x3000001fff047230 */ /* 0x000fe20000004100 */
[C---:B------:R-:W-:Y:S01]  /*1b70*/  FFMA.FTZ R30, R25.reuse, R18, R30 ;  /* 0x00000012191e7223 */ /* 0x040fe2000001001e */
[----:B------:R-:W-:Y:S01]  /*1b80*/  HADD2.F32 R18, -RZ, R33.H1_H1 ;  /* 0x30000021ff127230 */ /* 0x000fe20000004100 */
[----:B------:R-:W-:Y:S01]  /*1b90*/  FFMA.FTZ R13, R25, R13, R26 ;  /* 0x0000000d190d7223 */ /* 0x000fe2000001001a */
[--C-:B------:R-:W-:Y:S01]  /*1ba0*/  HADD2.F32 R12, -RZ, R5.reuse.H0_H0 ;  /* 0x20000005ff0c7230 */ /* 0x100fe20000004100 */
[----:B------:R-:W-:Y:S01]  /*1bb0*/  FFMA.FTZ R4, R4, R27, R19 ;  /* 0x0000001b04047223 */ /* 0x000fe20000010013 */
[----:B------:R-:W-:Y:S01]  /*1bc0*/  HADD2.F32 R17, -RZ, R5.H1_H1 ;  /* 0x30000005ff117230 */ /* 0x000fe20000004100 */
[----:B------:R-:W-:Y:S01]  /*1bd0*/  FFMA.FTZ R19, R27, R18, R13 ;  /* 0x000000121b137223 */ /* 0x000fe2000001000d */
[----:B------:R-:W-:Y:S01]  /*1be0*/  LOP3.LUT R5, R16, 0x64006400, RZ, 0xfc, !PT ;  /* 0x6400640010057812 */ /* 0x000fe200078efcff */
[--C-:B------:R-:W-:Y:S01]  /*1bf0*/  HADD2.F32 R28, -RZ, R35.reuse.H0_H0 ;  /* 0x20000023ff1c7230 */ /* 0x100fe20000004100 */
[----:B------:R-:W-:Y:S01]  /*1c00*/  LOP3.LUT R13, R14, 0x64006400, RZ, 0xfc, !PT ;  /* 0x640064000e0d7812 */ /* 0x000fe200078efcff */
[----:B------:R-:W-:Y:S01]  /*1c10*/  HADD2.F32 R26, -RZ, R34.H1_H1 ;  /* 0x30000022ff1a7230 */ /* 0x000fe20000004100 */
[----:B------:R-:W-:Y:S01]  /*1c20*/  LOP3.LUT R7, R7, 0x64006400, RZ, 0xfc, !PT ;  /* 0x6400640007077812 */ /* 0x000fe200078efcff */
[-C--:B------:R-:W-:Y:S01]  /*1c30*/  HFMA2 R16, R5, R10.reuse.H0_H0, -72, -72 ;  /* 0xd480d48005107431 */ /* 0x080fe2000004000a */
[----:B------:R-:W-:Y:S01]  /*1c40*/  LOP3.LUT R5, R6, 0x64006400, RZ, 0xfc, !PT ;  /* 0x6400640006057812 */ /* 0x000fe200078efcff */
[----:B------:R-:W-:Y:S01]  /*1c50*/  HFMA2 R18, R13, R10.H0_H0, -72, -72 ;  /* 0xd480d4800d127431 */ /* 0x000fe2000004000a */
[----:B------:R-:W-:Y:S01]  /*1c60*/  FFMA.FTZ R28, R25, R28, R32 ;  /* 0x0000001c191c7223 */ /* 0x000fe20000010020 */
[----:B------:R-:W-:Y:S01]  /*1c70*/  HADD2.F32 R14, -RZ, R35.H1_H1 ;  /* 0x30000023ff0e7230 */ /* 0x000fe20000004100 */
[----:B------:R-:W-:Y:S01]  /*1c80*/  FFMA.FTZ R25, R27, R26, R30 ;  /* 0x0000001a1b197223 */ /* 0x000fe2000001001e */
[----:B------:R-:W-:-:S02]  /*1c90*/  HADD2.F32 R13, -RZ, R16.H0_H0 ;  /* 0x20000010ff0d7230 */ /* 0x000fc40000004100 */
[----:B------:R-:W-:Y:S01]  /*1ca0*/  HADD2.F32 R6, -RZ, R18.H0_H0 ;  /* 0x20000012ff067230 */ /* 0x000fe20000004100 */
[----:B------:R-:W-:Y:S01]  /*1cb0*/  FFMA.FTZ R27, R27, R14, R28 ;  /* 0x0000000e1b1b7223 */ /* 0x000fe2000001001c */
[-C--:B------:R-:W-:Y:S01]  /*1cc0*/  HFMA2 R26, R5, R10.reuse.H0_H0, -72, -72 ;  /* 0xd480d480051a7431 */ /* 0x080fe2000004000a */
[----:B------:R-:W-:Y:S01]  /*1cd0*/  FFMA.FTZ R13, R13, R12, R4 ;  /* 0x0000000c0d0d7223 */ /* 0x000fe20000010004 */
[----:B------:R-:W-:Y:S01]  /*1ce0*/  HFMA2 R30, R7, R10.H0_H0, -72, -72 ;  /* 0xd480d480071e7431 */ /* 0x000fe2000004000a */
[----:B------:R-:W-:Y:S01]  /*1cf0*/  FFMA.FTZ R19, R12, R6, R19 ;  /* 0x000000060c137223 */ /* 0x000fe20000010013 */
[----:B------:R-:W-:Y:S02]  /*1d00*/  HADD2.F32 R4, -RZ, R16.H1_H1 ;  /* 0x30000010ff047230 */ /* 0x000fe40000004100 */
        /* <DEDUP_REMOVED lines=27> */
.L_x_3013:
        /* <DEDUP_REMOVED lines=12> */
[----:B------:R-:W-:Y:S01]  /*1f80*/  LOP3.LUT R17, R7, 0xf000f, RZ, 0xc0, !PT ;  /* 0x000f000f07117812 */ /* 0x000fe200078ec0ff */
[----:B------:R-:W-:Y:S01]  /*1f90*/  HADD2 R33, R14, -1032, -1032 ;  /* 0xe408e4080e217430 */ /* 0x000fe20000000000 */
[----:B------:R-:W-:-:S02]  /*1fa0*/  LOP3.LUT R4, R4, 0x64006400, RZ, 0xfc, !PT ;  /* 0x6400640004047812 */ /* 0x000fc400078efcff */
[----:B------:R-:W-:Y:S02]  /*1fb0*/  LOP3.LUT R18, R5, 0xf000f0, RZ, 0xc0, !PT ;  /* 0x00f000f005127812 */ /* 0x000fe400078ec0ff */
[----:B------:R-:W-:Y:S01]  /*1fc0*/  SHF.R.U32.HI R12, RZ, 0x8, R5 ;  /* 0x00000008ff0c7819 */ /* 0x000fe20000011605 */
[----:B------:R-:W-:Y:S01]  /*1fd0*/  HADD2 R35, R4, -1032, -1032 ;  /* 0xe408e40804237430 */ /* 0x000fe20000000000 */
[----:B------:R-:W-:Y:S01]  /*1fe0*/  LOP3.LUT R17, R17, 0x64006400, RZ, 0xfc, !PT ;  /* 0x6400640011117812 */ /* 0x000fe200078efcff */
[----:B------:R-:W-:Y:S01]  /*1ff0*/  HADD2.F32 R14, -RZ, R33.H0_H0 ;  /* 0x20000021ff0e7230 */ /* 0x000fe20000004100 */
[C---:B------:R-:W-:Y:S02]  /*2000*/  LOP3.LUT R5, R6.reuse, 0xf000f, RZ, 0xc0, !PT ;  /* 0x000f000f06057812 */ /* 0x040fe400078ec0ff */
[----:B------:R-:W-:Y:S01]  /*2010*/  HADD2.F32 R28, -RZ, R35.H0_H0 ;  /* 0x20000023ff1c7230 */ /* 0x000fe20000004100 */
[----:B------:R-:W-:Y:S01]  /*2020*/  LOP3.LUT R25, R6, 0xf000f0, RZ, 0xc0, !PT ;  /* 0x00f000f006197812 */ /* 0x000fe200078ec0ff */
[----:B------:R-:W-:Y:S01]  /*2030*/  HADD2 R37, R17, -1032, -1032 ;  /* 0xe408e40811257430 */ /* 0x000fe20000000000 */
[----:B------:R-:W-:Y:S01]  /*2040*/  LOP3.LUT R5, R5, 0x64006400, RZ, 0xfc, !PT ;  /* 0x6400640005057812 */ /* 0x000fe200078efcff */
[----:B------:R-:W-:Y:S01]  /*2050*/  HADD2.F32 R17, -RZ, R33.H1_H1 ;  /* 0x30000021ff117230 */ /* 0x000fe20000004100 */
[----:B------:R-:W-:Y:S01]  /*2060*/  FFMA.FTZ R14, R14, R19, RZ ;  /* 0x000000130e0e7223 */ /* 0x000fe200000100ff */
[----:B------:R-:W-:Y:S01]  /*2070*/  HADD2.F32 R33, -RZ, R35.H1_H1 ;  /* 0x30000023ff217230 */ /* 0x000fe20000004100 */
[----:B------:R-:W-:Y:S01]  /*2080*/  FFMA.FTZ R28, R19, R28, RZ ;  /* 0x0000001c131c7223 */ /* 0x000fe200000100ff */
[----:B------:R-:W-:Y:S01]  /*2090*/  HADD2 R36, R5, -1032, -1032 ;  /* 0xe408e40805247430 */ /* 0x000fe20000000000 */
[----:B------:R-:W-:Y:S01]  /*20a0*/  FFMA.FTZ R14, R17, R30, R14 ;  /* 0x0000001e110e7223 */ /* 0x000fe2000001000e */
[----:B------:R-:W0:Y:S01]  /*20b0*/  LDS.64 R4, [UR4+0x28] ;  /* 0x00002804ff047984 */ /* 0x000e220008000a00 */
[----:B------:R-:W-:Y:S01]  /*20c0*/  LOP3.LUT R17, R16, 0x64006400, RZ, 0xfc, !PT ;  /* 0x6400640010117812 */ /* 0x000fe200078efcff */
[--C-:B------:R-:W-:Y:S01]  /*20d0*/  HADD2.F32 R34, -RZ, R37.reuse.H0_H0 ;  /* 0x20000025ff227230 */ /* 0x100fe20000004100 */
[----:B------:R-:W-:Y:S01]  /*20e0*/  LOP3.LUT R26, R7, 0xf000f0, RZ, 0xc0, !PT ;  /* 0x00f000f0071a7812 */ /* 0x000fe200078ec0ff */
[--C-:B------:R-:W-:Y:S01]  /*20f0*/  HADD2.F32 R32, -RZ, R36.reuse.H0_H0 ;  /* 0x20000024ff207230 */ /* 0x100fe20000004100 */
[----:B------:R-:W-:Y:S01]  /*2100*/  FFMA.FTZ R28, R30, R33, R28 ;  /* 0x000000211e1c7223 */ /* 0x000fe2000001001c */
[-C--:B------:R-:W-:Y:S01]  /*2110*/  HFMA2 R33, R17, R10.reuse.H0_H0, -72, -72 ;  /* 0xd480d48011217431 */ /* 0x080fe2000004000a */
[----:B------:R-:W-:Y:S01]  /*2120*/  LOP3.LUT R25, R25, 0x64006400, RZ, 0xfc, !PT ;  /* 0x6400640019197812 */ /* 0x000fe200078efcff */
[C---:B------:R-:W-:Y:S01]  /*2130*/  FFMA.FTZ R34, R19.reuse, R34, RZ ;  /* 0x0000002213227223 */ /* 0x040fe200000100ff */
[----:B------:R-:W-:Y:S01]  /*2140*/  LOP3.LUT R17, R26, 0x64006400, RZ, 0xfc, !PT ;  /* 0x640064001a117812 */ /* 0x000fe200078efcff */
[----:B------:R-:W-:Y:S01]  /*2150*/  FFMA.FTZ R32, R19, R32, RZ ;  /* 0x0000002013207223 */ /* 0x000fe200000100ff */
[----:B------:R-:W-:Y:S01]  /*2160*/  HADD2.F32 R35, -RZ, R36.H1_H1 ;  /* 0x30000024ff237230 */ /* 0x000fe20000004100 */
[----:B------:R-:W-:Y:S01]  /*2170*/  LOP3.LUT R19, R18, 0x64006400, RZ, 0xfc, !PT ;  /* 0x6400640012137812 */ /* 0x000fe200078efcff */
[-C--:B------:R-:W-:Y:S01]  /*2180*/  HFMA2 R36, R25, R10.reuse.H0_H0, -72, -72 ;  /* 0xd480d48019247431 */ /* 0x080fe2000004000a */
[----:B------:R-:W-:Y:S01]  /*2190*/  SHF.R.U32.HI R6, RZ, 0x8, R6 ;  /* 0x00000008ff067819 */ /* 0x000fe20000011606 */
[-C--:B------:R-:W-:Y:S01]  /*21a0*/  HFMA2 R26, R17, R10.reuse.H0_H0, -72, -72 ;  /* 0xd480d480111a7431 */ /* 0x080fe2000004000a */
[----:B------:R-:W-:Y:S01]  /*21b0*/  FFMA.FTZ R32, R30, R35, R32 ;  /* 0x000000231e207223 */ /* 0x000fe20000010020 */
[----:B------:R-:W-:Y:S01]  /*21c0*/  HADD2.F32 R25, -RZ, R37.H1_H1 ;  /* 0x30000025ff197230 */ /* 0x000fe20000004100 */
[----:B------:R-:W-:Y:S01]  /*21d0*/  SHF.R.U32.HI R7, RZ, 0x8, R7 ;  /* 0x00000008ff077819 */ /* 0x000fe20000011607 */
[----:B------:R-:W-:-:S02]  /*21e0*/  HFMA2 R35, R19, R10.H0_H0, -72, -72 ;  /* 0xd480d48013237431 */ /* 0x000fc4000004000a */
[----:B------:R-:W-:Y:S01]  /*21f0*/  HADD2.F32 R17, -RZ, R26.H0_H0 ;  /* 0x2000001aff117230 */ /* 0x000fe20000004100 */
[----:B------:R-:W-:Y:S01]  /*2200*/  FFMA.FTZ R34, R30, R25, R34 ;  /* 0x000000191e227223 */ /* 0x000fe20000010022 */
        /* <DEDUP_REMOVED lines=15> */
[----:B------:R-:W-:Y:S01]  /*2300*/  FFMA.FTZ R32, R31, R18, R32 ;  /* 0x000000121f207223 */ /* 0x000fe20000010020 */
[----:B------:R-:W-:Y:S01]  /*2310*/  LOP3.LUT R18, R7, 0xf000f, RZ, 0xc0, !PT ;  /* 0x000f000f07127812 */ /* 0x000fe200078ec0ff */
[----:B------:R-:W-:Y:S01]  /*2320*/  FFMA.FTZ R28, R31, R16, R28 ;  /* 0x000000101f1c7223 */ /* 0x000fe2000001001c */
[----:B------:R-:W-:Y:S01]  /*2330*/  LOP3.LUT R17, R17, 0x64006400, RZ, 0xfc, !PT ;  /* 0x6400640011117812 */ /* 0x000fe200078efcff */
[--C-:B0-----:R-:W-:Y:S01]  /*2340*/  HADD2.F32 R25, -RZ, R4.reuse.H0_H0 ;  /* 0x20000004ff197230 */ /* 0x101fe20000004100 */
[----:B------:R-:W-:Y:S01]  /*2350*/  LOP3.LUT R16, R12, 0xf000f, RZ, 0xc0, !PT ;  /* 0x000f000f0c107812 */ /* 0x000fe200078ec0ff */
[----:B------:R-:W-:Y:S01]  /*2360*/  HADD2.F32 R27, -RZ, R4.H1_H1 ;  /* 0x30000004ff1b7230 */ /* 0x000fe20000004100 */
        /* <DEDUP_REMOVED lines=17> */
[----:B------:R-:W-:Y:S01]  /*2480*/  HADD2.F32 R30, -RZ, R35.H0_H0 ;  /* 0x20000023ff1e7230 */ /* 0x000fe20000004100 */
[----:B------:R-:W-:Y:S01]  /*2490*/  FFMA.FTZ R19, R4, R25, R19 ;  /* 0x0000001904137223 */ /* 0x000fe20000010013 */
[----:B------:R-:W-:Y:S01]  /*24a0*/  HADD2.F32 R14, -RZ, R5.H0_H0 ;  /* 0x20000005ff0e7230 */ /* 0x000fe20000004100 */
[----:B------:R-:W-:Y:S01]  /*24b0*/  LOP3.LUT R5, R12, 0x64006400, RZ, 0xfc, !PT ;  /* 0x640064000c057812 */ /* 0x000fe200078efcff */
[----:B------:R-:W-:Y:S01]  /*24c0*/  HADD2.F32 R18, -RZ, R34.H1_H1 ;  /* 0x30000022ff127230 */ /* 0x000fe20000004100 */
[C---:B------:R-:W-:Y:S01]  /*24d0*/  FFMA.FTZ R28, R25.reuse, R16, R28 ;  /* 0x00000010191c7223 */ /* 0x040fe2000001001c */
[----:B------:R-:W-:Y:S01]  /*24e0*/  HADD2.F32 R4, -RZ, R31.H1_H1 ;  /* 0x3000001fff047230 */ /* 0x000fe20000004100 */
[----:B------:R-:W-:Y:S01]  /*24f0*/  FFMA.FTZ R26, R25, R30, R26 ;  /* 0x0000001e191a7223 */ /* 0x000fe2000001001a */
[----:B------:R-:W-:Y:S01]  /*2500*/  HADD2.F32 R16, -RZ, R33.H1_H1 ;  /* 0x30000021ff107230 */ /* 0x000fe20000004100 */
[----:B------:R-:W-:Y:S01]  /*2510*/  FFMA.FTZ R25, R27, R18, R32 ;  /* 0x000000121b197223 */ /* 0x000fe20000010020 */
[-C--:B------:R-:W-:Y:S01]  /*2520*/  HFMA2 R18, R5, R10.reuse.H0_H0, -72, -72 ;  /* 0xd480d48005127431 */ /* 0x080fe2000004000a */
[----:B------:R-:W-:Y:S01]  /*2530*/  LOP3.LUT R5, R6, 0x64006400, RZ, 0xfc, !PT ;  /* 0x6400640006057812 */ /* 0x000fe200078efcff */
[----:B------:R-:W-:Y:S01]  /*2540*/  FFMA.FTZ R4, R4, R27, R19 ;  /* 0x0000001b04047223 */ /* 0x000fe20000010013 */
[----:B------:R-:W-:Y:S01]  /*2550*/  LOP3.LUT R7, R7, 0x64006400, RZ, 0xfc, !PT ;  /* 0x6400640007077812 */ /* 0x000fe200078efcff */
[----:B------:R-:W-:Y:S01]  /*2560*/  FFMA.FTZ R19, R27, R16, R28 ;  /* 0x000000101b137223 */ /* 0x000fe2000001001c */
[----:B------:R-:W-:-:S02]  /*2570*/  HFMA2 R16, R13, R10.H0_H0, -72, -72 ;  /* 0xd480d4800d107431 */ /* 0x000fc4000004000a */
[-C--:B------:R-:W-:Y:S02]  /*2580*/  HFMA2 R28, R5, R10.reuse.H0_H0, -72, -72 ;  /* 0xd480d480051c7431 */ /* 0x080fe4000004000a */
[----:B------:R-:W-:Y:S02]  /*2590*/  HADD2.F32 R12, -RZ, R35.H1_H1 ;  /* 0x30000023ff0c7230 */ /* 0x000fe40000004100 */
[----:B------:R-:W-:Y:S02]  /*25a0*/  HADD2.F32 R13, -RZ, R16.H0_H0 ;  /* 0x20000010ff0d7230 */ /* 0x000fe40000004100 */
[----:B------:R-:W-:Y:S01]  /*25b0*/  HADD2.F32 R6, -RZ, R18.H0_H0 ;  /* 0x20000012ff067230 */ /* 0x000fe20000004100 */
[----:B------:R-:W-:Y:S01]  /*25c0*/  FFMA.FTZ R27, R27, R12, R26 ;  /* 0x0000000c1b1b7223 */ /* 0x000fe2000001001a */
[--C-:B------:R-:W-:Y:S01]  /*25d0*/  HADD2.F32 R5, -RZ, R28.reuse.H0_H0 ;  /* 0x2000001cff057230 */ /* 0x100fe20000004100 */
[----:B------:R-:W-:Y:S01]  /*25e0*/  FFMA.FTZ R13, R13, R14, R4 ;  /* 0x0000000e0d0d7223 */ /* 0x000fe20000010004 */
[----:B------:R-:W-:Y:S01]  /*25f0*/  HFMA2 R30, R7, R10.H0_H0, -72, -72 ;  /* 0xd480d480071e7431 */ /* 0x000fe2000004000a */
[C---:B------:R-:W-:Y:S01]  /*2600*/  FFMA.FTZ R19, R14.reuse, R6, R19 ;  /* 0x000000060e137223 */ /* 0x040fe20000010013 */
[----:B------:R-:W-:Y:S01]  /*2610*/  HADD2.F32 R12, -RZ, R28.H1_H1 ;  /* 0x3000001cff0c7230 */ /* 0x000fe20000004100 */
[----:B------:R-:W-:Y:S01]  /*2620*/  FFMA.FTZ R5, R14, R5, R25 ;  /* 0x000000050e057223 */ /* 0x000fe20000010019 */
[----:B------:R-:W-:-:S02]  /*2630*/  HADD2.F32 R4, -RZ, R16.H1_H1 ;  /* 0x30000010ff047230 */ /* 0x000fc40000004100 */
[----:B------:R-:W-:Y:S01]  /*2640*/  HADD2.F32 R6, -RZ, R18.H1_H1 ;  /* 0x30000012ff067230 */ /* 0x000fe20000004100 */
[C---:B------:R-:W-:Y:S01]  /*2650*/  FFMA.FTZ R5, R17.reuse, R12, R5 ;  /* 0x0000000c11057223 */ /* 0x040fe20000010005 */
[--C-:B------:R-:W-:Y:S01]  /*2660*/  HADD2.F32 R7, -RZ, R30.reuse.H0_H0 ;  /* 0x2000001eff077230 */ /* 0x100fe20000004100 */
[----:B------:R-:W-:Y:S01]  /*2670*/  FFMA.FTZ R4, R4, R17, R13 ;  /* 0x0000001104047223 */ /* 0x000fe2000001000d */
[----:B------:R-:W-:Y:S01]  /*2680*/  HADD2.F32 R12, -RZ, R30.H1_H1 ;  /* 0x3000001eff0c7230 */ /* 0x000fe20000004100 */
[C---:B------:R-:W-:Y:S01]  /*2690*/  FFMA.FTZ R6, R17.reuse, R6, R19 ;  /* 0x0000000611067223 */ /* 0x040fe20000010013 */
[--C-:B------:R-:W-:Y:S01]  /*26a0*/  HADD2.F32 R13, -RZ, R20.reuse.H0_H0 ;  /* 0x20000014ff0d7230 */ /* 0x100fe20000004100 */
[----:B------:R-:W-:Y:S01]  /*26b0*/  FFMA.FTZ R7, R14, R7, R27 ;  /* 0x000000070e077223 */ /* 0x000fe2000001001b */
[----:B------:R-:W-:Y:S02]  /*26c0*/  HADD2.F32 R19, -RZ, R20.H1_H1 ;  /* 0x30000014ff137230 */ /* 0x000fe40000004100 */
        /* <DEDUP_REMOVED lines=15> */
.L_x_3014:
[----:B------:R-:W-:Y:S05]  /*27c0*/  @!P0 BRA `(.L_x_3011) ;  /* 0x0000090000008947 */ /* 0x000fea0003800000 */
[----:B------:R-:W-:Y:S01]  /*27d0*/  IMAD.WIDE R4, R11, 0x4, R8 ;  /* 0x000000040b047825 */ /* 0x000fe200078e0208 */
[----:B------:R-:W0:Y:S05]  /*27e0*/  LDS.64 R26, [UR4+0x30] ;  /* 0x00003004ff1a7984 */ /* 0x000e2a0008000a00 */
[----:B------:R-:W2:Y:S01]  /*27f0*/  LDG.E.128.CONSTANT R4, [R4.64] ;  /* 0x0000000604047981 */ /* 0x000ea2000c1e9d00 */
[----:B0-----:R-:W-:Y:S02]  /*2800*/  HADD2.F32 R28, -RZ, R26.H0_H0 ;  /* 0x2000001aff1c7230 */ /* 0x001fe40000004100 */
[----:B------:R-:W-:-:S02]  /*2810*/  HADD2.F32 R30, -RZ, R27.H0_H0 ;  /* 0x2000001bff1e7230 */ /* 0x000fc40000004100 */
[----:B------:R-:W-:Y:S02]  /*2820*/  HADD2.F32 R32, -RZ, R27.H1_H1 ;  /* 0x3000001bff207230 */ /* 0x000fe40000004100 */
[----:B------:R-:W-:Y:S01]  /*2830*/  HADD2.F32 R26, -RZ, R26.H1_H1 ;  /* 0x3000001aff1a7230 */ /* 0x000fe20000004100 */
[----:B--2---:R-:W-:Y:S02]  /*2840*/  LOP3.LUT R18, R6, 0xf000f, RZ, 0xc0, !PT ;  /* 0x000f000f06127812 */ /* 0x004fe400078ec0ff */
[----:B------:R-:W-:Y:S02]  /*2850*/  LOP3.LUT R13, R4, 0xf000f, RZ, 0xc0, !PT ;  /* 0x000f000f040d7812 */ /* 0x000fe400078ec0ff */
[----:B------:R-:W-:Y:S02]  /*2860*/  LOP3.LUT R16, R5, 0xf000f, RZ, 0xc0, !PT ;  /* 0x000f000f05107812 */ /* 0x000fe400078ec0ff */
[----:B------:R-:W-:Y:S02]  /*2870*/  LOP3.LUT R19, R6, 0xf000f0, RZ, 0xc0, !PT ;  /* 0x00f000f006137812 */ /* 0x000fe400078ec0ff */
[----:B------:R-:W-:-:S02]  /*2880*/  SHF.R.U32.HI R8, RZ, 0x8, R6 ;  /* 0x00000008ff087819 */ /* 0x000fc40000011606 */
[C---:B------:R-:W-:Y:S02]  /*2890*/  LOP3.LUT R25, R7.reuse, 0xf000f0, RZ, 0xc0, !PT ;  /* 0x00f000f007197812 */ /* 0x040fe400078ec0ff */
        /* <DEDUP_REMOVED lines=13> */
[--C-:B------:R-:W-:Y:S01]  /*2970*/  HADD2.F32 R31, -RZ, R35.reuse.H0_H0 ;  /* 0x20000023ff1f7230 */ /* 0x100fe20000004100 */
[----:B------:R-:W-:Y:S01]  /*2980*/  SHF.R.U32.HI R12, RZ, 0x8, R4 ;  /* 0x00000008ff0c7819 */ /* 0x000fe20000011604 */
[----:B------:R-:W-:Y:S01]  /*2990*/  HADD2.F32 R7, -RZ, R34.H0_H0 ;  /* 0x20000022ff077230 */ /* 0x000fe20000004100 */
[----:B------:R-:W0:Y:S01]  /*29a0*/  LDS.64 R4, [UR4+0x38] ;  /* 0x00003804ff047984 */ /* 0x000e220008000a00 */
[--C-:B------:R-:W-:Y:S01]  /*29b0*/  HADD2.F32 R13, -RZ, R16.reuse.H0_H0 ;  /* 0x20000010ff0d7230 */ /* 0x100fe20000004100 */
[----:B------:R-:W-:Y:S01]  /*29c0*/  FFMA.FTZ R18, R28, R31, RZ ;  /* 0x0000001f1c127223 */ /* 0x000fe200000100ff */
[----:B------:R-:W-:Y:S01]  /*29d0*/  HADD2.F32 R27, -RZ, R16.H1_H1 ;  /* 0x30000010ff1b7230 */ /* 0x000fe20000004100 */
[----:B------:R-:W-:Y:S01]  /*29e0*/  FFMA.FTZ R16, R7, R28, RZ ;  /* 0x0000001c07107223 */ /* 0x000fe200000100ff */
[----:B------:R-:W-:Y:S01]  /*29f0*/  HADD2.F32 R31, -RZ, R35.H1_H1 ;  /* 0x30000023ff1f7230 */ /* 0x000fe20000004100 */
[----:B------:R-:W-:Y:S01]  /*2a00*/  LOP3.LUT R7, R14, 0x64006400, RZ, 0xfc, !PT ;  /* 0x640064000e077812 */ /* 0x000fe200078efcff */
[----:B------:R-:W-:Y:S01]  /*2a10*/  FFMA.FTZ R13, R28, R13, RZ ;  /* 0x0000000d1c0d7223 */ /* 0x000fe200000100ff */
[----:B------:R-:W-:Y:S01]  /*2a20*/  HADD2.F32 R33, -RZ, R36.H0_H0 ;  /* 0x20000024ff217230 */ /* 0x000fe20000004100 */
[----:B------:R-:W-:Y:S01]  /*2a30*/  LOP3.LUT R17, R17, 0x64006400, RZ, 0xfc, !PT ;  /* 0x6400640011117812 */ /* 0x000fe200078efcff */
[C---:B------:R-:W-:Y:S01]  /*2a40*/  FFMA.FTZ R31, R26.reuse, R31, R18 ;  /* 0x0000001f1a1f7223 */ /* 0x040fe20000010012 */
[-C--:B------:R-:W-:Y:S01]  /*2a50*/  HFMA2 R18, R7, R10.reuse.H0_H0, -72, -72 ;  /* 0xd480d48007127431 */ /* 0x080fe2000004000a */
[----:B------:R-:W-:Y:S01]  /*2a60*/  FFMA.FTZ R27, R26, R27, R13 ;  /* 0x0000001b1a1b7223 */ /* 0x000fe2000001000d */
[----:B------:R-:W-:Y:S01]  /*2a70*/  HADD2.F32 R13, -RZ, R34.H1_H1 ;  /* 0x30000022ff0d7230 */ /* 0x000fe20000004100 */
[----:B------:R-:W-:Y:S01]  /*2a80*/  LOP3.LUT R25, R25, 0x64006400, RZ, 0xfc, !PT ;  /* 0x6400640019197812 */ /* 0x000fe200078efcff */
[----:B------:R-:W-:Y:S01]  /*2a90*/  FFMA.FTZ R33, R28, R33, RZ ;  /* 0x000000211c217223 */ /* 0x000fe200000100ff */
[-C--:B------:R-:W-:Y:S01]  /*2aa0*/  HFMA2 R28, R17, R10.reuse.H0_H0, -72, -72 ;  /* 0xd480d480111c7431 */ /* 0x080fe2000004000a */
[----:B------:R-:W-:Y:S01]  /*2ab0*/  LOP3.LUT R19, R19, 0x64006400, RZ, 0xfc, !PT ;  /* 0x6400640013137812 */ /* 0x000fe200078efcff */
[----:B------:R-:W-:Y:S01]  /*2ac0*/  HADD2.F32 R14, -RZ, R18.H0_H0 ;  /* 0x20000012ff0e7230 */ /* 0x000fe20000004100 */
[----:B------:R-:W-:Y:S01]  /*2ad0*/  FFMA.FTZ R13, R13, R26, R16 ;  /* 0x0000001a0d0d7223 */ /* 0x000fe20000010010 */
[----:B------:R-:W-:-:S02]  /*2ae0*/  HFMA2 R25, R25, R10.H0_H0, -72, -72 ;  /* 0xd480d48019197431 */ /* 0x000fc4000004000a */
[----:B------:R-:W-:Y:S01]  /*2af0*/  HADD2.F32 R17, -RZ, R36.H1_H1 ;  /* 0x30000024ff117230 */ /* 0x000fe20000004100 */
[----:B------:R-:W-:Y:S01]  /*2b00*/  FFMA.FTZ R13, R14, R30, R13 ;  /* 0x0000001e0e0d7223 */ /* 0x000fe2000001000d */
[--C-:B------:R-:W-:Y:S02]  /*2b10*/  HADD2.F32 R7, -RZ, R28.reuse.H0_H0 ;  /* 0x2000001cff077230 */ /* 0x100fe40000004100 */
        /* <DEDUP_REMOVED lines=12> */
[----:B------:R-:W-:Y:S01]  /*2be0*/  FFMA.FTZ R17, R7, R32, R13 ;  /* 0x0000002007117223 */ /* 0x000fe2000001000d */
[----:B------:R-:W-:Y:S01]  /*2bf0*/  LOP3.LUT R14, R8, 0xf000f, RZ, 0xc0, !PT ;  /* 0x000f000f080e7812 */ /* 0x000fe200078ec0ff */
[----:B------:R-:W-:Y:S01]  /*2c00*/  FFMA.FTZ R16, R30, R16, R31 ;  /* 0x000000101e107223 */ /* 0x000fe2000001001f */
[----:B------:R-:W-:Y:S01]  /*2c10*/  LOP3.LUT R7, R12, 0xf000f, RZ, 0xc0, !PT ;  /* 0x000f000f0c077812 */ /* 0x000fe200078ec0ff */
[--C-:B0-----:R-:W-:Y:S01]  /*2c20*/  HADD2.F32 R18, -RZ, R4.reuse.H0_H0 ;  /* 0x20000004ff127230 */ /* 0x101fe20000004100 */
[----:B------:R-:W-:Y:S01]  /*2c30*/  LOP3.LUT R13, R9, 0xf000f, RZ, 0xc0, !PT ;  /* 0x000f000f090d7812 */ /* 0x000fe200078ec0ff */
[----:B------:R-:W-:Y:S01]  /*2c40*/  FFMA.FTZ R31, R32, R19, R16 ;  /* 0x00000013201f7223 */ /* 0x000fe20000010010 */
[----:B------:R-:W-:Y:S01]  /*2c50*/  LOP3.LUT R14, R14, 0x64006400, RZ, 0xfc, !PT ;  /* 0x640064000e0e7812 */ /* 0x000fe200078efcff */
[----:B------:R-:W-:Y:S01]  /*2c60*/  HADD2.F32 R19, -RZ, R4.H1_H1 ;  /* 0x30000004ff137230 */ /* 0x000fe20000004100 */
[----:B------:R-:W-:Y:S01]  /*2c70*/  LOP3.LUT R7, R7, 0x64006400, RZ, 0xfc, !PT ;  /* 0x6400640007077812 */ /* 0x000fe200078efcff */
[----:B------:R-:W-:Y:S01]  /*2c80*/  HADD2.F32 R25, -RZ, R5.H1_H1 ;  /* 0x30000005ff197230 */ /* 0x000fe20000004100 */
        /* <DEDUP_REMOVED lines=8> */
[----:B------:R-:W-:Y:S01]  /*2d10*/  HADD2.F32 R13, -RZ, R5.H0_H0 ;  /* 0x20000005ff0d7230 */ /* 0x000fe20000004100 */
[----:B------:R-:W-:Y:S01]  /*2d20*/  LOP3.LUT R5, R12, 0x64006400, RZ, 0xfc, !PT ;  /* 0x640064000c057812 */ /* 0x000fe200078efcff */
[----:B------:R-:W-:Y:S01]  /*2d30*/  HADD2.F32 R14, -RZ, R30.H0_H0 ;  /* 0x2000001eff0e7230 */ /* 0x000fe20000004100 */
[----:B------:R-:W-:Y:S01]  /*2d40*/  LOP3.LUT R9, R9, 0xf000f0, RZ, 0xc0, !PT ;  /* 0x00f000f009097812 */ /* 0x000fe200078ec0ff */
[----:B------:R-:W-:Y:S01]  /*2d50*/  HADD2 R32, R16, -1032, -1032 ;  /* 0xe408e40810207430 */ /* 0x000fe20000000000 */
[----:B------:R-:W-:Y:S01]  /*2d60*/  LOP3.LUT R6, R6, 0xf000f0, RZ, 0xc0, !PT ;  /* 0x00f000f006067812 */ /* 0x000fe200078ec0ff */
[----:B------:R-:W-:Y:S01]  /*2d70*/  HADD2.F32 R4, -RZ, R26.H0_H0 ;  /* 0x2000001aff047230 */ /* 0x000fe20000004100 */
[----:B------:R-:W-:Y:S01]  /*2d80*/  FFMA.FTZ R31, R18, R14, R31 ;  /* 0x0000000e121f7223 */ /* 0x000fe2000001001f */
[----:B------:R-:W-:Y:S01]  /*2d90*/  HADD2.F32 R7, -RZ, R28.H0_H0 ;  /* 0x2000001cff077230 */ /* 0x000fe20000004100 */
[----:B------:R-:W-:Y:S01]  /*2da0*/  LOP3.LUT R9, R9, 0x64006400, RZ, 0xfc, !PT ;  /* 0x6400640009097812 */ /* 0x000fe200078efcff */
[----:B------:R-:W-:Y:S01]  /*2db0*/  HADD2.F32 R16, -RZ, R32.H0_H0 ;  /* 0x20000020ff107230 */ /* 0x000fe20000004100 */
[----:B------:R-:W-:Y:S01]  /*2dc0*/  FFMA.FTZ R17, R4, R18, R17 ;  /* 0x0000001204117223 */ /* 0x000fe20000010011 */
[----:B------:R-:W-:Y:S01]  /*2dd0*/  HADD2.F32 R14, -RZ, R28.H1_H1 ;  /* 0x3000001cff0e7230 */ /* 0x000fe20000004100 */
[----:B------:R-:W-:Y:S01]  /*2de0*/  FFMA.FTZ R7, R18, R7, R27 ;  /* 0x0000000712077223 */ /* 0x000fe2000001001b */
[-C--:B------:R-:W-:Y:S01]  /*2df0*/  HFMA2 R12, R5, R10.reuse.H0_H0, -72, -72 ;  /* 0xd480d480050c7431 */ /* 0x080fe2000004000a */
[----:B------:R-:W-:Y:S01]  /*2e00*/  LOP3.LUT R5, R8, 0x64006400, RZ, 0xfc, !PT ;  /* 0x6400640008057812 */ /* 0x000fe200078efcff */
[----:B------:R-:W-:Y:S01]  /*2e10*/  HADD2.F32 R4, -RZ, R26.H1_H1 ;  /* 0x3000001aff047230 */ /* 0x000fe20000004100 */
[----:B------:R-:W-:Y:S01]  /*2e20*/  FFMA.FTZ R33, R18, R16, R33 ;  /* 0x0000001012217223 */ /* 0x000fe20000010021 */
[----:B------:R-:W-:Y:S01]  /*2e30*/  HADD2.F32 R16, -RZ, R30.H1_H1 ;  /* 0x3000001eff107230 */ /* 0x000fe20000004100 */
[C---:B------:R-:W-:Y:S01]  /*2e40*/  FFMA.FTZ R14, R19.reuse, R14, R7 ;  /* 0x0000000e130e7223 */ /* 0x040fe20000010007 */
[----:B------:R-:W-:Y:S01]  /*2e50*/  LOP3.LUT R7, R6, 0x64006400, RZ, 0xfc, !PT ;  /* 0x6400640006077812 */ /* 0x000fe200078efcff */
[----:B------:R-:W-:Y:S01]  /*2e60*/  FFMA.FTZ R4, R4, R19, R17 ;  /* 0x0000001304047223 */ /* 0x000fe20000010011 */
[-C--:B------:R-:W-:Y:S01]  /*2e70*/  HFMA2 R18, R5, R10.reuse.H0_H0, -72, -72 ;  /* 0xd480d48005127431 */ /* 0x080fe2000004000a */
[----:B------:R-:W-:Y:S01]  /*2e80*/  FFMA.FTZ R16, R19, R16, R31 ;  /* 0x0000001013107223 */ /* 0x000fe2000001001f */
[----:B------:R-:W-:-:S02]  /*2e90*/  HFMA2 R17, R9, R10.H0_H0, -72, -72 ;  /* 0xd480d48009117431 */ /* 0x000fc4000004000a */
[----:B------:R-:W-:Y:S02]  /*2ea0*/  HADD2.F32 R8, -RZ, R32.H1_H1 ;  /* 0x30000020ff087230 */ /* 0x000fe40000004100 */
[----:B------:R-:W-:Y:S02]  /*2eb0*/  HADD2.F32 R9, -RZ, R12.H0_H0 ;  /* 0x2000000cff097230 */ /* 0x000fe40000004100 */
[----:B------:R-:W-:Y:S01]  /*2ec0*/  HFMA2 R26, R7, R10.H0_H0, -72, -72 ;  /* 0xd480d480071a7431 */ /* 0x000fe2000004000a */
[----:B------:R-:W-:Y:S01]  /*2ed0*/  FFMA.FTZ R10, R19, R8, R33 ;  /* 0x00000008130a7223 */ /* 0x000fe20000010021 */
[--C-:B------:R-:W-:Y:S01]  /*2ee0*/  HADD2.F32 R5, -RZ, R18.reuse.H0_H0 ;  /* 0x20000012ff057230 */ /* 0x100fe20000004100 */
[----:B------:R-:W-:Y:S01]  /*2ef0*/  FFMA.FTZ R9, R9, R13, R4 ;  /* 0x0000000d09097223 */ /* 0x000fe20000010004 */
[--C-:B------:R-:W-:Y:S02]  /*2f00*/  HADD2.F32 R6, -RZ, R17.reuse.H0_H0 ;  /* 0x20000011ff067230 */ /* 0x100fe40000004100 */
        /* <DEDUP_REMOVED lines=28> */
.L_x_3011:
[----:B------:R-:W-:Y:S01]  /*30d0*/  IADD3 R42, R42, 0x20, RZ ;  /* 0x000000202a2a7810 */ /* 0x000fe20007ffe0ff */
[----:B------:R-:W-:Y:S01]  /*30e0*/  UIADD3 UR4, UR4, 0x40, URZ ;  /* 0x0000004004047890 */ /* 0x000fe2000fffe03f */
[----:B------:R-:W-:Y:S02]  /*30f0*/  LEA R6, P1, R11, R2, 0x4 ;  /* 0x000000020b067211 */ /* 0x000fe400078220ff */
[C---:B------:R-:W-:Y:S02]  /*3100*/  ISETP.GE.AND P0, PT, R42.reuse, c[0x0][0x1b4], PT ;  /* 0x00006d002a007a0c */ /* 0x040fe40003f06270 */
[----:B------:R-:W-:Y:S01]  /*3110*/  ISETP.LT.AND P3, PT, R42, R21, PT ;  /* 0x000000152a00720c */ /* 0x000fe20003f61270 */
[----:B------:R-:W-:-:S12]  /*3120*/  IMAD.X R7, R3, 0x1, R15, P1 ;  /* 0x0000000103077824 */ /* 0x000fd800008e060f */
[----:B------:R-:W-:Y:S05]  /*3130*/  @!P0 BRA P3, `(.L_x_3015) ;  /* 0xffffda2000008947 */ /* 0x000fea000183ffff */
.L_x_3010:
[----:B------:R-:W-:-:S04]  /*3140*/  ISETP.GE.AND P0, PT, R42, R21, PT ;  /* 0x000000152a00720c */ /* 0x000fc80003f06270 */
[----:B------:R-:W-:-:S13]  /*3150*/  ISETP.GE.OR P0, PT, R42, c[0x0][0x1b8], P0 ;  /* 0x00006e002a007a0c */ /* 0x000fda0000706670 */
[----:B------:R-:W-:Y:S05]  /*3160*/  @P0 BRA `(.L_x_3016) ;  /* 0x000014e000000947 */ /* 0x000fea0003800000 */
.L_x_3018:
        /* <DEDUP_REMOVED lines=16> */
[----:B0-----:R-:W-:Y:S01]  /*3270*/  IMAD.WIDE R2, R25, 0x4, R26 ;  /* 0x0000000419027825 */ /* 0x001fe200078e021a */
[----:B------:R-:W-:-:S03]  /*3280*/  PRMT R28, R72, 0x9910, RZ ;  /* 0x00009910481c7816 */ /* 0x000fc600000000ff */
[----:B------:R-:W-:Y:S01]  /*3290*/  IMAD.MOV.U32 R41, RZ, RZ, 0x3000 ;  /* 0x00003000ff297424 */ /* 0x000fe200078e00ff */
[----:B------:R-:W-:Y:S01]  /*32a0*/  ISETP.EQ.OR P1, PT, R28, RZ, P2 ;  /* 0x000000ff1c00720c */ /* 0x000fe20001722670 */
[----:B------:R-:W-:Y:S02]  /*32b0*/  IMAD.MOV.U32 R16, RZ, RZ, 0x2400 ;  /* 0x00002400ff107424 */ /* 0x000fe400078e00ff */
[----:B--2---:R-:W-:Y:S01]  /*32c0*/  @!P0 IMAD.IADD R29, R17, 0x1, R42 ;  /* 0x00000001111d8824 */ /* 0x004fe200078e022a */
[----:B------:R-:W-:Y:S02]  /*32d0*/  IADD3 R42, R42, 0x20, RZ ;  /* 0x000000202a2a7810 */ /* 0x000fe40007ffe0ff */
[----:B---3--:R-:W-:Y:S02]  /*32e0*/  @!P0 PRMT R20, R30, 0x7610, R20 ;  /* 0x000076101e148816 */ /* 0x008fe40000000014 */
[----:B------:R-:W-:Y:S02]  /*32f0*/  @!P0 PRMT R0, R31, 0x7610, R0 ;  /* 0x000076101f008816 */ /* 0x000fe40000000000 */
[----:B------:R-:W-:-:S02]  /*3300*/  @!P0 PRMT R20, R20, 0x7610, R30 ;  /* 0x0000761014148816 */ /* 0x000fc4000000001e */
[----:B------:R-:W-:Y:S02]  /*3310*/  @!P0 PRMT R0, R0, 0x7610, R31 ;  /* 0x0000761000008816 */ /* 0x000fe4000000001f */
[----:B----4-:R-:W-:Y:S02]  /*3320*/  SHF.R.U32.HI R18, RZ, 0xf, R13 ;  /* 0x0000000fff127819 */ /* 0x010fe4000001160d */
[----:B-1----:R-:W-:Y:S02]  /*3330*/  SHF.R.U32.HI R26, RZ, 0xf, R15 ;  /* 0x0000000fff1a7819 */ /* 0x002fe4000001160f */
[----:B------:R-:W-:Y:S02]  /*3340*/  SHF.R.U32.HI R17, RZ, 0xf, R12 ;  /* 0x0000000fff117819 */ /* 0x000fe4000001160c */
[----:B------:R-:W-:Y:S02]  /*3350*/  SHF.R.U32.HI R25, RZ, 0xf, R14 ;  /* 0x0000000fff197819 */ /* 0x000fe4000001160e */
[----:B------:R-:W-:-:S02]  /*3360*/  LOP3.LUT R19, R18, 0x10001, RZ, 0xc0, !PT ;  /* 0x0001000112137812 */ /* 0x000fc400078ec0ff */
[----:B------:R-:W-:Y:S02]  /*3370*/  LOP3.LUT R27, R26, 0x10001, RZ, 0xc0, !PT ;  /* 0x000100011a1b7812 */ /* 0x000fe400078ec0ff */
[----:B-----5:R-:W-:Y:S02]  /*3380*/  SHF.R.U32.HI R30, RZ, 0xe, R11 ;  /* 0x0000000eff1e7819 */ /* 0x020fe4000001160b */
[----:B------:R-:W-:Y:S02]  /*3390*/  LOP3.LUT R17, R17, 0x10001, RZ, 0xc0, !PT ;  /* 0x0001000111117812 */ /* 0x000fe400078ec0ff */
[----:B------:R-:W-:Y:S02]  /*33a0*/  SHF.R.U32.HI R18, RZ, 0xe, R8 ;  /* 0x0000000eff127819 */ /* 0x000fe40000011608 */
[----:B------:R-:W-:Y:S02]  /*33b0*/  SHF.R.U32.HI R26, RZ, 0xe, R9 ;  /* 0x0000000eff1a7819 */ /* 0x000fe40000011609 */
[----:B------:R-:W-:-:S02]  /*33c0*/  LOP3.LUT R25, R25, 0x10001, RZ, 0xc0, !PT ;  /* 0x0001000119197812 */ /* 0x000fc400078ec0ff */
[----:B------:R-:W-:Y:S02]  /*33d0*/  SHF.R.U32.HI R28, RZ, 0xe, R10 ;  /* 0x0000000eff1c7819 */ /* 0x000fe4000001160a */
[----:B------:R-:W-:Y:S02]  /*33e0*/  LOP3.LUT R30, R27, 0x20002, R30, 0xf8, !PT ;  /* 0x000200021b1e7812 */ /* 0x000fe400078ef81e */
[----:B------:R-:W-:Y:S02]  /*33f0*/  LOP3.LUT R17, R17, 0x20002, R18, 0xf8, !PT ;  /* 0x0002000211117812 */ /* 0x000fe400078ef812 */
[----:B------:R-:W-:Y:S02]  /*3400*/  LOP3.LUT R26, R19, 0x20002, R26, 0xf8, !PT ;  /* 0x00020002131a7812 */ /* 0x000fe400078ef81a */
[----:B------:R-:W-:Y:S02]  /*3410*/  SHF.R.U32.HI R27, RZ, 0xd, R5 ;  /* 0x0000000dff1b7819 */ /* 0x000fe40000011605 */
[----:B------:R-:W-:-:S02]  /*3420*/  LOP3.LUT R25, R25, 0x20002, R28, 0xf8, !PT ;  /* 0x0002000219197812 */ /* 0x000fc400078ef81c */
[----:B------:R-:W-:Y:S02]  /*3430*/  SHF.R.U32.HI R18, RZ, 0xd, R6 ;  /* 0x0000000dff127819 */ /* 0x000fe40000011606 */
[----:B------:R-:W-:Y:S02]  /*3440*/  SHF.R.U32.HI R19, RZ, 0xd, R7 ;  /* 0x0000000dff137819 */ /* 0x000fe40000011607 */
[----:B------:R-:W-:Y:S02]  /*3450*/  LOP3.LUT R27, R26, 0x40004, R27, 0xf8, !PT ;  /* 0x000400041a1b7812 */ /* 0x000fe400078ef81b */
[----:B------:R-:W-:Y:S02]  /*3460*/  LOP3.LUT R26, R25, 0x40004, R18, 0xf8, !PT ;  /* 0x00040004191a7812 */ /* 0x000fe400078ef812 */
[----:B------:R-:W-:Y:S02]  /*3470*/  LOP3.LUT R25, R30, 0x40004, R19, 0xf8, !PT ;  /* 0x000400041e197812 */ /* 0x000fe400078ef813 */
[----:B------:R-:W-:-:S02]  /*3480*/  LOP3.LUT R19, R14, 0x380038, RZ, 0xc0, !PT ;  /* 0x003800380e137812 */ /* 0x000fc400078ec0ff */
[----:B------:R-:W-:Y:S02]  /*3490*/  SHF.R.U32.HI R78, RZ, 0x6, R13 ;  /* 0x00000006ff4e7819 */ /* 0x000fe4000001160d */
[----:B------:R-:W-:Y:S02]  /*34a0*/  SHF.R.U32.HI R75, RZ, 0x6, R14 ;  /* 0x00000006ff4b7819 */ /* 0x000fe4000001160e */
[----:B------:R-:W-:Y:S02]  /*34b0*/  SHF.R.U32.HI R28, RZ, 0xd, R4 ;  /* 0x0000000dff1c7819 */ /* 0x000fe40000011604 */
[----:B------:R-:W-:Y:S02]  /*34c0*/  LOP3.LUT R18, R13, 0x380038, RZ, 0xc0, !PT ;  /* 0x003800380d127812 */ /* 0x000fe400078ec0ff */
[----:B------:R-:W-:Y:S02]  /*34d0*/  LOP3.LUT R36, R19, 0x64006400, RZ, 0xfc, !PT ;  /* 0x6400640013247812 */ /* 0x000fe400078efcff */
[----:B------:R-:W-:-:S02]  /*34e0*/  LOP3.LUT R19, R78, 0x380038, RZ, 0xc0, !PT ;  /* 0x003800384e137812 */ /* 0x000fc400078ec0ff */
[----:B------:R-:W-:Y:S01]  /*34f0*/  LOP3.LUT R31, R75, 0x380038, RZ, 0xc0, !PT ;  /* 0x003800384b1f7812 */ /* 0x000fe200078ec0ff */
[-C--:B------:R-:W-:Y:S01]  /*3500*/  HFMA2 R65, R36, R41.reuse.H0_H0, -132, -132 ;  /* 0xd820d82024417431 */ /* 0x080fe20000040029 */
[----:B------:R-:W-:Y:S02]  /*3510*/  LOP3.LUT R28, R17, 0x40004, R28, 0xf8, !PT ;  /* 0x00040004111c7812 */ /* 0x000fe400078ef81c */
[----:B------:R-:W-:Y:S02]  /*3520*/  LOP3.LUT R34, R18, 0x64006400, RZ, 0xfc, !PT ;  /* 0x6400640012227812 */ /* 0x000fe400078efcff */
[----:B------:R-:W-:Y:S02]  /*3530*/  LOP3.LUT R17, R12, 0x380038, RZ, 0xc0, !PT ;  /* 0x003800380c117812 */ /* 0x000fe400078ec0ff */
[----:B------:R-:W-:Y:S01]  /*3540*/  LOP3.LUT R18, R8, 0x380038, RZ, 0xc0, !PT ;  /* 0x0038003808127812 */ /* 0x000fe200078ec0ff */
[----:B------:R-:W-:Y:S01]  /*3550*/  HFMA2 R77, R34, R41.H0_H0, -132, -132 ;  /* 0xd820d820224d7431 */ /* 0x000fe20000040029 */
[----:B------:R-:W-:-:S02]  /*3560*/  LOP3.LUT R38, R19, 0x64006400, RZ, 0xfc, !PT ;  /* 0x6400640013267812 */ /* 0x000fc400078efcff */
[----:B------:R-:W-:Y:S02]  /*3570*/  SHF.R.U32.HI R76, RZ, 0x6, R12 ;  /* 0x00000006ff4c7819 */ /* 0x000fe4000001160c */
[----:B------:R-:W-:Y:S01]  /*3580*/  LOP3.LUT R30, R15, 0x380038, RZ, 0xc0, !PT ;  /* 0x003800380f1e7812 */ /* 0x000fe200078ec0ff */
[-C--:B------:R-:W-:Y:S01]  /*3590*/  HFMA2 R73, R38, R41.reuse.H0_H0, -132, -132 ;  /* 0xd820d82026497431 */ /* 0x080fe20000040029 */
[----:B------:R-:W-:Y:S02]  /*35a0*/  LOP3.LUT R48, R31, 0x64006400, RZ, 0xfc, !PT ;  /* 0x640064001f307812 */ /* 0x000fe400078efcff */
[----:B------:R-:W-:Y:S02]  /*35b0*/  LOP3.LUT R19, R4, 0x380038, RZ, 0xc0, !PT ;  /* 0x0038003804137812 */ /* 0x000fe400078ec0ff */
[----:B------:R-:W-:Y:S01]  /*35c0*/  SHF.R.U32.HI R31, RZ, 0x6, R5 ;  /* 0x00000006ff1f7819 */ /* 0x000fe20000011605 */
        /* <DEDUP_REMOVED lines=11> */
[----:B------:R-:W-:Y:S02]  /*3680*/  SHF.R.U32.HI R62, RZ, 0x6, R8 ;  /* 0x00000006ff3e7819 */ /* 0x000fe40000011608 */
        /* <DEDUP_REMOVED lines=19> */
[----:B------:R-:W-:Y:S02]  /*37c0*/  LOP3.LUT R70, R33, 0x64006400, RZ, 0xfc, !PT ;  /* 0x6400640021467812 */ /* 0x000fe400078efcff */
[----:B------:R-:W-:Y:S02]  /*37d0*/  SHF.R.U32.HI R30, RZ, 0x6, R4 ;  /* 0x00000006ff1e7819 */ /* 0x000fe40000011604 */
[----:B------:R-:W-:Y:S01]  /*37e0*/  LOP3.LUT R37, R5, 0x380038, RZ, 0xc0, !PT ;  /* 0x0038003805257812 */ /* 0x000fe200078ec0ff */
[----:B------:R-:W-:Y:S01]  /*37f0*/  HFMA2 R70, R70, R41.H0_H0, -132, -132 ;  /* 0xd820d82046467431 */ /* 0x000fe20000040029 */
[----:B------:R-:W-:-:S02]  /*3800*/  SHF.R.U32.HI R32, RZ, 0x6, R6 ;  /* 0x00000006ff207819 */ /* 0x000fc40000011606 */
        /* <DEDUP_REMOVED lines=95> */
[-C--:B0-----:R-:W-:Y:S01]  /*3e00*/  HFMA2 R83, R13, R16.reuse, RZ.H0_H0 ;  /* 0x000000100d537231 */ /* 0x081fe200000400ff */
[-C--:B------:R-:W-:Y:S01]  /*3e10*/  HFMA2.MMA R81, R81, R16.reuse, RZ ;  /* 0x0000001051517235 */ /* 0x080fe200000000ff */
[----:B------:R-:W-:Y:S01]  /*3e20*/  HFMA2 R86, R15, R16, RZ.H0_H0 ;  /* 0x000000100f567231 */ /* 0x000fe200000400ff */
[----:B------:R-:W-:Y:S01]  /*3e30*/  HFMA2.MMA R82, R85, R16, RZ ;  /* 0x0000001055527235 */ /* 0x000fe200000000ff */
[----:B------:R-:W0:Y:S01]  /*3e40*/  LDS.128 R12, [UR4+0x10] ;  /* 0x00001004ff0c7984 */ /* 0x000e220008000c00 */
[-C--:B------:R-:W-:Y:S01]  /*3e50*/  HFMA2 R83, R77, R17.reuse, R83 ;  /* 0x000000114d537231 */ /* 0x080fe20000000053 */
[----:B------:R-:W-:Y:S01]  /*3e60*/  LOP3.LUT R16, R4, 0x70007, RZ, 0xc0, !PT ;  /* 0x0007000704107812 */ /* 0x000fe200078ec0ff */
[-C--:B------:R-:W-:Y:S01]  /*3e70*/  HFMA2.MMA R81, R68, R17.reuse, R81 ;  /* 0x0000001144517235 */ /* 0x080fe20000000051 */
[----:B------:R-:W-:Y:S01]  /*3e80*/  HFMA2 R86, R64, R17, R86 ;  /* 0x0000001140567231 */ /* 0x000fe20000000056 */
[----:B------:R-:W-:Y:S01]  /*3e90*/  HFMA2.MMA R82, R65, R17, R82 ;  /* 0x0000001141527235 */ /* 0x000fe20000000052 */
[-C--:B------:R-:W-:Y:S01]  /*3ea0*/  HFMA2 R83, R78, R18.reuse, R83 ;  /* 0x000000124e537231 */ /* 0x080fe20000000053 */
[----:B------:R-:W-:Y:S01]  /*3eb0*/  LOP3.LUT R85, R7, 0x70007, RZ, 0xc0, !PT ;  /* 0x0007000707557812 */ /* 0x000fe200078ec0ff */
[----:B------:R-:W-:Y:S01]  /*3ec0*/  HFMA2 R86, R79, R18, R86 ;  /* 0x000000124f567231 */ /* 0x000fe20000000056 */
[-C--:B------:R-:W-:Y:S01]  /*3ed0*/  HFMA2.MMA R81, R76, R18.reuse, R81 ;  /* 0x000000124c517235 */ /* 0x080fe20000000051 */
[-C--:B------:R-:W-:Y:S01]  /*3ee0*/  HFMA2 R83, R73, R19.reuse, R83 ;  /* 0x0000001349537231 */ /* 0x080fe20000000053 */
[----:B------:R-:W-:Y:S01]  /*3ef0*/  HFMA2.MMA R82, R75, R18, R82 ;  /* 0x000000124b527235 */ /* 0x000fe20000000052 */
[----:B------:R-:W-:Y:S01]  /*3f00*/  HFMA2 R86, R70, R19, R86 ;  /* 0x0000001346567231 */ /* 0x000fe20000000056 */
[----:B------:R-:W-:-:S02]  /*3f10*/  LOP3.LUT R9, R9, 0x64006400, RZ, 0xfc, !PT ;  /* 0x6400640009097812 */ /* 0x000fc400078efcff */
[-C--:B------:R-:W-:Y:S01]  /*3f20*/  HFMA2.MMA R6, R74, R19.reuse, R81 ;  /* 0x000000134a067235 */ /* 0x080fe20000000051 */
[----:B------:R-:W-:Y:S01]  /*3f30*/  LOP3.LUT R10, R10, 0x64006400, RZ, 0xfc, !PT ;  /* 0x640064000a0a7812 */ /* 0x000fe200078efcff */
[----:B------:R-:W-:Y:S01]  /*3f40*/  HFMA2.MMA R82, R71, R19, R82 ;  /* 0x0000001347527235 */ /* 0x000fe20000000052 */
        /* <DEDUP_REMOVED lines=12> */
[----:B------:R-:W-:Y:S01]  /*4010*/  LOP3.LUT R60, R60, 0x64006400, RZ, 0xfc, !PT ;  /* 0x640064003c3c7812 */ /* 0x000fe200078efcff */
[----:B------:R-:W-:Y:S01]  /*4020*/  HADD2 R62, R62, -1028, -1028 ;  /* 0xe404e4043e3e7430 */ /* 0x000fe20000000000 */
[-C--:B0-----:R-:W-:Y:S01]  /*4030*/  HFMA2.MMA R17, R69, R12.reuse, R6 ;  /* 0x0000000c45117235 */ /* 0x081fe20000000006 */
[-C--:B------:R-:W-:Y:S01]  /*4040*/  HFMA2 R83, R67, R12.reuse, R83 ;  /* 0x0000000c43537231 */ /* 0x080fe20000000053 */
[----:B------:R-:W0:Y:S01]  /*4050*/  LDS.128 R4, [UR4+0x20] ;  /* 0x00002004ff047984 */ /* 0x000e220008000c00 */
[----:B------:R-:W-:Y:S01]  /*4060*/  HFMA2.MMA R82, R66, R12, R82 ;  /* 0x0000000c42527235 */ /* 0x000fe20000000052 */
[----:B------:R-:W-:Y:S01]  /*4070*/  HFMA2 R86, R54, R12, R86 ;  /* 0x0000000c36567231 */ /* 0x000fe20000000056 */
[----:B------:R-:W-:Y:S01]  /*4080*/  LOP3.LUT R61, R61, 0x64006400, RZ, 0xfc, !PT ;  /* 0x640064003d3d7812 */ /* 0x000fe200078efcff */
[----:B------:R-:W-:Y:S01]  /*4090*/  HADD2 R12, R9, -1028, -1028 ;  /* 0xe404e404090c7430 */ /* 0x000fe20000000000 */
[----:B------:R-:W-:Y:S01]  /*40a0*/  HFMA2.MMA R17, R8, R13, R17 ;  /* 0x0000000d08117235 */ /* 0x000fe20000000011 */
[----:B------:R-:W-:Y:S01]  /*40b0*/  HADD2 R9, R10, -1028, -1028 ;  /* 0xe404e4040a097430 */ /* 0x000fe20000000000 */
[----:B------:R-:W-:Y:S01]  /*40c0*/  LOP3.LUT R16, R16, 0x64006400, RZ, 0xfc, !PT ;  /* 0x6400640010107812 */ /* 0x000fe200078efcff */
[-C--:B------:R-:W-:Y:S01]  /*40d0*/  HFMA2 R86, R11, R13.reuse, R86 ;  /* 0x0000000d0b567231 */ /* 0x080fe20000000056 */
[----:B------:R-:W-:Y:S01]  /*40e0*/  LOP3.LUT R84, R84, 0x64006400, RZ, 0xfc, !PT ;  /* 0x6400640054547812 */ /* 0x000fe200078efcff */
[----:B------:R-:W-:Y:S01]  /*40f0*/  HFMA2 R83, R12, R13, R83 ;  /* 0x0000000d0c537231 */ /* 0x000fe20000000053 */
[----:B------:R-:W-:Y:S01]  /*4100*/  HFMA2.MMA R17, R63, R14, R17 ;  /* 0x0000000e3f117235 */ /* 0x000fe20000000011 */
[-C--:B------:R-:W-:Y:S01]  /*4110*/  HFMA2 R86, R57, R14.reuse, R86 ;  /* 0x0000000e39567231 */ /* 0x080fe20000000056 */
[----:B------:R-:W-:Y:S01]  /*4120*/  HFMA2.MMA R82, R9, R13, R82 ;  /* 0x0000000d09527235 */ /* 0x000fe20000000052 */
[----:B------:R-:W-:Y:S01]  /*4130*/  HADD2 R9, R56, -1028, -1028 ;  /* 0xe404e40438097430 */ /* 0x000fe20000000000 */
[----:B------:R-:W-:Y:S01]  /*4140*/  LOP3.LUT R80, R80, 0x64006400, RZ, 0xfc, !PT ;  /* 0x6400640050507812 */ /* 0x000fe200078efcff */
[----:B------:R-:W-:Y:S01]  /*4150*/  HFMA2 R83, R59, R14, R83 ;  /* 0x0000000e3b537231 */ /* 0x000fe20000000053 */
[----:B------:R-:W-:Y:S01]  /*4160*/  HFMA2.MMA R17, R62, R15, R17 ;  /* 0x0000000f3e117235 */ /* 0x000fe20000000011 */
        /* <DEDUP_REMOVED lines=8> */
[----:B------:R-:W-:Y:S01]  /*41f0*/  HADD2 R16, R16, -1028, -1028 ;  /* 0xe404e40410107430 */ /* 0x000fe20000000000 */
[----:B------:R-:W1:Y:S01]  /*4200*/  LDS.128 R8, [UR4+0x30] ;  /* 0x00003004ff087984 */ /* 0x000e620008000c00 */
        /* <DEDUP_REMOVED lines=8> */
[-C--:B0-----:R-:W-:Y:S01]  /*4290*/  HFMA2.MMA R17, R55, R4.reuse, R17 ;  /* 0x0000000437117235 */ /* 0x081fe20000000011 */
[-C--:B------:R-:W-:Y:S01]  /*42a0*/  HFMA2 R83, R51, R4.reuse, R83 ;  /* 0x0000000433537231 */ /* 0x080fe20000000053 */
[----:B------:R-:W-:Y:S01]  /*42b0*/  HFMA2.MMA R82, R50, R4, R82 ;  /* 0x0000000432527235 */ /* 0x000fe20000000052 */
[----:B------:R-:W-:Y:S01]  /*42c0*/  HFMA2 R86, R53, R4, R86 ;  /* 0x0000000435567231 */ /* 0x000fe20000000056 */
[----:B------:R-:W-:Y:S01]  /*42d0*/  LOP3.LUT R33, R33, 0x64006400, RZ, 0xfc, !PT ;  /* 0x6400640021217812 */ /* 0x000fe200078efcff */
[-C--:B------:R-:W-:Y:S01]  /*42e0*/  HFMA2 R83, R43, R5.reuse, R83 ;  /* 0x000000052b537231 */ /* 0x080fe20000000053 */
[-C--:B------:R-:W-:Y:S01]  /*42f0*/  HFMA2.MMA R17, R52, R5.reuse, R17 ;  /* 0x0000000534117235 */ /* 0x080fe20000000011 */
[----:B------:R-:W-:Y:S01]  /*4300*/  HFMA2 R86, R45, R5, R86 ;  /* 0x000000052d567231 */ /* 0x000fe20000000056 */
[----:B------:R-:W-:Y:S01]  /*4310*/  HFMA2.MMA R82, R44, R5, R82 ;  /* 0x000000052c527235 */ /* 0x000fe20000000052 */
[----:B------:R-:W-:Y:S01]  /*4320*/  HADD2 R5, R84, -1028, -1028 ;  /* 0xe404e40454057430 */ /* 0x000fe20000000000 */
[----:B------:R-:W-:Y:S01]  /*4330*/  LOP3.LUT R28, R28, 0x64006400, RZ, 0xfc, !PT ;  /* 0x640064001c1c7812 */ /* 0x000fe200078efcff */
[-C--:B------:R-:W-:Y:S01]  /*4340*/  HFMA2 R83, R80, R6.reuse, R83 ;  /* 0x0000000650537231 */ /* 0x080fe20000000053 */
[-C--:B------:R-:W-:Y:S01]  /*4350*/  HFMA2.MMA R17, R16, R6.reuse, R17 ;  /* 0x0000000610117235 */ /* 0x080fe20000000011 */
[----:B------:R-:W-:Y:S01]  /*4360*/  HFMA2 R86, R85, R6, R86 ;  /* 0x0000000655567231 */ /* 0x000fe20000000056 */
[----:B------:R-:W-:Y:S01]  /*4370*/  LOP3.LUT R26, R26, 0x64006400, RZ, 0xfc, !PT ;  /* 0x640064001a1a7812 */ /* 0x000fe200078efcff */
[----:B------:R-:W-:Y:S01]  /*4380*/  HFMA2.MMA R82, R5, R6, R82 ;  /* 0x0000000605527235 */ /* 0x000fe20000000052 */
[----:B------:R-:W-:Y:S01]  /*4390*/  HADD2 R5, R30, -1028, -1028 ;  /* 0xe404e4041e057430 */ /* 0x000fe20000000000 */
[----:B------:R-:W-:Y:S01]  /*43a0*/  LOP3.LUT R27, R27, 0x64006400, RZ, 0xfc, !PT ;  /* 0x640064001b1b7812 */ /* 0x000fe200078efcff */
[-C--:B------:R-:W-:Y:S01]  /*43b0*/  HFMA2.MMA R4, R34, R7.reuse, R17 ;  /* 0x0000000722047235 */ /* 0x080fe20000000011 */
[-C--:B------:R-:W-:Y:S01]  /*43c0*/  HFMA2 R83, R35, R7.reuse, R83 ;  /* 0x0000000723537231 */ /* 0x080fe20000000053 */
[----:B------:R-:W-:Y:S01]  /*43d0*/  LOP3.LUT R25, R25, 0x64006400, RZ, 0xfc, !PT ;  /* 0x6400640019197812 */ /* 0x000fe200078efcff */
[----:B------:R-:W-:Y:S01]  /*43e0*/  HFMA2.MMA R82, R36, R7, R82 ;  /* 0x0000000724527235 */ /* 0x000fe20000000052 */
[----:B------:R-:W-:-:S02]  /*43f0*/  HFMA2 R86, R37, R7, R86 ;  /* 0x0000000725567231 */ /* 0x000fc40000000056 */
[----:B------:R-:W-:Y:S02]  /*4400*/  HADD2 R7, R32, -1028, -1028 ;  /* 0xe404e40420077430 */ /* 0x000fe40000000000 */
[----:B------:R-:W-:Y:S01]  /*4410*/  HADD2 R6, R31, -1028, -1028 ;  /* 0xe404e4041f067430 */ /* 0x000fe20000000000 */
[-C--:B-1----:R-:W-:Y:S01]  /*4420*/  HFMA2.MMA R4, R5, R8.reuse, R4 ;  /* 0x0000000805047235 */ /* 0x082fe20000000004 */
[----:B------:R-:W-:Y:S02]  /*4430*/  HADD2 R33, R33, -1028, -1028 ;  /* 0xe404e40421217430 */ /* 0x000fe40000000000 */
[----:B------:R-:W-:Y:S01]  /*4440*/  HFMA2.MMA R82, R7, R8, R82 ;  /* 0x0000000807527235 */ /* 0x000fe20000000052 */
[----:B------:R-:W-:Y:S02]  /*4450*/  HFMA2 R83, R6, R8, R83 ;  /* 0x0000000806537231 */ /* 0x000fe40000000053 */
[----:B------:R-:W-:Y:S01]  /*4460*/  HFMA2.MMA R5, R38, R9, R4 ;  /* 0x0000000926057235 */ /* 0x000fe20000000004 */
[----:B------:R-:W-:-:S02]  /*4470*/  HADD2 R28, R28, -1028, -1028 ;  /* 0xe404e4041c1c7430 */ /* 0x000fc40000000000 */
[----:B------:R-:W-:Y:S01]  /*4480*/  HFMA2.MMA R82, R40, R9, R82 ;  /* 0x0000000928527235 */ /* 0x000fe20000000052 */
[----:B------:R-:W-:Y:S02]  /*4490*/  HFMA2 R86, R33, R8, R86 ;  /* 0x0000000821567231 */ /* 0x000fe40000000056 */
[-C--:B------:R-:W-:Y:S01]  /*44a0*/  HFMA2.MMA R5, R46, R10.reuse, R5 ;  /* 0x0000000a2e057235 */ /* 0x080fe20000000005 */
[----:B------:R-:W-:Y:S02]  /*44b0*/  HADD2 R7, R26, -1028, -1028 ;  /* 0xe404e4041a077430 */ /* 0x000fe40000000000 */
[----:B------:R-:W-:Y:S01]  /*44c0*/  HFMA2.MMA R82, R48, R10, R82 ;  /* 0x0000000a30527235 */ /* 0x000fe20000000052 */
[-C--:B------:R-:W-:Y:S02]  /*44d0*/  HFMA2 R83, R39, R9.reuse, R83 ;  /* 0x0000000927537231 */ /* 0x080fe40000000053 */
[----:B------:R-:W-:Y:S01]  /*44e0*/  HFMA2.MMA R5, R28, R11, R5 ;  /* 0x0000000b1c057235 */ /* 0x000fe20000000005 */
[----:B------:R-:W-:-:S02]  /*44f0*/  HFMA2 R86, R41, R9, R86 ;  /* 0x0000000929567231 */ /* 0x000fc40000000056 */
[-C--:B------:R-:W-:Y:S01]  /*4500*/  HFMA2 R83, R47, R10.reuse, R83 ;  /* 0x0000000a2f537231 */ /* 0x080fe20000000053 */
[----:B------:R-:W-:Y:S01]  /*4510*/  HFMA2.MMA R82, R7, R11, R82 ;  /* 0x0000000b07527235 */ /* 0x000fe20000000052 */
[----:B------:R-:W-:Y:S02]  /*4520*/  HADD2 R4, R27, -1028, -1028 ;  /* 0xe404e4041b047430 */ /* 0x000fe40000000000 */
[----:B------:R-:W-:Y:S02]  /*4530*/  HFMA2 R86, R49, R10, R86 ;  /* 0x0000000a31567231 */ /* 0x000fe40000000056 */
[----:B------:R-:W-:Y:S02]  /*4540*/  HADD2 R25, R25, -1028, -1028 ;  /* 0xe404e40419197430 */ /* 0x000fe40000000000 */
[-C--:B------:R-:W-:Y:S02]  /*4550*/  HFMA2 R83, R4, R11.reuse, R83 ;  /* 0x0000000b04537231 */ /* 0x080fe40000000053 */
[----:B------:R-:W-:-:S02]  /*4560*/  HFMA2 R86, R25, R11, R86 ;  /* 0x0000000b19567231 */ /* 0x000fc40000000056 */
[----:B------:R-:W-:Y:S02]  /*4570*/  HADD2 R5, R5.H0_H0, R5.H1_H1 ;  /* 0x3000000505057230 */ /* 0x000fe40000000800 */
[----:B------:R-:W-:Y:S02]  /*4580*/  HADD2 R83, R83.H0_H0, R83.H1_H1 ;  /* 0x3000005353537230 */ /* 0x000fe40000000800 */
[----:B------:R-:W-:Y:S02]  /*4590*/  HADD2 R82, R82.H0_H0, R82.H1_H1 ;  /* 0x3000005252527230 */ /* 0x000fe40000000800 */
[----:B------:R-:W-:Y:S01]  /*45a0*/  HADD2 R41, R86.H0_H0, R86.H1_H1 ;  /* 0x3000005656297230 */ /* 0x000fe20000000800 */
[----:B------:R-:W-:-:S04]  /*45b0*/  PRMT R5, R5, 0x5410, R83 ;  /* 0x0000541005057816 */ /* 0x000fc80000000053 */
[----:B------:R-:W-:Y:S02]  /*45c0*/  PRMT R82, R82, 0x5410, R41 ;  /* 0x0000541052527816 */ /* 0x000fe40000000029 */
[----:B------:R-:W-:-:S03]  /*45d0*/  HFMA2.MMA R23, R5, R20, R23 ;  /* 0x0000001405177235 */ /* 0x000fc60000000017 */
[----:B------:R-:W-:Y:S02]  /*45e0*/  HFMA2 R22, R82, R0, R22 ;  /* 0x0000000052167231 */ /* 0x000fe40000000016 */
.L_x_3017:
[C---:B------:R-:W-:Y:S01]  /*45f0*/  ISETP.GE.AND P0, PT, R42.reuse, c[0x0][0x1b8], PT ;  /* 0x00006e002a007a0c */ /* 0x040fe20003f06270 */
[----:B------:R-:W-:Y:S01]  /*4600*/  UIADD3 UR4, UR4, 0x40, URZ ;  /* 0x0000004004047890 */ /* 0x000fe2000fffe03f */
[----:B------:R-:W-:Y:S01]  /*4610*/  ISETP.LT.AND P1, PT, R42, R21, PT ;  /* 0x000000152a00720c */ /* 0x000fe20003f21270 */
[----:B------:R-:W-:Y:S02]  /*4620*/  IMAD.MOV.U32 R6, RZ, RZ, R2 ;  /* 0x000000ffff067224 */ /* 0x000fe400078e0002 */
[----:B------:R-:W-:-:S10]  /*4630*/  IMAD.MOV.U32 R7, RZ, RZ, R3 ;  /* 0x000000ffff077224 */ /* 0x000fd400078e0003 */
[----:B------:R-:W-:Y:S05]  /*4640*/  @!P0 BRA P1, `(.L_x_3018) ;  /* 0xffffeb2000008947 */ /* 0x000fea000083ffff */
.L_x_3016:
        /* <DEDUP_REMOVED lines=15> */
.L_x_3022:
[----:B------:R-:W0:Y:S02]  /*4740*/  LDS R4, [R0] ;  /* 0x0000000000047984 */ /* 0x000e240000000800 */
[----:B0-----:R-:W-:-:S06]  /*4750*/  HADD2 R5, R4, R23 ;  /* 0x0000001704057230 */ /* 0x001fcc0000000000 */
[----:B------:R-:W0:Y:S02]  /*4760*/  ATOMS.CAST.SPIN R5, [R0], R4, R5 ;  /* 0x000000040005738d */ /* 0x000e240001800005 */
[----:B0-----:R-:W-:-:S13]  /*4770*/  ISETP.EQ.U32.AND P0, PT, R5, 0x1, PT ;  /* 0x000000010500780c */ /* 0x001fda0003f02070 */
[----:B------:R-:W-:Y:S05]  /*4780*/  @!P0 BRA `(.L_x_3022) ;  /* 0xffffffb000008947 */ /* 0x000fea000383ffff */
[----:B------:R-:W-:Y:S05]  /*4790*/  BRA `(.L_x_3020) ;  /* 0x0000003000007947 */ /* 0x000fea0003800000 */
.L_x_3021:
[----:B------:R-:W2:Y:S02]  /*47a0*/  LD.E R0, [R2.64] ;  /* 0x0000000602007980 */ /* 0x000ea4000c101900 */
[----:B--2---:R-:W-:-:S05]  /*47b0*/  IMAD.IADD R5, R23, 0x1, R0 ;  /* 0x0000000117057824 */ /* 0x004fca00078e0200 */
[----:B------:R0:W-:Y:S02]  /*47c0*/  ST.E [R2.64], R5 ;  /* 0x0000000502007985 */ /* 0x0001e4000c101906 */
.L_x_3020:
[----:B------:R-:W-:Y:S05]  /*47d0*/  BSYNC B0 ;  /* 0x0000000000007941 */ /* 0x000fea0003800000 */
.L_x_3019:
[----:B------:R-:W2:Y:S02]  /*47e0*/  ATOM.E.ADD.F16x2.RN.STRONG.GPU P0, RZ, [R2.64+0x4], R22 ;  /* 0x0000041602ff798a */ /* 0x000ea4000810e9c6 */
[----:B--2---:R-:W-:Y:S05]  /*47f0*/  @P0 EXIT ;  /* 0x000000000000094d */ /* 0x004fea0003800000 */
[----:B------:R-:W1:Y:S02]  /*4800*/  QSPC.E.S P0, RZ, [R2+0x4] ;  /* 0x0000040002ff73aa */ /* 0x000e640000000500 */
[----:B-1----:R-:W-:Y:S05]  /*4810*/  @!P0 BRA `(.L_x_3023) ;  /* 0x0000008000008947 */ /* 0x002fea0003800000 */
[----:B0-----:R-:W-:-:S04]  /*4820*/  IADD3 R2, R2, 0x4, RZ ;  /* 0x0000000402027810 */ /* 0x001fc80007ffe0ff */
[----:B------:R-:W-:-:S05]  /*4830*/  LOP3.LUT R2, R2, 0xffffff, RZ, 0xc0, !PT ;  /* 0x00ffffff02027812 */ /* 0x000fca00078ec0ff */
.L_x_3024:
[----:B------:R-:W0:Y:S02]  /*4840*/  LDS R4, [R2] ;  /* 0x0000000002047984 */ /* 0x000e240000000800 */
[----:B0-----:R-:W-:-:S10]  /*4850*/  HFMA2.MMA R5, R4, 1, 1, R22 ;  /* 0x3c003c0004057835 */ /* 0x001fd40000000016 */
[----:B------:R-:W0:Y:S02]  /*4860*/  ATOMS.CAST.SPIN R5, [R2], R4, R5 ;  /* 0x000000040205738d */ /* 0x000e240001800005 */
[----:B0-----:R-:W-:-:S13]  /*4870*/  ISETP.EQ.U32.AND P0, PT, R5, 0x1, PT ;  /* 0x000000010500780c */ /* 0x001fda0003f02070 */
[----:B------:R-:W-:Y:S05]  /*4880*/  @!P0 BRA `(.L_x_3024) ;  /* 0xffffffb000008947 */ /* 0x000fea000383ffff */
[----:B------:R-:W-:Y:S05]  /*4890*/  EXIT ;  /* 0x000000000000794d */ /* 0x000fea0003800000 */
.L_x_3023:
[----:B------:R-:W2:Y:S02]  /*48a0*/  LD.E R0, [R2.64+0x4] ;  /* 0x0000040602007980 */ /* 0x000ea4000c101900 */
[----:B0-2---:R-:W-:-:S05]  /*48b0*/  IMAD.IADD R5, R22, 0x1, R0 ;  /* 0x0000000116057824 */ /* 0x005fca00078e0200 */
[----:B------:R-:W-:Y:S01]  /*48c0*/  ST.E [R2.64+0x4], R5 ;  /* 0x0000040502007985 */ /* 0x000fe2000c101906 */
[----:B------:R-:W-:Y:S05]  /*48d0*/  EXIT ;  /* 0x000000000000794d */ /* 0x000fea0003800000 */
.L_x_3025:
        /* <DEDUP_REMOVED lines=10> */
.L_x_3325:


//--------------------- .text._Z23gemm_half_q_half_kernelILi1ELi14ELb1ELb0ELi64EEvPK6__halfPKjS4_S2_PS0_iiiiPKtS7_iiiiiibS2_i --------------------------
	.section	.text._Z23gemm_half_q_half_kernelILi1ELi14ELb1ELb0ELi64EEvPK6__halfPKjS4_S2_PS0_iiiiPKtS7_iiiiiibS2_i,"ax",@progbits
	.sectioninfo	@"SHI_REGISTERS=48"
	.align	128
        .global         _Z23gemm_half_q_half_kernelILi1ELi14ELb1ELb0ELi64EEvPK6__halfPKjS4_S2_PS0_iiiiPKtS7_iiiiiibS2_i
        .type           _Z23gemm_half_q_half_kernelILi1ELi14ELb1ELb0ELi64EEvPK6__halfPKjS4_S2_PS0_iiiiPKtS7_iiiiiibS2_i,@function
        .size           _Z23gemm_half_q_half_kernelILi1ELi14ELb1ELb0ELi64EEvPK6__halfPKjS4_S2_PS0_iiiiPKtS7_iiiiiibS2_i,(.L_x_3326 - _Z23gemm_half_q_half_kernelILi1ELi14ELb1ELb0ELi64EEvPK6__halfPKjS4_S2_PS0_iiiiPKtS7_iiiiiibS2_i)
        .other          _Z23gemm_half_q_half_kernelILi1ELi14ELb1ELb0ELi64EEvPK6__halfPKjS4_S2_PS0_iiiiPKtS7_iiiiiibS2_i,@"STO_CUDA_ENTRY STV_DEFAULT"
_Z23gemm_half_q_half_kernelILi1ELi14ELb1ELb0ELi64EEvPK6__halfPKjS4_S2_PS0_iiiiPKtS7_iiiiiibS2_i:
.text._Z23gemm_half_q_half_kernelILi1ELi14ELb1ELb0ELi64EEvPK6__halfPKjS4_S2_PS0_iiiiPKtS7_iiiiiibS2_i:
        /* <DEDUP_REMOVED lines=9> */
[----:B--2---:R-:W-:-:S04]  /*0090*/  PRMT R0, R0, 0x9910, RZ ;  /* 0x0000991000007816 */ /* 0x004fc800000000ff */
[----:B------:R-:W-:-:S13]  /*00a0*/  ISETP.NE.AND P0, PT, R0, RZ, PT ;  /* 0x000000ff0000720c */ /* 0x000fda0003f05270 */
[----:B------:R-:W-:Y:S05]  /*00b0*/  @!P0 EXIT ;  /* 0x000000000000894d */ /* 0x000fea0003800000 */
        /* <DEDUP_REMOVED lines=34> */
.L_x_3027:
[----:B------:R-:W-:Y:S05]  /*02e0*/  BSYNC B0 ;  /* 0x0000000000007941 */ /* 0x000fea0003800000 */
.L_x_3026:
[----:B------:R-:W-:Y:S05]  /*02f0*/  @P1 EXIT ;  /* 0x000000000000194d */ /* 0x000fea0003800000 */
[----:B0-----:R-:W0:Y:S01]  /*0300*/  LDC.S8 R0, c[0x0][0x1c0] ;  /* 0x00007000ff007b82 */ /* 0x001e220000000200 */
[----:B------:R-:W-:Y:S01]  /*0310*/  IMAD.SHL.U32 R9, R2, 0x80, RZ ;  /* 0x0000008002097824 */ /* 0x000fe200078e00ff */
[----:B0-----:R-:W-:Y:S01]  /*0320*/  ISETP.NE.AND P0, PT, R0, RZ, PT ;  /* 0x000000ff0000720c */ /* 0x001fe20003f05270 */
[----:B------:R-:W-:-:S03]  /*0330*/  IMAD.MOV.U32 R0, RZ, RZ, 0x2 ;  /* 0x00000002ff007424 */ /* 0x000fc600078e00ff */
[----:B------:R-:W-:Y:S01]  /*0340*/  ISETP.NE.OR P0, PT, R2, RZ, !P0 ;  /* 0x000000ff0200720c */ /* 0x000fe20004705670 */
[----:B------:R-:W-:-:S03]  /*0350*/  IMAD.WIDE R8, R9, R0, c[0x0][0x198] ;  /* 0x0000660009087625 */ /* 0x000fc600078e0200 */
        /* <DEDUP_REMOVED lines=15> */
.L_x_3029:
        /* <DEDUP_REMOVED lines=11> */
[----:B------:R-:W-:-:S05]  /*0500*/  IMAD.WIDE R20, R21, R0, c[0x0][0x198] ;  /* 0x0000660015147625 */ /* 0x000fca00078e0200 */
[----:B------:R-:W4:Y:S01]  /*0510*/  LDG.E.U16.CONSTANT R22, [R20.64] ;  /* 0x0000000614167981 */ /* 0x000f22000c1e9500 */
[----:B--2---:R-:W-:-:S04]  /*0520*/  SHF.R.U32.HI R11, RZ, R7, R14 ;  /* 0x00000007ff0b7219 */ /* 0x004fc8000001160e */
[----:B------:R-:W-:Y:S02]  /*0530*/  LOP3.LUT R13, R11, 0xf, RZ, 0xc0, !PT ;  /* 0x0000000f0b0d7812 */ /* 0x000fe400078ec0ff */
[----:B------:R-:W-:Y:S02]  /*0540*/  SHF.R.U32.HI R19, RZ, 0x4, R11 ;  /* 0x00000004ff137819 */ /* 0x000fe4000001160b */
[----:B------:R-:W-:Y:S02]  /*0550*/  IADD3 R13, R13, 0x1, RZ ;  /* 0x000000010d0d7810 */ /* 0x000fe40007ffe0ff */
[----:B------:R-:W-:-:S03]  /*0560*/  LOP3.LUT R19, R19, 0xf, RZ, 0xc0, !PT ;  /* 0x0000000f13137812 */ /* 0x000fc600078ec0ff */
[----:B------:R-:W-:Y:S01]  /*0570*/  IMAD R14, R13, R13, RZ ;  /* 0x0000000d0d0e7224 */ /* 0x000fe200078e02ff */
[----:B------:R-:W-:Y:S01]  /*0580*/  SHF.R.U32.HI R13, RZ, 0xc, R11 ;  /* 0x0000000cff0d7819 */ /* 0x000fe2000001160b */
[----:B----4-:R-:W-:Y:S01]  /*0590*/  IMAD.IADD R5, R22, 0x1, R5 ;  /* 0x0000000116057824 */ /* 0x010fe200078e0205 */
[----:B------:R-:W-:Y:S02]  /*05a0*/  SHF.R.U32.HI R11, RZ, 0x8, R11 ;  /* 0x00000008ff0b7819 */ /* 0x000fe4000001160b */
[----:B------:R-:W-:Y:S01]  /*05b0*/  LOP3.LUT R13, R13, 0xf, RZ, 0xc0, !PT ;  /* 0x0000000f0d0d7812 */ /* 0x000fe200078ec0ff */
[----:B------:R-:W-:Y:S01]  /*05c0*/  I2F.F16 R14, R14 ;  /* 0x0000000e000e7306 */ /* 0x000fe20000200c00 */
[----:B------:R-:W-:Y:S02]  /*05d0*/  LOP3.LUT R11, R11, 0xf, RZ, 0xc0, !PT ;  /* 0x0000000f0b0b7812 */ /* 0x000fe400078ec0ff */
[----:B------:R-:W-:Y:S02]  /*05e0*/  IADD3 R13, R13, 0x1, RZ ;  /* 0x000000010d0d7810 */ /* 0x000fe40007ffe0ff */
[----:B------:R-:W-:-:S02]  /*05f0*/  IADD3 R19, R19, 0x1, RZ ;  /* 0x0000000113137810 */ /* 0x000fc40007ffe0ff */
[----:B------:R-:W-:Y:S01]  /*0600*/  IADD3 R11, R11, 0x1, RZ ;  /* 0x000000010b0b7810 */ /* 0x000fe20007ffe0ff */
[----:B-1----:R-:W-:Y:S01]  /*0610*/  IMAD R17, R13, R13, RZ ;  /* 0x0000000d0d117224 */ /* 0x002fe200078e02ff */
[----:B------:R-:W-:Y:S01]  /*0620*/  ISETP.GE.AND P1, PT, R5, R18, PT ;  /* 0x000000120500720c */ /* 0x000fe20003f26270 */
[----:B------:R-:W-:Y:S02]  /*0630*/  IMAD R19, R19, R19, RZ ;  /* 0x0000001313137224 */ /* 0x000fe400078e02ff */
[----:B------:R-:W-:Y:S01]  /*0640*/  IMAD R13, R11, R11, RZ ;  /* 0x0000000b0b0d7224 */ /* 0x000fe200078e02ff */
[----:B------:R-:W-:Y:S01]  /*0650*/  I2F.F16 R20, R17 ;  /* 0x0000001100147306 */ /* 0x000fe20000200c00 */
[C---:B------:R-:W-:Y:S01]  /*0660*/  IMAD R11, R4.reuse, 0x8, R1 ;  /* 0x00000008040b7824 */ /* 0x040fe200078e0201 */
[----:B------:R-:W-:-:S06]  /*0670*/  IADD3 R4, R4, 0x1, RZ ;  /* 0x0000000104047810 */ /* 0x000fcc0007ffe0ff */
[----:B------:R-:W1:Y:S08]  /*0680*/  I2F.F16 R19, R19 ;  /* 0x0000001300137306 */ /* 0x000e700000200c00 */
[----:B------:R-:W2:Y:S01]  /*0690*/  I2F.F16 R13, R13 ;  /* 0x0000000d000d7306 */ /* 0x000ea20000200c00 */
[----:B-1----:R-:W-:-:S05]  /*06a0*/  PRMT R19, R14, 0x5410, R19 ;  /* 0x000054100e137816 */ /* 0x002fca0000000013 */
[----:B---3--:R-:W-:Y:S01]  /*06b0*/  HMUL2 R14, R19, R16.H0_H0 ;  /* 0x20000010130e7232 */ /* 0x008fe20000000000 */
[----:B--2---:R-:W-:-:S05]  /*06c0*/  PRMT R13, R13, 0x5410, R20 ;  /* 0x000054100d0d7816 */ /* 0x004fca0000000014 */
[----:B------:R-:W-:-:S05]  /*06d0*/  HMUL2 R15, R13, R16.H0_H0 ;  /* 0x200000100d0f7232 */ /* 0x000fca0000000000 */
[----:B------:R1:W-:Y:S01]  /*06e0*/  STL.64 [R11], R14 ;  /* 0x0000000e0b007387 */ /* 0x0003e20000100a00 */
[----:B------:R-:W-:Y:S05]  /*06f0*/  @!P1 BRA `(.L_x_3029) ;  /* 0xfffffd5000009947 */ /* 0x000fea000383ffff */
.L_x_3028:
[----:B0-----:R-:W2:Y:S04]  /*0700*/  LDL.64 R22, [R1] ;  /* 0x0000000001167983 */ /* 0x001ea80000100a00 */
[----:B------:R0:W3:Y:S01]  /*0710*/  LDG.E.U16.CONSTANT R3, [R8.64+0x2] ;  /* 0x0000020608037981 */ /* 0x0000e2000c1e9500 */
        /* <DEDUP_REMOVED lines=10> */
[----:B-1----:R-:W-:-:S02]  /*07c0*/  LEA.HI R14, R5, R4, RZ, 0x5 ;  /* 0x00000004050e7211 */ /* 0x002fc400078f28ff */
[----:B------:R-:W-:Y:S02]  /*07d0*/  @P3 IMNMX R4, R12, c[0x0][0x1b0], PT ;  /* 0x00006c000c043a17 */ /* 0x000fe40003800200 */
[----:B------:R-:W-:Y:S02]  /*07e0*/  @P1 IADD3 R0, R0, -c[0x0][0x1a8], RZ ;  /* 0x80006a0000001a10 */ /* 0x000fe40007ffe0ff */
[----:B------:R-:W-:Y:S02]  /*07f0*/  @P4 IMNMX R7, R12, c[0x0][0x1b4], PT ;  /* 0x00006d000c074a17 */ /* 0x000fe40003800200 */
[----:B------:R-:W-:Y:S02]  /*0800*/  @P3 IADD3 R4, R4, -c[0x0][0x1ac], RZ ;  /* 0x80006b0004043a10 */ /* 0x000fe40007ffe0ff */
[----:B------:R-:W-:Y:S02]  /*0810*/  @P1 SHF.R.S32.HI R5, RZ, 0x1f, R0 ;  /* 0x0000001fff051819 */ /* 0x000fe40000011400 */
[----:B0-----:R-:W-:-:S02]  /*0820*/  @P5 IMNMX R9, R12, c[0x0][0x1b8], PT ;  /* 0x00006e000c095a17 */ /* 0x001fc40003800200 */
        /* <DEDUP_REMOVED lines=32> */
[----:B------:R-:W-:-:S05]  /*0a30*/  @P6 IMAD.SHL.U32 R8, R13, 0x2, RZ ;  /* 0x000000020d086824 */ /* 0x000fca00078e00ff */
        /* <DEDUP_REMOVED lines=8> */
[----:B------:R-:W-:Y:S01]  /*0ac0*/  PRMT R22, RZ, 0x5410, RZ ;  /* 0x00005410ff167816 */ /* 0x000fe200000000ff */
[----:B---3--:R-:W-:Y:S01]  /*0ad0*/  IMAD.IADD R3, R12, 0x1, R3 ;  /* 0x000000010c037824 */ /* 0x008fe200078e0203 */
[----:B------:R-:W-:Y:S05]  /*0ae0*/  @P0 BRA `(.L_x_3030) ;  /* 0x0000253000000947 */ /* 0x000fea0003800000 */
[----:B------:R-:W-:Y:S01]  /*0af0*/  IMAD.MOV.U32 R28, RZ, RZ, c[0x0][0x18c] ;  /* 0x00006300ff1c7624 */ /* 0x000fe200078e00ff */
[----:B------:R-:W-:Y:S01]  /*0b00*/  PRMT R22, RZ, 0x5410, RZ ;  /* 0x00005410ff167816 */ /* 0x000fe200000000ff */
[----:B------:R-:W-:Y:S01]  /*0b10*/  IMAD.MOV.U32 R20, RZ, RZ, RZ ;  /* 0x000000ffff147224 */ /* 0x000fe200078e00ff */
[----:B------:R-:W-:Y:S01]  /*0b20*/  PRMT R21, RZ, 0x5410, RZ ;  /* 0x00005410ff157816 */ /* 0x000fe200000000ff */
[----:B------:R-:W-:Y:S01]  /*0b30*/  UMOV UR4, URZ ;  /* 0x0000003f00047c82 */ /* 0x000fe20008000000 */
[----:B------:R-:W-:-:S02]  /*0b40*/  SHF.R.S32.HI R28, RZ, 0x1f, R28 ;  /* 0x0000001fff1c7819 */ /* 0x000fc4000001141c */
.L_x_3032:
        /* <DEDUP_REMOVED lines=8> */
[----:B------:R-:W-:Y:S02]  /*0bd0*/  IADD3 R19, R12, 0x20, RZ ;  /* 0x000000200c137810 */ /* 0x000fe40007ffe0ff */
[----:B--2---:R-:W-:Y:S02]  /*0be0*/  @!P0 PRMT R0, R6, 0x7610, R0 ;  /* 0x0000761006008816 */ /* 0x004fe40000000000 */
[----:B------:R-:W-:Y:S01]  /*0bf0*/  @!P0 PRMT R23, R7, 0x7610, R23 ;  /* 0x0000761007178816 */ /* 0x000fe20000000017 */
[----:B---3--:R-:W-:Y:S01]  /*0c00*/  @!P0 IMAD.IADD R3, R5, 0x1, R12 ;  /* 0x0000000105038824 */ /* 0x008fe200078e020c */
[----:B------:R-:W-:-:S02]  /*0c10*/  @!P0 PRMT R0, R0, 0x7610, R6 ;  /* 0x0000761000008816 */ /* 0x000fc40000000006 */
[----:B------:R-:W-:Y:S01]  /*0c20*/  @!P0 PRMT R23, R23, 0x7610, R7 ;  /* 0x0000761017178816 */ /* 0x000fe20000000007 */
[----:B------:R-:W-:Y:S05]  /*0c30*/  @P2 BRA `(.L_x_3031) ;  /* 0x0000236000002947 */ /* 0x000fea0003800000 */
[----:B------:R-:W2:Y:S01]  /*0c40*/  LDG.E.128.CONSTANT R12, [R16.64] ;  /* 0x00000006100c7981 */ /* 0x000ea2000c1e9d00 */
[----:B------:R-:W-:-:S03]  /*0c50*/  IMAD.MOV.U32 R29, RZ, RZ, c[0x0][0x18c] ;  /* 0x00006300ff1d7624 */ /* 0x000fc600078e00ff */
[----:B------:R-:W0:Y:S02]  /*0c60*/  LDS.64 R24, [UR4] ;  /* 0x00000004ff187984 */ /* 0x000e240008000a00 */
[----:B------:R-:W-:-:S04]  /*0c70*/  LEA R8, P0, R29, R16, 0x2 ;  /* 0x000000101d087211 */ /* 0x000fc800078010ff */
[----:B------:R-:W-:-:S05]  /*0c80*/  LEA.HI.X R9, R29, R17, R28, 0x2, P0 ;  /* 0x000000111d097211 */ /* 0x000fca00000f141c */
[----:B------:R1:W3:Y:S01]  /*0c90*/  LDG.E.128.CONSTANT R4, [R8.64] ;  /* 0x0000000608047981 */ /* 0x0002e2000c1e9d00 */
[----:B------:R-:W-:Y:S01]  /*0ca0*/  IMAD.WIDE R42, R29, 0x4, R8 ;  /* 0x000000041d2a7825 */ /* 0x000fe200078e0208 */
[----:B0-----:R-:W-:-:S03]  /*0cb0*/  HADD2.F32 R37, -RZ, R24.H0_H0 ;  /* 0x20000018ff257230 */ /* 0x001fc60000004100 */
[----:B------:R-:W-:Y:S01]  /*0cc0*/  IMAD.MOV.U32 R44, RZ, RZ, 0x2c00 ;  /* 0x00002c00ff2c7424 */ /* 0x000fe200078e00ff */
[----:B--2---:R-:W-:Y:S02]  /*0cd0*/  LOP3.LUT R11, R13, 0xf000f, RZ, 0xc0, !PT ;  /* 0x000f000f0d0b7812 */ /* 0x004fe400078ec0ff */
        /* <DEDUP_REMOVED lines=8> */
[----:B-1----:R0:W2:Y:S01]  /*0d60*/  LDG.E.128.CONSTANT R8, [R42.64] ;  /* 0x000000062a087981 */ /* 0x0020a2000c1e9d00 */
[----:B------:R-:W-:Y:S02]  /*0d70*/  HADD2 R30, R30, -1032, -1032 ;  /* 0xe408e4081e1e7430 */ /* 0x000fe40000000000 */
[----:B------:R-:W-:Y:S02]  /*0d80*/  HADD2 R35, R31, -1032, -1032 ;  /* 0xe408e4081f237430 */ /* 0x000fe40000000000 */
[----:B------:R-:W-:Y:S02]  /*0d90*/  HADD2 R27, R27, -1032, -1032 ;  /* 0xe408e4081b1b7430 */ /* 0x000fe40000000000 */
[----:B------:R-:W-:-:S02]  /*0da0*/  HADD2.F32 R32, -RZ, R26.H0_H0 ;  /* 0x2000001aff207230 */ /* 0x000fc40000004100 */
[----:B------:R-:W-:Y:S01]  /*0db0*/  HADD2.F32 R36, -RZ, R30.H0_H0 ;  /* 0x2000001eff247230 */ /* 0x000fe20000004100 */
[----:B0-----:R-:W-:Y:S01]  /*0dc0*/  IMAD.WIDE R42, R29, 0x4, R42 ;  /* 0x000000041d2a7825 */ /* 0x001fe200078e022a */
[----:B------:R-:W-:Y:S02]  /*0dd0*/  HADD2.F32 R38, -RZ, R35.H0_H0 ;  /* 0x20000023ff267230 */ /* 0x000fe40000004100 */
[--C-:B------:R-:W-:Y:S01]  /*0de0*/  HADD2.F32 R34, -RZ, R27.reuse.H0_H0 ;  /* 0x2000001bff227230 */ /* 0x100fe20000004100 */
[C---:B------:R-:W-:Y:S01]  /*0df0*/  FFMA.FTZ R33, R37.reuse, R32, RZ ;  /* 0x0000002025217223 */ /* 0x040fe200000100ff */
[----:B------:R-:W-:Y:S01]  /*0e00*/  HADD2.F32 R26, -RZ, R26.H1_H1 ;  /* 0x3000001aff1a7230 */ /* 0x000fe20000004100 */
[C---:B------:R-:W-:Y:S01]  /*0e10*/  FFMA.FTZ R31, R37.reuse, R36, RZ ;  /* 0x00000024251f7223 */ /* 0x040fe200000100ff */
[----:B------:R-:W-:Y:S01]  /*0e20*/  HADD2.F32 R36, -RZ, R27.H1_H1 ;  /* 0x3000001bff247230 */ /* 0x000fe20000004100 */
[----:B------:R-:W-:Y:S01]  /*0e30*/  FFMA.FTZ R32, R37, R38, RZ ;  /* 0x0000002625207223 */ /* 0x000fe200000100ff */
[----:B------:R-:W-:Y:S01]  /*0e40*/  HADD2.F32 R27, -RZ, R24.H1_H1 ;  /* 0x30000018ff1b7230 */ /* 0x000fe20000004100 */
[----:B------:R-:W-:Y:S01]  /*0e50*/  FFMA.FTZ R34, R34, R37, RZ ;  /* 0x0000002522227223 */ /* 0x000fe200000100ff */
[----:B------:R-:W-:-:S02]  /*0e60*/  HADD2.F32 R38, -RZ, R30.H1_H1 ;  /* 0x3000001eff267230 */ /* 0x000fc40000004100 */
[----:B------:R-:W-:Y:S01]  /*0e70*/  HADD2.F32 R35, -RZ, R35.H1_H1 ;  /* 0x30000023ff237230 */ /* 0x000fe20000004100 */
[----:B------:R-:W-:Y:S01]  /*0e80*/  FFMA.FTZ R24, R36, R27, R34 ;  /* 0x0000001b24187223 */ /* 0x000fe20000010022 */
[----:B------:R-:W-:Y:S01]  /*0e90*/  LOP3.LUT R34, R14, 0xf000f0, RZ, 0xc0, !PT ;  /* 0x00f000f00e227812 */ /* 0x000fe200078ec0ff */
[C---:B------:R-:W-:Y:S01]  /*0ea0*/  FFMA.FTZ R30, R27.reuse, R26, R33 ;  /* 0x0000001a1b1e7223 */ /* 0x040fe20000010021 */
[----:B------:R-:W-:Y:S01]  /*0eb0*/  LOP3.LUT R26, R12, 0xf000f0, RZ, 0xc0, !PT ;  /* 0x00f000f00c1a7812 */ /* 0x000fe200078ec0ff */
[----:B------:R-:W-:Y:S01]  /*0ec0*/  FFMA.FTZ R31, R27, R38, R31 ;  /* 0x000000261b1f7223 */ /* 0x000fe2000001001f */
[----:B------:R-:W-:Y:S01]  /*0ed0*/  LOP3.LUT R36, R15, 0xf000f0, RZ, 0xc0, !PT ;  /* 0x00f000f00f247812 */ /* 0x000fe200078ec0ff */
[----:B------:R-:W-:Y:S01]  /*0ee0*/  FFMA.FTZ R32, R27, R35, R32 ;  /* 0x000000231b207223 */ /* 0x000fe20000010020 */
[----:B------:R-:W-:Y:S02]  /*0ef0*/  LOP3.LUT R27, R13, 0xf000f0, RZ, 0xc0, !PT ;  /* 0x00f000f00d1b7812 */ /* 0x000fe400078ec0ff */
[----:B------:R-:W-:-:S02]  /*0f00*/  LOP3.LUT R33, R26, 0x64006400, RZ, 0xfc, !PT ;  /* 0x640064001a217812 */ /* 0x000fc400078efcff */
[----:B------:R-:W-:Y:S02]  /*0f10*/  LOP3.LUT R35, R27, 0x64006400, RZ, 0xfc, !PT ;  /* 0x640064001b237812 */ /* 0x000fe400078efcff */
[----:B------:R-:W0:Y:S01]  /*0f20*/  LDS.64 R26, [UR4+0x8] ;  /* 0x00000804ff1a7984 */ /* 0x000e220008000a00 */
[----:B------:R-:W-:Y:S01]  /*0f30*/  LOP3.LUT R37, R34, 0x64006400, RZ, 0xfc, !PT ;  /* 0x6400640022257812 */ /* 0x000fe200078efcff */
[-C--:B------:R-:W-:Y:S01]  /*0f40*/  HFMA2 R33, R33, R44.reuse.H0_H0, -72, -72 ;  /* 0xd480d48021217431 */ /* 0x080fe2000004002c */
[----:B------:R-:W-:Y:S01]  /*0f50*/  LOP3.LUT R39, R36, 0x64006400, RZ, 0xfc, !PT ;  /* 0x6400640024277812 */ /* 0x000fe200078efcff */
[-C--:B------:R-:W-:Y:S01]  /*0f60*/  HFMA2 R34, R35, R44.reuse.H0_H0, -72, -72 ;  /* 0xd480d48023227431 */ /* 0x080fe2000004002c */
[----:B------:R-:W-:Y:S01]  /*0f70*/  SHF.R.U32.HI R12, RZ, 0x8, R12 ;  /* 0x00000008ff0c7819 */ /* 0x000fe2000001160c */
[-C--:B------:R-:W-:Y:S01]  /*0f80*/  HFMA2 R35, R37, R44.reuse.H0_H0, -72, -72 ;  /* 0xd480d48025237431 */ /* 0x080fe2000004002c */
[----:B------:R-:W-:Y:S01]  /*0f90*/  SHF.R.U32.HI R13, RZ, 0x8, R13 ;  /* 0x00000008ff0d7819 */ /* 0x000fe2000001160d */
[----:B------:R-:W-:Y:S01]  /*0fa0*/  HADD2.F32 R37, -RZ, R25.H0_H0 ;  /* 0x20000019ff257230 */ /* 0x000fe20000004100 */
[----:B------:R-:W-:Y:S01]  /*0fb0*/  SHF.R.U32.HI R14, RZ, 0x8, R14 ;  /* 0x00000008ff0e7819 */ /* 0x000fe2000001160e */
[----:B------:R-:W-:Y:S01]  /*0fc0*/  HADD2.F32 R38, -RZ, R33.H0_H0 ;  /* 0x20000021ff267230 */ /* 0x000fe20000004100 */
[----:B------:R-:W-:Y:S01]  /*0fd0*/  LOP3.LUT R29, R12, 0xf000f, RZ, 0xc0, !PT ;  /* 0x000f000f0c1d7812 */ /* 0x000fe200078ec0ff */
[----:B------:R-:W-:Y:S01]  /*0fe0*/  HFMA2 R36, R39, R44.H0_H0, -72, -72 ;  /* 0xd480d48027247431 */ /* 0x000fe2000004002c */
[----:B------:R-:W-:Y:S01]  /*0ff0*/  SHF.R.U32.HI R15, RZ, 0x8, R15 ;  /* 0x00000008ff0f7819 */ /* 0x000fe2000001160f */
[--C-:B------:R-:W-:Y:S01]  /*1000*/  HADD2.F32 R39, -RZ, R34.reuse.H0_H0 ;  /* 0x20000022ff277230 */ /* 0x100fe20000004100 */
[----:B------:R-:W-:Y:S01]  /*1010*/  FFMA.FTZ R24, R38, R37, R24 ;  /* 0x0000002526187223 */ /* 0x000fe20000010018 */
[----:B------:R-:W-:Y:S01]  /*1020*/  HADD2.F32 R25, -RZ, R25.H1_H1 ;  /* 0x30000019ff197230 */ /* 0x000fe20000004100 */
[----:B------:R-:W-:Y:S01]  /*1030*/  LOP3.LUT R29, R29, 0x64006400, RZ, 0xfc, !PT ;  /* 0x640064001d1d7812 */ /* 0x000fe200078efcff */
[----:B------:R-:W-:Y:S01]  /*1040*/  HADD2.F32 R33, -RZ, R33.H1_H1 ;  /* 0x30000021ff217230 */ /* 0x000fe20000004100 */
[----:B------:R-:W-:Y:S01]  /*1050*/  FFMA.FTZ R30, R37, R39, R30 ;  /* 0x00000027251e7223 */ /* 0x000fe2000001001e */
[----:B------:R-:W-:Y:S01]  /*1060*/  HADD2.F32 R34, -RZ, R34.H1_H1 ;  /* 0x30000022ff227230 */ /* 0x000fe20000004100 */
[----:B------:R-:W-:Y:S01]  /*1070*/  LOP3.LUT R12, R12, 0xf000f0, RZ, 0xc0, !PT ;  /* 0x00f000f00c0c7812 */ /* 0x000fe200078ec0ff */
[--C-:B------:R-:W-:Y:S01]  /*1080*/  HADD2.F32 R40, -RZ, R35.reuse.H0_H0 ;  /* 0x20000023ff287230 */ /* 0x100fe20000004100 */
[----:B------:R-:W-:Y:S01]  /*1090*/  FFMA.FTZ R24, R33, R25, R24 ;  /* 0x0000001921187223 */ /* 0x000fe20000010018 */
[--C-:B------:R-:W-:Y:S01]  /*10a0*/  HADD2.F32 R41, -RZ, R36.reuse.H0_H0 ;  /* 0x20000024ff297230 */ /* 0x100fe20000004100 */
[----:B------:R-:W-:Y:S01]  /*10b0*/  LOP3.LUT R33, R13, 0xf000f, RZ, 0xc0, !PT ;  /* 0x000f000f0d217812 */ /* 0x000fe200078ec0ff */
[----:B------:R-:W-:Y:S01]  /*10c0*/  FFMA.FTZ R30, R25, R34, R30 ;  /* 0x00000022191e7223 */ /* 0x000fe2000001001e */
[----:B------:R-:W-:Y:S01]  /*10d0*/  LOP3.LUT R34, R14, 0xf000f, RZ, 0xc0, !PT ;  /* 0x000f000f0e227812 */ /* 0x000fe200078ec0ff */
[----:B------:R-:W-:Y:S01]  /*10e0*/  HADD2.F32 R38, -RZ, R35.H1_H1 ;  /* 0x30000023ff267230 */ /* 0x000fe20000004100 */
[C---:B------:R-:W-:Y:S01]  /*10f0*/  FFMA.FTZ R31, R37.reuse, R40, R31 ;  /* 0x00000028251f7223 */ /* 0x040fe2000001001f */
[----:B------:R-:W-:Y:S01]  /*1100*/  HADD2.F32 R36, -RZ, R36.H1_H1 ;  /* 0x30000024ff247230 */ /* 0x000fe20000004100 */
[----:B------:R-:W-:Y:S01]  /*1110*/  FFMA.FTZ R32, R37, R41, R32 ;  /* 0x0000002925207223 */ /* 0x000fe20000010020 */
[----:B------:R-:W-:Y:S01]  /*1120*/  LOP3.LUT R33, R33, 0x64006400, RZ, 0xfc, !PT ;  /* 0x6400640021217812 */ /* 0x000fe200078efcff */
[C---:B------:R-:W-:Y:S01]  /*1130*/  FFMA.FTZ R31, R25.reuse, R38, R31 ;  /* 0x00000026191f7223 */ /* 0x040fe2000001001f */
[----:B------:R-:W-:Y:S01]  /*1140*/  LOP3.LUT R34, R34, 0x64006400, RZ, 0xfc, !PT ;  /* 0x6400640022227812 */ /* 0x000fe200078efcff */
[----:B------:R-:W-:Y:S01]  /*1150*/  FFMA.FTZ R32, R25, R36, R32 ;  /* 0x0000002419207223 */ /* 0x000fe20000010020 */
[----:B------:R-:W-:Y:S01]  /*1160*/  LOP3.LUT R35, R15, 0xf000f, RZ, 0xc0, !PT ;  /* 0x000f000f0f237812 */ /* 0x000fe200078ec0ff */
[----:B------:R-:W-:-:S02]  /*1170*/  HADD2 R36, R29, -1032, -1032 ;  /* 0xe408e4081d247430 */ /* 0x000fc40000000000 */
[----:B------:R-:W-:Y:S01]  /*1180*/  HADD2 R25, R33, -1032, -1032 ;  /* 0xe408e40821197430 */ /* 0x000fe20000000000 */
[----:B------:R-:W-:Y:S01]  /*1190*/  LOP3.LUT R29, R35, 0x64006400, RZ, 0xfc, !PT ;  /* 0x64006400231d7812 */ /* 0x000fe200078efcff */
[----:B------:R-:W-:Y:S02]  /*11a0*/  HADD2 R33, R34, -1032, -1032 ;  /* 0xe408e40822217430 */ /* 0x000fe40000000000 */
[----:B0-----:R-:W-:Y:S02]  /*11b0*/  HADD2.F32 R35, -RZ, R26.H0_H0 ;  /* 0x2000001aff237230 */ /* 0x001fe40000004100 */
[----:B------:R-:W-:Y:S02]  /*11c0*/  HADD2.F32 R37, -RZ, R25.H0_H0 ;  /* 0x20000019ff257230 */ /* 0x000fe40000004100 */
[----:B------:R-:W-:Y:S02]  /*11d0*/  HADD2 R29, R29, -1032, -1032 ;  /* 0xe408e4081d1d7430 */ /* 0x000fe40000000000 */
[----:B------:R-:W-:Y:S01]  /*11e0*/  HADD2.F32 R34, -RZ, R33.H0_H0 ;  /* 0x20000021ff227230 */ /* 0x000fe20000004100 */
[----:B------:R-:W-:Y:S01]  /*11f0*/  FFMA.FTZ R30, R35, R37, R30 ;  /* 0x00000025231e7223 */ /* 0x000fe2000001001e */
[----:B------:R-:W-:-:S02]  /*1200*/  HADD2.F32 R38, -RZ, R36.H0_H0 ;  /* 0x20000024ff267230 */ /* 0x000fc40000004100 */
[----:B------:R-:W-:Y:S01]  /*1210*/  HADD2.F32 R37, -RZ, R29.H0_H0 ;  /* 0x2000001dff257230 */ /* 0x000fe20000004100 */
[C---:B------:R-:W-:Y:S01]  /*1220*/  FFMA.FTZ R34, R35.reuse, R34, R31 ;  /* 0x0000002223227223 */ /* 0x040fe2000001001f */
[----:B------:R-:W-:Y:S01]  /*1230*/  HADD2.F32 R36, -RZ, R36.H1_H1 ;  /* 0x30000024ff247230 */ /* 0x000fe20000004100 */
[----:B------:R-:W-:Y:S01]  /*1240*/  FFMA.FTZ R24, R38, R35, R24 ;  /* 0x0000002326187223 */ /* 0x000fe20000010018 */
[----:B------:R-:W-:Y:S01]  /*1250*/  HADD2.F32 R31, -RZ, R26.H1_H1 ;  /* 0x3000001aff1f7230 */ /* 0x000fe20000004100 */
[----:B------:R-:W-:Y:S01]  /*1260*/  FFMA.FTZ R32, R35, R37, R32 ;  /* 0x0000002523207223 */ /* 0x000fe20000010020 */
[----:B------:R-:W-:Y:S01]  /*1270*/  HADD2.F32 R35, -RZ, R33.H1_H1 ;  /* 0x30000021ff237230 */ /* 0x000fe20000004100 */
[----:B------:R-:W-:Y:S01]  /*1280*/  LOP3.LUT R37, R12, 0x64006400, RZ, 0xfc, !PT ;  /* 0x640064000c257812 */ /* 0x000fe200078efcff */
[----:B------:R-:W-:Y:S01]  /*1290*/  HADD2.F32 R25, -RZ, R25.H1_H1 ;  /* 0x30000019ff197230 */ /* 0x000fe20000004100 */
[----:B------:R-:W-:Y:S01]  /*12a0*/  FFMA.FTZ R33, R36, R31, R24 ;  /* 0x0000001f24217223 */ /* 0x000fe20000010018 */
[----:B------:R-:W-:Y:S01]  /*12b0*/  LOP3.LUT R24, R13, 0xf000f0, RZ, 0xc0, !PT ;  /* 0x00f000f00d187812 */ /* 0x000fe200078ec0ff */
[C---:B------:R-:W-:Y:S01]  /*12c0*/  FFMA.FTZ R35, R31.reuse, R35, R34 ;  /* 0x000000231f237223 */ /* 0x040fe20000010022 */
[----:B------:R-:W-:Y:S01]  /*12d0*/  LOP3.LUT R12, R14, 0xf000f0, RZ, 0xc0, !PT ;  /* 0x00f000f00e0c7812 */ /* 0x000fe200078ec0ff */
[----:B------:R-:W-:Y:S01]  /*12e0*/  FFMA.FTZ R13, R31, R25, R30 ;  /* 0x000000191f0d7223 */ /* 0x000fe2000001001e */
[----:B------:R-:W-:Y:S01]  /*12f0*/  LOP3.LUT R39, R24, 0x64006400, RZ, 0xfc, !PT ;  /* 0x6400640018277812 */ /* 0x000fe200078efcff */
[-C--:B------:R-:W-:Y:S01]  /*1300*/  HFMA2 R14, R37, R44.reuse.H0_H0, -72, -72 ;  /* 0xd480d480250e7431 */ /* 0x080fe2000004002c */
[----:B------:R-:W-:Y:S01]  /*1310*/  LOP3.LUT R30, R15, 0xf000f0, RZ, 0xc0, !PT ;  /* 0x00f000f00f1e7812 */ /* 0x000fe200078ec0ff */
[----:B------:R-:W-:Y:S01]  /*1320*/  HADD2.F32 R36, -RZ, R29.H1_H1 ;  /* 0x3000001dff247230 */ /* 0x000fe20000004100 */
[----:B------:R-:W-:Y:S01]  /*1330*/  LOP3.LUT R37, R12, 0x64006400, RZ, 0xfc, !PT ;  /* 0x640064000c257812 */ /* 0x000fe200078efcff */
[-C--:B------:R-:W-:Y:S01]  /*1340*/  HFMA2 R15, R39, R44.reuse.H0_H0, -72, -72 ;  /* 0xd480d480270f7431 */ /* 0x080fe2000004002c */
[----:B------:R-:W-:Y:S01]  /*1350*/  LOP3.LUT R39, R30, 0x64006400, RZ, 0xfc, !PT ;  /* 0x640064001e277812 */ /* 0x000fe200078efcff */
[----:B------:R-:W-:Y:S01]  /*1360*/  HADD2.F32 R26, -RZ, R27.H0_H0 ;  /* 0x2000001bff1a7230 */ /* 0x000fe20000004100 */
[----:B------:R-:W-:Y:S01]  /*1370*/  FFMA.FTZ R31, R31, R36, R32 ;  /* 0x000000241f1f7223 */ /* 0x000fe20000010020 */
[----:B------:R-:W-:Y:S01]  /*1380*/  HFMA2 R29, R37, R44.H0_H0, -72, -72 ;  /* 0xd480d480251d7431 */ /* 0x000fe2000004002c */
[----:B------:R-:W0:Y:S01]  /*1390*/  LDS.64 R24, [UR4+0x10] ;  /* 0x00001004ff187984 */ /* 0x000e220008000a00 */
[----:B------:R-:W-:-:S02]  /*13a0*/  HADD2.F32 R34, -RZ, R15.H0_H0 ;  /* 0x2000000fff227230 */ /* 0x000fc40000004100 */
[----:B------:R-:W-:Y:S02]  /*13b0*/  HADD2.F32 R30, -RZ, R14.H0_H0 ;  /* 0x2000000eff1e7230 */ /* 0x000fe40000004100 */
[----:B------:R-:W-:Y:S01]  /*13c0*/  HFMA2 R12, R39, R44.H0_H0, -72, -72 ;  /* 0xd480d480270c7431 */ /* 0x000fe2000004002c */
[----:B------:R-:W-:Y:S01]  /*13d0*/  FFMA.FTZ R32, R26, R34, R13 ;  /* 0x000000221a207223 */ /* 0x000fe2000001000d */
[----:B------:R-:W-:Y:S01]  /*13e0*/  HADD2.F32 R13, -RZ, R29.H0_H0 ;  /* 0x2000001dff0d7230 */ /* 0x000fe20000004100 */
[----:B------:R-:W-:Y:S01]  /*13f0*/  FFMA.FTZ R30, R30, R26, R33 ;  /* 0x0000001a1e1e7223 */ /* 0x000fe20000010021 */
[----:B------:R-:W-:Y:S02]  /*1400*/  HADD2.F32 R27, -RZ, R27.H1_H1 ;  /* 0x3000001bff1b7230 */ /* 0x000fe40000004100 */
[----:B------:R-:W-:Y:S01]  /*1410*/  HADD2.F32 R33, -RZ, R12.H0_H0 ;  /* 0x2000000cff217230 */ /* 0x000fe20000004100 */
[----:B------:R-:W-:Y:S01]  /*1420*/  FFMA.FTZ R13, R26, R13, R35 ;  /* 0x0000000d1a0d7223 */ /* 0x000fe20000010023 */
[----:B------:R-:W-:-:S02]  /*1430*/  HADD2.F32 R14, -RZ, R14.H1_H1 ;  /* 0x3000000eff0e7230 */ /* 0x000fc40000004100 */
[----:B------:R-:W-:Y:S01]  /*1440*/  HADD2.F32 R15, -RZ, R15.H1_H1 ;  /* 0x3000000fff0f7230 */ /* 0x000fe20000004100 */
[----:B------:R-:W-:Y:S01]  /*1450*/  FFMA.FTZ R26, R26, R33, R31 ;  /* 0x000000211a1a7223 */ /* 0x000fe2000001001f */
[----:B------:R-:W-:Y:S01]  /*1460*/  HADD2.F32 R34, -RZ, R29.H1_H1 ;  /* 0x3000001dff227230 */ /* 0x000fe20000004100 */
[----:B------:R-:W-:Y:S01]  /*1470*/  FFMA.FTZ R31, R14, R27, R30 ;  /* 0x0000001b0e1f7223 */ /* 0x000fe2000001001e */
[----:B------:R-:W-:Y:S01]  /*1480*/  HADD2.F32 R29, -RZ, R12.H1_H1 ;  /* 0x3000000cff1d7230 */ /* 0x000fe20000004100 */
[C---:B------:R-:W-:Y:S02]  /*1490*/  FFMA.FTZ R32, R27.reuse, R15, R32 ;  /* 0x0000000f1b207223 */ /* 0x040fe40000010020 */
[C---:B------:R-:W-:Y:S02]  /*14a0*/  FFMA.FTZ R30, R27.reuse, R34, R13 ;  /* 0x000000221b1e7223 */ /* 0x040fe4000001000d */
[----:B------:R1:W4:Y:S01]  /*14b0*/  LDG.E.128.CONSTANT R12, [R42.64] ;  /* 0x000000062a0c7981 */ /* 0x000322000c1e9d00 */
[----:B---3--:R-:W-:Y:S01]  /*14c0*/  LOP3.LUT R33, R4, 0xf000f, RZ, 0xc0, !PT ;  /* 0x000f000f04217812 */ /* 0x008fe200078ec0ff */
[----:B------:R-:W-:Y:S01]  /*14d0*/  FFMA.FTZ R29, R27, R29, R26 ;  /* 0x0000001d1b1d7223 */ /* 0x000fe2000001001a */
        /* <DEDUP_REMOVED lines=11> */
[----:B-1----:R-:W-:Y:S01]  /*1590*/  LOP3.LUT R43, R5, 0xf000f0, RZ, 0xc0, !PT ;  /* 0x00f000f0052b7812 */ /* 0x002fe200078ec0ff */
[----:B------:R-:W-:Y:S01]  /*15a0*/  HADD2 R35, R36, -1032, -1032 ;  /* 0xe408e40824237430 */ /* 0x000fe20000000000 */
[----:B------:R-:W-:Y:S01]  /*15b0*/  LOP3.LUT R41, R41, 0x64006400, RZ, 0xfc, !PT ;  /* 0x6400640029297812 */ /* 0x000fe200078efcff */
[----:B0-----:R-:W-:Y:S01]  /*15c0*/  HADD2.F32 R33, -RZ, R24.H0_H0 ;  /* 0x20000018ff217230 */ /* 0x001fe20000004100 */
[----:B------:R-:W-:Y:S01]  /*15d0*/  LOP3.LUT R43, R43, 0x64006400, RZ, 0xfc, !PT ;  /* 0x640064002b2b7812 */ /* 0x000fe200078efcff */
[----:B------:R-:W-:Y:S01]  /*15e0*/  HADD2.F32 R36, -RZ, R27.H0_H0 ;  /* 0x2000001bff247230 */ /* 0x000fe20000004100 */
[----:B------:R-:W-:Y:S01]  /*15f0*/  SHF.R.U32.HI R7, RZ, 0x8, R7 ;  /* 0x00000008ff077819 */ /* 0x000fe20000011607 */
[----:B------:R-:W-:Y:S01]  /*1600*/  HADD2.F32 R34, -RZ, R37.H0_H0 ;  /* 0x20000025ff227230 */ /* 0x000fe20000004100 */
[----:B------:R-:W-:Y:S01]  /*1610*/  SHF.R.U32.HI R5, RZ, 0x8, R5 ;  /* 0x00000008ff057819 */ /* 0x000fe20000011605 */
[----:B------:R-:W-:Y:S01]  /*1620*/  HADD2.F32 R26, -RZ, R38.H0_H0 ;  /* 0x20000026ff1a7230 */ /* 0x000fe20000004100 */
[----:B------:R-:W-:Y:S01]  /*1630*/  FFMA.FTZ R36, R36, R33, RZ ;  /* 0x0000002124247223 */ /* 0x000fe200000100ff */
[----:B------:R-:W-:Y:S01]  /*1640*/  HADD2.F32 R39, -RZ, R27.H1_H1 ;  /* 0x3000001bff277230 */ /* 0x000fe20000004100 */
[C---:B------:R-:W-:Y:S01]  /*1650*/  FFMA.FTZ R34, R33.reuse, R34, RZ ;  /* 0x0000002221227223 */ /* 0x040fe200000100ff */
[----:B------:R-:W-:Y:S01]  /*1660*/  HADD2.F32 R40, -RZ, R35.H0_H0 ;  /* 0x20000023ff287230 */ /* 0x000fe20000004100 */
[----:B------:R-:W-:Y:S01]  /*1670*/  FFMA.FTZ R26, R33, R26, RZ ;  /* 0x0000001a211a7223 */ /* 0x000fe200000100ff */
[----:B------:R-:W-:-:S02]  /*1680*/  HADD2.F32 R27, -RZ, R24.H1_H1 ;  /* 0x30000018ff1b7230 */ /* 0x000fc40000004100 */
[----:B------:R-:W-:Y:S01]  /*1690*/  HADD2.F32 R24, -RZ, R38.H1_H1 ;  /* 0x30000026ff187230 */ /* 0x000fe20000004100 */
[----:B------:R-:W-:Y:S01]  /*16a0*/  FFMA.FTZ R33, R33, R40, RZ ;  /* 0x0000002821217223 */ /* 0x000fe200000100ff */
[----:B------:R-:W-:Y:S01]  /*16b0*/  HADD2.F32 R38, -RZ, R35.H1_H1 ;  /* 0x30000023ff267230 */ /* 0x000fe20000004100 */
[----:B------:R-:W-:Y:S01]  /*16c0*/  LOP3.LUT R35, R4, 0xf000f0, RZ, 0xc0, !PT ;  /* 0x00f000f004237812 */ /* 0x000fe200078ec0ff */
[----:B------:R-:W-:Y:S01]  /*16d0*/  HADD2.F32 R37, -RZ, R37.H1_H1 ;  /* 0x30000025ff257230 */ /* 0x000fe20000004100 */
[----:B------:R-:W-:Y:S01]  /*16e0*/  FFMA.FTZ R39, R39, R27, R36 ;  /* 0x0000001b27277223 */ /* 0x000fe20000010024 */
[----:B------:R-:W-:Y:S01]  /*16f0*/  HADD2.F32 R42, -RZ, R25.H0_H0 ;  /* 0x20000019ff2a7230 */ /* 0x000fe20000004100 */
[----:B------:R-:W-:Y:S01]  /*1700*/  LOP3.LUT R35, R35, 0x64006400, RZ, 0xfc, !PT ;  /* 0x6400640023237812 */ /* 0x000fe200078efcff */
[C---:B------:R-:W-:Y:S01]  /*1710*/  FFMA.FTZ R24, R27.reuse, R24, R26 ;  /* 0x000000181b187223 */ /* 0x040fe2000001001a */
[----:B------:R-:W-:Y:S01]  /*1720*/  SHF.R.U32.HI R4, RZ, 0x8, R4 ;  /* 0x00000008ff047819 */ /* 0x000fe20000011604 */
[C---:B------:R-:W-:Y:S01]  /*1730*/  FFMA.FTZ R34, R27.reuse, R37, R34 ;  /* 0x000000251b227223 */ /* 0x040fe20000010022 */
[----:B------:R-:W-:Y:S01]  /*1740*/  LOP3.LUT R37, R6, 0xf000f0, RZ, 0xc0, !PT ;  /* 0x00f000f006257812 */ /* 0x000fe200078ec0ff */
[----:B------:R-:W-:Y:S01]  /*1750*/  FFMA.FTZ R33, R27, R38, R33 ;  /* 0x000000261b217223 */ /* 0x000fe20000010021 */
[-C--:B------:R-:W-:Y:S01]  /*1760*/  HFMA2 R35, R35, R44.reuse.H0_H0, -72, -72 ;  /* 0xd480d48023237431 */ /* 0x080fe2000004002c */
[----:B------:R-:W0:Y:S01]  /*1770*/  LDS.64 R26, [UR4+0x18] ;  /* 0x00001804ff1a7984 */ /* 0x000e220008000a00 */
[-C--:B------:R-:W-:Y:S01]  /*1780*/  HFMA2 R38, R41, R44.reuse.H0_H0, -72, -72 ;  /* 0xd480d48029267431 */ /* 0x080fe2000004002c */
[----:B------:R-:W-:Y:S01]  /*1790*/  LOP3.LUT R37, R37, 0x64006400, RZ, 0xfc, !PT ;  /* 0x6400640025257812 */ /* 0x000fe200078efcff */
[----:B------:R-:W-:Y:S01]  /*17a0*/  HFMA2 R36, R43, R44.H0_H0, -72, -72 ;  /* 0xd480d4802b247431 */ /* 0x000fe2000004002c */
[----:B------:R-:W-:Y:S01]  /*17b0*/  SHF.R.U32.HI R6, RZ, 0x8, R6 ;  /* 0x00000008ff067819 */ /* 0x000fe20000011606 */
[----:B------:R-:W-:-:S02]  /*17c0*/  HADD2.F32 R40, -RZ, R35.H0_H0 ;  /* 0x20000023ff287230 */ /* 0x000fc40000004100 */
[----:B------:R-:W-:Y:S02]  /*17d0*/  HFMA2 R37, R37, R44.H0_H0, -72, -72 ;  /* 0xd480d48025257431 */ /* 0x000fe4000004002c */
[----:B------:R-:W-:Y:S01]  /*17e0*/  HADD2.F32 R25, -RZ, R25.H1_H1 ;  /* 0x30000019ff197230 */ /* 0x000fe20000004100 */
[----:B------:R-:W-:Y:S01]  /*17f0*/  FFMA.FTZ R39, R40, R42, R39 ;  /* 0x0000002a28277223 */ /* 0x000fe20000010027 */
[--C-:B------:R-:W-:Y:S02]  /*1800*/  HADD2.F32 R40, -RZ, R38.reuse.H0_H0 ;  /* 0x20000026ff287230 */ /* 0x100fe40000004100 */
[----:B------:R-:W-:Y:S02]  /*1810*/  HADD2.F32 R43, -RZ, R37.H0_H0 ;  /* 0x20000025ff2b7230 */ /* 0x000fe40000004100 */
[----:B------:R-:W-:Y:S01]  /*1820*/  HADD2.F32 R38, -RZ, R38.H1_H1 ;  /* 0x30000026ff267230 */ /* 0x000fe20000004100 */
[----:B------:R-:W-:Y:S01]  /*1830*/  FFMA.FTZ R33, R42, R40, R33 ;  /* 0x000000282a217223 */ /* 0x000fe20000010021 */
[----:B------:R-:W-:Y:S01]  /*1840*/  HADD2.F32 R40, -RZ, R35.H1_H1 ;  /* 0x30000023ff287230 */ /* 0x000fe20000004100 */
[----:B------:R-:W-:Y:S01]  /*1850*/  LOP3.LUT R35, R4, 0xf000f, RZ, 0xc0, !PT ;  /* 0x000f000f04237812 */ /* 0x000fe200078ec0ff */
[----:B------:R-:W-:Y:S01]  /*1860*/  HADD2.F32 R37, -RZ, R37.H1_H1 ;  /* 0x30000025ff257230 */ /* 0x000fe20000004100 */
[----:B------:R-:W-:Y:S01]  /*1870*/  FFMA.FTZ R24, R42, R43, R24 ;  /* 0x0000002b2a187223 */ /* 0x000fe20000010018 */
[--C-:B------:R-:W-:Y:S01]  /*1880*/  HADD2.F32 R41, -RZ, R36.reuse.H0_H0 ;  /* 0x20000024ff297230 */ /* 0x100fe20000004100 */
[----:B------:R-:W-:Y:S01]  /*1890*/  LOP3.LUT R35, R35, 0x64006400, RZ, 0xfc, !PT ;  /* 0x6400640023237812 */ /* 0x000fe200078efcff */
[C---:B------:R-:W-:Y:S01]  /*18a0*/  FFMA.FTZ R33, R25.reuse, R38, R33 ;  /* 0x0000002619217223 */ /* 0x040fe20000010021 */
[----:B------:R-:W-:Y:S01]  /*18b0*/  LOP3.LUT R38, R6, 0xf000f, RZ, 0xc0, !PT ;  /* 0x000f000f06267812 */ /* 0x000fe200078ec0ff */
[----:B------:R-:W-:Y:S01]  /*18c0*/  FFMA.FTZ R24, R25, R37, R24 ;  /* 0x0000002519187223 */ /* 0x000fe20000010018 */
[----:B------:R-:W-:Y:S01]  /*18d0*/  HADD2.F32 R36, -RZ, R36.H1_H1 ;  /* 0x30000024ff247230 */ /* 0x000fe20000004100 */
[----:B------:R-:W-:Y:S01]  /*18e0*/  FFMA.FTZ R39, R40, R25, R39 ;  /* 0x0000001928277223 */ /* 0x000fe20000010027 */
[----:B------:R-:W-:Y:S01]  /*18f0*/  HADD2 R37, R35, -1032, -1032 ;  /* 0xe408e40823257430 */ /* 0x000fe20000000000 */
[----:B------:R-:W-:Y:S01]  /*1900*/  LOP3.LUT R35, R38, 0x64006400, RZ, 0xfc, !PT ;  /* 0x6400640026237812 */ /* 0x000fe200078efcff */
[----:B------:R-:W-:Y:S01]  /*1910*/  FFMA.FTZ R34, R42, R41, R34 ;  /* 0x000000292a227223 */ /* 0x000fe20000010022 */
[----:B------:R-:W-:-:S02]  /*1920*/  LOP3.LUT R40, R7, 0xf000f, RZ, 0xc0, !PT ;  /* 0x000f000f07287812 */ /* 0x000fc400078ec0ff */
[--C-:B------:R-:W-:Y:S01]  /*1930*/  HADD2.F32 R42, -RZ, R37.reuse.H1_H1 ;  /* 0x30000025ff2a7230 */ /* 0x100fe20000004100 */
[----:B------:R-:W-:Y:S01]  /*1940*/  FFMA.FTZ R34, R25, R36, R34 ;  /* 0x0000002419227223 */ /* 0x000fe20000010022 */
[----:B------:R-:W-:Y:S01]  /*1950*/  HADD2 R35, R35, -1032, -1032 ;  /* 0xe408e40823237430 */ /* 0x000fe20000000000 */
[----:B------:R-:W-:Y:S01]  /*1960*/  LOP3.LUT R38, R40, 0x64006400, RZ, 0xfc, !PT ;  /* 0x6400640028267812 */ /* 0x000fe200078efcff */
[----:B------:R-:W-:Y:S01]  /*1970*/  HADD2.F32 R40, -RZ, R37.H0_H0 ;  /* 0x20000025ff287230 */ /* 0x000fe20000004100 */
[C---:B------:R-:W-:Y:S01]  /*1980*/  LOP3.LUT R25, R5.reuse, 0xf000f, RZ, 0xc0, !PT ;  /* 0x000f000f05197812 */ /* 0x040fe200078ec0ff */
[--C-:B0-----:R-:W-:Y:S01]  /*1990*/  HADD2.F32 R36, -RZ, R26.reuse.H0_H0 ;  /* 0x2000001aff247230 */ /* 0x101fe20000004100 */
[----:B------:R-:W-:Y:S01]  /*19a0*/  LOP3.LUT R5, R5, 0xf000f0, RZ, 0xc0, !PT ;  /* 0x00f000f005057812 */ /* 0x000fe200078ec0ff */
[--C-:B------:R-:W-:Y:S01]  /*19b0*/  HADD2.F32 R41, -RZ, R35.reuse.H0_H0 ;  /* 0x20000023ff297230 */ /* 0x100fe20000004100 */
[----:B------:R-:W-:Y:S01]  /*19c0*/  LOP3.LUT R25, R25, 0x64006400, RZ, 0xfc, !PT ;  /* 0x6400640019197812 */ /* 0x000fe200078efcff */
[----:B------:R-:W-:Y:S01]  /*19d0*/  HADD2 R38, R38, -1032, -1032 ;  /* 0xe408e40826267430 */ /* 0x000fe20000000000 */
[----:B------:R-:W-:Y:S01]  /*19e0*/  FFMA.FTZ R39, R40, R36, R39 ;  /* 0x0000002428277223 */ /* 0x000fe20000010027 */
[----:B------:R-:W-:Y:S01]  /*19f0*/  HADD2.F32 R37, -RZ, R26.H1_H1 ;  /* 0x3000001aff257230 */ /* 0x000fe20000004100 */
[----:B------:R-:W-:Y:S01]  /*1a00*/  FFMA.FTZ R24, R36, R41, R24 ;  /* 0x0000002924187223 */ /* 0x000fe20000010018 */
[----:B------:R-:W-:Y:S01]  /*1a10*/  HADD2.F32 R35, -RZ, R35.H1_H1 ;  /* 0x30000023ff237230 */ /* 0x000fe20000004100 */
[----:B------:R-:W-:Y:S01]  /*1a20*/  LOP3.LUT R4, R4, 0xf000f0, RZ, 0xc0, !PT ;  /* 0x00f000f004047812 */ /* 0x000fe200078ec0ff */
[----:B------:R-:W-:Y:S01]  /*1a30*/  HADD2 R25, R25, -1032, -1032 ;  /* 0xe408e40819197430 */ /* 0x000fe20000000000 */
[----:B------:R-:W-:Y:S01]  /*1a40*/  LOP3.LUT R6, R6, 0xf000f0, RZ, 0xc0, !PT ;  /* 0x00f000f006067812 */ /* 0x000fe200078ec0ff */
[----:B------:R-:W-:Y:S01]  /*1a50*/  HADD2.F32 R40, -RZ, R38.H0_H0 ;  /* 0x20000026ff287230 */ /* 0x000fe20000004100 */
[----:B------:R-:W-:Y:S01]  /*1a60*/  FFMA.FTZ R35, R37, R35, R24 ;  /* 0x0000002325237223 */ /* 0x000fe20000010018 */
[----:B------:R-:W-:Y:S01]  /*1a70*/  LOP3.LUT R24, R7, 0xf000f0, RZ, 0xc0, !PT ;  /* 0x00f000f007187812 */ /* 0x000fe200078ec0ff */
[--C-:B------:R-:W-:Y:S01]  /*1a80*/  HADD2.F32 R43, -RZ, R25.reuse.H0_H0 ;  /* 0x20000019ff2b7230 */ /* 0x100fe20000004100 */
[----:B------:R-:W-:Y:S01]  /*1a90*/  LOP3.LUT R5, R5, 0x64006400, RZ, 0xfc, !PT ;  /* 0x6400640005057812 */ /* 0x000fe200078efcff */
[----:B------:R-:W-:Y:S01]  /*1aa0*/  FFMA.FTZ R40, R36, R40, R33 ;  /* 0x0000002824287223 */ /* 0x000fe20000010021 */
[----:B------:R-:W-:Y:S01]  /*1ab0*/  LOP3.LUT R7, R4, 0x64006400, RZ, 0xfc, !PT ;  /* 0x6400640004077812 */ /* 0x000fe200078efcff */
[----:B------:R-:W-:Y:S01]  /*1ac0*/  HADD2.F32 R25, -RZ, R25.H1_H1 ;  /* 0x30000019ff197230 */ /* 0x000fe20000004100 */
[----:B------:R-:W-:Y:S01]  /*1ad0*/  LOP3.LUT R33, R6, 0x64006400, RZ, 0xfc, !PT ;  /* 0x6400640006217812 */ /* 0x000fe200078efcff */
[----:B------:R-:W-:Y:S01]  /*1ae0*/  FFMA.FTZ R34, R36, R43, R34 ;  /* 0x0000002b24227223 */ /* 0x000fe20000010022 */
[----:B------:R-:W-:Y:S01]  /*1af0*/  LOP3.LUT R41, R24, 0x64006400, RZ, 0xfc, !PT ;  /* 0x6400640018297812 */ /* 0x000fe200078efcff */
[-C--:B------:R-:W-:Y:S01]  /*1b00*/  HFMA2 R4, R5, R44.reuse.H0_H0, -72, -72 ;  /* 0xd480d48005047431 */ /* 0x080fe2000004002c */
[----:B------:R-:W-:Y:S01]  /*1b10*/  FFMA.FTZ R39, R42, R37, R39 ;  /* 0x000000252a277223 */ /* 0x000fe20000010027 */
[-C--:B------:R-:W-:Y:S01]  /*1b20*/  HFMA2 R7, R7, R44.reuse.H0_H0, -72, -72 ;  /* 0xd480d48007077431 */ /* 0x080fe2000004002c */
[----:B------:R-:W-:Y:S01]  /*1b30*/  FFMA.FTZ R25, R37, R25, R34 ;  /* 0x0000001925197223 */ /* 0x000fe20000010022 */
[----:B------:R-:W-:-:S02]  /*1b40*/  HFMA2 R5, R33, R44.H0_H0, -72, -72 ;  /* 0xd480d48021057431 */ /* 0x000fc4000004002c */
[----:B------:R-:W-:Y:S02]  /*1b50*/  HFMA2 R6, R41, R44.H0_H0, -72, -72 ;  /* 0xd480d48029067431 */ /* 0x000fe4000004002c */
[----:B------:R-:W-:Y:S02]  /*1b60*/  HADD2.F32 R38, -RZ, R38.H1_H1 ;  /* 0x30000026ff267230 */ /* 0x000fe40000004100 */
[----:B------:R-:W-:Y:S02]  /*1b70*/  HADD2.F32 R26, -RZ, R27.H0_H0 ;  /* 0x2000001bff1a7230 */ /* 0x000fe40000004100 */
[----:B------:R-:W-:Y:S01]  /*1b80*/  HADD2.F32 R34, -RZ, R4.H0_H0 ;  /* 0x20000004ff227230 */ /* 0x000fe20000004100 */
[----:B------:R-:W-:Y:S01]  /*1b90*/  FFMA.FTZ R37, R37, R38, R40 ;  /* 0x0000002625257223 */ /* 0x000fe20000010028 */
[----:B------:R-:W-:Y:S02]  /*1ba0*/  HADD2.F32 R33, -RZ, R7.H0_H0 ;  /* 0x20000007ff217230 */ /* 0x000fe40000004100 */
[----:B------:R-:W-:Y:S01]  /*1bb0*/  HADD2.F32 R36, -RZ, R5.H0_H0 ;  /* 0x20000005ff247230 */ /* 0x000fe20000004100 */
[----:B------:R-:W-:Y:S01]  /*1bc0*/  FFMA.FTZ R34, R26, R34, R25 ;  /* 0x000000221a227223 */ /* 0x000fe20000010019 */
[----:B------:R-:W-:-:S02]  /*1bd0*/  HADD2.F32 R24, -RZ, R6.H0_H0 ;  /* 0x20000006ff187230 */ /* 0x000fc40000004100 */
[----:B------:R-:W-:Y:S01]  /*1be0*/  HADD2.F32 R27, -RZ, R27.H1_H1 ;  /* 0x3000001bff1b7230 */ /* 0x000fe20000004100 */
[C---:B------:R-:W-:Y:S01]  /*1bf0*/  FFMA.FTZ R36, R26.reuse, R36, R35 ;  /* 0x000000241a247223 */ /* 0x040fe20000010023 */
[----:B------:R-:W-:Y:S02]  /*1c00*/  HADD2.F32 R4, -RZ, R4.H1_H1 ;  /* 0x30000004ff047230 */ /* 0x000fe40000004100 */
        /* <DEDUP_REMOVED lines=9> */
[----:B------:R-:W0:Y:S01]  /*1ca0*/  LDS.64 R4, [UR4+0x20] ;  /* 0x00002004ff047984 */ /* 0x000e220008000a00 */
[----:B------:R-:W-:-:S02]  /*1cb0*/  FFMA.FTZ R7, R38, R27, R7 ;  /* 0x0000001b26077223 */ /* 0x000fc40000010007 */
[----:B------:R-:W-:Y:S01]  /*1cc0*/  FFMA.FTZ R33, R27, R26, R33 ;  /* 0x0000001a1b217223 */ /* 0x000fe20000010021 */
[--C-:B------:R-:W-:Y:S01]  /*1cd0*/  HADD2.F32 R27, -RZ, R23.reuse.H0_H0 ;  /* 0x20000017ff1b7230 */ /* 0x100fe20000004100 */
[----:B------:R-:W-:Y:S01]  /*1ce0*/  FMUL.FTZ R31, R31, R24 ;  /* 0x000000181f1f7220 */ /* 0x000fe20000410000 */
[----:B------:R-:W-:Y:S01]  /*1cf0*/  HADD2.F32 R26, -RZ, R23.H1_H1 ;  /* 0x30000017ff1a7230 */ /* 0x000fe20000004100 */
[----:B------:R-:W-:Y:S02]  /*1d00*/  FMUL.FTZ R32, R32, R25 ;  /* 0x0000001920207220 */ /* 0x000fe40000410000 */
[----:B------:R-:W-:Y:S01]  /*1d10*/  FMUL.FTZ R30, R30, R27 ;  /* 0x0000001b1e1e7220 */ /* 0x000fe20000410000 */
[----:B------:R-:W-:Y:S01]  /*1d20*/  F2FP.PACK_AB R31, RZ, R31 ;  /* 0x0000001fff1f723e */ /* 0x000fe200000000ff */
[----:B------:R-:W-:Y:S01]  /*1d30*/  FMUL.FTZ R29, R29, R26 ;  /* 0x0000001a1d1d7220 */ /* 0x000fe20000410000 */
[----:B------:R-:W-:Y:S01]  /*1d40*/  F2FP.PACK_AB R32, RZ, R32 ;  /* 0x00000020ff20723e */ /* 0x000fe200000000ff */
[----:B------:R-:W-:Y:S01]  /*1d50*/  FMUL.FTZ R7, R24, R7 ;  /* 0x0000000718077220 */ /* 0x000fe20000410000 */
[----:B------:R-:W-:Y:S01]  /*1d60*/  F2FP.PACK_AB R30, RZ, R30 ;  /* 0x0000001eff1e723e */ /* 0x000fe200000000ff */
[----:B------:R-:W-:Y:S01]  /*1d70*/  FMUL.FTZ R6, R25, R6 ;  /* 0x0000000619067220 */ /* 0x000fe20000410000 */
[----:B------:R-:W-:Y:S01]  /*1d80*/  PRMT R31, R31, 0x5410, R32 ;  /* 0x000054101f1f7816 */ /* 0x000fe20000000020 */
[----:B------:R-:W-:Y:S01]  /*1d90*/  FMUL.FTZ R34, R27, R34 ;  /* 0x000000221b227220 */ /* 0x000fe20000410000 */
[----:B------:R-:W-:Y:S01]  /*1da0*/  F2FP.PACK_AB R29, RZ, R29 ;  /* 0x0000001dff1d723e */ /* 0x000fe200000000ff */
[----:B------:R-:W-:Y:S01]  /*1db0*/  FMUL.FTZ R33, R26, R33 ;  /* 0x000000211a217220 */ /* 0x000fe20000410000 */
[----:B------:R-:W-:-:S02]  /*1dc0*/  F2FP.PACK_AB R7, RZ, R7 ;  /* 0x00000007ff07723e */ /* 0x000fc400000000ff */
[----:B------:R-:W-:Y:S01]  /*1dd0*/  F2FP.PACK_AB R6, RZ, R6 ;  /* 0x00000006ff06723e */ /* 0x000fe200000000ff */
[----:B------:R-:W-:Y:S01]  /*1de0*/  HFMA2.MMA R21, R31, 1, 1, R21 ;  /* 0x3c003c001f157835 */ /* 0x000fe20000000015 */
[----:B------:R-:W-:Y:S02]  /*1df0*/  PRMT R30, R30, 0x5410, R29 ;  /* 0x000054101e1e7816 */ /* 0x000fe4000000001d */
[----:B------:R-:W-:Y:S02]  /*1e00*/  PRMT R29, R7, 0x5410, R6 ;  /* 0x00005410071d7816 */ /* 0x000fe40000000006 */
[----:B------:R-:W-:Y:S01]  /*1e10*/  F2FP.PACK_AB R34, RZ, R34 ;  /* 0x00000022ff22723e */ /* 0x000fe200000000ff */
[----:B------:R-:W-:Y:S01]  /*1e20*/  HADD2 R6, R30, R22 ;  /* 0x000000161e067230 */ /* 0x000fe20000000000 */
[----:B------:R-:W-:Y:S02]  /*1e30*/  F2FP.PACK_AB R33, RZ, R33 ;  /* 0x00000021ff21723e */ /* 0x000fe400000000ff */
[----:B------:R-:W-:Y:S01]  /*1e40*/  HFMA2.MMA R22, R29, 1, 1, R21 ;  /* 0x3c003c001d167835 */ /* 0x000fe20000000015 */
[----:B--2---:R-:W-:-:S02]  /*1e50*/  LOP3.LUT R21, R9, 0xf000f, RZ, 0xc0, !PT ;  /* 0x000f000f09157812 */ /* 0x004fc400078ec0ff */
[----:B------:R-:W-:Y:S02]  /*1e60*/  PRMT R34, R34, 0x5410, R33 ;  /* 0x0000541022227816 */ /* 0x000fe40000000021 */
[----:B------:R-:W-:Y:S02]  /*1e70*/  LOP3.LUT R31, R11, 0xf000f, RZ, 0xc0, !PT ;  /* 0x000f000f0b1f7812 */ /* 0x000fe400078ec0ff */
[----:B------:R-:W-:Y:S01]  /*1e80*/  LOP3.LUT R29, R21, 0x64006400, RZ, 0xfc, !PT ;  /* 0x64006400151d7812 */ /* 0x000fe200078efcff */
[----:B0-----:R-:W-:Y:S01]  /*1e90*/  HADD2.F32 R32, -RZ, R4.H1_H1 ;  /* 0x30000004ff207230 */ /* 0x001fe20000004100 */
[----:B------:R-:W-:Y:S01]  /*1ea0*/  LOP3.LUT R30, R10, 0xf000f, RZ, 0xc0, !PT ;  /* 0x000f000f0a1e7812 */ /* 0x000fe200078ec0ff */
[----:B------:R-:W-:Y:S01]  /*1eb0*/  HFMA2.MMA R21, R34, 1, 1, R6 ;  /* 0x3c003c0022157835 */ /* 0x000fe20000000006 */
[----:B------:R-:W-:Y:S01]  /*1ec0*/  LOP3.LUT R7, R8, 0xf000f, RZ, 0xc0, !PT ;  /* 0x000f000f08077812 */ /* 0x000fe200078ec0ff */
[----:B------:R-:W-:Y:S01]  /*1ed0*/  HADD2 R6, R29, -1032, -1032 ;  /* 0xe408e4081d067430 */ /* 0x000fe20000000000 */
[----:B------:R-:W-:-:S02]  /*1ee0*/  LOP3.LUT R31, R31, 0x64006400, RZ, 0xfc, !PT ;  /* 0x640064001f1f7812 */ /* 0x000fc400078efcff */
[----:B------:R-:W-:Y:S02]  /*1ef0*/  LOP3.LUT R30, R30, 0x64006400, RZ, 0xfc, !PT ;  /* 0x640064001e1e7812 */ /* 0x000fe400078efcff */
[----:B------:R-:W-:Y:S01]  /*1f00*/  LOP3.LUT R7, R7, 0x64006400, RZ, 0xfc, !PT ;  /* 0x6400640007077812 */ /* 0x000fe200078efcff */
[----:B------:R-:W-:Y:S02]  /*1f10*/  HADD2 R33, R31, -1032, -1032 ;  /* 0xe408e4081f217430 */ /* 0x000fe40000000000 */
[----:B------:R-:W-:Y:S02]  /*1f20*/  HADD2 R30, R30, -1032, -1032 ;  /* 0xe408e4081e1e7430 */ /* 0x000fe40000000000 */
[----:B------:R-:W-:Y:S02]  /*1f30*/  HADD2.F32 R36, -RZ, R6.H0_H0 ;  /* 0x20000006ff247230 */ /* 0x000fe40000004100 */
[----:B------:R-:W-:Y:S02]  /*1f40*/  HADD2.F32 R31, -RZ, R4.H0_H0 ;  /* 0x20000004ff1f7230 */ /* 0x000fe40000004100 */
[----:B------:R-:W-:-:S02]  /*1f50*/  HADD2 R7, R7, -1032, -1032 ;  /* 0xe408e40807077430 */ /* 0x000fc40000000000 */
[----:B------:R-:W-:Y:S01]  /*1f60*/  HADD2.F32 R35, -RZ, R6.H1_H1 ;  /* 0x30000006ff237230 */ /* 0x000fe20000004100 */
[----:B------:R-:W-:Y:S01]  /*1f70*/  FFMA.FTZ R4, R31, R36, RZ ;  /* 0x000000241f047223 */ /* 0x000fe200000100ff */
[--C-:B------:R-:W-:Y:S01]  /*1f80*/  HADD2.F32 R6, -RZ, R30.reuse.H0_H0 ;  /* 0x2000001eff067230 */ /* 0x100fe20000004100 */
[----:B------:R-:W-:Y:S01]  /*1f90*/  LOP3.LUT R36, R9, 0xf000f0, RZ, 0xc0, !PT ;  /* 0x00f000f009247812 */ /* 0x000fe200078ec0ff */
[----:B------:R-:W-:Y:S01]  /*1fa0*/  HADD2.F32 R34, -RZ, R7.H0_H0 ;  /* 0x20000007ff227230 */ /* 0x000fe20000004100 */
[----:B------:R-:W-:Y:S01]  /*1fb0*/  FFMA.FTZ R4, R32, R35, R4 ;  /* 0x0000002320047223 */ /* 0x000fe20000010004 */
[----:B------:R-:W-:Y:S01]  /*1fc0*/  HADD2.F32 R37, -RZ, R30.H1_H1 ;  /* 0x3000001eff257230 */ /* 0x000fe20000004100 */
[C---:B------:R-:W-:Y:S01]  /*1fd0*/  FFMA.FTZ R30, R31.reuse, R6, RZ ;  /* 0x000000061f1e7223 */ /* 0x040fe200000100ff */
[----:B------:R-:W-:Y:S01]  /*1fe0*/  HADD2.F32 R38, -RZ, R33.H0_H0 ;  /* 0x20000021ff267230 */ /* 0x000fe20000004100 */
[----:B------:R-:W-:Y:S01]  /*1ff0*/  LOP3.LUT R35, R8, 0xf000f0, RZ, 0xc0, !PT ;  /* 0x00f000f008237812 */ /* 0x000fe200078ec0ff */
[----:B------:R-:W-:Y:S01]  /*2000*/  HADD2.F32 R29, -RZ, R7.H1_H1 ;  /* 0x30000007ff1d7230 */ /* 0x000fe20000004100 */
[----:B------:R-:W-:Y:S01]  /*2010*/  FFMA.FTZ R34, R34, R31, RZ ;  /* 0x0000001f22227223 */ /* 0x000fe200000100ff */
[----:B------:R-:W0:Y:S01]  /*2020*/  LDS.64 R6, [UR4+0x28] ;  /* 0x00002804ff067984 */ /* 0x000e220008000a00 */
[----:B------:R-:W-:Y:S01]  /*2030*/  HADD2.F32 R33, -RZ, R33.H1_H1 ;  /* 0x30000021ff217230 */ /* 0x000fe20000004100 */
[----:B------:R-:W-:Y:S01]  /*2040*/  FFMA.FTZ R31, R31, R38, RZ ;  /* 0x000000261f1f7223 */ /* 0x000fe200000100ff */
[----:B------:R-:W-:Y:S01]  /*2050*/  LOP3.LUT R35, R35, 0x64006400, RZ, 0xfc, !PT ;  /* 0x6400640023237812 */ /* 0x000fe200078efcff */
[----:B------:R-:W-:Y:S01]  /*2060*/  FFMA.FTZ R29, R29, R32, R34 ;  /* 0x000000201d1d7223 */ /* 0x000fe20000010022 */
[----:B------:R-:W-:Y:S01]  /*2070*/  LOP3.LUT R38, R10, 0xf000f0, RZ, 0xc0, !PT ;  /* 0x00f000f00a267812 */ /* 0x000fe200078ec0ff */
[C---:B------:R-:W-:Y:S01]  /*2080*/  FFMA.FTZ R30, R32.reuse, R37, R30 ;  /* 0x00000025201e7223 */ /* 0x040fe2000001001e */
[----:B------:R-:W-:Y:S01]  /*2090*/  LOP3.LUT R34, R11, 0xf000f0, RZ, 0xc0, !PT ;  /* 0x00f000f00b227812 */ /* 0x000fe200078ec0ff */
[----:B------:R-:W-:Y:S01]  /*20a0*/  FFMA.FTZ R32, R32, R33, R31 ;  /* 0x0000002120207223 */ /* 0x000fe2000001001f */
[----:B------:R-:W-:Y:S01]  /*20b0*/  LOP3.LUT R37, R36, 0x64006400, RZ, 0xfc, !PT ;  /* 0x6400640024257812 */ /* 0x000fe200078efcff */
[----:B------:R-:W-:Y:S01]  /*20c0*/  HFMA2 R31, R35, R44.H0_H0, -72, -72 ;  /* 0xd480d480231f7431 */ /* 0x000fe2000004002c */
[----:B------:R-:W-:-:S02]  /*20d0*/  LOP3.LUT R39, R38, 0x64006400, RZ, 0xfc, !PT ;  /* 0x6400640026277812 */ /* 0x000fc400078efcff */
[----:B------:R-:W-:Y:S01]  /*20e0*/  LOP3.LUT R41, R34, 0x64006400, RZ, 0xfc, !PT ;  /* 0x6400640022297812 */ /* 0x000fe200078efcff */
[-C--:B------:R-:W-:Y:S01]  /*20f0*/  HFMA2 R33, R37, R44.reuse.H0_H0, -72, -72 ;  /* 0xd480d48025217431 */ /* 0x080fe2000004002c */
[----:B------:R-:W-:Y:S01]  /*2100*/  SHF.R.U32.HI R8, RZ, 0x8, R8 ;  /* 0x00000008ff087819 */ /* 0x000fe20000011608 */
[----:B------:R-:W-:Y:S01]  /*2110*/  HADD2.F32 R37, -RZ, R5.H0_H0 ;  /* 0x20000005ff257230 */ /* 0x000fe20000004100 */
[----:B------:R-:W-:Y:S01]  /*2120*/  SHF.R.U32.HI R9, RZ, 0x8, R9 ;  /* 0x00000008ff097819 */ /* 0x000fe20000011609 */
[----:B------:R-:W-:Y:S01]  /*2130*/  HADD2.F32 R40, -RZ, R31.H0_H0 ;  /* 0x2000001fff287230 */ /* 0x000fe20000004100 */
[----:B------:R-:W-:Y:S01]  /*2140*/  SHF.R.U32.HI R10, RZ, 0x8, R10 ;  /* 0x00000008ff0a7819 */ /* 0x000fe2000001160a */
[-C--:B------:R-:W-:Y:S01]  /*2150*/  HFMA2 R35, R39, R44.reuse.H0_H0, -72, -72 ;  /* 0xd480d48027237431 */ /* 0x080fe2000004002c */
[----:B------:R-:W-:Y:S01]  /*2160*/  SHF.R.U32.HI R11, RZ, 0x8, R11 ;  /* 0x00000008ff0b7819 */ /* 0x000fe2000001160b */
[----:B------:R-:W-:Y:S01]  /*2170*/  HFMA2 R34, R41, R44.H0_H0, -72, -72 ;  /* 0xd480d48029227431 */ /* 0x000fe2000004002c */
[----:B------:R-:W-:Y:S01]  /*2180*/  FFMA.FTZ R40, R40, R37, R29 ;  /* 0x0000002528287223 */ /* 0x000fe2000001001d */
[----:B------:R-:W-:-:S02]  /*2190*/  HADD2.F32 R38, -RZ, R33.H0_H0 ;  /* 0x20000021ff267230 */ /* 0x000fc40000004100 */
        /* <DEDUP_REMOVED lines=17> */
[----:B------:R-:W-:Y:S01]  /*22b0*/  LOP3.LUT R5, R9, 0xf000f, RZ, 0xc0, !PT ;  /* 0x000f000f09057812 */ /* 0x000fe200078ec0ff */
[----:B------:R-:W-:Y:S01]  /*22c0*/  HADD2 R34, R29, -1032, -1032 ;  /* 0xe408e4081d227430 */ /* 0x000fe20000000000 */
[----:B------:R-:W-:Y:S01]  /*22d0*/  LOP3.LUT R35, R11, 0xf000f, RZ, 0xc0, !PT ;  /* 0x000f000f0b237812 */ /* 0x000fe200078ec0ff */
[--C-:B0-----:R-:W-:Y:S01]  /*22e0*/  HADD2.F32 R32, -RZ, R6.reuse.H0_H0 ;  /* 0x20000006ff207230 */ /* 0x101fe20000004100 */
        /* <DEDUP_REMOVED lines=8> */
[----:B------:R-:W-:Y:S01]  /*2370*/  FFMA.FTZ R37, R39, R32, R37 ;  /* 0x0000002027257223 */ /* 0x000fe20000010025 */
[----:B------:R-:W-:-:S02]  /*2380*/  HADD2 R30, R36, -1032, -1032 ;  /* 0xe408e408241e7430 */ /* 0x000fc40000000000 */
[----:B------:R-:W-:Y:S02]  /*2390*/  HADD2.F32 R38, -RZ, R35.H0_H0 ;  /* 0x20000023ff267230 */ /* 0x000fe40000004100 */
[----:B------:R-:W-:Y:S02]  /*23a0*/  HADD2.F32 R39, -RZ, R5.H0_H0 ;  /* 0x20000005ff277230 */ /* 0x000fe40000004100 */
[----:B------:R-:W-:Y:S01]  /*23b0*/  HADD2.F32 R36, -RZ, R30.H0_H0 ;  /* 0x2000001eff247230 */ /* 0x000fe20000004100 */
[C---:B------:R-:W-:Y:S01]  /*23c0*/  FFMA.FTZ R33, R32.reuse, R38, R33 ;  /* 0x0000002620217223 */ /* 0x040fe20000010021 */
[----:B------:R-:W-:Y:S01]  /*23d0*/  HADD2.F32 R38, -RZ, R34.H1_H1 ;  /* 0x30000022ff267230 */ /* 0x000fe20000004100 */
[----:B------:R-:W-:Y:S01]  /*23e0*/  FFMA.FTZ R39, R32, R39, R4 ;  /* 0x0000002720277223 */ /* 0x000fe20000010004 */
[----:B------:R-:W-:Y:S01]  /*23f0*/  HADD2.F32 R34, -RZ, R35.H1_H1 ;  /* 0x30000023ff227230 */ /* 0x000fe20000004100 */
[----:B------:R-:W-:Y:S01]  /*2400*/  LOP3.LUT R4, R8, 0xf000f0, RZ, 0xc0, !PT ;  /* 0x00f000f008047812 */ /* 0x000fe200078ec0ff */
[----:B------:R-:W-:Y:S01]  /*2410*/  HADD2.F32 R35, -RZ, R5.H1_H1 ;  /* 0x30000005ff237230 */ /* 0x000fe20000004100 */
[----:B------:R-:W-:Y:S01]  /*2420*/  LOP3.LUT R5, R9, 0xf000f0, RZ, 0xc0, !PT ;  /* 0x00f000f009057812 */ /* 0x000fe200078ec0ff */
[----:B------:R-:W-:Y:S01]  /*2430*/  FFMA.FTZ R31, R32, R36, R31 ;  /* 0x00000024201f7223 */ /* 0x000fe2000001001f */
[----:B------:R-:W-:Y:S01]  /*2440*/  LOP3.LUT R9, R4, 0x64006400, RZ, 0xfc, !PT ;  /* 0x6400640004097812 */ /* 0x000fe200078efcff */
[C---:B------:R-:W-:Y:S01]  /*2450*/  FFMA.FTZ R34, R6.reuse, R34, R33 ;  /* 0x0000002206227223 */ /* 0x040fe20000010021 */
[----:B------:R-:W-:Y:S01]  /*2460*/  LOP3.LUT R33, R5, 0x64006400, RZ, 0xfc, !PT ;  /* 0x6400640005217812 */ /* 0x000fe200078efcff */
[----:B------:R-:W-:Y:S01]  /*2470*/  FFMA.FTZ R8, R6, R35, R39 ;  /* 0x0000002306087223 */ /* 0x000fe20000010027 */
[----:B------:R-:W0:Y:S01]  /*2480*/  LDS.64 R4, [UR4+0x30] ;  /* 0x00003004ff047984 */ /* 0x000e220008000a00 */
[----:B------:R-:W-:Y:S01]  /*2490*/  LOP3.LUT R35, R11, 0xf000f0, RZ, 0xc0, !PT ;  /* 0x00f000f00b237812 */ /* 0x000fe200078ec0ff */
[----:B------:R-:W-:Y:S01]  /*24a0*/  FFMA.FTZ R32, R38, R6, R37 ;  /* 0x0000000626207223 */ /* 0x000fe20000010025 */
[----:B------:R-:W-:Y:S01]  /*24b0*/  LOP3.LUT R11, R10, 0x64006400, RZ, 0xfc, !PT ;  /* 0x640064000a0b7812 */ /* 0x000fe200078efcff */
[-C--:B------:R-:W-:Y:S01]  /*24c0*/  HFMA2 R10, R9, R44.reuse.H0_H0, -72, -72 ;  /* 0xd480d480090a7431 */ /* 0x080fe2000004002c */
[----:B------:R-:W-:Y:S01]  /*24d0*/  LOP3.LUT R35, R35, 0x64006400, RZ, 0xfc, !PT ;  /* 0x6400640023237812 */ /* 0x000fe200078efcff */
[----:B------:R-:W-:-:S02]  /*24e0*/  HFMA2 R9, R33, R44.H0_H0, -72, -72 ;  /* 0xd480d48021097431 */ /* 0x000fc4000004002c */
[----:B------:R-:W-:Y:S02]  /*24f0*/  HADD2.F32 R37, -RZ, R30.H1_H1 ;  /* 0x3000001eff257230 */ /* 0x000fe40000004100 */
[----:B------:R-:W-:Y:S02]  /*2500*/  HADD2.F32 R29, -RZ, R7.H0_H0 ;  /* 0x20000007ff1d7230 */ /* 0x000fe40000004100 */
[-C--:B------:R-:W-:Y:S01]  /*2510*/  HFMA2 R30, R11, R44.reuse.H0_H0, -72, -72 ;  /* 0xd480d4800b1e7431 */ /* 0x080fe2000004002c */
[----:B------:R-:W-:Y:S01]  /*2520*/  FFMA.FTZ R6, R6, R37, R31 ;  /* 0x0000002506067223 */ /* 0x000fe2000001001f */
[----:B------:R-:W-:Y:S02]  /*2530*/  HADD2.F32 R33, -RZ, R10.H0_H0 ;  /* 0x2000000aff217230 */ /* 0x000fe40000004100 */
[-C--:B------:R-:W-:Y:S01]  /*2540*/  HFMA2 R11, R35, R44.reuse.H0_H0, -72, -72 ;  /* 0xd480d480230b7431 */ /* 0x080fe2000004002c */
[C---:B----4-:R-:W-:Y:S01]  /*2550*/  LOP3.LUT R35, R12.reuse, 0xf000f0, RZ, 0xc0, !PT ;  /* 0x00f000f00c237812 */ /* 0x050fe200078ec0ff */
[----:B------:R-:W-:Y:S01]  /*2560*/  HADD2.F32 R36, -RZ, R9.H0_H0 ;  /* 0x20000009ff247230 */ /* 0x000fe20000004100 */
[----:B------:R-:W-:Y:S01]  /*2570*/  FFMA.FTZ R32, R33, R29, R32 ;  /* 0x0000001d21207223 */ /* 0x000fe20000010020 */
[----:B------:R-:W-:Y:S01]  /*2580*/  HADD2.F32 R31, -RZ, R30.H0_H0 ;  /* 0x2000001eff1f7230 */ /* 0x000fe20000004100 */
[----:B------:R-:W-:Y:S01]  /*2590*/  LOP3.LUT R35, R35, 0x64006400, RZ, 0xfc, !PT ;  /* 0x6400640023237812 */ /* 0x000fe200078efcff */
[----:B------:R-:W-:Y:S01]  /*25a0*/  HADD2.F32 R33, -RZ, R11.H0_H0 ;  /* 0x2000000bff217230 */ /* 0x000fe20000004100 */
[C---:B------:R-:W-:Y:S01]  /*25b0*/  FFMA.FTZ R34, R29.reuse, R36, R34 ;  /* 0x000000241d227223 */ /* 0x040fe20000010022 */
[----:B------:R-:W-:Y:S01]  /*25c0*/  HADD2.F32 R7, -RZ, R7.H1_H1 ;  /* 0x30000007ff077230 */ /* 0x000fe20000004100 */
[C---:B------:R-:W-:Y:S01]  /*25d0*/  FFMA.FTZ R31, R29.reuse, R31, R8 ;  /* 0x0000001f1d1f7223 */ /* 0x040fe20000010008 */
[----:B------:R-:W-:Y:S01]  /*25e0*/  HADD2.F32 R10, -RZ, R10.H1_H1 ;  /* 0x3000000aff0a7230 */ /* 0x000fe20000004100 */
[----:B------:R-:W-:Y:S01]  /*25f0*/  FFMA.FTZ R6, R29, R33, R6 ;  /* 0x000000211d067223 */ /* 0x000fe20000010006 */
[----:B------:R-:W-:Y:S01]  /*2600*/  LOP3.LUT R29, R12, 0xf000f, RZ, 0xc0, !PT ;  /* 0x000f000f0c1d7812 */ /* 0x000fe200078ec0ff */
[----:B------:R-:W-:Y:S01]  /*2610*/  HADD2.F32 R30, -RZ, R30.H1_H1 ;  /* 0x3000001eff1e7230 */ /* 0x000fe20000004100 */
[----:B------:R-:W-:Y:S01]  /*2620*/  SHF.R.U32.HI R12, RZ, 0x8, R12 ;  /* 0x00000008ff0c7819 */ /* 0x000fe2000001160c */
[----:B------:R-:W-:Y:S01]  /*2630*/  HADD2.F32 R8, -RZ, R9.H1_H1 ;  /* 0x30000009ff087230 */ /* 0x000fe20000004100 */
[----:B------:R-:W-:Y:S01]  /*2640*/  LOP3.LUT R29, R29, 0x64006400, RZ, 0xfc, !PT ;  /* 0x640064001d1d7812 */ /* 0x000fe200078efcff */
[----:B------:R-:W-:Y:S01]  /*2650*/  FFMA.FTZ R9, R10, R7, R32 ;  /* 0x000000070a097223 */ /* 0x000fe20000010020 */
[----:B------:R-:W-:Y:S01]  /*2660*/  HADD2.F32 R11, -RZ, R11.H1_H1 ;  /* 0x3000000bff0b7230 */ /* 0x000fe20000004100 */
[----:B------:R-:W-:Y:S01]  /*2670*/  FFMA.FTZ R10, R7, R30, R31 ;  /* 0x0000001e070a7223 */ /* 0x000fe2000001001f */
[----:B------:R-:W-:Y:S01]  /*2680*/  LOP3.LUT R30, R13, 0xf000f, RZ, 0xc0, !PT ;  /* 0x000f000f0d1e7812 */ /* 0x000fe200078ec0ff */
[----:B------:R-:W-:Y:S01]  /*2690*/  HADD2 R29, R29, -1032, -1032 ;  /* 0xe408e4081d1d7430 */ /* 0x000fe20000000000 */
[----:B------:R-:W-:Y:S01]  /*26a0*/  LOP3.LUT R31, R14, 0xf000f, RZ, 0xc0, !PT ;  /* 0x000f000f0e1f7812 */ /* 0x000fe200078ec0ff */
[C---:B------:R-:W-:Y:S01]  /*26b0*/  FFMA.FTZ R8, R7.reuse, R8, R34 ;  /* 0x0000000807087223 */ /* 0x040fe20000010022 */
[----:B------:R-:W-:Y:S01]  /*26c0*/  LOP3.LUT R30, R30, 0x64006400, RZ, 0xfc, !PT ;  /* 0x640064001e1e7812 */ /* 0x000fe200078efcff */
[----:B------:R-:W-:Y:S01]  /*26d0*/  FFMA.FTZ R11, R7, R11, R6 ;  /* 0x0000000b070b7223 */ /* 0x000fe20000010006 */
[----:B------:R-:W-:Y:S01]  /*26e0*/  LOP3.LUT R31, R31, 0x64006400, RZ, 0xfc, !PT ;  /* 0x640064001f1f7812 */ /* 0x000fe200078efcff */
[--C-:B------:R-:W-:Y:S01]  /*26f0*/  HADD2.F32 R6, -RZ, R29.reuse.H0_H0 ;  /* 0x2000001dff067230 */ /* 0x100fe20000004100 */
[----:B------:R-:W-:Y:S01]  /*2700*/  LOP3.LUT R32, R15, 0xf000f, RZ, 0xc0, !PT ;  /* 0x000f000f0f207812 */ /* 0x000fe200078ec0ff */
[----:B------:R-:W-:Y:S01]  /*2710*/  HADD2.F32 R7, -RZ, R29.H1_H1 ;  /* 0x3000001dff077230 */ /* 0x000fe20000004100 */
[----:B------:R-:W-:Y:S01]  /*2720*/  FMUL.FTZ R9, R24, R9 ;  /* 0x0000000918097220 */ /* 0x000fe20000410000 */
[--C-:B0-----:R-:W-:Y:S01]  /*2730*/  HADD2.F32 R29, -RZ, R4.reuse.H0_H0 ;  /* 0x20000004ff1d7230 */ /* 0x101fe20000004100 */
[----:B------:R-:W-:Y:S01]  /*2740*/  LOP3.LUT R32, R32, 0x64006400, RZ, 0xfc, !PT ;  /* 0x6400640020207812 */ /* 0x000fe200078efcff */
[----:B------:R-:W-:Y:S01]  /*2750*/  HADD2 R30, R30, -1032, -1032 ;  /* 0xe408e4081e1e7430 */ /* 0x000fe20000000000 */
[----:B------:R-:W-:Y:S01]  /*2760*/  FMUL.FTZ R8, R25, R8 ;  /* 0x0000000819087220 */ /* 0x000fe20000410000 */
[----:B------:R-:W-:Y:S01]  /*2770*/  HADD2 R31, R31, -1032, -1032 ;  /* 0xe408e4081f1f7430 */ /* 0x000fe20000000000 */
[----:B------:R-:W-:Y:S01]  /*2780*/  FMUL.FTZ R10, R27, R10 ;  /* 0x0000000a1b0a7220 */ /* 0x000fe20000410000 */
[----:B------:R-:W-:Y:S01]  /*2790*/  HADD2.F32 R34, -RZ, R4.H1_H1 ;  /* 0x30000004ff227230 */ /* 0x000fe20000004100 */
[----:B------:R-:W-:Y:S01]  /*27a0*/  FFMA.FTZ R4, R6, R29, RZ ;  /* 0x0000001d06047223 */ /* 0x000fe200000100ff */
[--C-:B------:R-:W-:Y:S01]  /*27b0*/  HADD2.F32 R36, -RZ, R30.reuse.H0_H0 ;  /* 0x2000001eff247230 */ /* 0x100fe20000004100 */
[----:B------:R-:W-:Y:S01]  /*27c0*/  FMUL.FTZ R11, R26, R11 ;  /* 0x0000000b1a0b7220 */ /* 0x000fe20000410000 */
[--C-:B------:R-:W-:Y:S01]  /*27d0*/  HADD2.F32 R38, -RZ, R31.reuse.H0_H0 ;  /* 0x2000001fff267230 */ /* 0x100fe20000004100 */
[----:B------:R-:W-:Y:S01]  /*27e0*/  FFMA.FTZ R4, R7, R34, R4 ;  /* 0x0000002207047223 */ /* 0x000fe20000010004 */
[----:B------:R-:W-:Y:S01]  /*27f0*/  HADD2 R32, R32, -1032, -1032 ;  /* 0xe408e40820207430 */ /* 0x000fe20000000000 */
[----:B------:R-:W0:Y:S01]  /*2800*/  LDS.64 R6, [UR4+0x38] ;  /* 0x00003804ff067984 */ /* 0x000e220008000a00 */
[----:B------:R-:W-:Y:S01]  /*2810*/  HADD2.F32 R33, -RZ, R30.H1_H1 ;  /* 0x3000001eff217230 */ /* 0x000fe20000004100 */
[C---:B------:R-:W-:Y:S01]  /*2820*/  FFMA.FTZ R30, R29.reuse, R36, RZ ;  /* 0x000000241d1e7223 */ /* 0x040fe200000100ff */
[----:B------:R-:W-:Y:S01]  /*2830*/  HADD2.F32 R31, -RZ, R31.H1_H1 ;  /* 0x3000001fff1f7230 */ /* 0x000fe20000004100 */
[----:B------:R-:W-:Y:S01]  /*2840*/  FFMA.FTZ R38, R29, R38, RZ ;  /* 0x000000261d267223 */ /* 0x000fe200000100ff */
[--C-:B------:R-:W-:Y:S01]  /*2850*/  HADD2.F32 R40, -RZ, R32.reuse.H0_H0 ;  /* 0x20000020ff287230 */ /* 0x100fe20000004100 */
[----:B------:R-:W-:Y:S01]  /*2860*/  LOP3.LUT R36, R13, 0xf000f0, RZ, 0xc0, !PT ;  /* 0x00f000f00d247812 */ /* 0x000fe200078ec0ff */
[C---:B------:R-:W-:Y:S01]  /*2870*/  FFMA.FTZ R30, R34.reuse, R33, R30 ;  /* 0x00000021221e7223 */ /* 0x040fe2000001001e */
[----:B------:R-:W-:Y:S01]  /*2880*/  HADD2.F32 R33, -RZ, R32.H1_H1 ;  /* 0x30000020ff217230 */ /* 0x000fe20000004100 */
[----:B------:R-:W-:Y:S01]  /*2890*/  FFMA.FTZ R31, R34, R31, R38 ;  /* 0x0000001f221f7223 */ /* 0x000fe20000010026 */
[----:B------:R-:W-:Y:S01]  /*28a0*/  LOP3.LUT R38, R14, 0xf000f0, RZ, 0xc0, !PT ;  /* 0x00f000f00e267812 */ /* 0x000fe200078ec0ff */
[----:B------:R-:W-:Y:S01]  /*28b0*/  FFMA.FTZ R29, R29, R40, RZ ;  /* 0x000000281d1d7223 */ /* 0x000fe200000100ff */
[----:B------:R-:W-:Y:S01]  /*28c0*/  LOP3.LUT R37, R36, 0x64006400, RZ, 0xfc, !PT ;  /* 0x6400640024257812 */ /* 0x000fe200078efcff */
[-C--:B------:R-:W-:Y:S01]  /*28d0*/  HFMA2 R36, R35, R44.reuse.H0_H0, -72, -72 ;  /* 0xd480d48023247431 */ /* 0x080fe2000004002c */
[----:B------:R-:W-:Y:S01]  /*28e0*/  LOP3.LUT R39, R38, 0x64006400, RZ, 0xfc, !PT ;  /* 0x6400640026277812 */ /* 0x000fe200078efcff */
[----:B------:R-:W-:Y:S01]  /*28f0*/  FFMA.FTZ R34, R34, R33, R29 ;  /* 0x0000002122227223 */ /* 0x000fe2000001001d */
[----:B------:R-:W-:Y:S01]  /*2900*/  LOP3.LUT R32, R15, 0xf000f0, RZ, 0xc0, !PT ;  /* 0x00f000f00f207812 */ /* 0x000fe200078ec0ff */
[-C--:B------:R-:W-:Y:S01]  /*2910*/  HFMA2 R33, R37, R44.reuse.H0_H0, -72, -72 ;  /* 0xd480d48025217431 */ /* 0x080fe2000004002c */
[----:B------:R-:W-:Y:S01]  /*2920*/  SHF.R.U32.HI R13, RZ, 0x8, R13 ;  /* 0x00000008ff0d7819 */ /* 0x000fe2000001160d */
[-C--:B------:R-:W-:Y:S01]  /*2930*/  HFMA2 R35, R39, R44.reuse.H0_H0, -72, -72 ;  /* 0xd480d48027237431 */ /* 0x080fe2000004002c */
[----:B------:R-:W-:Y:S01]  /*2940*/  LOP3.LUT R29, R32, 0x64006400, RZ, 0xfc, !PT ;  /* 0x64006400201d7812 */ /* 0x000fe200078efcff */
[----:B------:R-:W-:Y:S01]  /*2950*/  HADD2.F32 R37, -RZ, R5.H0_H0 ;  /* 0x20000005ff257230 */ /* 0x000fe20000004100 */
[----:B------:R-:W-:Y:S01]  /*2960*/  SHF.R.U32.HI R14, RZ, 0x8, R14 ;  /* 0x00000008ff0e7819 */ /* 0x000fe2000001160e */
[----:B------:R-:W-:Y:S01]  /*2970*/  HADD2.F32 R39, -RZ, R33.H0_H0 ;  /* 0x20000021ff277230 */ /* 0x000fe20000004100 */
[----:B------:R-:W-:Y:S01]  /*2980*/  SHF.R.U32.HI R15, RZ, 0x8, R15 ;  /* 0x00000008ff0f7819 */ /* 0x000fe2000001160f */
[----:B------:R-:W-:Y:S01]  /*2990*/  HADD2.F32 R38, -RZ, R35.H0_H0 ;  /* 0x20000023ff267230 */ /* 0x000fe20000004100 */
[----:B------:R-:W-:Y:S01]  /*29a0*/  F2FP.PACK_AB R9, RZ, R9 ;  /* 0x00000009ff09723e */ /* 0x000fe200000000ff */
[--C-:B------:R-:W-:Y:S01]  /*29b0*/  HADD2.F32 R40, -RZ, R36.reuse.H0_H0 ;  /* 0x20000024ff287230 */ /* 0x100fe20000004100 */
[C---:B------:R-:W-:Y:S01]  /*29c0*/  FFMA.FTZ R30, R37.reuse, R39, R30 ;  /* 0x00000027251e7223 */ /* 0x040fe2000001001e */
[----:B------:R-:W-:Y:S01]  /*29d0*/  LOP3.LUT R39, R12, 0xf000f, RZ, 0xc0, !PT ;  /* 0x000f000f0c277812 */ /* 0x000fe200078ec0ff */
[-C--:B------:R-:W-:Y:S01]  /*29e0*/  HFMA2 R32, R29, R44.reuse.H0_H0, -72, -72 ;  /* 0xd480d4801d207431 */ /* 0x080fe2000004002c */
[----:B------:R-:W-:Y:S01]  /*29f0*/  FFMA.FTZ R38, R37, R38, R31 ;  /* 0x0000002625267223 */ /* 0x000fe2000001001f */
[----:B------:R-:W-:Y:S01]  /*2a00*/  HADD2.F32 R29, -RZ, R5.H1_H1 ;  /* 0x30000005ff1d7230 */ /* 0x000fe20000004100 */
[----:B------:R-:W-:Y:S01]  /*2a10*/  FFMA.FTZ R4, R40, R37, R4 ;  /* 0x0000002528047223 */ /* 0x000fe20000010004 */
[----:B------:R-:W-:Y:S01]  /*2a20*/  HADD2.F32 R36, -RZ, R36.H1_H1 ;  /* 0x30000024ff247230 */ /* 0x000fe20000004100 */
[----:B------:R-:W-:Y:S01]  /*2a30*/  LOP3.LUT R39, R39, 0x64006400, RZ, 0xfc, !PT ;  /* 0x6400640027277812 */ /* 0x000fe200078efcff */
[----:B------:R-:W-:Y:S01]  /*2a40*/  HADD2.F32 R31, -RZ, R35.H1_H1 ;  /* 0x30000023ff1f7230 */ /* 0x000fe20000004100 */
[----:B------:R-:W-:Y:S01]  /*2a50*/  LOP3.LUT R12, R12, 0xf000f0, RZ, 0xc0, !PT ;  /* 0x00f000f00c0c7812 */ /* 0x000fe200078ec0ff */
[--C-:B------:R-:W-:Y:S01]  /*2a60*/  HADD2.F32 R40, -RZ, R32.reuse.H0_H0 ;  /* 0x20000020ff287230 */ /* 0x100fe20000004100 */
[----:B------:R-:W-:Y:S01]  /*2a70*/  FFMA.FTZ R35, R36, R29, R4 ;  /* 0x0000001d24237223 */ /* 0x000fe20000010004 */
[----:B------:R-:W-:Y:S01]  /*2a80*/  HADD2.F32 R5, -RZ, R33.H1_H1 ;  /* 0x30000021ff057230 */ /* 0x000fe20000004100 */
[----:B------:R-:W-:Y:S01]  /*2a90*/  FFMA.FTZ R4, R29, R31, R38 ;  /* 0x0000001f1d047223 */ /* 0x000fe20000010026 */
[----:B------:R-:W-:Y:S01]  /*2aa0*/  HADD2 R31, R39, -1032, -1032 ;  /* 0xe408e408271f7430 */ /* 0x000fe20000000000 */
[----:B------:R-:W-:Y:S01]  /*2ab0*/  LOP3.LUT R38, R13, 0xf000f, RZ, 0xc0, !PT ;  /* 0x000f000f0d267812 */ /* 0x000fe200078ec0ff */
[----:B------:R-:W-:Y:S01]  /*2ac0*/  FFMA.FTZ R34, R37, R40, R34 ;  /* 0x0000002825227223 */ /* 0x000fe20000010022 */
[----:B------:R-:W-:Y:S01]  /*2ad0*/  LOP3.LUT R39, R14, 0xf000f, RZ, 0xc0, !PT ;  /* 0x000f000f0e277812 */ /* 0x000fe200078ec0ff */
[----:B------:R-:W-:Y:S01]  /*2ae0*/  FFMA.FTZ R5, R29, R5, R30 ;  /* 0x000000051d057223 */ /* 0x000fe2000001001e */
[----:B------:R-:W-:Y:S01]  /*2af0*/  LOP3.LUT R36, R15, 0xf000f, RZ, 0xc0, !PT ;  /* 0x000f000f0f247812 */ /* 0x000fe200078ec0ff */
[----:B------:R-:W-:Y:S01]  /*2b00*/  HADD2.F32 R32, -RZ, R32.H1_H1 ;  /* 0x30000020ff207230 */ /* 0x000fe20000004100 */
[----:B------:R-:W-:Y:S01]  /*2b10*/  LOP3.LUT R38, R38, 0x64006400, RZ, 0xfc, !PT ;  /* 0x6400640026267812 */ /* 0x000fe200078efcff */
[----:B0-----:R-:W-:Y:S01]  /*2b20*/  HADD2.F32 R30, -RZ, R6.H0_H0 ;  /* 0x20000006ff1e7230 */ /* 0x001fe20000004100 */
[----:B------:R-:W-:Y:S01]  /*2b30*/  LOP3.LUT R39, R39, 0x64006400, RZ, 0xfc, !PT ;  /* 0x6400640027277812 */ /* 0x000fe200078efcff */
[----:B------:R-:W-:Y:S01]  /*2b40*/  HADD2.F32 R37, -RZ, R31.H0_H0 ;  /* 0x2000001fff257230 */ /* 0x000fe20000004100 */
[----:B------:R-:W-:Y:S01]  /*2b50*/  LOP3.LUT R36, R36, 0x64006400, RZ, 0xfc, !PT ;  /* 0x6400640024247812 */ /* 0x000fe200078efcff */
[----:B------:R-:W-:Y:S01]  /*2b60*/  FFMA.FTZ R33, R29, R32, R34 ;  /* 0x000000201d217223 */ /* 0x000fe20000010022 */
[----:B------:R-:W-:Y:S01]  /*2b70*/  HADD2 R29, R38, -1032, -1032 ;  /* 0xe408e408261d7430 */ /* 0x000fe20000000000 */
[----:B------:R-:W-:Y:S01]  /*2b80*/  LOP3.LUT R14, R14, 0xf000f0, RZ, 0xc0, !PT ;  /* 0x00f000f00e0e7812 */ /* 0x000fe200078ec0ff */
[----:B------:R-:W-:Y:S01]  /*2b90*/  FFMA.FTZ R34, R37, R30, R35 ;  /* 0x0000001e25227223 */ /* 0x000fe20000010023 */
[----:B------:R-:W-:Y:S01]  /*2ba0*/  HADD2 R32, R39, -1032, -1032 ;  /* 0xe408e40827207430 */ /* 0x000fe20000000000 */
[----:B------:R-:W-:Y:S01]  /*2bb0*/  F2FP.PACK_AB R8, RZ, R8 ;  /* 0x00000008ff08723e */ /* 0x000fe200000000ff */
[----:B------:R-:W-:Y:S01]  /*2bc0*/  HADD2 R35, R36, -1032, -1032 ;  /* 0xe408e40824237430 */ /* 0x000fe20000000000 */
[----:B------:R-:W-:Y:S01]  /*2bd0*/  F2FP.PACK_AB R10, RZ, R10 ;  /* 0x0000000aff0a723e */ /* 0x000fe200000000ff */
[----:B------:R-:W-:Y:S01]  /*2be0*/  HADD2.F32 R38, -RZ, R29.H0_H0 ;  /* 0x2000001dff267230 */ /* 0x000fe20000004100 */
[----:B------:R-:W-:Y:S01]  /*2bf0*/  PRMT R9, R9, 0x5410, R8 ;  /* 0x0000541009097816 */ /* 0x000fe20000000008 */
[----:B------:R-:W-:Y:S01]  /*2c00*/  HADD2.F32 R39, -RZ, R32.H0_H0 ;  /* 0x20000020ff277230 */ /* 0x000fe20000004100 */
[----:B------:R-:W-:Y:S01]  /*2c10*/  F2FP.PACK_AB R11, RZ, R11 ;  /* 0x0000000bff0b723e */ /* 0x000fe200000000ff */
[----:B------:R-:W-:Y:S01]  /*2c20*/  HADD2.F32 R36, -RZ, R35.H0_H0 ;  /* 0x20000023ff247230 */ /* 0x000fe20000004100 */
        /* <DEDUP_REMOVED lines=9> */
[----:B------:R-:W-:Y:S01]  /*2cc0*/  LOP3.LUT R31, R12, 0x64006400, RZ, 0xfc, !PT ;  /* 0x640064000c1f7812 */ /* 0x000fe200078efcff */
[----:B------:R-:W-:Y:S01]  /*2cd0*/  FFMA.FTZ R13, R37, R30, R38 ;  /* 0x0000001e250d7223 */ /* 0x000fe20000010026 */
[----:B------:R-:W-:Y:S01]  /*2ce0*/  LOP3.LUT R30, R15, 0xf000f0, RZ, 0xc0, !PT ;  /* 0x00f000f00f1e7812 */ /* 0x000fe200078ec0ff */
[----:B------:R-:W-:Y:S01]  /*2cf0*/  HADD2.F32 R6, -RZ, R7.H0_H0 ;  /* 0x20000007ff067230 */ /* 0x000fe20000004100 */
[----:B------:R-:W-:Y:S01]  /*2d00*/  LOP3.LUT R33, R29, 0x64006400, RZ, 0xfc, !PT ;  /* 0x640064001d217812 */ /* 0x000fe200078efcff */
[-C--:B------:R-:W-:Y:S01]  /*2d10*/  HFMA2 R12, R31, R44.reuse.H0_H0, -72, -72 ;  /* 0xd480d4801f0c7431 */ /* 0x080fe2000004002c */
[----:B------:R-:W-:Y:S01]  /*2d20*/  LOP3.LUT R15, R14, 0x64006400, RZ, 0xfc, !PT ;  /* 0x640064000e0f7812 */ /* 0x000fe200078efcff */
[----:B------:R-:W-:Y:S01]  /*2d30*/  FFMA.FTZ R29, R37, R32, R4 ;  /* 0x00000020251d7223 */ /* 0x000fe20000010004 */
[----:B------:R-:W-:Y:S01]  /*2d40*/  LOP3.LUT R31, R30, 0x64006400, RZ, 0xfc, !PT ;  /* 0x640064001e1f7812 */ /* 0x000fe200078efcff */
[-C--:B------:R-:W-:Y:S01]  /*2d50*/  HFMA2 R4, R33, R44.reuse.H0_H0, -72, -72 ;  /* 0xd480d48021047431 */ /* 0x080fe2000004002c */
[----:B------:R-:W-:Y:S01]  /*2d60*/  PRMT R10, R10, 0x5410, R11 ;  /* 0x000054100a0a7816 */ /* 0x000fe2000000000b */
[----:B------:R-:W-:Y:S01]  /*2d70*/  HFMA2 R14, R15, R44.H0_H0, -72, -72 ;  /* 0xd480d4800f0e7431 */ /* 0x000fe2000004002c */
[----:B------:R-:W-:Y:S01]  /*2d80*/  HFMA2.MMA R22, R9, 1, 1, R22 ;  /* 0x3c003c0009167835 */ /* 0x000fe20000000016 */
[----:B------:R-:W-:-:S02]  /*2d90*/  HADD2.F32 R15, -RZ, R12.H0_H0 ;  /* 0x2000000cff0f7230 */ /* 0x000fc40000004100 */
[----:B------:R-:W-:Y:S02]  /*2da0*/  HFMA2 R44, R31, R44.H0_H0, -72, -72 ;  /* 0xd480d4801f2c7431 */ /* 0x000fe4000004002c */
[----:B------:R-:W-:Y:S01]  /*2db0*/  HADD2.F32 R35, -RZ, R35.H1_H1 ;  /* 0x30000023ff237230 */ /* 0x000fe20000004100 */
        /* <DEDUP_REMOVED lines=25> */
[----:B------:R-:W-:Y:S01]  /*2f50*/  PRMT R5, R5, 0x5410, R4 ;  /* 0x0000541005057816 */ /* 0x000fe20000000004 */
[----:B------:R-:W-:Y:S01]  /*2f60*/  HADD2 R4, R10, R21 ;  /* 0x000000150a047230 */ /* 0x000fe20000000000 */
[----:B------:R-:W-:-:S04]  /*2f70*/  PRMT R14, R14, 0x5410, R15 ;  /* 0x000054100e0e7816 */ /* 0x000fc8000000000f */
[----:B------:R-:W-:Y:S01]  /*2f80*/  HFMA2.MMA R21, R5, 1, 1, R22 ;  /* 0x3c003c0005157835 */ /* 0x000fe20000000016 */
[----:B------:R-:W-:Y:S02]  /*2f90*/  HADD2 R22, R14, R4 ;  /* 0x000000040e167230 */ /* 0x000fe40000000000 */
.L_x_3031:
[C---:B------:R-:W-:Y:S01]  /*2fa0*/  ISETP.GE.AND P0, PT, R19.reuse, c[0x0][0x1b4], PT ;  /* 0x00006d0013007a0c */ /* 0x040fe20003f06270 */
[----:B------:R-:W-:Y:S01]  /*2fb0*/  IMAD.MOV.U32 R5, RZ, RZ, c[0x0][0x18c] ;  /* 0x00006300ff057624 */ /* 0x000fe200078e00ff */
[----:B------:R-:W-:Y:S01]  /*2fc0*/  ISETP.LT.AND P3, PT, R19, R18, PT ;  /* 0x000000121300720c */ /* 0x000fe20003f61270 */
[----:B------:R-:W-:Y:S01]  /*2fd0*/  UIADD3 UR4, UR4, 0x40, URZ ;  /* 0x0000004004047890 */ /* 0x000fe2000fffe03f */
[----:B------:R-:W-:Y:S02]  /*2fe0*/  IMAD.MOV.U32 R12, RZ, RZ, R19 ;  /* 0x000000ffff0c7224 */ /* 0x000fe400078e0013 */
[----:B------:R-:W-:-:S04]  /*2ff0*/  LEA R16, P1, R5, R16, 0x4 ;  /* 0x0000001005107211 */ /* 0x000fc800078220ff */
[----:B------:R-:W-:-:S05]  /*3000*/  LEA.HI.X R17, R5, R17, R28, 0x4, P1 ;  /* 0x0000001105117211 */ /* 0x000fca00008f241c */
[----:B------:R-:W-:Y:S05]  /*3010*/  @!P0 BRA P3, `(.L_x_3032) ;  /* 0xffffdb3000008947 */ /* 0x000fea000183ffff */
.L_x_3030:
[----:B------:R-:W-:-:S04]  /*3020*/  ISETP.GE.AND P0, PT, R12, R18, PT ;  /* 0x000000120c00720c */ /* 0x000fc80003f06270 */
[----:B------:R-:W-:-:S13]  /*3030*/  ISETP.GE.OR P0, PT, R12, c[0x0][0x1b8], P0 ;  /* 0x00006e000c007a0c */ /* 0x000fda0000706670 */
[----:B------:R-:W-:Y:S05]  /*3040*/  @P0 BRA `(.L_x_3033) ;  /* 0x000014e000000947 */ /* 0x000fea0003800000 */
.L_x_3035:
[----:B------:R-:W-:Y:S01]  /*3050*/  ISETP.NE.AND P0, PT, R12, R3, PT ;  /* 0x000000030c00720c */ /* 0x000fe20003f05270 */
[----:B------:R-:W-:-:S12]  /*3060*/  IMAD.MOV.U32 R25, RZ, RZ, c[0x0][0x18c] ;  /* 0x00006300ff197624 */ /* 0x000fd800078e00ff */
        /* <DEDUP_REMOVED lines=8> */
[----:B------:R-:W5:Y:S04]  /*30f0*/  LDG.E.128.CONSTANT R16, [R16.64] ;  /* 0x0000000610107981 */ /* 0x000f68000c1e9d00 */
[----:B------:R0:W5:Y:S01]  /*3100*/  LDG.E.128.CONSTANT R4, [R10.64] ;  /* 0x000000060a047981 */ /* 0x000162000c1e9d00 */
[----:B------:R-:W-:Y:S01]  /*3110*/  LEA R13, R2, 0x40, 0x6 ;  /* 0x00000040020d7811 */ /* 0x000fe200078e30ff */
[----:B------:R-:W-:Y:S01]  /*3120*/  IMAD.WIDE R28, R25, 0x4, R10 ;  /* 0x00000004191c7825 */ /* 0x000fe200078e020a */
[----:B------:R-:W-:-:S02]  /*3130*/  IADD3 R26, R12, 0x20, RZ ;  /* 0x000000200c1a7810 */ /* 0x000fc40007ffe0ff */
[----:B------:R-:W-:-:S03]  /*3140*/  IMNMX R13, R13, c[0x0][0x190], PT ;  /* 0x000064000d0d7a17 */ /* 0x000fc60003800200 */
[----:B------:R-:W-:Y:S01]  /*3150*/  IMAD.WIDE R24, R25, 0x4, R28 ;  /* 0x0000000419187825 */ /* 0x000fe200078e021c */
[----:B------:R-:W-:Y:S02]  /*3160*/  ISETP.LT.AND P1, PT, R26, R13, PT ;  /* 0x0000000d1a00720c */ /* 0x000fe40003f21270 */
[----:B--2---:R-:W-:Y:S02]  /*3170*/  @!P0 PRMT R0, R8, 0x7610, R0 ;  /* 0x0000761008008816 */ /* 0x004fe40000000000 */
[----:B------:R-:W-:Y:S01]  /*3180*/  @!P0 PRMT R23, R9, 0x7610, R23 ;  /* 0x0000761009178816 */ /* 0x000fe20000000017 */
[----:B---3--:R-:W-:Y:S01]  /*3190*/  @!P0 IMAD.IADD R3, R15, 0x1, R12 ;  /* 0x000000010f038824 */ /* 0x008fe200078e020c */
[----:B------:R-:W-:Y:S02]  /*31a0*/  @!P0 PRMT R0, R0, 0x7610, R8 ;  /* 0x0000761000008816 */ /* 0x000fe40000000008 */
[----:B------:R-:W-:Y:S01]  /*31b0*/  @!P0 PRMT R23, R23, 0x7610, R9 ;  /* 0x0000761017178816 */ /* 0x000fe20000000009 */
[----:B------:R-:W-:Y:S05]  /*31c0*/  @P2 BRA `(.L_x_3034) ;  /* 0x0000130000002947 */ /* 0x000fea0003800000 */
[----:B0-----:R0:W2:Y:S01]  /*31d0*/  LDG.E.128.CONSTANT R8, [R28.64] ;  /* 0x000000061c087981 */ /* 0x0010a2000c1e9d00 */
[----:B-----5:R-:W-:Y:S01]  /*31e0*/  LOP3.LUT R31, R17, 0x70007, RZ, 0xc0, !PT ;  /* 0x00070007111f7812 */ /* 0x020fe200078ec0ff */
[----:B------:R-:W-:Y:S01]  /*31f0*/  IMAD.MOV.U32 R27, RZ, RZ, 0x3000 ;  /* 0x00003000ff1b7424 */ /* 0x000fe200078e00ff */
[----:B------:R-:W-:Y:S01]  /*3200*/  LOP3.LUT R32, R18, 0x70007, RZ, 0xc0, !PT ;  /* 0x0007000712207812 */ /* 0x000fe200078ec0ff */
[----:B------:R-:W1:Y:S01]  /*3210*/  LDS.128 R12, [UR4] ;  /* 0x00000004ff0c7984 */ /* 0x000e620008000c00 */
[----:B------:R-:W-:Y:S01]  /*3220*/  LOP3.LUT R30, R16, 0x70007, RZ, 0xc0, !PT ;  /* 0x00070007101e7812 */ /* 0x000fe200078ec0ff */
[----:B------:R-:W-:Y:S01]  /*3230*/  IMAD.MOV.U32 R34, RZ, RZ, 0x2400 ;  /* 0x00002400ff227424 */ /* 0x000fe200078e00ff */
[----:B------:R-:W-:-:S02]  /*3240*/  LOP3.LUT R33, R19, 0x70007, RZ, 0xc0, !PT ;  /* 0x0007000713217812 */ /* 0x000fc400078ec0ff */
[----:B------:R-:W-:Y:S02]  /*3250*/  LOP3.LUT R31, R31, 0x64006400, RZ, 0xfc, !PT ;  /* 0x640064001f1f7812 */ /* 0x000fe400078efcff */
[----:B------:R-:W-:Y:S02]  /*3260*/  LOP3.LUT R32, R32, 0x64006400, RZ, 0xfc, !PT ;  /* 0x6400640020207812 */ /* 0x000fe400078efcff */
[----:B------:R-:W-:Y:S01]  /*3270*/  LOP3.LUT R30, R30, 0x64006400, RZ, 0xfc, !PT ;  /* 0x640064001e1e7812 */ /* 0x000fe200078efcff */
[----:B------:R-:W-:Y:S01]  /*3280*/  HADD2 R31, R31, -1028, -1028 ;  /* 0xe404e4041f1f7430 */ /* 0x000fe20000000000 */
[----:B------:R-:W-:Y:S01]  /*3290*/  LOP3.LUT R33, R33, 0x64006400, RZ, 0xfc, !PT ;  /* 0x6400640021217812 */ /* 0x000fe200078efcff */
[----:B------:R-:W-:Y:S01]  /*32a0*/  HADD2 R35, R32, -1028, -1028 ;  /* 0xe404e40420237430 */ /* 0x000fe20000000000 */
[----:B------:R-:W-:Y:S01]  /*32b0*/  PRMT R27, R27, 0x5410, R34 ;  /* 0x000054101b1b7816 */ /* 0x000fe20000000022 */
[----:B------:R-:W-:Y:S01]  /*32c0*/  HADD2 R37, R30, -1028, -1028 ;  /* 0xe404e4041e257430 */ /* 0x000fe20000000000 */
[----:B------:R-:W-:Y:S01]  /*32d0*/  SHF.R.U32.HI R34, RZ, 0xf, R17 ;  /* 0x0000000fff227819 */ /* 0x000fe20000011611 */
[----:B------:R-:W-:Y:S01]  /*32e0*/  HADD2 R33, R33, -1028, -1028 ;  /* 0xe404e40421217430 */ /* 0x000fe20000000000 */
[----:B0-----:R-:W-:-:S02]  /*32f0*/  SHF.R.U32.HI R28, RZ, 0xf, R16 ;  /* 0x0000000fff1c7819 */ /* 0x001fc40000011610 */
[----:B------:R-:W-:Y:S02]  /*3300*/  LOP3.LUT R40, R16, 0x380038, RZ, 0xc0, !PT ;  /* 0x0038003810287812 */ /* 0x000fe400078ec0ff */
[----:B------:R-:W-:Y:S02]  /*3310*/  LOP3.LUT R42, R19, 0x380038, RZ, 0xc0, !PT ;  /* 0x00380038132a7812 */ /* 0x000fe400078ec0ff */
[--C-:B------:R-:W-:Y:S02]  /*3320*/  SHF.R.U32.HI R29, RZ, 0xf, R18.reuse ;  /* 0x0000000fff1d7819 */ /* 0x100fe40000011612 */
[----:B------:R-:W-:Y:S02]  /*3330*/  SHF.R.U32.HI R32, RZ, 0x6, R18 ;  /* 0x00000006ff207819 */ /* 0x000fe40000011612 */
[----:B------:R-:W-:Y:S02]  /*3340*/  LOP3.LUT R40, R40, 0x64006400, RZ, 0xfc, !PT ;  /* 0x6400640028287812 */ /* 0x000fe400078efcff */
[----:B------:R-:W-:-:S02]  /*3350*/  LOP3.LUT R42, R42, 0x64006400, RZ, 0xfc, !PT ;  /* 0x640064002a2a7812 */ /* 0x000fc400078efcff */
[----:B------:R-:W-:Y:S01]  /*3360*/  SHF.R.U32.HI R30, RZ, 0xf, R19 ;  /* 0x0000000fff1e7819 */ /* 0x000fe20000011613 */
[----:B------:R-:W-:Y:S01]  /*3370*/  HFMA2 R40, R40, R27.H0_H0, -132, -132 ;  /* 0xd820d82028287431 */ /* 0x000fe2000004001b */
[----:B------:R-:W-:Y:S02]  /*3380*/  LOP3.LUT R39, R28, 0x10001, RZ, 0xc0, !PT ;  /* 0x000100011c277812 */ /* 0x000fe400078ec0ff */
[----:B------:R-:W-:Y:S02]  /*3390*/  LOP3.LUT R28, R30, 0x10001, RZ, 0xc0, !PT ;  /* 0x000100011e1c7812 */ /* 0x000fe400078ec0ff */
[----:B------:R-:W-:Y:S02]  /*33a0*/  LOP3.LUT R41, R29, 0x10001, RZ, 0xc0, !PT ;  /* 0x000100011d297812 */ /* 0x000fe400078ec0ff */
[----:B------:R-:W-:Y:S01]  /*33b0*/  SHF.R.U32.HI R29, RZ, 0xe, R7 ;  /* 0x0000000eff1d7819 */ /* 0x000fe20000011607 */
[-C--:B-1----:R-:W-:Y:S01]  /*33c0*/  HFMA2.MMA R38, R31, R12.reuse, RZ ;  /* 0x0000000c1f267235 */ /* 0x082fe200000000ff */
[-C--:B------:R-:W-:Y:S01]  /*33d0*/  HFMA2 R37, R37, R12.reuse, RZ.H0_H0 ;  /* 0x0000000c25257231 */ /* 0x080fe200000400ff */
[----:B------:R-:W-:Y:S01]  /*33e0*/  HFMA2.MMA R35, R35, R12, RZ ;  /* 0x0000000c23237235 */ /* 0x000fe200000000ff */
[----:B------:R-:W-:Y:S01]  /*33f0*/  HFMA2 R36, R33, R12, RZ.H0_H0 ;  /* 0x0000000c21247231 */ /* 0x000fe200000400ff */
[----:B------:R-:W-:Y:S01]  /*3400*/  LOP3.LUT R33, R17, 0x380038, RZ, 0xc0, !PT ;  /* 0x0038003811217812 */ /* 0x000fe200078ec0ff */
[----:B------:R-:W-:Y:S01]  /*3410*/  HFMA2 R37, R40, R13, R37 ;  /* 0x0000000d28257231 */ /* 0x000fe20000000025 */
[----:B------:R-:W-:-:S02]  /*3420*/  SHF.R.U32.HI R12, RZ, 0x6, R17 ;  /* 0x00000006ff0c7819 */ /* 0x000fc40000011611 */
[----:B------:R-:W-:Y:S02]  /*3430*/  LOP3.LUT R17, R18, 0x380038, RZ, 0xc0, !PT ;  /* 0x0038003812117812 */ /* 0x000fe400078ec0ff */
[----:B------:R-:W-:Y:S02]  /*3440*/  SHF.R.U32.HI R31, RZ, 0x6, R16 ;  /* 0x00000006ff1f7819 */ /* 0x000fe40000011610 */
[----:B------:R-:W-:Y:S02]  /*3450*/  LOP3.LUT R16, R33, 0x64006400, RZ, 0xfc, !PT ;  /* 0x6400640021107812 */ /* 0x000fe400078efcff */
[----:B------:R-:W-:Y:S02]  /*3460*/  LOP3.LUT R18, R17, 0x64006400, RZ, 0xfc, !PT ;  /* 0x6400640011127812 */ /* 0x000fe400078efcff */
[----:B------:R-:W-:Y:S01]  /*3470*/  SHF.R.U32.HI R33, RZ, 0x6, R19 ;  /* 0x00000006ff217819 */ /* 0x000fe20000011613 */
[-C--:B------:R-:W-:Y:S01]  /*3480*/  HFMA2 R17, R16, R27.reuse.H0_H0, -132, -132 ;  /* 0xd820d82010117431 */ /* 0x080fe2000004001b */
[----:B------:R-:W-:Y:S01]  /*3490*/  LOP3.LUT R28, R28, 0x20002, R29, 0xf8, !PT ;  /* 0x000200021c1c7812 */ /* 0x000fe200078ef81d */
[-C--:B------:R-:W-:Y:S01]  /*34a0*/  HFMA2 R16, R18, R27.reuse.H0_H0, -132, -132 ;  /* 0xd820d82012107431 */ /* 0x080fe2000004001b */
[----:B------:R-:W-:Y:S01]  /*34b0*/  LOP3.LUT R18, R12, 0x70007, RZ, 0xc0, !PT ;  /* 0x000700070c127812 */ /* 0x000fe200078ec0ff */
[----:B------:R-:W-:Y:S01]  /*34c0*/  HFMA2 R19, R42, R27.H0_H0, -132, -132 ;  /* 0xd820d8202a137431 */ /* 0x000fe2000004001b */
[----:B------:R-:W-:Y:S01]  /*34d0*/  LOP3.LUT R40, R31, 0x380038, RZ, 0xc0, !PT ;  /* 0x003800381f287812 */ /* 0x000fe200078ec0ff */
[-C--:B------:R-:W-:Y:S01]  /*34e0*/  HFMA2.MMA R38, R17, R13.reuse, R38 ;  /* 0x0000000d11267235 */ /* 0x080fe20000000026 */
[----:B------:R-:W-:Y:S01]  /*34f0*/  LOP3.LUT R18, R18, 0x64006400, RZ, 0xfc, !PT ;  /* 0x6400640012127812 */ /* 0x000fe200078efcff */
[----:B------:R-:W-:Y:S01]  /*3500*/  HFMA2.MMA R16, R16, R13, R35 ;  /* 0x0000000d10107235 */ /* 0x000fe20000000023 */
[----:B------:R-:W-:Y:S01]  /*3510*/  HFMA2 R17, R19, R13, R36 ;  /* 0x0000000d13117231 */ /* 0x000fe20000000024 */
        /* <DEDUP_REMOVED lines=8> */
[----:B------:R-:W-:Y:S01]  /*35a0*/  HADD2 R19, R19, -1028, -1028 ;  /* 0xe404e40413137430 */ /* 0x000fe20000000000 */
[----:B------:R-:W-:Y:S01]  /*35b0*/  LOP3.LUT R36, R13, 0x20002, R36, 0xf8, !PT ;  /* 0x000200020d247812 */ /* 0x000fe200078ef824 */
[----:B------:R-:W-:Y:S01]  /*35c0*/  HADD2 R13, R18, -1028, -1028 ;  /* 0xe404e404120d7430 */ /* 0x000fe20000000000 */
[----:B------:R-:W-:Y:S01]  /*35d0*/  LOP3.LUT R31, R31, 0x1c001c0, RZ, 0xc0, !PT ;  /* 0x01c001c01f1f7812 */ /* 0x000fe200078ec0ff */
[----:B------:R-:W-:Y:S01]  /*35e0*/  HADD2 R34, R34, -1028, -1028 ;  /* 0xe404e40422227430 */ /* 0x000fe20000000000 */
[----:B------:R-:W-:Y:S01]  /*35f0*/  LOP3.LUT R40, R40, 0x64006400, RZ, 0xfc, !PT ;  /* 0x6400640028287812 */ /* 0x000fe200078efcff */
[----:B------:R-:W-:Y:S02]  /*3600*/  HADD2 R18, R35, -1028, -1028 ;  /* 0xe404e40423127430 */ /* 0x000fe40000000000 */
[-C--:B------:R-:W-:Y:S01]  /*3610*/  HFMA2 R35, R34, R14.reuse, R37 ;  /* 0x0000000e22237231 */ /* 0x080fe20000000025 */
[-C--:B------:R-:W-:Y:S01]  /*3620*/  HFMA2.MMA R13, R13, R14.reuse, R38 ;  /* 0x0000000e0d0d7235 */ /* 0x080fe20000000026 */
[----:B------:R-:W-:Y:S01]  /*3630*/  SHF.R.U32.HI R38, RZ, 0xe, R4 ;  /* 0x0000000eff267819 */ /* 0x000fe20000011604 */
[----:B------:R-:W-:Y:S01]  /*3640*/  HFMA2.MMA R37, R19, R14, R16 ;  /* 0x0000000e13257235 */ /* 0x000fe20000000010 */
[----:B------:R-:W-:Y:S01]  /*3650*/  HFMA2 R14, R18, R14, R17 ;  /* 0x0000000e120e7231 */ /* 0x000fe20000000011 */
[----:B------:R-:W-:Y:S01]  /*3660*/  SHF.R.U32.HI R34, RZ, 0xe, R6 ;  /* 0x0000000eff227819 */ /* 0x000fe20000011606 */
[----:B------:R-:W0:Y:S01]  /*3670*/  LDS.128 R16, [UR4+0x10] ;  /* 0x00001004ff107984 */ /* 0x000e220008000c00 */
[----:B------:R-:W-:Y:S01]  /*3680*/  LOP3.LUT R30, R39, 0x20002, R38, 0xf8, !PT ;  /* 0x00020002271e7812 */ /* 0x000fe200078ef826 */
[----:B------:R-:W-:Y:S01]  /*3690*/  HFMA2 R40, R40, R27.H0_H0, -132, -132 ;  /* 0xd820d82028287431 */ /* 0x000fe2000004001b */
[----:B------:R-:W-:-:S02]  /*36a0*/  LOP3.LUT R38, R12, 0x380038, RZ, 0xc0, !PT ;  /* 0x003800380c267812 */ /* 0x000fc400078ec0ff */
[----:B------:R-:W-:Y:S01]  /*36b0*/  LOP3.LUT R34, R41, 0x20002, R34, 0xf8, !PT ;  /* 0x0002000229227812 */ /* 0x000fe200078ef822 */
[----:B------:R-:W-:Y:S01]  /*36c0*/  HFMA2 R35, R40, R15, R35 ;  /* 0x0000000f28237231 */ /* 0x000fe20000000023 */
[----:B------:R-:W-:-:S05]  /*36d0*/  LOP3.LUT R38, R38, 0x64006400, RZ, 0xfc, !PT ;  /* 0x6400640026267812 */ /* 0x000fca00078efcff */
[----:B------:R-:W-:-:S06]  /*36e0*/  HFMA2 R38, R38, R27.H0_H0, -132, -132 ;  /* 0xd820d82026267431 */ /* 0x000fcc000004001b */
[----:B------:R-:W-:Y:S01]  /*36f0*/  HFMA2.MMA R13, R38, R15, R13 ;  /* 0x0000000f260d7235 */ /* 0x000fe2000000000d */
[----:B------:R-:W-:-:S04]  /*3700*/  LOP3.LUT R38, R12, 0x1c001c0, RZ, 0xc0, !PT ;  /* 0x01c001c00c267812 */ /* 0x000fc800078ec0ff */
[----:B------:R-:W-:-:S05]  /*3710*/  LOP3.LUT R38, R38, 0x64006400, RZ, 0xfc, !PT ;  /* 0x6400640026267812 */ /* 0x000fca00078efcff */
[----:B------:R-:W-:-:S04]  /*3720*/  HFMA2 R38, R38, R27.H1_H1, -20, -20 ;  /* 0xcd00cd0026267431 */ /* 0x000fc8000006001b */
[----:B0-----:R-:W-:Y:S01]  /*3730*/  HFMA2 R13, R38, R16, R13 ;  /* 0x00000010260d7231 */ /* 0x001fe2000000000d */
[----:B--2---:R-:W-:Y:S02]  /*3740*/  SHF.R.U32.HI R29, RZ, 0xd, R9 ;  /* 0x0000000dff1d7819 */ /* 0x004fe40000011609 */
[----:B------:R-:W-:Y:S02]  /*3750*/  SHF.R.U32.HI R39, RZ, 0xd, R8 ;  /* 0x0000000dff277819 */ /* 0x000fe40000011608 */
[----:B------:R-:W-:Y:S02]  /*3760*/  LOP3.LUT R29, R36, 0x40004, R29, 0xf8, !PT ;  /* 0x00040004241d7812 */ /* 0x000fe400078ef81d */
        /* <DEDUP_REMOVED lines=11> */
[-C--:B------:R-:W-:Y:S01]  /*3820*/  HFMA2.MMA R31, R36, R15.reuse, R37 ;  /* 0x0000000f241f7235 */ /* 0x080fe20000000025 */
[-C--:B------:R-:W-:Y:S01]  /*3830*/  HFMA2 R32, R32, R27.reuse.H1_H1, -20, -20 ;  /* 0xcd00cd0020207431 */ /* 0x080fe2000006001b */
[----:B------:R-:W-:Y:S01]  /*3840*/  HFMA2.MMA R14, R41, R15, R14 ;  /* 0x0000000f290e7235 */ /* 0x000fe2000000000e */
[----:B------:R-:W-:Y:S01]  /*3850*/  HFMA2 R12, R12, R27.H1_H1, -20, -20 ;  /* 0xcd00cd000c0c7431 */ /* 0x000fe2000006001b */
[----:B------:R-:W-:-:S02]  /*3860*/  LOP3.LUT R36, R33, 0x64006400, RZ, 0xfc, !PT ;  /* 0x6400640021247812 */ /* 0x000fc400078efcff */
[----:B------:R-:W-:Y:S01]  /*3870*/  LOP3.LUT R33, R6, 0x70007, RZ, 0xc0, !PT ;  /* 0x0007000706217812 */ /* 0x000fe200078ec0ff */
[-C--:B------:R-:W-:Y:S01]  /*3880*/  HFMA2.MMA R32, R32, R16.reuse, R35 ;  /* 0x0000001020207235 */ /* 0x080fe20000000023 */
[----:B------:R-:W-:Y:S01]  /*3890*/  LOP3.LUT R15, R5, 0x70007, RZ, 0xc0, !PT ;  /* 0x00070007050f7812 */ /* 0x000fe200078ec0ff */
[-C--:B------:R-:W-:Y:S01]  /*38a0*/  HFMA2.MMA R31, R12, R16.reuse, R31 ;  /* 0x000000100c1f7235 */ /* 0x080fe2000000001f */
[----:B------:R-:W-:Y:S01]  /*38b0*/  LOP3.LUT R12, R4, 0x70007, RZ, 0xc0, !PT ;  /* 0x00070007040c7812 */ /* 0x000fe200078ec0ff */
[----:B------:R-:W-:Y:S01]  /*38c0*/  HFMA2 R37, R36, R27.H1_H1, -20, -20 ;  /* 0xcd00cd0024257431 */ /* 0x000fe2000006001b */
[----:B------:R-:W-:Y:S02]  /*38d0*/  LOP3.LUT R35, R7, 0x70007, RZ, 0xc0, !PT ;  /* 0x0007000707237812 */ /* 0x000fe400078ec0ff */
[----:B------:R-:W-:Y:S02]  /*38e0*/  LOP3.LUT R12, R12, 0x64006400, RZ, 0xfc, !PT ;  /* 0x640064000c0c7812 */ /* 0x000fe400078efcff */
        /* <DEDUP_REMOVED lines=10> */
[----:B------:R-:W-:Y:S01]  /*3990*/  SHF.R.U32.HI R5, RZ, 0x6, R5 ;  /* 0x00000006ff057819 */ /* 0x000fe20000011605 */
[-C--:B------:R-:W-:Y:S01]  /*39a0*/  HFMA2 R31, R12, R17.reuse, R31 ;  /* 0x000000110c1f7231 */ /* 0x080fe2000000001f */
[----:B------:R-:W-:Y:S01]  /*39b0*/  LOP3.LUT R12, R4, 0x380038, RZ, 0xc0, !PT ;  /* 0x00380038040c7812 */ /* 0x000fe200078ec0ff */
[----:B------:R-:W-:Y:S01]  /*39c0*/  HFMA2 R32, R37, R17, R32 ;  /* 0x0000001125207231 */ /* 0x000fe20000000020 */
[-C--:B------:R-:W-:Y:S01]  /*39d0*/  HFMA2.MMA R16, R16, R17.reuse, R13 ;  /* 0x0000001110107235 */ /* 0x080fe2000000000d */
[----:B------:R-:W-:Y:S01]  /*39e0*/  SHF.R.U32.HI R4, RZ, 0x6, R4 ;  /* 0x00000006ff047819 */ /* 0x000fe20000011604 */
[----:B------:R-:W-:Y:S01]  /*39f0*/  HFMA2.MMA R17, R35, R17, R14 ;  /* 0x0000001123117235 */ /* 0x000fe2000000000e */
[----:B------:R-:W-:-:S02]  /*3a00*/  LOP3.LUT R38, R12, 0x64006400, RZ, 0xfc, !PT ;  /* 0x640064000c267812 */ /* 0x000fc400078efcff */
[----:B------:R-:W0:Y:S01]  /*3a10*/  LDS.128 R12, [UR4+0x20] ;  /* 0x00002004ff0c7984 */ /* 0x000e220008000c00 */
[----:B------:R-:W-:Y:S02]  /*3a20*/  SHF.R.U32.HI R37, RZ, 0xd, R10 ;  /* 0x0000000dff257819 */ /* 0x000fe4000001160a */
[-C--:B------:R-:W-:Y:S01]  /*3a30*/  HFMA2 R39, R38, R27.reuse.H0_H0, -132, -132 ;  /* 0xd820d82026277431 */ /* 0x080fe2000004001b */
[----:B------:R-:W-:Y:S02]  /*3a40*/  LOP3.LUT R40, R33, 0x64006400, RZ, 0xfc, !PT ;  /* 0x6400640021287812 */ /* 0x000fe400078efcff */
[----:B------:R-:W-:Y:S02]  /*3a50*/  LOP3.LUT R35, R7, 0x380038, RZ, 0xc0, !PT ;  /* 0x0038003807237812 */ /* 0x000fe400078ec0ff */
[----:B------:R-:W-:Y:S01]  /*3a60*/  LOP3.LUT R33, R4, 0x70007, RZ, 0xc0, !PT ;  /* 0x0007000704217812 */ /* 0x000fe200078ec0ff */
[----:B------:R-:W-:Y:S01]  /*3a70*/  HFMA2.MMA R32, R39, R18, R32 ;  /* 0x0000001227207235 */ /* 0x000fe20000000020 */
[----:B------:R-:W-:Y:S01]  /*3a80*/  LOP3.LUT R34, R34, 0x40004, R37, 0xf8, !PT ;  /* 0x0004000422227812 */ /* 0x000fe200078ef825 */
[----:B------:R-:W-:Y:S01]  /*3a90*/  HFMA2 R39, R40, R27.H0_H0, -132, -132 ;  /* 0xd820d82028277431 */ /* 0x000fe2000004001b */
[----:B------:R-:W-:-:S02]  /*3aa0*/  LOP3.LUT R36, R36, 0x64006400, RZ, 0xfc, !PT ;  /* 0x6400640024247812 */ /* 0x000fc400078efcff */
[----:B------:R-:W-:Y:S02]  /*3ab0*/  LOP3.LUT R37, R5, 0x70007, RZ, 0xc0, !PT ;  /* 0x0007000705257812 */ /* 0x000fe400078ec0ff */
[----:B------:R-:W-:Y:S01]  /*3ac0*/  LOP3.LUT R38, R35, 0x64006400, RZ, 0xfc, !PT ;  /* 0x6400640023267812 */ /* 0x000fe200078efcff */
[-C--:B------:R-:W-:Y:S01]  /*3ad0*/  HFMA2 R36, R36, R27.reuse.H0_H0, -132, -132 ;  /* 0xd820d82024247431 */ /* 0x080fe2000004001b */
[----:B------:R-:W-:Y:S01]  /*3ae0*/  LOP3.LUT R35, R33, 0x64006400, RZ, 0xfc, !PT ;  /* 0x6400640021237812 */ /* 0x000fe200078efcff */
[-C--:B------:R-:W-:Y:S01]  /*3af0*/  HFMA2.MMA R16, R39, R18.reuse, R16 ;  /* 0x0000001227107235 */ /* 0x080fe20000000010 */
[----:B------:R-:W-:Y:S01]  /*3b00*/  LOP3.LUT R33, R37, 0x64006400, RZ, 0xfc, !PT ;  /* 0x6400640025217812 */ /* 0x000fe200078efcff */
[----:B------:R-:W-:Y:S01]  /*3b10*/  HFMA2 R38, R38, R27.H0_H0, -132, -132 ;  /* 0xd820d82026267431 */ /* 0x000fe2000004001b */
[----:B------:R-:W-:Y:S01]  /*3b20*/  SHF.R.U32.HI R6, RZ, 0x6, R6 ;  /* 0x00000006ff067819 */ /* 0x000fe20000011606 */
[----:B------:R-:W-:Y:S01]  /*3b30*/  HADD2 R35, R35, -1028, -1028 ;  /* 0xe404e40423237430 */ /* 0x000fe20000000000 */
[----:B------:R-:W-:Y:S01]  /*3b40*/  SHF.R.U32.HI R7, RZ, 0x6, R7 ;  /* 0x00000006ff077819 */ /* 0x000fe20000011607 */
[----:B------:R-:W-:Y:S01]  /*3b50*/  HADD2 R37, R33, -1028, -1028 ;  /* 0xe404e40421257430 */ /* 0x000fe20000000000 */
[----:B------:R-:W-:Y:S01]  /*3b60*/  HFMA2.MMA R31, R36, R18, R31 ;  /* 0x00000012241f7235 */ /* 0x000fe2000000001f */
[----:B------:R-:W-:Y:S01]  /*3b70*/  HFMA2 R17, R38, R18, R17 ;  /* 0x0000001226117231 */ /* 0x000fe20000000011 */
[----:B------:R-:W-:Y:S01]  /*3b80*/  LOP3.LUT R33, R6, 0x70007, RZ, 0xc0, !PT ;  /* 0x0007000706217812 */ /* 0x000fe200078ec0ff */
[----:B------:R-:W-:Y:S01]  /*3b90*/  HFMA2.MMA R32, R35, R19, R32 ;  /* 0x0000001323207235 */ /* 0x000fe20000000020 */
[----:B------:R-:W-:Y:S01]  /*3ba0*/  LOP3.LUT R18, R4, 0x380038, RZ, 0xc0, !PT ;  /* 0x0038003804127812 */ /* 0x000fe200078ec0ff */
[----:B------:R-:W-:Y:S01]  /*3bb0*/  HFMA2 R16, R37, R19, R16 ;  /* 0x0000001325107231 */ /* 0x000fe20000000010 */
        /* <DEDUP_REMOVED lines=10> */
[----:B------:R-:W-:Y:S01]  /*3c60*/  HFMA2.MMA R31, R40, R19, R31 ;  /* 0x00000013281f7235 */ /* 0x000fe2000000001f */
[----:B------:R-:W-:Y:S01]  /*3c70*/  LOP3.LUT R36, R36, 0x64006400, RZ, 0xfc, !PT ;  /* 0x6400640024247812 */ /* 0x000fe200078efcff */
[----:B0-----:R-:W-:Y:S01]  /*3c80*/  HFMA2.MMA R32, R33, R12, R32 ;  /* 0x0000000c21207235 */ /* 0x001fe20000000020 */
[----:B------:R-:W-:Y:S01]  /*3c90*/  LOP3.LUT R33, R7, 0x380038, RZ, 0xc0, !PT ;  /* 0x0038003807217812 */ /* 0x000fe200078ec0ff */
[----:B------:R-:W-:Y:S01]  /*3ca0*/  HFMA2.MMA R17, R42, R19, R17 ;  /* 0x000000132a117235 */ /* 0x000fe20000000011 */
[-C--:B------:R-:W-:Y:S01]  /*3cb0*/  HFMA2 R38, R38, R27.reuse.H0_H0, -132, -132 ;  /* 0xd820d82026267431 */ /* 0x080fe2000004001b */
[----:B------:R-:W-:Y:S01]  /*3cc0*/  LOP3.LUT R4, R4, 0x1c001c0, RZ, 0xc0, !PT ;  /* 0x01c001c004047812 */ /* 0x000fe200078ec0ff */
[----:B------:R-:W-:Y:S01]  /*3cd0*/  HFMA2 R19, R36, R27.H0_H0, -132, -132 ;  /* 0xd820d82024137431 */ /* 0x000fe2000004001b */
[----:B------:R-:W-:-:S02]  /*3ce0*/  LOP3.LUT R36, R33, 0x64006400, RZ, 0xfc, !PT ;  /* 0x6400640021247812 */ /* 0x000fc400078efcff */
[----:B------:R-:W-:Y:S01]  /*3cf0*/  LOP3.LUT R5, R5, 0x1c001c0, RZ, 0xc0, !PT ;  /* 0x01c001c005057812 */ /* 0x000fe200078ec0ff */
[----:B------:R-:W-:Y:S01]  /*3d00*/  HFMA2 R18, R19, R12, R16 ;  /* 0x0000000c13127231 */ /* 0x000fe20000000010 */
[-C--:B------:R-:W-:Y:S01]  /*3d10*/  HFMA2.MMA R19, R38, R12.reuse, R31 ;  /* 0x0000000c26137235 */ /* 0x080fe2000000001f */
[----:B------:R-:W-:Y:S01]  /*3d20*/  LOP3.LUT R16, R6, 0x1c001c0, RZ, 0xc0, !PT ;  /* 0x01c001c006107812 */ /* 0x000fe200078ec0ff */
[-C--:B------:R-:W-:Y:S01]  /*3d30*/  HFMA2 R38, R36, R27.reuse.H0_H0, -132, -132 ;  /* 0xd820d82024267431 */ /* 0x080fe2000004001b */
[----:B------:R-:W-:Y:S02]  /*3d40*/  LOP3.LUT R4, R4, 0x64006400, RZ, 0xfc, !PT ;  /* 0x6400640004047812 */ /* 0x000fe400078efcff */
[----:B------:R-:W-:Y:S02]  /*3d50*/  LOP3.LUT R7, R7, 0x1c001c0, RZ, 0xc0, !PT ;  /* 0x01c001c007077812 */ /* 0x000fe400078ec0ff */
[----:B------:R-:W-:Y:S01]  /*3d60*/  LOP3.LUT R16, R16, 0x64006400, RZ, 0xfc, !PT ;  /* 0x6400640010107812 */ /* 0x000fe200078efcff */
[----:B------:R-:W-:Y:S01]  /*3d70*/  HFMA2.MMA R12, R38, R12, R17 ;  /* 0x0000000c260c7235 */ /* 0x000fe20000000011 */
[----:B------:R-:W-:Y:S01]  /*3d80*/  LOP3.LUT R6, R5, 0x64006400, RZ, 0xfc, !PT ;  /* 0x6400640005067812 */ /* 0x000fe200078efcff */
[-C--:B------:R-:W-:Y:S01]  /*3d90*/  HFMA2 R5, R4, R27.reuse.H1_H1, -20, -20 ;  /* 0xcd00cd0004057431 */ /* 0x080fe2000006001b */
[----:B------:R-:W-:Y:S01]  /*3da0*/  LOP3.LUT R36, R7, 0x64006400, RZ, 0xfc, !PT ;  /* 0x6400640007247812 */ /* 0x000fe200078efcff */
[-C--:B------:R-:W-:Y:S01]  /*3db0*/  HFMA2 R4, R16, R27.reuse.H1_H1, -20, -20 ;  /* 0xcd00cd0010047431 */ /* 0x080fe2000006001b */
[C---:B------:R-:W-:Y:S01]  /*3dc0*/  LOP3.LUT R37, R8.reuse, 0x70007, RZ, 0xc0, !PT ;  /* 0x0007000708257812 */ /* 0x040fe200078ec0ff */
[-C--:B------:R-:W-:Y:S01]  /*3dd0*/  HFMA2 R7, R6, R27.reuse.H1_H1, -20, -20 ;  /* 0xcd00cd0006077431 */ /* 0x080fe2000006001b */
[----:B------:R-:W-:Y:S01]  /*3de0*/  LOP3.LUT R35, R9, 0x70007, RZ, 0xc0, !PT ;  /* 0x0007000709237812 */ /* 0x000fe200078ec0ff */
[----:B------:R-:W-:Y:S01]  /*3df0*/  HFMA2 R31, R36, R27.H1_H1, -20, -20 ;  /* 0xcd00cd00241f7431 */ /* 0x000fe2000006001b */
[-C--:B------:R-:W-:Y:S01]  /*3e00*/  HFMA2.MMA R16, R5, R13.reuse, R32 ;  /* 0x0000000d05107235 */ /* 0x080fe20000000020 */
[-C--:B------:R-:W-:Y:S01]  /*3e10*/  HFMA2 R18, R7, R13.reuse, R18 ;  /* 0x0000000d07127231 */ /* 0x080fe20000000012 */
[----:B------:R-:W-:Y:S01]  /*3e20*/  HFMA2.MMA R17, R4, R13, R19 ;  /* 0x0000000d04117235 */ /* 0x000fe20000000013 */
[----:B------:R-:W-:Y:S01]  /*3e30*/  HFMA2 R13, R31, R13, R12 ;  /* 0x0000000d1f0d7231 */ /* 0x000fe2000000000c */
[----:B------:R-:W0:Y:S01]  /*3e40*/  LDS.128 R4, [UR4+0x30] ;  /* 0x00003004ff047984 */ /* 0x000e220008000c00 */
        /* <DEDUP_REMOVED lines=10> */
[----:B------:R-:W-:Y:S02]  /*3ef0*/  SHF.R.U32.HI R10, RZ, 0x6, R11 ;  /* 0x00000006ff0a7819 */ /* 0x000fe4000001160b */
[----:B------:R-:W-:Y:S02]  /*3f00*/  LOP3.LUT R11, R11, 0x70007, RZ, 0xc0, !PT ;  /* 0x000700070b0b7812 */ /* 0x000fe400078ec0ff */
[----:B------:R-:W-:Y:S01]  /*3f10*/  LOP3.LUT R28, R28, 0x40004, R39, 0xf8, !PT ;  /* 0x000400041c1c7812 */ /* 0x000fe200078ef827 */
[----:B------:R-:W-:Y:S01]  /*3f20*/  HADD2 R39, R37, -1028, -1028 ;  /* 0xe404e40425277430 */ /* 0x000fe20000000000 */
[----:B------:R-:W-:-:S02]  /*3f30*/  LOP3.LUT R36, R36, 0x64006400, RZ, 0xfc, !PT ;  /* 0x6400640024247812 */ /* 0x000fc400078efcff */
[----:B------:R-:W-:Y:S02]  /*3f40*/  LOP3.LUT R35, R35, 0x64006400, RZ, 0xfc, !PT ;  /* 0x6400640023237812 */ /* 0x000fe400078efcff */
[----:B------:R-:W-:Y:S01]  /*3f50*/  LOP3.LUT R37, R11, 0x64006400, RZ, 0xfc, !PT ;  /* 0x640064000b257812 */ /* 0x000fe200078efcff */
[----:B------:R-:W-:Y:S01]  /*3f60*/  HADD2 R36, R36, -1028, -1028 ;  /* 0xe404e40424247430 */ /* 0x000fe20000000000 */
[----:B------:R-:W-:Y:S01]  /*3f70*/  LOP3.LUT R32, R32, 0x64006400, RZ, 0xfc, !PT ;  /* 0x6400640020207812 */ /* 0x000fe200078efcff */
[----:B------:R-:W-:Y:S01]  /*3f80*/  HADD2 R35, R35, -1028, -1028 ;  /* 0xe404e40423237430 */ /* 0x000fe20000000000 */
[-C--:B------:R-:W-:Y:S01]  /*3f90*/  HFMA2.MMA R11, R39, R14.reuse, R16 ;  /* 0x0000000e270b7235 */ /* 0x080fe20000000010 */
[----:B------:R-:W-:Y:S01]  /*3fa0*/  HADD2 R16, R37, -1028, -1028 ;  /* 0xe404e40425107430 */ /* 0x000fe20000000000 */
[----:B------:R-:W-:Y:S01]  /*3fb0*/  LOP3.LUT R30, R30, 0x64006400, RZ, 0xfc, !PT ;  /* 0x640064001e1e7812 */ /* 0x000fe200078efcff */
[----:B------:R-:W-:Y:S01]  /*3fc0*/  HFMA2 R32, R32, R27.H0_H0, -132, -132 ;  /* 0xd820d82020207431 */ /* 0x000fe2000004001b */
[----:B------:R-:W-:Y:S01]  /*3fd0*/  HFMA2.MMA R17, R36, R14, R17 ;  /* 0x0000000e24117235 */ /* 0x000fe20000000011 */
[-C--:B------:R-:W-:Y:S01]  /*3fe0*/  HFMA2 R18, R35, R14.reuse, R18 ;  /* 0x0000000e23127231 */ /* 0x080fe20000000012 */
[----:B------:R-:W-:Y:S01]  /*3ff0*/  LOP3.LUT R35, R10, 0x380038, RZ, 0xc0, !PT ;  /* 0x003800380a237812 */ /* 0x000fe200078ec0ff */
[----:B------:R-:W-:Y:S01]  /*4000*/  HFMA2 R14, R16, R14, R13 ;  /* 0x0000000e100e7231 */ /* 0x000fe2000000000d */
[----:B------:R-:W-:Y:S01]  /*4010*/  LOP3.LUT R16, R19, 0x64006400, RZ, 0xfc, !PT ;  /* 0x6400640013107812 */ /* 0x000fe200078efcff */
[----:B------:R-:W-:Y:S01]  /*4020*/  HFMA2.MMA R11, R32, R15, R11 ;  /* 0x0000000f200b7235 */ /* 0x000fe2000000000b */
[----:B------:R-:W-:-:S02]  /*4030*/  LOP3.LUT R32, R31, 0x64006400, RZ, 0xfc, !PT ;  /* 0x640064001f207812 */ /* 0x000fc400078efcff */
[----:B------:R-:W-:Y:S01]  /*4040*/  LOP3.LUT R13, R12, 0x70007, RZ, 0xc0, !PT ;  /* 0x000700070c0d7812 */ /* 0x000fe200078ec0ff */
[-C--:B------:R-:W-:Y:S01]  /*4050*/  HFMA2 R31, R16, R27.reuse.H0_H0, -132, -132 ;  /* 0xd820d820101f7431 */ /* 0x080fe2000004001b */
[----:B------:R-:W-:Y:S01]  /*4060*/  LOP3.LUT R19, R8, 0x70007, RZ, 0xc0, !PT ;  /* 0x0007000708137812 */ /* 0x000fe200078ec0ff */
[-C--:B------:R-:W-:Y:S01]  /*4070*/  HFMA2 R32, R32, R27.reuse.H0_H0, -132, -132 ;  /* 0xd820d82020207431 */ /* 0x080fe2000004001b */
[----:B------:R-:W-:Y:S02]  /*4080*/  LOP3.LUT R16, R33, 0x64006400, RZ, 0xfc, !PT ;  /* 0x6400640021107812 */ /* 0x000fe400078efcff */
[----:B------:R-:W-:Y:S01]  /*4090*/  LOP3.LUT R13, R13, 0x64006400, RZ, 0xfc, !PT ;  /* 0x640064000d0d7812 */ /* 0x000fe200078efcff */
[-C--:B------:R-:W-:Y:S01]  /*40a0*/  HFMA2.MMA R18, R31, R15.reuse, R18 ;  /* 0x0000000f1f127235 */ /* 0x080fe20000000012 */
[----:B------:R-:W-:Y:S01]  /*40b0*/  LOP3.LUT R19, R19, 0x64006400, RZ, 0xfc, !PT ;  /* 0x6400640013137812 */ /* 0x000fe200078efcff */
[----:B------:R-:W-:Y:S01]  /*40c0*/  HFMA2 R31, R16, R27.H0_H0, -132, -132 ;  /* 0xd820d820101f7431 */ /* 0x000fe2000004001b */
[----:B------:R-:W-:Y:S01]  /*40d0*/  LOP3.LUT R33, R10, 0x70007, RZ, 0xc0, !PT ;  /* 0x000700070a217812 */ /* 0x000fe200078ec0ff */
[----:B------:R-:W-:Y:S01]  /*40e0*/  HADD2 R16, R13, -1028, -1028 ;  /* 0xe404e4040d107430 */ /* 0x000fe20000000000 */
[----:B------:R-:W-:Y:S01]  /*40f0*/  HFMA2.MMA R13, R32, R15, R17 ;  /* 0x0000000f200d7235 */ /* 0x000fe20000000011 */
[----:B------:R-:W-:Y:S01]  /*4100*/  HADD2 R19, R19, -1028, -1028 ;  /* 0xe404e40413137430 */ /* 0x000fe20000000000 */
[----:B------:R-:W-:Y:S01]  /*4110*/  LOP3.LUT R17, R8, 0x380038, RZ, 0xc0, !PT ;  /* 0x0038003808117812 */ /* 0x000fe200078ec0ff */
[----:B------:R-:W-:Y:S01]  /*4120*/  HFMA2 R15, R31, R15, R14 ;  /* 0x0000000f1f0f7231 */ /* 0x000fe2000000000e */
[C---:B------:R-:W-:Y:S01]  /*4130*/  LOP3.LUT R31, R9.reuse, 0x380038, RZ, 0xc0, !PT ;  /* 0x00380038091f7812 */ /* 0x040fe200078ec0ff */
[----:B0-----:R-:W-:Y:S01]  /*4140*/  HFMA2.MMA R14, R16, R4, R11 ;  /* 0x00000004100e7235 */ /* 0x001fe2000000000b */
[----:B------:R-:W-:Y:S01]  /*4150*/  HFMA2 R11, R19, R4, R18 ;  /* 0x00000004130b7231 */ /* 0x000fe20000000012 */
        /* <DEDUP_REMOVED lines=13> */
[----:B------:R-:W-:Y:S01]  /*4230*/  HFMA2.MMA R13, R38, R4, R13 ;  /* 0x00000004260d7235 */ /* 0x000fe2000000000d */
[----:B------:R-:W-:Y:S01]  /*4240*/  LOP3.LUT R12, R12, 0x64006400, RZ, 0xfc, !PT ;  /* 0x640064000c0c7812 */ /* 0x000fe200078efcff */
[-C--:B------:R-:W-:Y:S01]  /*4250*/  HFMA2 R18, R32, R27.reuse.H0_H0, -132, -132 ;  /* 0xd820d82020127431 */ /* 0x080fe2000004001b */
[----:B------:R-:W-:Y:S01]  /*4260*/  LOP3.LUT R36, R35, 0x64006400, RZ, 0xfc, !PT ;  /* 0x6400640023247812 */ /* 0x000fe200078efcff */
[----:B------:R-:W-:Y:S01]  /*4270*/  HFMA2 R15, R40, R4, R15 ;  /* 0x00000004280f7231 */ /* 0x000fe2000000000f */
[----:B------:R-:W-:Y:S01]  /*4280*/  LOP3.LUT R4, R9, 0x64006400, RZ, 0xfc, !PT ;  /* 0x6400640009047812 */ /* 0x000fe200078efcff */
[-C--:B------:R-:W-:Y:S01]  /*4290*/  HFMA2.MMA R14, R17, R5.reuse, R14 ;  /* 0x00000005110e7235 */ /* 0x080fe2000000000e */
[-C--:B------:R-:W-:Y:S01]  /*42a0*/  HFMA2 R9, R12, R27.reuse.H1_H1, -20, -20 ;  /* 0xcd00cd000c097431 */ /* 0x080fe2000006001b */
[----:B------:R-:W-:Y:S01]  /*42b0*/  LOP3.LUT R8, R8, 0x1c001c0, RZ, 0xc0, !PT ;  /* 0x01c001c008087812 */ /* 0x000fe200078ec0ff */
[-C--:B------:R-:W-:Y:S01]  /*42c0*/  HFMA2 R32, R36, R27.reuse.H0_H0, -132, -132 ;  /* 0xd820d82024207431 */ /* 0x080fe2000004001b */
[----:B------:R-:W-:Y:S01]  /*42d0*/  HFMA2.MMA R13, R18, R5, R13 ;  /* 0x00000005120d7235 */ /* 0x000fe2000000000d */
[----:B------:R-:W-:Y:S01]  /*42e0*/  HFMA2 R4, R4, R27.H1_H1, -20, -20 ;  /* 0xcd00cd0004047431 */ /* 0x000fe2000006001b */
[----:B------:R-:W-:Y:S01]  /*42f0*/  LOP3.LUT R10, R10, 0x1c001c0, RZ, 0xc0, !PT ;  /* 0x01c001c00a0a7812 */ /* 0x000fe200078ec0ff */
[-C--:B------:R-:W-:Y:S01]  /*4300*/  HFMA2 R11, R16, R5.reuse, R11 ;  /* 0x00000005100b7231 */ /* 0x080fe2000000000b */
[----:B------:R-:W-:Y:S01]  /*4310*/  LOP3.LUT R34, R34, 0x64006400, RZ, 0xfc, !PT ;  /* 0x6400640022227812 */ /* 0x000fe200078efcff */
[----:B------:R-:W-:Y:S01]  /*4320*/  HFMA2 R15, R32, R5, R15 ;  /* 0x00000005200f7231 */ /* 0x000fe2000000000f */
[----:B------:R-:W-:Y:S01]  /*4330*/  LOP3.LUT R8, R8, 0x64006400, RZ, 0xfc, !PT ;  /* 0x6400640008087812 */ /* 0x000fe200078efcff */
[-C--:B------:R-:W-:Y:S01]  /*4340*/  HFMA2.MMA R14, R9, R6.reuse, R14 ;  /* 0x00000006090e7235 */ /* 0x080fe2000000000e */
[----:B------:R-:W-:Y:S01]  /*4350*/  HADD2 R5, R30, -1028, -1028 ;  /* 0xe404e4041e057430 */ /* 0x000fe20000000000 */
[----:B------:R-:W-:Y:S01]  /*4360*/  LOP3.LUT R10, R10, 0x64006400, RZ, 0xfc, !PT ;  /* 0x640064000a0a7812 */ /* 0x000fe200078efcff */
[----:B------:R-:W-:Y:S01]  /*4370*/  HFMA2.MMA R13, R4, R6, R13 ;  /* 0x00000006040d7235 */ /* 0x000fe2000000000d */
[----:B------:R-:W-:Y:S01]  /*4380*/  LOP3.LUT R29, R29, 0x64006400, RZ, 0xfc, !PT ;  /* 0x640064001d1d7812 */ /* 0x000fe200078efcff */
[----:B------:R-:W-:Y:S01]  /*4390*/  HADD2 R34, R34, -1028, -1028 ;  /* 0xe404e40422227430 */ /* 0x000fe20000000000 */
[----:B------:R-:W-:Y:S01]  /*43a0*/  LOP3.LUT R28, R28, 0x64006400, RZ, 0xfc, !PT ;  /* 0x640064001c1c7812 */ /* 0x000fe200078efcff */
[-C--:B------:R-:W-:Y:S01]  /*43b0*/  HFMA2 R8, R8, R27.reuse.H1_H1, -20, -20 ;  /* 0xcd00cd0008087431 */ /* 0x080fe2000006001b */
[----:B------:R-:W-:Y:S01]  /*43c0*/  HFMA2.MMA R14, R5, R7, R14 ;  /* 0x00000007050e7235 */ /* 0x000fe2000000000e */
[----:B------:R-:W-:-:S02]  /*43d0*/  HFMA2 R10, R10, R27.H1_H1, -20, -20 ;  /* 0xcd00cd000a0a7431 */ /* 0x000fc4000006001b */
        /* <DEDUP_REMOVED lines=15> */
.L_x_3034:
[----:B0-----:R-:W-:Y:S01]  /*44d0*/  ISETP.GE.AND P0, PT, R26, c[0x0][0x1b8], PT ;  /* 0x00006e001a007a0c */ /* 0x001fe20003f06270 */
[----:B------:R-:W-:Y:S01]  /*44e0*/  UIADD3 UR4, UR4, 0x40, URZ ;  /* 0x0000004004047890 */ /* 0x000fe2000fffe03f */
[----:B-----5:R-:W-:Y:S02]  /*44f0*/  IMAD.MOV.U32 R16, RZ, RZ, R24 ;  /* 0x000000ffff107224 */ /* 0x020fe400078e0018 */
[----:B------:R-:W-:Y:S02]  /*4500*/  IMAD.MOV.U32 R17, RZ, RZ, R25 ;  /* 0x000000ffff117224 */ /* 0x000fe400078e0019 */
[----:B------:R-:W-:-:S07]  /*4510*/  IMAD.MOV.U32 R12, RZ, RZ, R26 ;  /* 0x000000ffff0c7224 */ /* 0x000fce00078e001a */
[----:B------:R-:W-:Y:S05]  /*4520*/  @!P0 BRA P1, `(.L_x_3035) ;  /* 0xffffeb2000008947 */ /* 0x000fea000083ffff */
.L_x_3033:
[----:B------:R-:W-:-:S04]  /*4530*/  LEA R14, R2, 0x40, 0x6 ;  /* 0x00000040020e7811 */ /* 0x000fc800078e30ff */
[----:B------:R-:W-:-:S04]  /*4540*/  IMNMX R14, R14, c[0x0][0x190], PT ;  /* 0x000064000e0e7a17 */ /* 0x000fc80003800200 */
[----:B------:R-:W-:-:S04]  /*4550*/  ISETP.GE.AND P0, PT, R12, R14, PT ;  /* 0x0000000e0c00720c */ /* 0x000fc80003f06270 */
[----:B------:R-:W-:-:S13]  /*4560*/  ISETP.GE.OR P0, PT, R12, c[0x0][0x1bc], P0 ;  /* 0x00006f000c007a0c */ /* 0x000fda0000706670 */
[----:B------:R-:W-:Y:S05]  /*4570*/  @P0 BRA `(.L_x_3036) ;  /* 0x00000ac000000947 */ /* 0x000fea0003800000 */
[----:B------:R-:W-:-:S05]  /*4580*/  IMAD.MOV.U32 R19, RZ, RZ, c[0x0][0x18c] ;  /* 0x00006300ff137624 */ /* 0x000fca00078e00ff */
[----:B------:R-:W-:-:S04]  /*4590*/  SHF.R.S32.HI R18, RZ, 0x1f, R19 ;  /* 0x0000001fff127819 */ /* 0x000fc80000011413 */
[----:B------:R-:W-:Y:S02]  /*45a0*/  SHF.L.U64.HI R18, R19, 0x2, R18 ;  /* 0x0000000213127819 */ /* 0x000fe40000010212 */
.L_x_3038:
[----:B------:R-:W-:-:S13]  /*45b0*/  ISETP.NE.AND P0, PT, R12, R3, PT ;  /* 0x000000030c00720c */ /* 0x000fda0003f05270 */
[----:B------:R-:W-:Y:S01]  /*45c0*/  @!P0 IADD3 R20, R20, 0x1, RZ ;  /* 0x0000000114148810 */ /* 0x000fe20007ffe0ff */
[----:B------:R-:W-:Y:S01]  /*45d0*/  @!P0 IMAD.MOV.U32 R5, RZ, RZ, 0x2 ;  /* 0x00000002ff058424 */ /* 0x000fe200078e00ff */
[----:B------:R-:W-:-:S03]  /*45e0*/  @!P0 LEA R4, R12, 0x1, 0x1 ;  /* 0x000000010c048811 */ /* 0x000fc600078e08ff */
[----:B------:R-:W-:Y:S02]  /*45f0*/  @!P0 IMAD R6, R20, 0x8, R1 ;  /* 0x0000000814068824 */ /* 0x000fe400078e0201 */
[----:B------:R-:W-:-:S04]  /*4600*/  @!P0 IMAD.WIDE R4, R4, R5, c[0x0][0x198] ;  /* 0x0000660004048625 */ /* 0x000fc800078e0205 */
[----:B------:R-:W2:Y:S04]  /*4610*/  @!P0 LDL.64 R6, [R6] ;  /* 0x0000000006068983 */ /* 0x000ea80000100a00 */
[----:B------:R0:W5:Y:S01]  /*4620*/  @!P0 LDG.E.U16.CONSTANT R15, [R4.64] ;  /* 0x00000006040f8981 */ /* 0x000162000c1e9500 */
[----:B------:R-:W-:-:S04]  /*4630*/  IADD3 R13, R12, 0x10, RZ ;  /* 0x000000100c0d7810 */ /* 0x000fc80007ffe0ff */
[C---:B------:R-:W-:Y:S02]  /*4640*/  ISETP.GE.AND P1, PT, R13.reuse, c[0x0][0x1bc], PT ;  /* 0x00006f000d007a0c */ /* 0x040fe40003f26270 */
[----:B------:R-:W-:Y:S02]  /*4650*/  ISETP.LT.AND P4, PT, R13, R14, PT ;  /* 0x0000000e0d00720c */ /* 0x000fe40003f81270 */
[----:B--2---:R-:W-:Y:S02]  /*4660*/  @!P0 PRMT R0, R6, 0x7610, R0 ;  /* 0x0000761006008816 */ /* 0x004fe40000000000 */
[----:B------:R-:W-:Y:S02]  /*4670*/  @!P0 PRMT R23, R7, 0x7610, R23 ;  /* 0x0000761007178816 */ /* 0x000fe40000000017 */
[----:B------:R-:W-:Y:S02]  /*4680*/  @!P0 PRMT R0, R0, 0x7610, R6 ;  /* 0x0000761000008816 */ /* 0x000fe40000000006 */
[----:B------:R-:W-:Y:S01]  /*4690*/  @!P0 PRMT R23, R23, 0x7610, R7 ;  /* 0x0000761017178816 */ /* 0x000fe20000000007 */
[----:B------:R-:W-:Y:S05]  /*46a0*/  @P2 BRA `(.L_x_3037) ;  /* 0x0000093000002947 */ /* 0x000fea0003800000 */
[----:B0-----:R-:W2:Y:S01]  /*46b0*/  LDG.E.128.CONSTANT R8, [R16.64] ;  /* 0x0000000610087981 */ /* 0x001ea2000c1e9d00 */
[----:B------:R-:W-:-:S02]  /*46c0*/  IMAD.MOV.U32 R2, RZ, RZ, 0x2c00 ;  /* 0x00002c00ff027424 */ /* 0x000fc400078e00ff */
[----:B------:R-:W-:Y:S01]  /*46d0*/  IMAD.MOV.U32 R24, RZ, RZ, 0x2400 ;  /* 0x00002400ff187424 */ /* 0x000fe200078e00ff */
[----:B------:R-:W0:Y:S01]  /*46e0*/  LDS.128 R4, [UR4] ;  /* 0x00000004ff047984 */ /* 0x000e220008000c00 */
[----:B------:R-:W-:-:S03]  /*46f0*/  IMAD.MOV.U32 R34, RZ, RZ, 0x3400 ;  /* 0x00003400ff227424 */ /* 0x000fc600078e00ff */
[----:B------:R-:W-:Y:S02]  /*4700*/  PRMT R2, R24, 0x5410, R2 ;  /* 0x0000541018027816 */ /* 0x000fe40000000002 */
[----:B--2---:R-:W-:Y:S02]  /*4710*/  LOP3.LUT R26, R9, 0x30003, RZ, 0xc0, !PT ;  /* 0x00030003091a7812 */ /* 0x004fe400078ec0ff */
        /* <DEDUP_REMOVED lines=11> */
[----:B0-----:R-:W-:Y:S01]  /*47d0*/  HFMA2 R33, R33, R4, RZ.H0_H0 ;  /* 0x0000000421217231 */ /* 0x001fe200000400ff */
[----:B------:R-:W-:Y:S01]  /*47e0*/  LOP3.LUT R25, R25, 0x64006400, RZ, 0xfc, !PT ;  /* 0x6400640019197812 */ /* 0x000fe200078efcff */
[-C--:B------:R-:W-:Y:S01]  /*47f0*/  HFMA2.MMA R36, R27, R4.reuse, RZ ;  /* 0x000000041b247235 */ /* 0x080fe200000000ff */
[----:B------:R-:W-:Y:S01]  /*4800*/  LOP3.LUT R28, R28, 0x64006400, RZ, 0xfc, !PT ;  /* 0x640064001c1c7812 */ /* 0x000fe200078efcff */
[----:B------:R-:W-:Y:S01]  /*4810*/  HFMA2.MMA R29, R29, R4, RZ ;  /* 0x000000041d1d7235 */ /* 0x000fe200000000ff */
[----:B------:R-:W-:Y:S01]  /*4820*/  LOP3.LUT R38, R11, 0xc000c, RZ, 0xc0, !PT ;  /* 0x000c000c0b267812 */ /* 0x000fe200078ec0ff */
[----:B------:R-:W-:Y:S01]  /*4830*/  HFMA2 R30, R25, R34.H0_H0, -258, -258 ;  /* 0xdc08dc08191e7431 */ /* 0x000fe20000040022 */
[----:B------:R-:W-:Y:S01]  /*4840*/  LOP3.LUT R31, R10, 0xc000c, RZ, 0xc0, !PT ;  /* 0x000c000c0a1f7812 */ /* 0x000fe200078ec0ff */
[----:B------:R-:W-:Y:S01]  /*4850*/  HADD2 R35, R28, -1026, -1026 ;  /* 0xe402e4021c237430 */ /* 0x000fe20000000000 */
[----:B------:R-:W-:-:S02]  /*4860*/  LOP3.LUT R37, R26, 0x64006400, RZ, 0xfc, !PT ;  /* 0x640064001a257812 */ /* 0x000fc400078efcff */
[----:B------:R-:W-:Y:S01]  /*4870*/  LOP3.LUT R41, R38, 0x64006400, RZ, 0xfc, !PT ;  /* 0x6400640026297812 */ /* 0x000fe200078efcff */
[----:B------:R-:W-:Y:S01]  /*4880*/  HFMA2 R35, R35, R4, RZ.H0_H0 ;  /* 0x0000000423237231 */ /* 0x000fe200000400ff */
[----:B------:R-:W-:Y:S01]  /*4890*/  LOP3.LUT R39, R31, 0x64006400, RZ, 0xfc, !PT ;  /* 0x640064001f277812 */ /* 0x000fe200078efcff */
[-C--:B------:R-:W-:Y:S01]  /*48a0*/  HFMA2 R38, R37, R34.reuse.H0_H0, -258, -258 ;  /* 0xdc08dc0825267431 */ /* 0x080fe20000040022 */
[C---:B------:R-:W-:Y:S01]  /*48b0*/  LOP3.LUT R28, R8.reuse, 0x300030, RZ, 0xc0, !PT ;  /* 0x00300030081c7812 */ /* 0x040fe200078ec0ff */
[-C--:B------:R-:W-:Y:S01]  /*48c0*/  HFMA2 R40, R41, R34.reuse.H0_H0, -258, -258 ;  /* 0xdc08dc0829287431 */ /* 0x080fe20000040022 */
[----:B------:R-:W-:Y:S01]  /*48d0*/  LOP3.LUT R27, R8, 0xc000c0, RZ, 0xc0, !PT ;  /* 0x00c000c0081b7812 */ /* 0x000fe200078ec0ff */
[----:B------:R-:W-:Y:S01]  /*48e0*/  HFMA2 R39, R39, R34.H0_H0, -258, -258 ;  /* 0xdc08dc0827277431 */ /* 0x000fe20000040022 */
[----:B------:R-:W-:Y:S01]  /*48f0*/  SHF.R.U32.HI R4, RZ, 0x8, R8 ;  /* 0x00000008ff047819 */ /* 0x000fe20000011608 */
[-C--:B------:R-:W-:Y:S01]  /*4900*/  HFMA2.MMA R29, R30, R5.reuse, R29 ;  /* 0x000000051e1d7235 */ /* 0x080fe2000000001d */
[C---:B------:R-:W-:Y:S01]  /*4910*/  LOP3.LUT R32, R9.reuse, 0x300030, RZ, 0xc0, !PT ;  /* 0x0030003009207812 */ /* 0x040fe200078ec0ff */
[----:B------:R-:W-:Y:S01]  /*4920*/  HFMA2.MMA R33, R38, R5, R33 ;  /* 0x0000000526217235 */ /* 0x000fe20000000021 */
[----:B------:R-:W-:-:S02]  /*4930*/  LOP3.LUT R8, R9, 0xc000c0, RZ, 0xc0, !PT ;  /* 0x00c000c009087812 */ /* 0x000fc400078ec0ff */
[----:B------:R-:W-:Y:S02]  /*4940*/  SHF.R.U32.HI R24, RZ, 0x8, R9 ;  /* 0x00000008ff187819 */ /* 0x000fe40000011609 */
[C---:B------:R-:W-:Y:S02]  /*4950*/  LOP3.LUT R30, R10.reuse, 0x300030, RZ, 0xc0, !PT ;  /* 0x003000300a1e7812 */ /* 0x040fe400078ec0ff */
[----:B------:R-:W-:Y:S02]  /*4960*/  LOP3.LUT R9, R10, 0xc000c0, RZ, 0xc0, !PT ;  /* 0x00c000c00a097812 */ /* 0x000fe400078ec0ff */
[----:B------:R-:W-:Y:S02]  /*4970*/  SHF.R.U32.HI R25, RZ, 0x8, R10 ;  /* 0x00000008ff197819 */ /* 0x000fe4000001160a */
[C---:B------:R-:W-:Y:S02]  /*4980*/  LOP3.LUT R31, R11.reuse, 0x300030, RZ, 0xc0, !PT ;  /* 0x003000300b1f7812 */ /* 0x040fe400078ec0ff */
[----:B------:R-:W-:-:S02]  /*4990*/  LOP3.LUT R10, R11, 0xc000c0, RZ, 0xc0, !PT ;  /* 0x00c000c00b0a7812 */ /* 0x000fc400078ec0ff */
[----:B------:R-:W-:Y:S01]  /*49a0*/  SHF.R.U32.HI R26, RZ, 0x8, R11 ;  /* 0x00000008ff1a7819 */ /* 0x000fe2000001160b */
[----:B------:R-:W-:Y:S01]  /*49b0*/  HFMA2 R11, R39, R5, R36 ;  /* 0x00000005270b7231 */ /* 0x000fe20000000024 */
[----:B------:R-:W-:Y:S01]  /*49c0*/  LOP3.LUT R41, R28, 0x64006400, RZ, 0xfc, !PT ;  /* 0x640064001c297812 */ /* 0x000fe200078efcff */
[----:B------:R-:W-:Y:S01]  /*49d0*/  HFMA2.MMA R5, R40, R5, R35 ;  /* 0x0000000528057235 */ /* 0x000fe20000000023 */
[----:B------:R-:W-:Y:S02]  /*49e0*/  LOP3.LUT R35, R30, 0x64006400, RZ, 0xfc, !PT ;  /* 0x640064001e237812 */ /* 0x000fe400078efcff */
[----:B------:R-:W-:Y:S01]  /*49f0*/  LOP3.LUT R37, R32, 0x64006400, RZ, 0xfc, !PT ;  /* 0x6400640020257812 */ /* 0x000fe200078efcff */
[-C--:B------:R-:W-:Y:S01]  /*4a00*/  HFMA2 R36, R41, R2.reuse.H1_H1, -66, -66 ;  /* 0xd420d42029247431 */ /* 0x080fe20000060002 */
[----:B------:R-:W-:Y:S01]  /*4a10*/  LOP3.LUT R31, R31, 0x64006400, RZ, 0xfc, !PT ;  /* 0x640064001f1f7812 */ /* 0x000fe200078efcff */
[-C--:B------:R-:W-:Y:S01]  /*4a20*/  HFMA2 R40, R35, R2.reuse.H1_H1, -66, -66 ;  /* 0xd420d42023287431 */ /* 0x080fe20000060002 */
[----:B------:R-:W-:Y:S01]  /*4a30*/  LOP3.LUT R27, R27, 0x64006400, RZ, 0xfc, !PT ;  /* 0x640064001b1b7812 */ /* 0x000fe200078efcff */
[----:B------:R-:W-:Y:S01]  /*4a40*/  HFMA2 R38, R37, R2.H1_H1, -66, -66 ;  /* 0xd420d42025267431 */ /* 0x000fe20000060002 */
[----:B------:R-:W-:Y:S01]  /*4a50*/  LOP3.LUT R9, R9, 0x64006400, RZ, 0xfc, !PT ;  /* 0x6400640009097812 */ /* 0x000fe200078efcff */
[-C--:B------:R-:W-:Y:S01]  /*4a60*/  HFMA2.MMA R36, R36, R6.reuse, R29 ;  /* 0x0000000624247235 */ /* 0x080fe2000000001d */
[----:B------:R-:W-:Y:S01]  /*4a70*/  HFMA2 R29, R40, R6, R11 ;  /* 0x00000006281d7231 */ /* 0x000fe2000000000b */
[----:B------:R-:W-:Y:S01]  /*4a80*/  LOP3.LUT R11, R8, 0x64006400, RZ, 0xfc, !PT ;  /* 0x64006400080b7812 */ /* 0x000fe200078efcff */
[-C--:B------:R-:W-:Y:S01]  /*4a90*/  HFMA2 R8, R31, R2.reuse.H1_H1, -66, -66 ;  /* 0xd420d4201f087431 */ /* 0x080fe20000060002 */
[----:B------:R-:W-:Y:S01]  /*4aa0*/  HFMA2.MMA R33, R38, R6, R33 ;  /* 0x0000000626217235 */ /* 0x000fe20000000021 */
[----:B------:R-:W-:Y:S01]  /*4ab0*/  HFMA2 R27, R27, R2.H0_H0, -18, -18 ;  /* 0xcc80cc801b1b7431 */ /* 0x000fe20000040002 */
[----:B------:R-:W-:-:S02]  /*4ac0*/  LOP3.LUT R35, R10, 0x64006400, RZ, 0xfc, !PT ;  /* 0x640064000a237812 */ /* 0x000fc400078efcff */
[----:B------:R-:W-:Y:S01]  /*4ad0*/  LOP3.LUT R43, R4, 0xc000c, RZ, 0xc0, !PT ;  /* 0x000c000c042b7812 */ /* 0x000fe200078ec0ff */
[----:B------:R-:W-:Y:S01]  /*4ae0*/  HFMA2.MMA R31, R8, R6, R5 ;  /* 0x00000006081f7235 */ /* 0x000fe20000000005 */
[-C--:B------:R-:W-:Y:S01]  /*4af0*/  HFMA2 R6, R11, R2.reuse.H0_H0, -18, -18 ;  /* 0xcc80cc800b067431 */ /* 0x080fe20000040002 */
[-C--:B------:R-:W-:Y:S01]  /*4b00*/  HFMA2.MMA R27, R27, R7.reuse, R36 ;  /* 0x000000071b1b7235 */ /* 0x080fe20000000024 */
[-C--:B------:R-:W-:Y:S01]  /*4b10*/  HFMA2 R36, R9, R2.reuse.H0_H0, -18, -18 ;  /* 0xcc80cc8009247431 */ /* 0x080fe20000040002 */
[----:B------:R-:W-:Y:S01]  /*4b20*/  LOP3.LUT R45, R24, 0xc000c, RZ, 0xc0, !PT ;  /* 0x000c000c182d7812 */ /* 0x000fe200078ec0ff */
[----:B------:R-:W0:Y:S01]  /*4b30*/  LDS.128 R8, [UR4+0x10] ;  /* 0x00001004ff087984 */ /* 0x000e220008000c00 */
[----:B------:R-:W-:Y:S01]  /*4b40*/  LOP3.LUT R32, R25, 0xc000c, RZ, 0xc0, !PT ;  /* 0x000c000c19207812 */ /* 0x000fe200078ec0ff */
[----:B------:R-:W-:Y:S01]  /*4b50*/  HFMA2.MMA R5, R6, R7, R33 ;  /* 0x0000000706057235 */ /* 0x000fe20000000021 */
[----:B------:R-:W-:Y:S01]  /*4b60*/  LOP3.LUT R39, R26, 0xc000c, RZ, 0xc0, !PT ;  /* 0x000c000c1a277812 */ /* 0x000fe200078ec0ff */
[----:B------:R-:W-:Y:S01]  /*4b70*/  HFMA2 R6, R36, R7, R29 ;  /* 0x0000000724067231 */ /* 0x000fe2000000001d */
[----:B------:R-:W-:Y:S01]  /*4b80*/  LOP3.LUT R43, R43, 0x64006400, RZ, 0xfc, !PT ;  /* 0x640064002b2b7812 */ /* 0x000fe200078efcff */
[----:B------:R-:W-:Y:S01]  /*4b90*/  HFMA2 R38, R35, R2.H0_H0, -18, -18 ;  /* 0xcc80cc8023267431 */ /* 0x000fe20000040002 */
[----:B------:R-:W-:-:S02]  /*4ba0*/  LOP3.LUT R45, R45, 0x64006400, RZ, 0xfc, !PT ;  /* 0x640064002d2d7812 */ /* 0x000fc400078efcff */
[----:B------:R-:W-:Y:S01]  /*4bb0*/  LOP3.LUT R32, R32, 0x64006400, RZ, 0xfc, !PT ;  /* 0x6400640020207812 */ /* 0x000fe200078efcff */
[-C--:B------:R-:W-:Y:S01]  /*4bc0*/  HFMA2 R28, R43, R34.reuse.H0_H0, -258, -258 ;  /* 0xdc08dc082b1c7431 */ /* 0x080fe20000040022 */
[----:B------:R-:W-:Y:S01]  /*4bd0*/  LOP3.LUT R39, R39, 0x64006400, RZ, 0xfc, !PT ;  /* 0x6400640027277812 */ /* 0x000fe200078efcff */
[-C--:B------:R-:W-:Y:S01]  /*4be0*/  HFMA2 R30, R45, R34.reuse.H0_H0, -258, -258 ;  /* 0xdc08dc082d1e7431 */ /* 0x080fe20000040022 */
[C---:B------:R-:W-:Y:S01]  /*4bf0*/  LOP3.LUT R41, R4.reuse, 0x300030, RZ, 0xc0, !PT ;  /* 0x0030003004297812 */ /* 0x040fe200078ec0ff */
[-C--:B------:R-:W-:Y:S01]  /*4c00*/  HFMA2 R32, R32, R34.reuse.H0_H0, -258, -258 ;  /* 0xdc08dc0820207431 */ /* 0x080fe20000040022 */
[C---:B------:R-:W-:Y:S01]  /*4c10*/  LOP3.LUT R29, R4.reuse, 0xc000c0, RZ, 0xc0, !PT ;  /* 0x00c000c0041d7812 */ /* 0x040fe200078ec0ff */
[----:B------:R-:W-:Y:S01]  /*4c20*/  HFMA2 R34, R39, R34.H0_H0, -258, -258 ;  /* 0xdc08dc0827227431 */ /* 0x000fe20000040022 */
[----:B------:R-:W-:Y:S01]  /*4c30*/  LOP3.LUT R4, R4, 0x30003, RZ, 0xc0, !PT ;  /* 0x0003000304047812 */ /* 0x000fe200078ec0ff */
[----:B------:R-:W-:Y:S01]  /*4c40*/  HFMA2.MMA R7, R38, R7, R31 ;  /* 0x0000000726077235 */ /* 0x000fe2000000001f */
[----:B------:R-:W-:-:S02]  /*4c50*/  LOP3.LUT R39, R25, 0x300030, RZ, 0xc0, !PT ;  /* 0x0030003019277812 */ /* 0x000fc400078ec0ff */
[C---:B------:R-:W-:Y:S02]  /*4c60*/  LOP3.LUT R33, R25.reuse, 0xc000c0, RZ, 0xc0, !PT ;  /* 0x00c000c019217812 */ /* 0x040fe400078ec0ff */
[----:B------:R-:W-:Y:S02]  /*4c70*/  LOP3.LUT R25, R25, 0x30003, RZ, 0xc0, !PT ;  /* 0x0003000319197812 */ /* 0x000fe400078ec0ff */
[----:B------:R-:W-:Y:S02]  /*4c80*/  LOP3.LUT R4, R4, 0x64006400, RZ, 0xfc, !PT ;  /* 0x6400640004047812 */ /* 0x000fe400078efcff */
[C---:B------:R-:W-:Y:S02]  /*4c90*/  LOP3.LUT R43, R24.reuse, 0x300030, RZ, 0xc0, !PT ;  /* 0x00300030182b7812 */ /* 0x040fe400078ec0ff */
[C---:B------:R-:W-:Y:S01]  /*4ca0*/  LOP3.LUT R31, R24.reuse, 0xc000c0, RZ, 0xc0, !PT ;  /* 0x00c000c0181f7812 */ /* 0x040fe200078ec0ff */
[----:B------:R-:W-:Y:S01]  /*4cb0*/  HADD2 R4, R4, -1026, -1026 ;  /* 0xe402e40204047430 */ /* 0x000fe20000000000 */
[----:B------:R-:W-:-:S02]  /*4cc0*/  LOP3.LUT R24, R24, 0x30003, RZ, 0xc0, !PT ;  /* 0x0003000318187812 */ /* 0x000fc400078ec0ff */
[----:B------:R-:W-:Y:S02]  /*4cd0*/  LOP3.LUT R25, R25, 0x64006400, RZ, 0xfc, !PT ;  /* 0x6400640019197812 */ /* 0x000fe400078efcff */
[----:B------:R-:W-:Y:S02]  /*4ce0*/  LOP3.LUT R24, R24, 0x64006400, RZ, 0xfc, !PT ;  /* 0x6400640018187812 */ /* 0x000fe400078efcff */
[C---:B------:R-:W-:Y:S01]  /*4cf0*/  LOP3.LUT R35, R26.reuse, 0x300030, RZ, 0xc0, !PT ;  /* 0x003000301a237812 */ /* 0x040fe200078ec0ff */
[----:B------:R-:W-:Y:S01]  /*4d00*/  HADD2 R25, R25, -1026, -1026 ;  /* 0xe402e40219197430 */ /* 0x000fe20000000000 */
[----:B------:R-:W-:Y:S01]  /*4d10*/  LOP3.LUT R41, R41, 0x64006400, RZ, 0xfc, !PT ;  /* 0x6400640029297812 */ /* 0x000fe200078efcff */
[-C--:B0-----:R-:W-:Y:S01]  /*4d20*/  HFMA2.MMA R27, R4, R8.reuse, R27 ;  /* 0x00000008041b7235 */ /* 0x081fe2000000001b */
[C---:B------:R-:W-:Y:S01]  /*4d30*/  LOP3.LUT R37, R26.reuse, 0xc000c0, RZ, 0xc0, !PT ;  /* 0x00c000c01a257812 */ /* 0x040fe200078ec0ff */
[----:B------:R-:W-:Y:S01]  /*4d40*/  HADD2 R24, R24, -1026, -1026 ;  /* 0xe402e40218187430 */ /* 0x000fe20000000000 */
[----:B------:R-:W-:Y:S01]  /*4d50*/  LOP3.LUT R26, R26, 0x30003, RZ, 0xc0, !PT ;  /* 0x000300031a1a7812 */ /* 0x000fe200078ec0ff */
[----:B------:R-:W-:Y:S01]  /*4d60*/  HFMA2.MMA R6, R25, R8, R6 ;  /* 0x0000000819067235 */ /* 0x000fe20000000006 */
[----:B------:R-:W-:Y:S01]  /*4d70*/  LOP3.LUT R39, R39, 0x64006400, RZ, 0xfc, !PT ;  /* 0x6400640027277812 */ /* 0x000fe200078efcff */
[----:B------:R-:W-:Y:S01]  /*4d80*/  HFMA2 R4, R24, R8, R5 ;  /* 0x0000000818047231 */ /* 0x000fe20000000005 */
[----:B------:R-:W-:Y:S01]  /*4d90*/  LOP3.LUT R26, R26, 0x64006400, RZ, 0xfc, !PT ;  /* 0x640064001a1a7812 */ /* 0x000fe200078efcff */
[-C--:B------:R-:W-:Y:S01]  /*4da0*/  HFMA2 R41, R41, R2.reuse.H1_H1, -66, -66 ;  /* 0xd420d42029297431 */ /* 0x080fe20000060002 */
[-C--:B------:R-:W-:Y:S01]  /*4db0*/  HFMA2.MMA R5, R28, R9.reuse, R27 ;  /* 0x000000091c057235 */ /* 0x080fe2000000001b */
[----:B------:R-:W-:Y:S01]  /*4dc0*/  LOP3.LUT R29, R29, 0x64006400, RZ, 0xfc, !PT ;  /* 0x640064001d1d7812 */ /* 0x000fe200078efcff */
[-C--:B------:R-:W-:Y:S01]  /*4dd0*/  HFMA2 R39, R39, R2.reuse.H1_H1, -66, -66 ;  /* 0xd420d42027277431 */ /* 0x080fe20000060002 */
[----:B------:R-:W-:Y:S01]  /*4de0*/  HFMA2.MMA R6, R32, R9, R6 ;  /* 0x0000000920067235 */ /* 0x000fe20000000006 */
[----:B------:R-:W-:Y:S01]  /*4df0*/  LOP3.LUT R33, R33, 0x64006400, RZ, 0xfc, !PT ;  /* 0x6400640021217812 */ /* 0x000fe200078efcff */
[----:B------:R-:W-:Y:S01]  /*4e00*/  HADD2 R26, R26, -1026, -1026 ;  /* 0xe402e4021a1a7430 */ /* 0x000fe20000000000 */
[----:B------:R-:W-:Y:S01]  /*4e10*/  LOP3.LUT R43, R43, 0x64006400, RZ, 0xfc, !PT ;  /* 0x640064002b2b7812 */ /* 0x000fe200078efcff */
[-C--:B------:R-:W-:Y:S01]  /*4e20*/  HFMA2 R36, R29, R2.reuse.H0_H0, -18, -18 ;  /* 0xcc80cc801d247431 */ /* 0x080fe20000040002 */
[-C--:B------:R-:W-:Y:S01]  /*4e30*/  HFMA2.MMA R5, R41, R10.reuse, R5 ;  /* 0x0000000a29057235 */ /* 0x080fe20000000005 */
[----:B------:R-:W-:Y:S01]  /*4e40*/  LOP3.LUT R35, R35, 0x64006400, RZ, 0xfc, !PT ;  /* 0x6400640023237812 */ /* 0x000fe200078efcff */
[----:B------:R-:W-:Y:S01]  /*4e50*/  HFMA2 R40, R33, R2.H0_H0, -18, -18 ;  /* 0xcc80cc8021287431 */ /* 0x000fe20000040002 */
[----:B------:R-:W-:Y:S01]  /*4e60*/  LOP3.LUT R31, R31, 0x64006400, RZ, 0xfc, !PT ;  /* 0x640064001f1f7812 */ /* 0x000fe200078efcff */
[----:B------:R-:W-:Y:S01]  /*4e70*/  HFMA2 R7, R26, R8, R7 ;  /* 0x000000081a077231 */ /* 0x000fe20000000007 */
[----:B------:R-:W-:Y:S01]  /*4e80*/  HFMA2.MMA R6, R39, R10, R6 ;  /* 0x0000000a27067235 */ /* 0x000fe20000000006 */
[-C--:B------:R-:W-:Y:S01]  /*4e90*/  HFMA2 R43, R43, R2.reuse.H1_H1, -66, -66 ;  /* 0xd420d4202b2b7431 */ /* 0x080fe20000060002 */
[----:B------:R-:W-:Y:S01]  /*4ea0*/  LOP3.LUT R37, R37, 0x64006400, RZ, 0xfc, !PT ;  /* 0x6400640025257812 */ /* 0x000fe200078efcff */
[-C--:B------:R-:W-:Y:S01]  /*4eb0*/  HFMA2 R4, R30, R9.reuse, R4 ;  /* 0x000000091e047231 */ /* 0x080fe20000000004 */
[-C--:B------:R-:W-:Y:S01]  /*4ec0*/  HFMA2.MMA R5, R36, R11.reuse, R5 ;  /* 0x0000000b24057235 */ /* 0x080fe20000000005 */
[----:B------:R-:W-:Y:S01]  /*4ed0*/  HFMA2 R35, R35, R2.H1_H1, -66, -66 ;  /* 0xd420d42023237431 */ /* 0x000fe20000060002 */
[----:B------:R-:W-:Y:S01]  /*4ee0*/  HFMA2.MMA R6, R40, R11, R6 ;  /* 0x0000000b28067235 */ /* 0x000fe20000000006 */
[----:B------:R-:W-:-:S02]  /*4ef0*/  HFMA2 R7, R34, R9, R7 ;  /* 0x0000000922077231 */ /* 0x000fc40000000007 */
[----:B------:R-:W-:Y:S02]  /*4f00*/  HFMA2 R38, R31, R2.H0_H0, -18, -18 ;  /* 0xcc80cc801f267431 */ /* 0x000fe40000040002 */
[----:B------:R-:W-:Y:S02]  /*4f10*/  HFMA2 R4, R43, R10, R4 ;  /* 0x0000000a2b047231 */ /* 0x000fe40000000004 */
[----:B------:R-:W-:Y:S02]  /*4f20*/  HFMA2 R2, R37, R2.H0_H0, -18, -18 ;  /* 0xcc80cc8025027431 */ /* 0x000fe40000040002 */
[----:B------:R-:W-:Y:S02]  /*4f30*/  HFMA2 R7, R35, R10, R7 ;  /* 0x0000000a23077231 */ /* 0x000fe40000000007 */
        /* <DEDUP_REMOVED lines=10> */
.L_x_3037:
[----:B0-----:R-:W-:Y:S01]  /*4fe0*/  LEA R16, P3, R19, R16, 0x2 ;  /* 0x0000001013107211 */ /* 0x001fe200078610ff */
[----:B------:R-:W-:Y:S01]  /*4ff0*/  UIADD3 UR4, UR4, 0x20, URZ ;  /* 0x0000002004047890 */ /* 0x000fe2000fffe03f */
[----:B-----5:R-:W-:Y:S02]  /*5000*/  @!P0 IMAD.IADD R3, R15, 0x1, R12 ;  /* 0x000000010f038824 */ /* 0x020fe400078e020c */
[----:B------:R-:W-:Y:S02]  /*5010*/  IMAD.MOV.U32 R12, RZ, RZ, R13 ;  /* 0x000000ffff0c7224 */ /* 0x000fe400078e000d */
[----:B------:R-:W-:Y:S01]  /*5020*/  IMAD.X R17, R17, 0x1, R18, P3 ;  /* 0x0000000111117824 */ /* 0x000fe200018e0612 */
[----:B------:R-:W-:Y:S05]  /*5030*/  @!P1 BRA P4, `(.L_x_3038) ;  /* 0xfffff57000009947 */ /* 0x000fea000203ffff */
.L_x_3036:
[----:B------:R-:W-:Y:S05]  /*5040*/  @P2 EXIT ;  /* 0x000000000000294d */ /* 0x000fea0003800000 */
[----:B------:R-:W0:Y:S04]  /*5050*/  S2R R0, SR_CTAID.X ;  /* 0x0000000000007919 */ /* 0x000e280000002500 */
[----:B------:R-:W0:Y:S04]  /*5060*/  S2R R3, SR_TID.X ;  /* 0x0000000000037919 */ /* 0x000e280000002100 */
[----:B------:R-:W1:Y:S01]  /*5070*/  S2R R5, SR_CTAID.Y ;  /* 0x0000000000057919 */ /* 0x000e620000002600 */
[----:B0-----:R-:W-:-:S02]  /*5080*/  IMAD R0, R0, 0x40, R3 ;  /* 0x0000004000007824 */ /* 0x001fc400078e0203 */
[----:B------:R-:W-:Y:S02]  /*5090*/  IMAD.MOV.U32 R3, RZ, RZ, 0x2 ;  /* 0x00000002ff037424 */ /* 0x000fe400078e00ff */
        /* <DEDUP_REMOVED lines=9> */
.L_x_3042:
[----:B------:R-:W0:Y:S02]  /*5130*/  LDS R4, [R0] ;  /* 0x0000000000047984 */ /* 0x000e240000000800 */
[----:B0-----:R-:W-:-:S06]  /*5140*/  HADD2 R5, R4, R21 ;  /* 0x0000001504057230 */ /* 0x001fcc0000000000 */
[----:B------:R-:W0:Y:S02]  /*5150*/  ATOMS.CAST.SPIN R5, [R0], R4, R5 ;  /* 0x000000040005738d */ /* 0x000e240001800005 */
[----:B0-----:R-:W-:-:S13]  /*5160*/  ISETP.EQ.U32.AND P0, PT, R5, 0x1, PT ;  /* 0x000000010500780c */ /* 0x001fda0003f02070 */
[----:B------:R-:W-:Y:S05]  /*5170*/  @!P0 BRA `(.L_x_3042) ;  /* 0xffffffb000008947 */ /* 0x000fea000383ffff */
[----:B------:R-:W-:Y:S05]  /*5180*/  BRA `(.L_x_3040) ;  /* 0x0000003000007947 */ /* 0x000fea0003800000 */
.L_x_3041:
[----:B------:R-:W2:Y:S02]  /*5190*/  LD.E R0, [R2.64] ;  /* 0x0000000602007980 */ /* 0x000ea4000c101900 */
[----:B--2---:R-:W-:-:S05]  /*51a0*/  IMAD.IADD R5, R21, 0x1, R0 ;  /* 0x0000000115057824 */ /* 0x004fca00078e0200 */
[----:B------:R0:W-:Y:S02]  /*51b0*/  ST.E [R2.64], R5 ;  /* 0x0000000502007985 */ /* 0x0001e4000c101906 */
.L_x_3040:
[----:B------:R-:W-:Y:S05]  /*51c0*/  BSYNC B0 ;  /* 0x0000000000007941 */ /* 0x000fea0003800000 */
.L_x_3039:
[----:B------:R-:W2:Y:S02]  /*51d0*/  ATOM.E.ADD.F16x2.RN.STRONG.GPU P0, RZ, [R2.64+0x4], R22 ;  /* 0x0000041602ff798a */ /* 0x000ea4000810e9c6 */
[----:B--2---:R-:W-:Y:S05]  /*51e0*/  @P0 EXIT ;  /* 0x000000000000094d */ /* 0x004fea0003800000 */
[----:B------:R-:W1:Y:S02]  /*51f0*/  QSPC.E.S P0, RZ, [R2+0x4] ;  /* 0x0000040002ff73aa */ /* 0x000e640000000500 */
[----:B-1----:R-:W-:Y:S05]  /*5200*/  @!P0 BRA `(.L_x_3043) ;  /* 0x0000008000008947 */ /* 0x002fea0003800000 */
[----:B0-----:R-:W-:-:S04]  /*5210*/  IADD3 R2, R2, 0x4, RZ ;  /* 0x0000000402027810 */ /* 0x001fc80007ffe0ff */
[----:B------:R-:W-:-:S05]  /*5220*/  LOP3.LUT R2, R2, 0xffffff, RZ, 0xc0, !PT ;  /* 0x00ffffff02027812 */ /* 0x000fca00078ec0ff */
.L_x_3044:
[----:B------:R-:W0:Y:S02]  /*5230*/  LDS R4, [R2] ;  /* 0x0000000002047984 */ /* 0x000e240000000800 */
[----:B0-----:R-:W-:-:S10]  /*5240*/  HFMA2.MMA R5, R4, 1, 1, R22 ;  /* 0x3c003c0004057835 */ /* 0x001fd40000000016 */
[----:B------:R-:W0:Y:S02]  /*5250*/  ATOMS.CAST.SPIN R5, [R2], R4, R5 ;  /* 0x000000040205738d */ /* 0x000e240001800005 */
[----:B0-----:R-:W-:-:S13]  /*5260*/  ISETP.EQ.U32.AND P0, PT, R5, 0x1, PT ;  /* 0x000000010500780c */ /* 0x001fda0003f02070 */
[----:B------:R-:W-:Y:S05]  /*5270*/  @!P0 BRA `(.L_x_3044) ;  /* 0xffffffb000008947 */ /* 0x000fea000383ffff */
[----:B------:R-:W-:Y:S05]  /*5280*/  EXIT ;  /* 0x000000000000794d */ /* 0x000fea0003800000 */
.L_x_3043:
[----:B------:R-:W2:Y:S02]  /*5290*/  LD.E R0, [R2.64+0x4] ;  /* 0x0000040602007980 */ /* 0x000ea4000c101900 */
[----:B0-2---:R-:W-:-:S05]  /*52a0*/  IMAD.IADD R5, R22, 0x1, R0 ;  /* 0x0000000116057824 */ /* 0x005fca00078e0200 */
[----:B------:R-:W-:Y:S01]  /*52b0*/  ST.E [R2.64+0x4], R5 ;  /* 0x0000040502007985 */ /* 0x000fe2000c101906 */
[----:B------:R-:W-:Y:S05]  /*52c0*/  EXIT ;  /* 0x000000000000794d */ /* 0x000fea0003800000 */
.L_x_3045:
        /* <DEDUP_REMOVED lines=11> */
.L_x_3326:


//--------------------- .text._Z23gemm_half_q_half_kernelILi1ELi4ELb1ELb0ELi64EEvPK6__halfPKjS4_S2_PS0_iiiiPKtS7_iiiiiibS2_i --------------------------
	.section	.text._Z23gemm_half_q_half_kernelILi1ELi4ELb1ELb0ELi64EEvPK6__halfPKjS4_S2_PS0_iiiiPKtS7_iiiiiibS2_i,"ax",@progbits
	.sectioninfo	@"SHI_REGISTERS=89"
	.align	128
        .global         _Z23gemm_half_q_half_kernelILi1ELi4ELb1ELb0ELi64EEvPK6__halfPKjS4_S2_PS0_iiiiPKtS7_iiiiiibS2_i
        .type           _Z23gemm_half_q_half_kernelILi1ELi4ELb1ELb0ELi64EEvPK6__halfPKjS4_S2_PS0_iiiiPKtS7_iiiiiibS2_i,@function
        .size           _Z23gemm_half_q_half_kernelILi1ELi4ELb1ELb0ELi64EEvPK6__halfPKjS4_S2_PS0_iiiiPKtS7_iiiiiibS2_i,(.L_x_3327 - _Z23gemm_half_q_half_kernelILi1ELi4ELb1ELb0ELi64EEvPK6__halfPKjS4_S2_PS0_iiiiPKtS7_iiiiiibS2_i)
        .other          _Z23gemm_half_q_half_kernelILi1ELi4ELb1ELb0ELi64EEvPK6__halfPKjS4_S2_PS0_iiiiPKtS7_iiiiiibS2_i,@"STO_CUDA_ENTRY STV_DEFAULT"
_Z23gemm_half_q_half_kernelILi1ELi4ELb1ELb0ELi64EEvPK6__halfPKjS4_S2_PS0_iiiiPKtS7_iiiiiibS2_i:
.text._Z23gemm_half_q_half_kernelILi1ELi4ELb1ELb0ELi64EEvPK6__halfPKjS4_S2_PS0_iiiiPKtS7_iiiiiibS2_i:
        /* <DEDUP_REMOVED lines=45> */
.L_x_3047:
[----:B------:R-:W-:Y:S05]  /*02d0*/  BSYNC B0 ;  /* 0x0000000000007941 */ /* 0x000fea0003800000 */
.L_x_3046:
[----:B------:R-:W-:Y:S05]  /*02e0*/  @P2 EXIT ;  /* 0x000000000000294d */ /* 0x000fea0003800000 */
[C---:B------:R-:W-:Y:S01]  /*02f0*/  ISETP.GT.AND P4, PT, R29.reuse, c[0x0][0x1a8], PT ;  /* 0x00006a001d007a0c */ /* 0x040fe20003f84270 */
[----:B------:R-:W1:Y:S01]  /*0300*/  LDC.S8 R13, c[0x0][0x1c0] ;  /* 0x00007000ff0d7b82 */ /* 0x000e620000000200 */
[C---:B------:R-:W-:Y:S01]  /*0310*/  ISETP.GT.AND P6, PT, R29.reuse, c[0x0][0x1ac], PT ;  /* 0x00006b001d007a0c */ /* 0x040fe20003fc4270 */
[----:B------:R-:W-:Y:S01]  /*0320*/  IMAD.MOV.U32 R21, RZ, RZ, 0x2 ;  /* 0x00000002ff157424 */ /* 0x000fe200078e00ff */
        /* <DEDUP_REMOVED lines=15> */
[C---:B------:R-:W-:Y:S02]  /*0420*/  @P2 IMNMX R6, R29.reuse, c[0x0][0x1b8], PT ;  /* 0x00006e001d062a17 */ /* 0x040fe40003800200 */
        /* <DEDUP_REMOVED lines=31> */
[----:B------:R-:W-:Y:S01]  /*0620*/  @!P0 IMAD R2, R23, c[0x0][0x18c], R8 ;  /* 0x0000630017028a24 */ /* 0x000fe200078e0208 */
[----:B------:R-:W-:Y:S01]  /*0630*/  ISETP.GE.OR P2, PT, R29, c[0x0][0x1b8], P4 ;  /* 0x00006e001d007a0c */ /* 0x000fe20002746670 */
[----:B------:R-:W-:Y:S01]  /*0640*/  IMAD.SHL.U32 R6, R14, 0x80, RZ ;  /* 0x000000800e067824 */ /* 0x000fe200078e00ff */
[----:B------:R-:W-:Y:S01]  /*0650*/  IADD3 R4, R5, R3, R4 ;  /* 0x0000000305047210 */ /* 0x000fe20007ffe004 */
        /* <DEDUP_REMOVED lines=15> */
.L_x_3049:
        /* <DEDUP_REMOVED lines=43> */
.L_x_3048:
[----:B0-----:R-:W-:Y:S02]  /*0a00*/  LEA.HI.X.SX32 R5, R19, R18, 0x1, P3 ;  /* 0x0000001213057211 */ /* 0x001fe400018f0eff */
[----:B------:R-:W-:Y:S02]  /*0a10*/  PRMT R26, RZ, 0x5410, RZ ;  /* 0x00005410ff1a7816 */ /* 0x000fe400000000ff */
[----:B------:R-:W-:Y:S01]  /*0a20*/  PRMT R25, RZ, 0x5410, RZ ;  /* 0x00005410ff197816 */ /* 0x000fe200000000ff */
[----:B------:R-:W-:Y:S05]  /*0a30*/  @P2 BRA `(.L_x_3050) ;  /* 0x0000159000002947 */ /* 0x000fea0003800000 */
[----:B------:R-:W2:Y:S04]  /*0a40*/  LDL.64 R8, [R1] ;  /* 0x0000000001087983 */ /* 0x000ea80000100a00 */
[----:B-1----:R-:W3:Y:S01]  /*0a50*/  LDG.E.U16.CONSTANT R3, [R6.64+0x2] ;  /* 0x0000020606037981 */ /* 0x002ee2000c1e9500 */
        /* <DEDUP_REMOVED lines=11> */
.L_x_3052:
[----:B------:R-:W-:Y:S01]  /*0b10*/  ISETP.NE.AND P0, PT, R29, R27, PT ;  /* 0x0000001b1d00720c */ /* 0x000fe20003f05270 */
[----:B------:R-:W-:Y:S01]  /*0b20*/  IMAD.MOV.U32 R21, RZ, RZ, 0x4 ;  /* 0x00000004ff157424 */ /* 0x000fe200078e00ff */
[----:B------:R0:W2:Y:S11]  /*0b30*/  LDG.E.128.CONSTANT R12, [R4.64] ;  /* 0x00000006040c7981 */ /* 0x0000b6000c1e9d00 */
[----:B------:R-:W-:Y:S01]  /*0b40*/  @!P0 IADD3 R24, R24, 0x1, RZ ;  /* 0x0000000118188810 */ /* 0x000fe20007ffe0ff */
[----:B------:R-:W-:-:S04]  /*0b50*/  IMAD.WIDE R18, R21, c[0x0][0x18c], R4 ;  /* 0x0000630015127a25 */ /* 0x000fc800078e0204 */
[----:B------:R-:W-:Y:S01]  /*0b60*/  @!P0 IMAD R3, R24, 0x8, R1 ;  /* 0x0000000818038824 */ /* 0x000fe200078e0201 */
[----:B------:R2:W3:Y:S01]  /*0b70*/  LDG.E.128.CONSTANT R8, [R18.64] ;  /* 0x0000000612087981 */ /* 0x0004e2000c1e9d00 */
[----:B------:R-:W-:Y:S02]  /*0b80*/  @!P0 IMAD.SHL.U32 R16, R29, 0x2, RZ ;  /* 0x000000021d108824 */ /* 0x000fe400078e00ff */
[----:B------:R-:W-:Y:S01]  /*0b90*/  @!P0 IMAD.MOV.U32 R17, RZ, RZ, 0x2 ;  /* 0x00000002ff118424 */ /* 0x000fe200078e00ff */
[----:B------:R1:W4:Y:S01]  /*0ba0*/  @!P0 LDL.64 R32, [R3] ;  /* 0x0000000003208983 */ /* 0x0003220000100a00 */
[----:B------:R-:W-:-:S04]  /*0bb0*/  IMAD.WIDE R30, R21, c[0x0][0x18c], R18 ;  /* 0x00006300151e7a25 */ /* 0x000fc800078e0212 */
[----:B------:R-:W-:Y:S01]  /*0bc0*/  @!P0 IMAD.WIDE R16, R16, R17, c[0x0][0x198] ;  /* 0x0000660010108625 */ /* 0x000fe200078e0211 */
[----:B0-----:R0:W5:Y:S05]  /*0bd0*/  LDG.E.128.CONSTANT R4, [R30.64] ;  /* 0x000000061e047981 */ /* 0x00116a000c1e9d00 */
[----:B------:R0:W5:Y:S01]  /*0be0*/  @!P0 LDG.E.U16.CONSTANT R16, [R16.64+0x2] ;  /* 0x0000020610108981 */ /* 0x000162000c1e9500 */
[----:B------:R-:W-:-:S05]  /*0bf0*/  IMAD.MOV.U32 R20, RZ, RZ, 0x2400 ;  /* 0x00002400ff147424 */ /* 0x000fca00078e00ff */
[----:B-1----:R-:W-:Y:S01]  /*0c00*/  PRMT R3, R20, 0x7610, R3 ;  /* 0x0000761014037816 */ /* 0x002fe20000000003 */
[----:B------:R-:W-:-:S04]  /*0c10*/  IMAD.WIDE R20, R21, c[0x0][0x18c], R30 ;  /* 0x0000630015147a25 */ /* 0x000fc800078e021e */
[----:B------:R-:W-:Y:S01]  /*0c20*/  IMAD.MOV.U32 R44, RZ, RZ, 0x3000 ;  /* 0x00003000ff2c7424 */ /* 0x000fe200078e00ff */
[----:B--2---:R-:W-:Y:S02]  /*0c30*/  SHF.R.U32.HI R19, RZ, 0xf, R14 ;  /* 0x0000000fff137819 */ /* 0x004fe4000001160e */
[----:B0-----:R-:W-:Y:S02]  /*0c40*/  SHF.R.U32.HI R17, RZ, 0xf, R13 ;  /* 0x0000000fff117819 */ /* 0x001fe4000001160d */
[----:B------:R-:W-:Y:S02]  /*0c50*/  SHF.R.U32.HI R30, RZ, 0xf, R15 ;  /* 0x0000000fff1e7819 */ /* 0x000fe4000001160f */
[----:B------:R-:W-:Y:S02]  /*0c60*/  LOP3.LUT R28, R19, 0x10001, RZ, 0xc0, !PT ;  /* 0x00010001131c7812 */ /* 0x000fe400078ec0ff */
[----:B------:R-:W-:Y:S02]  /*0c70*/  LOP3.LUT R18, R17, 0x10001, RZ, 0xc0, !PT ;  /* 0x0001000111127812 */ /* 0x000fe400078ec0ff */
[----:B------:R-:W-:-:S02]  /*0c80*/  LOP3.LUT R30, R30, 0x10001, RZ, 0xc0, !PT ;  /* 0x000100011e1e7812 */ /* 0x000fc400078ec0ff */
[----:B----4-:R-:W-:Y:S02]  /*0c90*/  @!P0 PRMT R2, R33, 0x7610, R2 ;  /* 0x0000761021028816 */ /* 0x010fe40000000002 */
[----:B---3--:R-:W-:Y:S02]  /*0ca0*/  SHF.R.U32.HI R19, RZ, 0xe, R9 ;  /* 0x0000000eff137819 */ /* 0x008fe40000011609 */
[----:B------:R-:W-:Y:S02]  /*0cb0*/  @!P0 PRMT R2, R2, 0x7610, R33 ;  /* 0x0000761002028816 */ /* 0x000fe40000000021 */
[----:B------:R-:W-:Y:S02]  /*0cc0*/  SHF.R.U32.HI R33, RZ, 0xe, R11 ;  /* 0x0000000eff217819 */ /* 0x000fe4000001160b */
[----:B------:R-:W-:Y:S02]  /*0cd0*/  SHF.R.U32.HI R31, RZ, 0xe, R10 ;  /* 0x0000000eff1f7819 */ /* 0x000fe4000001160a */
[----:B------:R-:W-:Y:S01]  /*0ce0*/  LOP3.LUT R18, R18, 0x20002, R19, 0xf8, !PT ;  /* 0x0002000212127812 */ /* 0x000fe200078ef813 */
[----:B-----5:R-:W-:Y:S01]  /*0cf0*/  @!P0 IMAD.IADD R27, R16, 0x1, R29 ;  /* 0x00000001101b8824 */ /* 0x020fe200078e021d */
[----:B------:R-:W-:-:S02]  /*0d00*/  LOP3.LUT R33, R30, 0x20002, R33, 0xf8, !PT ;  /* 0x000200021e217812 */ /* 0x000fc400078ef821 */
[----:B------:R-:W-:Y:S02]  /*0d10*/  LOP3.LUT R19, R28, 0x20002, R31, 0xf8, !PT ;  /* 0x000200021c137812 */ /* 0x000fe400078ef81f */
[----:B------:R-:W-:Y:S02]  /*0d20*/  SHF.R.U32.HI R30, RZ, 0xd, R6 ;  /* 0x0000000dff1e7819 */ /* 0x000fe40000011606 */
[----:B------:R-:W-:Y:S02]  /*0d30*/  SHF.R.U32.HI R16, RZ, 0xf, R12 ;  /* 0x0000000fff107819 */ /* 0x000fe4000001160c */
[----:B------:R-:W-:Y:S02]  /*0d40*/  SHF.R.U32.HI R31, RZ, 0xd, R5 ;  /* 0x0000000dff1f7819 */ /* 0x000fe40000011605 */
[----:B------:R-:W-:Y:S02]  /*0d50*/  @!P0 PRMT R0, R32, 0x7610, R0 ;  /* 0x0000761020008816 */ /* 0x000fe40000000000 */
[----:B------:R-:W-:-:S02]  /*0d60*/  LOP3.LUT R30, R19, 0x40004, R30, 0xf8, !PT ;  /* 0x00040004131e7812 */ /* 0x000fc400078ef81e */
[----:B------:R-:W-:Y:S02]  /*0d70*/  LOP3.LUT R16, R16, 0x10001, RZ, 0xc0, !PT ;  /* 0x0001000110107812 */ /* 0x000fe400078ec0ff */
[----:B------:R-:W-:Y:S02]  /*0d80*/  SHF.R.U32.HI R17, RZ, 0xe, R8 ;  /* 0x0000000eff117819 */ /* 0x000fe40000011608 */
[----:B------:R-:W-:Y:S02]  /*0d90*/  LOP3.LUT R31, R18, 0x40004, R31, 0xf8, !PT ;  /* 0x00040004121f7812 */ /* 0x000fe400078ef81f */
[----:B------:R-:W-:Y:S02]  /*0da0*/  LOP3.LUT R19, R15, 0x380038, RZ, 0xc0, !PT ;  /* 0x003800380f137812 */ /* 0x000fe400078ec0ff */
[----:B------:R-:W-:Y:S02]  /*0db0*/  SHF.R.U32.HI R78, RZ, 0x6, R13 ;  /* 0x00000006ff4e7819 */ /* 0x000fe4000001160d */
[----:B------:R-:W-:-:S02]  /*0dc0*/  LOP3.LUT R18, R14, 0x380038, RZ, 0xc0, !PT ;  /* 0x003800380e127812 */ /* 0x000fc400078ec0ff */
[----:B------:R-:W-:Y:S02]  /*0dd0*/  @!P0 PRMT R0, R0, 0x7610, R32 ;  /* 0x0000761000008816 */ /* 0x000fe40000000020 */
[----:B------:R-:W-:Y:S02]  /*0de0*/  SHF.R.U32.HI R75, RZ, 0x6, R14 ;  /* 0x00000006ff4b7819 */ /* 0x000fe4000001160e */
[----:B------:R-:W-:Y:S02]  /*0df0*/  LOP3.LUT R17, R16, 0x20002, R17, 0xf8, !PT ;  /* 0x0002000210117812 */ /* 0x000fe400078ef811 */
[----:B------:R-:W-:Y:S02]  /*0e00*/  SHF.R.U32.HI R32, RZ, 0xd, R4 ;  /* 0x0000000dff207819 */ /* 0x000fe40000011604 */
[----:B------:R-:W-:Y:S02]  /*0e10*/  LOP3.LUT R65, R19, 0x64006400, RZ, 0xfc, !PT ;  /* 0x6400640013417812 */ /* 0x000fe400078efcff */
        /* <DEDUP_REMOVED lines=11> */
[----:B------:R-:W-:Y:S02]  /*0ed0*/  LOP3.LUT R32, R17, 0x40004, R32, 0xf8, !PT ;  /* 0x0004000411207812 */ /* 0x000fe400078ef820 */
        /* <DEDUP_REMOVED lines=30> */
[----:B------:R-:W-:-:S02]  /*10c0*/  SHF.R.U32.HI R33, RZ, 0x6, R4 ;  /* 0x00000006ff217819 */ /* 0x000fc40000011604 */
[----:B------:R-:W-:Y:S01]  /*10d0*/  LOP3.LUT R40, R5, 0x380038, RZ, 0xc0, !PT ;  /* 0x0038003805287812 */ /* 0x000fe200078ec0ff */
[-C--:B------:R-:W-:Y:S01]  /*10e0*/  HFMA2 R66, R37, R44.reuse.H0_H0, -132, -132 ;  /* 0xd820d82025427431 */ /* 0x080fe2000004002c */
[----:B------:R-:W-:Y:S01]  /*10f0*/  SHF.R.U32.HI R36, RZ, 0x6, R7 ;  /* 0x00000006ff247819 */ /* 0x000fe20000011607 */
        /* <DEDUP_REMOVED lines=31> */
[----:B------:R-:W-:Y:S01]  /*12f0*/  ISETP.GE.OR P0, PT, R23, c[0x0][0x188], !P2 ;  /* 0x0000620017007a0c */ /* 0x000fe20005706670 */
        /* <DEDUP_REMOVED lines=8> */
[-C--:B------:R-:W-:Y:S01]  /*1380*/  HFMA2 R38, R45, R44.reuse.H0_H0, -132, -132 ;  /* 0xd820d8202d267431 */ /* 0x080fe2000004002c */
[----:B------:R-:W-:Y:S01]  /*1390*/  LOP3.LUT R45, R57, 0x1c001c0, RZ, 0xc0, !PT ;  /* 0x01c001c0392d7812 */ /* 0x000fe200078ec0ff */
[-C--:B------:R-:W-:Y:S02]  /*13a0*/  HFMA2 R39, R49, R44.reuse.H0_H0, -132, -132 ;  /* 0xd820d82031277431 */ /* 0x080fe4000004002c */
[----:B------:R-:W-:-:S02]  /*13b0*/  HFMA2 R40, R67, R44.H0_H0, -132, -132 ;  /* 0xd820d82043287431 */ /* 0x000fc4000004002c */
[-C--:B------:R-:W-:Y:S02]  /*13c0*/  HFMA2 R41, R41, R44.reuse.H0_H0, -132, -132 ;  /* 0xd820d82029297431 */ /* 0x080fe4000004002c */
        /* <DEDUP_REMOVED lines=19> */
[-C--:B------:R-:W-:Y:S02]  /*1500*/  HFMA2 R45, R46, R3.reuse.H0_H0, -20, -20 ;  /* 0xcd00cd002e2d7431 */ /* 0x080fe40000040003 */
[-C--:B------:R-:W-:Y:S01]  /*1510*/  HFMA2 R46, R50, R3.reuse.H0_H0, -20, -20 ;  /* 0xcd00cd00322e7431 */ /* 0x080fe20000040003 */
[----:B------:R-:W-:Y:S01]  /*1520*/  IADD3 R29, R29, 0x20, RZ ;  /* 0x000000201d1d7810 */ /* 0x000fe20007ffe0ff */
[-C--:B------:R-:W-:Y:S02]  /*1530*/  HFMA2 R68, R68, R3.reuse.H0_H0, -20, -20 ;  /* 0xcd00cd0044447431 */ /* 0x080fe40000040003 */
        /* <DEDUP_REMOVED lines=46> */
[----:B------:R-:W-:Y:S01]  /*1820*/  LOP3.LUT R85, R7, 0x70007, RZ, 0xc0, !PT ;  /* 0x0007000707557812 */ /* 0x000fe200078ec0ff */
        /* <DEDUP_REMOVED lines=39> */
[----:B------:R-:W-:Y:S01]  /*1aa0*/  HFMA2.MMA R82, R9, R13, R82 ;  /* 0x0000000d09527235 */ /* 0x000fe20000000052 */
[----:B------:R-:W-:Y:S01]  /*1ab0*/  HADD2 R10, R61, -1028, -1028 ;  /* 0xe404e4043d0a7430 */ /* 0x000fe20000000000 */
[----:B------:R-:W-:Y:S01]  /*1ac0*/  LOP3.LUT R85, R85, 0x64006400, RZ, 0xfc, !PT ;  /* 0x6400640055557812 */ /* 0x000fe200078efcff */
[----:B------:R-:W-:Y:S01]  /*1ad0*/  HADD2 R9, R62, -1028, -1028 ;  /* 0xe404e4043e097430 */ /* 0x000fe20000000000 */
[----:B------:R-:W-:Y:S01]  /*1ae0*/  LOP3.LUT R35, R35, 0x70007, RZ, 0xc0, !PT ;  /* 0x0007000723237812 */ /* 0x000fe200078ec0ff */
[-C--:B------:R-:W-:Y:S01]  /*1af0*/  HFMA2 R83, R60, R14.reuse, R83 ;  /* 0x0000000e3c537231 */ /* 0x080fe20000000053 */
[----:B------:R-:W-:Y:S01]  /*1b00*/  HFMA2.MMA R17, R8, R15, R17 ;  /* 0x0000000f08117235 */ /* 0x000fe20000000011 */
[----:B------:R-:W-:Y:S01]  /*1b10*/  HFMA2 R86, R58, R14, R86 ;  /* 0x0000000e3a567231 */ /* 0x000fe20000000056 */
[----:B------:R-:W-:Y:S01]  /*1b20*/  HFMA2.MMA R82, R59, R14, R82 ;  /* 0x0000000e3b527235 */ /* 0x000fe20000000052 */
[-C--:B------:R-:W-:Y:S01]  /*1b30*/  HFMA2 R83, R10, R15.reuse, R83 ;  /* 0x0000000f0a537231 */ /* 0x080fe20000000053 */
[----:B------:R-:W-:Y:S01]  /*1b40*/  LOP3.LUT R33, R33, 0x64006400, RZ, 0xfc, !PT ;  /* 0x6400640021217812 */ /* 0x000fe200078efcff */
[----:B------:R-:W-:Y:S01]  /*1b50*/  HFMA2 R86, R9, R15, R86 ;  /* 0x0000000f09567231 */ /* 0x000fe20000000056 */
[----:B------:R-:W-:Y:S01]  /*1b60*/  LOP3.LUT R36, R36, 0x70007, RZ, 0xc0, !PT ;  /* 0x0007000724247812 */ /* 0x000fe200078ec0ff */
[----:B------:R-:W1:Y:S01]  /*1b70*/  LDS.128 R8, [UR4+0x30] ;  /* 0x00003004ff087984 */ /* 0x000e620008000c00 */
[----:B------:R-:W-:Y:S01]  /*1b80*/  HADD2 R57, R57, -1028, -1028 ;  /* 0xe404e40439397430 */ /* 0x000fe20000000000 */
[----:B------:R-:W-:Y:S01]  /*1b90*/  LOP3.LUT R35, R35, 0x64006400, RZ, 0xfc, !PT ;  /* 0x6400640023237812 */ /* 0x000fe200078efcff */
[----:B------:R-:W-:Y:S01]  /*1ba0*/  HADD2 R16, R16, -1028, -1028 ;  /* 0xe404e40410107430 */ /* 0x000fe20000000000 */
[----:B------:R-:W-:Y:S01]  /*1bb0*/  LOP3.LUT R80, R80, 0x64006400, RZ, 0xfc, !PT ;  /* 0x6400640050507812 */ /* 0x000fe200078efcff */
[----:B------:R-:W-:Y:S01]  /*1bc0*/  HADD2 R85, R85, -1028, -1028 ;  /* 0xe404e40455557430 */ /* 0x000fe20000000000 */
[----:B------:R-:W-:Y:S01]  /*1bd0*/  LOP3.LUT R36, R36, 0x64006400, RZ, 0xfc, !PT ;  /* 0x6400640024247812 */ /* 0x000fe200078efcff */
[----:B------:R-:W-:Y:S01]  /*1be0*/  HFMA2.MMA R82, R57, R15, R82 ;  /* 0x0000000f39527235 */ /* 0x000fe20000000052 */
[----:B------:R-:W-:Y:S01]  /*1bf0*/  HADD2 R33, R33, -1028, -1028 ;  /* 0xe404e40421217430 */ /* 0x000fe20000000000 */
[----:B------:R-:W-:Y:S01]  /*1c00*/  LOP3.LUT R34, R34, 0x70007, RZ, 0xc0, !PT ;  /* 0x0007000722227812 */ /* 0x000fe200078ec0ff */
[----:B------:R-:W-:Y:S01]  /*1c10*/  HADD2 R35, R35, -1028, -1028 ;  /* 0xe404e40423237430 */ /* 0x000fe20000000000 */
[----:B------:R-:W-:Y:S01]  /*1c20*/  LOP3.LUT R32, R32, 0x64006400, RZ, 0xfc, !PT ;  /* 0x6400640020207812 */ /* 0x000fe200078efcff */
[----:B------:R-:W-:Y:S01]  /*1c30*/  HADD2 R80, R80, -1028, -1028 ;  /* 0xe404e40450507430 */ /* 0x000fe20000000000 */
        /* <DEDUP_REMOVED lines=17> */
[----:B------:R-:W-:-:S02]  /*1d50*/  HFMA2 R86, R40, R7, R86 ;  /* 0x0000000728567231 */ /* 0x000fc40000000056 */
[-C--:B------:R-:W-:Y:S01]  /*1d60*/  HFMA2.MMA R4, R37, R7.reuse, R17 ;  /* 0x0000000725047235 */ /* 0x080fe20000000011 */
[----:B------:R-:W-:Y:S02]  /*1d70*/  HADD2 R5, R36, -1028, -1028 ;  /* 0xe404e40424057430 */ /* 0x000fe40000000000 */
[----:B------:R-:W-:Y:S01]  /*1d80*/  HFMA2.MMA R82, R39, R7, R82 ;  /* 0x0000000727527235 */ /* 0x000fe20000000052 */
[----:B------:R-:W-:Y:S02]  /*1d90*/  HFMA2 R83, R38, R7, R83 ;  /* 0x0000000726537231 */ /* 0x000fe40000000053 */
[----:B------:R-:W-:Y:S01]  /*1da0*/  HADD2 R34, R34, -1028, -1028 ;  /* 0xe404e40422227430 */ /* 0x000fe20000000000 */
[-C--:B-1----:R-:W-:Y:S01]  /*1db0*/  HFMA2.MMA R4, R33, R8.reuse, R4 ;  /* 0x0000000821047235 */ /* 0x082fe20000000004 */
[-C--:B------:R-:W-:Y:S01]  /*1dc0*/  HFMA2 R86, R5, R8.reuse, R86 ;  /* 0x0000000805567231 */ /* 0x080fe20000000056 */
[----:B------:R-:W-:Y:S01]  /*1dd0*/  HFMA2.MMA R82, R35, R8, R82 ;  /* 0x0000000823527235 */ /* 0x000fe20000000052 */
[----:B------:R-:W-:-:S02]  /*1de0*/  HFMA2 R83, R34, R8, R83 ;  /* 0x0000000822537231 */ /* 0x000fc40000000053 */
[-C--:B------:R-:W-:Y:S01]  /*1df0*/  HFMA2 R86, R44, R9.reuse, R86 ;  /* 0x000000092c567231 */ /* 0x080fe20000000056 */
[-C--:B------:R-:W-:Y:S01]  /*1e00*/  HFMA2.MMA R5, R41, R9.reuse, R4 ;  /* 0x0000000929057235 */ /* 0x080fe20000000004 */
[----:B------:R-:W-:Y:S01]  /*1e10*/  HADD2 R32, R32, -1028, -1028 ;  /* 0xe404e40420207430 */ /* 0x000fe20000000000 */
[----:B------:R-:W-:Y:S01]  /*1e20*/  HFMA2.MMA R82, R43, R9, R82 ;  /* 0x000000092b527235 */ /* 0x000fe20000000052 */
[----:B------:R-:W-:Y:S02]  /*1e30*/  HFMA2 R86, R3, R10, R86 ;  /* 0x0000000a03567231 */ /* 0x000fe40000000056 */
[----:B------:R-:W-:Y:S01]  /*1e40*/  HADD2 R3, R30, -1028, -1028 ;  /* 0xe404e4041e037430 */ /* 0x000fe20000000000 */
[-C--:B------:R-:W-:Y:S01]  /*1e50*/  HFMA2.MMA R5, R48, R10.reuse, R5 ;  /* 0x0000000a30057235 */ /* 0x080fe20000000005 */
[----:B------:R-:W-:Y:S01]  /*1e60*/  HFMA2 R83, R42, R9, R83 ;  /* 0x000000092a537231 */ /* 0x000fe20000000053 */
[----:B------:R-:W-:Y:S01]  /*1e70*/  HFMA2.MMA R82, R50, R10, R82 ;  /* 0x0000000a32527235 */ /* 0x000fe20000000052 */
[----:B------:R-:W-:-:S02]  /*1e80*/  HADD2 R4, R31, -1028, -1028 ;  /* 0xe404e4041f047430 */ /* 0x000fc40000000000 */
[----:B------:R-:W-:Y:S01]  /*1e90*/  HFMA2 R83, R49, R10, R83 ;  /* 0x0000000a31537231 */ /* 0x000fe20000000053 */
[-C--:B------:R-:W-:Y:S01]  /*1ea0*/  HFMA2.MMA R5, R32, R11.reuse, R5 ;  /* 0x0000000b20057235 */ /* 0x080fe20000000005 */
[----:B------:R-:W-:Y:S01]  /*1eb0*/  HADD2 R7, R28, -1028, -1028 ;  /* 0xe404e4041c077430 */ /* 0x000fe20000000000 */
[----:B------:R-:W-:Y:S01]  /*1ec0*/  HFMA2.MMA R82, R3, R11, R82 ;  /* 0x0000000b03527235 */ /* 0x000fe20000000052 */
[-C--:B------:R-:W-:Y:S02]  /*1ed0*/  HFMA2 R83, R4, R11.reuse, R83 ;  /* 0x0000000b04537231 */ /* 0x080fe40000000053 */
[----:B------:R-:W-:Y:S02]  /*1ee0*/  HFMA2 R86, R7, R11, R86 ;  /* 0x0000000b07567231 */ /* 0x000fe40000000056 */
[----:B------:R-:W-:Y:S02]  /*1ef0*/  HADD2 R83, R83.H0_H0, R83.H1_H1 ;  /* 0x3000005353537230 */ /* 0x000fe40000000800 */
[----:B------:R-:W-:-:S02]  /*1f00*/  HADD2 R41, R86.H0_H0, R86.H1_H1 ;  /* 0x3000005656297230 */ /* 0x000fc40000000800 */
[----:B------:R-:W-:Y:S02]  /*1f10*/  HADD2 R5, R5.H0_H0, R5.H1_H1 ;  /* 0x3000000505057230 */ /* 0x000fe40000000800 */
[----:B------:R-:W-:-:S03]  /*1f20*/  HADD2 R82, R82.H0_H0, R82.H1_H1 ;  /* 0x3000005252527230 */ /* 0x000fc60000000800 */
[----:B------:R-:W-:Y:S02]  /*1f30*/  PRMT R5, R5, 0x5410, R83 ;  /* 0x0000541005057816 */ /* 0x000fe40000000053 */
[----:B------:R-:W-:-:S04]  /*1f40*/  PRMT R82, R82, 0x5410, R41 ;  /* 0x0000541052527816 */ /* 0x000fc80000000029 */
[----:B------:R-:W-:Y:S01]  /*1f50*/  HFMA2.MMA R26, R5, R0, R26 ;  /* 0x00000000051a7235 */ /* 0x000fe2000000001a */
[----:B------:R-:W-:Y:S02]  /*1f60*/  HFMA2 R25, R82, R2, R25 ;  /* 0x0000000252197231 */ /* 0x000fe40000000019 */
.L_x_3051:
[C---:B------:R-:W-:Y:S01]  /*1f70*/  ISETP.GE.AND P0, PT, R29.reuse, c[0x0][0x1b8], PT ;  /* 0x00006e001d007a0c */ /* 0x040fe20003f06270 */
[----:B------:R-:W-:Y:S01]  /*1f80*/  UIADD3 UR4, UR4, 0x40, URZ ;  /* 0x0000004004047890 */ /* 0x000fe2000fffe03f */
[----:B------:R-:W-:Y:S01]  /*1f90*/  ISETP.LT.AND P3, PT, R29, R22, PT ;  /* 0x000000161d00720c */ /* 0x000fe20003f61270 */
[----:B------:R-:W-:Y:S02]  /*1fa0*/  IMAD.MOV.U32 R4, RZ, RZ, R20 ;  /* 0x000000ffff047224 */ /* 0x000fe400078e0014 */
[----:B------:R-:W-:-:S10]  /*1fb0*/  IMAD.MOV.U32 R5, RZ, RZ, R21 ;  /* 0x000000ffff057224 */ /* 0x000fd400078e0015 */
[----:B------:R-:W-:Y:S05]  /*1fc0*/  @!P0 BRA P3, `(.L_x_3052) ;  /* 0xffffeb4000008947 */ /* 0x000fea000183ffff */
.L_x_3050:
        /* <DEDUP_REMOVED lines=15> */
.L_x_3056:
[----:B------:R-:W0:Y:S02]  /*20c0*/  LDS R4, [R0] ;  /* 0x0000000000047984 */ /* 0x000e240000000800 */
[----:B0-----:R-:W-:-:S06]  /*20d0*/  HADD2 R5, R4, R26 ;  /* 0x0000001a04057230 */ /* 0x001fcc0000000000 */
[----:B------:R-:W0:Y:S02]  /*20e0*/  ATOMS.CAST.SPIN R5, [R0], R4, R5 ;  /* 0x000000040005738d */ /* 0x000e240001800005 */
[----:B0-----:R-:W-:-:S13]  /*20f0*/  ISETP.EQ.U32.AND P0, PT, R5, 0x1, PT ;  /* 0x000000010500780c */ /* 0x001fda0003f02070 */
[----:B------:R-:W-:Y:S05]  /*2100*/  @!P0 BRA `(.L_x_3056) ;  /* 0xffffffb000008947 */ /* 0x000fea000383ffff */
[----:B------:R-:W-:Y:S05]  /*2110*/  BRA `(.L_x_3054) ;  /* 0x0000003000007947 */ /* 0x000fea0003800000 */
.L_x_3055:
[----:B------:R-:W2:Y:S02]  /*2120*/  LD.E R0, [R2.64] ;  /* 0x0000000602007980 */ /* 0x000ea4000c101900 */
[----:B--2---:R-:W-:-:S05]  /*2130*/  IMAD.IADD R5, R26, 0x1, R0 ;  /* 0x000000011a057824 */ /* 0x004fca00078e0200 */
[----:B------:R0:W-:Y:S02]  /*2140*/  ST.E [R2.64], R5 ;  /* 0x0000000502007985 */ /* 0x0001e4000c101906 */
.L_x_3054:
[----:B------:R-:W-:Y:S05]  /*2150*/  BSYNC B0 ;  /* 0x0000000000007941 */ /* 0x000fea0003800000 */
.L_x_3053:
[----:B------:R-:W2:Y:S02]  /*2160*/  ATOM.E.ADD.F16x2.RN.STRONG.GPU P0, RZ, [R2.64+0x4], R25 ;  /* 0x0000041902ff798a */ /* 0x000ea4000810e9c6 */
[----:B--2---:R-:W-:Y:S05]  /*2170*/  @P0 EXIT ;  /* 0x000000000000094d */ /* 0x004fea0003800000 */
[----:B------:R-:W1:Y:S02]  /*2180*/  QSPC.E.S P0, RZ, [R2+0x4] ;  /* 0x0000040002ff73aa */ /* 0x000e640000000500 */
[----:B-1----:R-:W-:Y:S05]  /*2190*/  @!P0 BRA `(.L_x_3057) ;  /* 0x0000008000008947 */ /* 0x002fea0003800000 */
[----:B0-----:R-:W-:-:S04]  /*21a0*/  IADD3 R2, R2, 0x4, RZ ;  /* 0x0000000402027810 */ /* 0x001fc80007ffe0ff */
[----:B------:R-:W-:-:S05]  /*21b0*/  LOP3.LUT R2, R2, 0xffffff, RZ, 0xc0, !PT ;  /* 0x00ffffff02027812 */ /* 0x000fca00078ec0ff */
.L_x_3058:
[----:B------:R-:W0:Y:S02]  /*21c0*/  LDS R4, [R2] ;  /* 0x0000000002047984 */ /* 0x000e240000000800 */
[----:B0-----:R-:W-:-:S10]  /*21d0*/  HFMA2.MMA R5, R4, 1, 1, R25 ;  /* 0x3c003c0004057835 */ /* 0x001fd40000000019 */
[----:B------:R-:W0:Y:S02]  /*21e0*/  ATOMS.CAST.SPIN R5, [R2], R4, R5 ;  /* 0x000000040205738d */ /* 0x000e240001800005 */
[----:B0-----:R-:W-:-:S13]  /*21f0*/  ISETP.EQ.U32.AND P0, PT, R5, 0x1, PT ;  /* 0x000000010500780c */ /* 0x001fda0003f02070 */
[----:B------:R-:W-:Y:S05]  /*2200*/  @!P0 BRA `(.L_x_3058) ;  /* 0xffffffb000008947 */ /* 0x000fea000383ffff */
[----:B------:R-:W-:Y:S05]  /*2210*/  EXIT ;  /* 0x000000000000794d */ /* 0x000fea0003800000 */
.L_x_3057:
[----:B------:R-:W2:Y:S02]  /*2220*/  LD.E R0, [R2.64+0x4] ;  /* 0x0000040602007980 */ /* 0x000ea4000c101900 */
[----:B0-2---:R-:W-:-:S05]  /*2230*/  IMAD.IADD R5, R25, 0x1, R0 ;  /* 0x0000000119057824 */ /* 0x005fca00078e0200 */
[----:B------:R-:W-:Y:S01]  /*2240*/  ST.E [R2.64+0x4], R5 ;  /* 0x0000040502007985 */ /* 0x000fe2000c101906 */
[----:B------:R-:W-:Y:S05]  /*2250*/  EXIT ;  /* 0x000000000000794d */ /* 0x000fea0003800000 */
.L_x_3059:
        /* <DEDUP_REMOVED lines=10> */
.L_x_3327:


//--------------------- .text._Z23gemm_half_q_half_kernelILi1ELi6ELb1ELb0ELi64EEvPK6__halfPKjS4_S2_PS0_iiiiPKtS7_iiiiiibS2_i --------------------------
	.section	.text._Z23gemm_half_q_half_kernelILi1ELi6ELb1ELb0ELi64EEvPK6__halfPKjS4_S2_PS0_iiiiPKtS7_iiiiiibS2_i,"ax",@progbits
	.sectioninfo	@"SHI_REGISTERS=89"
	.align	128
        .global         _Z23gemm_half_q_half_kernelILi1ELi6ELb1ELb0ELi64EEvPK6__halfPKjS4_S2_PS0_iiiiPKtS7_iiiiiibS2_i
        .type           _Z23gemm_half_q_half_kernelILi1ELi6ELb1ELb0ELi64EEvPK6__halfPKjS4_S2_PS0_iiiiPKtS7_iiiiiibS2_i,@function
        .size           _Z23gemm_half_q_half_kernelILi1ELi6ELb1ELb0ELi64EEvPK6__halfPKjS4_S2_PS0_iiiiPKtS7_iiiiiibS2_i,(.L_x_3328 - _Z23gemm_half_q_half_kernelILi1ELi6ELb1ELb0ELi64EEvPK6__halfPKjS4_S2_PS0_iiiiPKtS7_iiiiiibS2_i)
        .other          _Z23gemm_half_q_half_kernelILi1ELi6ELb1ELb0ELi64EEvPK6__halfPKjS4_S2_PS0_iiiiPKtS7_iiiiiibS2_i,@"STO_CUDA_ENTRY STV_DEFAULT"
_Z23gemm_half_q_half_kernelILi1ELi6ELb1ELb0ELi64EEvPK6__halfPKjS4_S2_PS0_iiiiPKtS7_iiiiiibS2_i:
.text._Z23gemm_half_q_half_kernelILi1ELi6ELb1ELb0ELi64EEvPK6__halfPKjS4_S2_PS0_iiiiPKtS7_iiiiiibS2_i:
        /* <DEDUP_REMOVED lines=45> */
.L_x_3061:
[----:B------:R-:W-:Y:S05]  /*02d0*/  BSYNC B0 ;  /* 0x0000000000007941 */ /* 0x000fea0003800000 */
.L_x_3060:
        /* <DEDUP_REMOVED lines=22> */
.L_x_3063:
        /* <DEDUP_REMOVED lines=43> */
.L_x_3062:
        /* <DEDUP_REMOVED lines=68> */
.L_x_3066:
[----:B------:R-:W-:Y:S01]  /*0b30*/  ISETP.NE.AND P0, PT, R42, R29, PT ;  /* 0x0000001d2a00720c */ /* 0x000fe20003f05270 */
[----:B------:R-:W-:Y:S01]  /*0b40*/  IMAD.MOV.U32 R33, RZ, RZ, 0x4 ;  /* 0x00000004ff217424 */ /* 0x000fe200078e00ff */
[----:B------:R0:W2:Y:S03]  /*0b50*/  LDG.E.128.CONSTANT R12, [R2.64] ;  /* 0x00000008020c7981 */ /* 0x0000a6000c1e9d00 */
[----:B------:R-:W-:-:S05]  /*0b60*/  IMAD.WIDE R18, R33, c[0x0][0x18c], R2 ;  /* 0x0000630021127a25 */ /* 0x000fca00078e0202 */
[----:B------:R2:W3:Y:S03]  /*0b70*/  LDG.E.128.CONSTANT R8, [R18.64] ;  /* 0x0000000812087981 */ /* 0x0004e6000c1e9d00 */
[----:B------:R-:W-:Y:S01]  /*0b80*/  @!P0 IMAD.SHL.U32 R16, R42, 0x2, RZ ;  /* 0x000000022a108824 */ /* 0x000fe200078e00ff */
[----:B------:R-:W-:Y:S01]  /*0b90*/  @!P0 IADD3 R24, R24, 0x1, RZ ;  /* 0x0000000118188810 */ /* 0x000fe20007ffe0ff */
[----:B------:R-:W-:-:S04]  /*0ba0*/  @!P0 IMAD.MOV.U32 R17, RZ, RZ, 0x2 ;  /* 0x00000002ff118424 */ /* 0x000fc800078e00ff */
[----:B------:R-:W-:-:S04]  /*0bb0*/  @!P0 IMAD.WIDE R16, R16, R17, c[0x0][0x198] ;  /* 0x0000660010108625 */ /* 0x000fc800078e0211 */
[----:B------:R-:W-:Y:S02]  /*0bc0*/  @!P0 IMAD R25, R24, 0x8, R1 ;  /* 0x0000000818198824 */ /* 0x000fe400078e0201 */
[----:B------:R1:W4:Y:S01]  /*0bd0*/  @!P0 LDG.E.U16.CONSTANT R17, [R16.64+0x2] ;  /* 0x0000020810118981 */ /* 0x000322000c1e9500 */
[----:B------:R-:W-:-:S03]  /*0be0*/  IMAD.WIDE R26, R33, c[0x0][0x18c], R18 ;  /* 0x00006300211a7a25 */ /* 0x000fc600078e0212 */
[----:B------:R5:W4:Y:S04]  /*0bf0*/  @!P0 LDL.64 R30, [R25] ;  /* 0x00000000191e8983 */ /* 0x000b280000100a00 */
[----:B------:R1:W4:Y:S01]  /*0c00*/  LDG.E.128.CONSTANT R4, [R26.64] ;  /* 0x000000081a047981 */ /* 0x000322000c1e9d00 */
[----:B------:R-:W-:Y:S01]  /*0c10*/  PRMT R28, R72, 0x9910, RZ ;  /* 0x00009910481c7816 */ /* 0x000fe200000000ff */
[----:B0-----:R-:W-:-:S03]  /*0c20*/  IMAD.WIDE R2, R33, c[0x0][0x18c], R26 ;  /* 0x0000630021027a25 */ /* 0x001fc600078e021a */
[----:B------:R-:W-:Y:S01]  /*0c30*/  ISETP.EQ.OR P1, PT, R28, RZ, P2 ;  /* 0x000000ff1c00720c */ /* 0x000fe20001722670 */
[----:B------:R-:W-:Y:S01]  /*0c40*/  IMAD.MOV.U32 R41, RZ, RZ, 0x3000 ;  /* 0x00003000ff297424 */ /* 0x000fe200078e00ff */
[----:B------:R-:W0:Y:S01]  /*0c50*/  S2UR UR5, SR_CTAID.Z ;  /* 0x00000000000579c3 */ /* 0x000e220000002700 */
[----:B------:R-:W-:-:S05]  /*0c60*/  IMAD.MOV.U32 R32, RZ, RZ, 0x2400 ;  /* 0x00002400ff207424 */ /* 0x000fca00078e00ff */
[----:B-1----:R-:W-:Y:S01]  /*0c70*/  PRMT R16, R32, 0x7610, R16 ;  /* 0x0000761020107816 */ /* 0x002fe20000000010 */
[----:B------:R-:W-:Y:S02]  /*0c80*/  ULDC UR6, c[0x0][0x190] ;  /* 0x0000640000067ab9 */ /* 0x000fe40000000800 */
[----:B0-----:R-:W-:-:S04]  /*0c90*/  ULEA UR5, UR5, 0x40, 0x6 ;  /* 0x0000004005057891 */ /* 0x001fc8000f8e303f */
[----:B------:R-:W-:-:S04]  /*0ca0*/  UISETP.LT.AND UP0, UPT, UR5, UR6, UPT ;  /* 0x000000060500728c */ /* 0x000fc8000bf01270 */
[----:B------:R-:W-:Y:S01]  /*0cb0*/  USEL UR5, UR5, UR6, UP0 ;  /* 0x0000000605057287 */ /* 0x000fe20008000000 */
[----:B--2---:R-:W-:Y:S02]  /*0cc0*/  SHF.R.U32.HI R19, RZ, 0xf, R13 ;  /* 0x0000000fff137819 */ /* 0x004fe4000001160d */
[----:B-----5:R-:W-:Y:S02]  /*0cd0*/  SHF.R.U32.HI R25, RZ, 0xf, R14 ;  /* 0x0000000fff197819 */ /* 0x020fe4000001160e */
[----:B------:R-:W-:Y:S02]  /*0ce0*/  LOP3.LUT R19, R19, 0x10001, RZ, 0xc0, !PT ;  /* 0x0001000113137812 */ /* 0x000fe400078ec0ff */
[----:B------:R-:W-:Y:S02]  /*0cf0*/  SHF.R.U32.HI R27, RZ, 0xf, R15 ;  /* 0x0000000fff1b7819 */ /* 0x000fe4000001160f */
[----:B---3--:R-:W-:Y:S02]  /*0d00*/  SHF.R.U32.HI R18, RZ, 0xe, R8 ;  /* 0x0000000eff127819 */ /* 0x008fe40000011608 */
[----:B------:R-:W-:-:S02]  /*0d10*/  SHF.R.U32.HI R26, RZ, 0xe, R9 ;  /* 0x0000000eff1a7819 */ /* 0x000fc40000011609 */
[----:B------:R-:W-:Y:S02]  /*0d20*/  LOP3.LUT R25, R25, 0x10001, RZ, 0xc0, !PT ;  /* 0x0001000119197812 */ /* 0x000fe400078ec0ff */
[----:B------:R-:W-:Y:S01]  /*0d30*/  LOP3.LUT R26, R19, 0x20002, R26, 0xf8, !PT ;  /* 0x00020002131a7812 */ /* 0x000fe200078ef81a */
[----:B----4-:R-:W-:Y:S01]  /*0d40*/  @!P0 IMAD.IADD R29, R17, 0x1, R42 ;  /* 0x00000001111d8824 */ /* 0x010fe200078e022a */
[----:B------:R-:W-:Y:S02]  /*0d50*/  SHF.R.U32.HI R17, RZ, 0xf, R12 ;  /* 0x0000000fff117819 */ /* 0x000fe4000001160c */
[----:B------:R-:W-:Y:S02]  /*0d60*/  @!P0 PRMT R20, R30, 0x7610, R20 ;  /* 0x000076101e148816 */ /* 0x000fe40000000014 */
[----:B------:R-:W-:Y:S02]  /*0d70*/  LOP3.LUT R17, R17, 0x10001, RZ, 0xc0, !PT ;  /* 0x0001000111117812 */ /* 0x000fe400078ec0ff */
[----:B------:R-:W-:-:S02]  /*0d80*/  @!P0 PRMT R20, R20, 0x7610, R30 ;  /* 0x0000761014148816 */ /* 0x000fc4000000001e */
[----:B------:R-:W-:Y:S02]  /*0d90*/  LOP3.LUT R17, R17, 0x20002, R18, 0xf8, !PT ;  /* 0x0002000211117812 */ /* 0x000fe400078ef812 */
[----:B------:R-:W-:Y:S02]  /*0da0*/  SHF.R.U32.HI R28, RZ, 0xd, R4 ;  /* 0x0000000dff1c7819 */ /* 0x000fe40000011604 */
[----:B------:R-:W-:Y:S02]  /*0db0*/  SHF.R.U32.HI R18, RZ, 0xe, R10 ;  /* 0x0000000eff127819 */ /* 0x000fe4000001160a */
[----:B------:R-:W-:Y:S02]  /*0dc0*/  LOP3.LUT R19, R27, 0x10001, RZ, 0xc0, !PT ;  /* 0x000100011b137812 */ /* 0x000fe400078ec0ff */
[----:B------:R-:W-:Y:S02]  /*0dd0*/  SHF.R.U32.HI R30, RZ, 0xe, R11 ;  /* 0x0000000eff1e7819 */ /* 0x000fe4000001160b */
[----:B------:R-:W-:-:S02]  /*0de0*/  SHF.R.U32.HI R27, RZ, 0xd, R5 ;  /* 0x0000000dff1b7819 */ /* 0x000fc40000011605 */
[----:B------:R-:W-:Y:S02]  /*0df0*/  LOP3.LUT R28, R17, 0x40004, R28, 0xf8, !PT ;  /* 0x00040004111c7812 */ /* 0x000fe400078ef81c */
[----:B------:R-:W-:Y:S02]  /*0e00*/  LOP3.LUT R18, R25, 0x20002, R18, 0xf8, !PT ;  /* 0x0002000219127812 */ /* 0x000fe400078ef812 */
[----:B------:R-:W-:Y:S02]  /*0e10*/  LOP3.LUT R30, R19, 0x20002, R30, 0xf8, !PT ;  /* 0x00020002131e7812 */ /* 0x000fe400078ef81e */
[----:B------:R-:W-:Y:S02]  /*0e20*/  SHF.R.U32.HI R17, RZ, 0xd, R6 ;  /* 0x0000000dff117819 */ /* 0x000fe40000011606 */
[----:B------:R-:W-:Y:S02]  /*0e30*/  LOP3.LUT R19, R14, 0x380038, RZ, 0xc0, !PT ;  /* 0x003800380e137812 */ /* 0x000fe400078ec0ff */
[----:B------:R-:W-:-:S02]  /*0e40*/  @!P0 PRMT R0, R31, 0x7610, R0 ;  /* 0x000076101f008816 */ /* 0x000fc40000000000 */
[----:B------:R-:W-:Y:S02]  /*0e50*/  SHF.R.U32.HI R78, RZ, 0x6, R13 ;  /* 0x00000006ff4e7819 */ /* 0x000fe4000001160d */
[----:B------:R-:W-:Y:S02]  /*0e60*/  LOP3.LUT R27, R26, 0x40004, R27, 0xf8, !PT ;  /* 0x000400041a1b7812 */ /* 0x000fe400078ef81b */
[----:B------:R-:W-:Y:S02]  /*0e70*/  SHF.R.U32.HI R75, RZ, 0x6, R14 ;  /* 0x00000006ff4b7819 */ /* 0x000fe4000001160e */
[----:B------:R-:W-:Y:S02]  /*0e80*/  LOP3.LUT R26, R18, 0x40004, R17, 0xf8, !PT ;  /* 0x00040004121a7812 */ /* 0x000fe400078ef811 */
[----:B------:R-:W-:Y:S02]  /*0e90*/  LOP3.LUT R18, R13, 0x380038, RZ, 0xc0, !PT ;  /* 0x003800380d127812 */ /* 0x000fe400078ec0ff */
[----:B------:R-:W-:-:S02]  /*0ea0*/  LOP3.LUT R36, R19, 0x64006400, RZ, 0xfc, !PT ;  /* 0x6400640013247812 */ /* 0x000fc400078efcff */
[----:B------:R-:W-:Y:S02]  /*0eb0*/  @!P0 PRMT R0, R0, 0x7610, R31 ;  /* 0x0000761000008816 */ /* 0x000fe4000000001f */
[----:B------:R-:W-:Y:S02]  /*0ec0*/  SHF.R.U32.HI R25, RZ, 0xd, R7 ;  /* 0x0000000dff197819 */ /* 0x000fe40000011607 */
[----:B------:R-:W-:Y:S02]  /*0ed0*/  LOP3.LUT R19, R78, 0x380038, RZ, 0xc0, !PT ;  /* 0x003800384e137812 */ /* 0x000fe400078ec0ff */
[----:B------:R-:W-:Y:S02]  /*0ee0*/  LOP3.LUT R31, R75, 0x380038, RZ, 0xc0, !PT ;  /* 0x003800384b1f7812 */ /* 0x000fe400078ec0ff */
[----:B------:R-:W-:Y:S02]  /*0ef0*/  LOP3.LUT R34, R18, 0x64006400, RZ, 0xfc, !PT ;  /* 0x6400640012227812 */ /* 0x000fe400078efcff */
[----:B------:R-:W-:-:S02]  /*0f00*/  LOP3.LUT R25, R30, 0x40004, R25, 0xf8, !PT ;  /* 0x000400041e197812 */ /* 0x000fc400078ef819 */
[----:B------:R-:W-:Y:S02]  /*0f10*/  LOP3.LUT R17, R12, 0x380038, RZ, 0xc0, !PT ;  /* 0x003800380c117812 */ /* 0x000fe400078ec0ff */
[----:B------:R-:W-:Y:S02]  /*0f20*/  LOP3.LUT R18, R8, 0x380038, RZ, 0xc0, !PT ;  /* 0x0038003808127812 */ /* 0x000fe400078ec0ff */
[----:B------:R-:W-:Y:S02]  /*0f30*/  LOP3.LUT R38, R19, 0x64006400, RZ, 0xfc, !PT ;  /* 0x6400640013267812 */ /* 0x000fe400078efcff */
[----:B------:R-:W-:Y:S02]  /*0f40*/  SHF.R.U32.HI R76, RZ, 0x6, R12 ;  /* 0x00000006ff4c7819 */ /* 0x000fe4000001160c */
[----:B------:R-:W-:Y:S02]  /*0f50*/  LOP3.LUT R30, R15, 0x380038, RZ, 0xc0, !PT ;  /* 0x003800380f1e7812 */ /* 0x000fe400078ec0ff */
[----:B------:R-:W-:-:S02]  /*0f60*/  LOP3.LUT R48, R31, 0x64006400, RZ, 0xfc, !PT ;  /* 0x640064001f307812 */ /* 0x000fc400078efcff */
[----:B------:R-:W-:Y:S02]  /*0f70*/  LOP3.LUT R19, R4, 0x380038, RZ, 0xc0, !PT ;  /* 0x0038003804137812 */ /* 0x000fe400078ec0ff */
[----:B------:R-:W-:Y:S01]  /*0f80*/  SHF.R.U32.HI R31, RZ, 0x6, R5 ;  /* 0x00000006ff1f7819 */ /* 0x000fe20000011605 */
        /* <DEDUP_REMOVED lines=8> */
[----:B------:R-:W-:Y:S02]  /*1010*/  SHF.R.U32.HI R62, RZ, 0x6, R8 ;  /* 0x00000006ff3e7819 */ /* 0x000fe40000011608 */
[----:B------:R-:W-:Y:S02]  /*1020*/  LOP3.LUT R30, R9, 0x380038, RZ, 0xc0, !PT ;  /* 0x00380038091e7812 */ /* 0x000fe400078ec0ff */
[----:B------:R-:W-:-:S02]  /*1030*/  SHF.R.U32.HI R60, RZ, 0x6, R9 ;  /* 0x00000006ff3c7819 */ /* 0x000fc40000011609 */
[----:B------:R-:W-:Y:S02]  /*1040*/  LOP3.LUT R32, R10, 0x380038, RZ, 0xc0, !PT ;  /* 0x003800380a207812 */ /* 0x000fe400078ec0ff */
[----:B------:R-:W-:Y:S02]  /*1050*/  SHF.R.U32.HI R56, RZ, 0x6, R10 ;  /* 0x00000006ff387819 */ /* 0x000fe4000001160a */
        /* <DEDUP_REMOVED lines=12> */
[----:B------:R-:W-:Y:S02]  /*1120*/  LOP3.LUT R70, R33, 0x64006400, RZ, 0xfc, !PT ;  /* 0x6400640021467812 */ /* 0x000fe400078efcff */
[----:B------:R-:W-:Y:S02]  /*1130*/  SHF.R.U32.HI R30, RZ, 0x6, R4 ;  /* 0x00000006ff1e7819 */ /* 0x000fe40000011604 */
[----:B------:R-:W-:Y:S02]  /*1140*/  LOP3.LUT R37, R5, 0x380038, RZ, 0xc0, !PT ;  /* 0x0038003805257812 */ /* 0x000fe400078ec0ff */
[----:B------:R-:W-:Y:S01]  /*1150*/  SHF.R.U32.HI R32, RZ, 0x6, R6 ;  /* 0x00000006ff207819 */ /* 0x000fe20000011606 */
[----:B------:R-:W-:Y:S01]  /*1160*/  HFMA2 R77, R34, R41.H0_H0, -132, -132 ;  /* 0xd820d820224d7431 */ /* 0x000fe20000040029 */
[----:B------:R-:W-:-:S02]  /*1170*/  SHF.R.U32.HI R33, RZ, 0x6, R7 ;  /* 0x00000006ff217819 */ /* 0x000fc40000011607 */
        /* <DEDUP_REMOVED lines=48> */
[-C--:B------:R-:W-:Y:S02]  /*1480*/  HFMA2 R38, R38, R41.reuse.H0_H0, -132, -132 ;  /* 0xd820d82026267431 */ /* 0x080fe40000040029 */
        /* <DEDUP_REMOVED lines=182> */
.L_x_3065:
[C---:B------:R-:W-:Y:S01]  /*1ff0*/  ISETP.GE.AND P0, PT, R42.reuse, c[0x0][0x1b8], PT ;  /* 0x00006e002a007a0c */ /* 0x040fe20003f06270 */
[----:B------:R-:W-:Y:S01]  /*2000*/  UIADD3 UR4, UR4, 0x40, URZ ;  /* 0x0000004004047890 */ /* 0x000fe2000fffe03f */
[----:B------:R-:W-:-:S13]  /*2010*/  ISETP.LT.AND P1, PT, R42, UR5, PT ;  /* 0x000000052a007c0c */ /* 0x000fda000bf21270 */
[----:B------:R-:W-:Y:S05]  /*2020*/  @!P0 BRA P1, `(.L_x_3066) ;  /* 0xffffeb0000008947 */ /* 0x000fea000083ffff */
.L_x_3064:
[----:B------:R-:W-:-:S04]  /*2030*/  ISETP.GE.AND P0, PT, R42, R21, PT ;  /* 0x000000152a00720c */ /* 0x000fc80003f06270 */
[----:B------:R-:W-:-:S13]  /*2040*/  ISETP.GE.OR P0, PT, R42, c[0x0][0x1bc], P0 ;  /* 0x00006f002a007a0c */ /* 0x000fda0000706670 */
[----:B------:R-:W-:Y:S05]  /*2050*/  @P0 BRA `(.L_x_3067) ;  /* 0x00000af000000947 */ /* 0x000fea0003800000 */
[----:B------:R-:W-:-:S05]  /*2060*/  IMAD.MOV.U32 R13, RZ, RZ, c[0x0][0x18c] ;  /* 0x00006300ff0d7624 */ /* 0x000fca00078e00ff */
[----:B------:R-:W-:-:S04]  /*2070*/  SHF.R.S32.HI R12, RZ, 0x1f, R13 ;  /* 0x0000001fff0c7819 */ /* 0x000fc8000001140d */
[----:B------:R-:W-:Y:S02]  /*2080*/  SHF.L.U64.HI R12, R13, 0x2, R12 ;  /* 0x000000020d0c7819 */ /* 0x000fe4000001020c */
.L_x_3069:
[----:B------:R-:W-:Y:S01]  /*2090*/  ISETP.NE.AND P0, PT, R42, R29, PT ;  /* 0x0000001d2a00720c */ /* 0x000fe20003f05270 */
[----:B------:R-:W2:-:S12]  /*20a0*/  LDG.E.128.CONSTANT R4, [R2.64] ;  /* 0x0000000802047981 */ /* 0x000e98000c1e9d00 */
[----:B------:R-:W-:-:S05]  /*20b0*/  @!P0 IADD3 R24, R24, 0x1, RZ ;  /* 0x0000000118188810 */ /* 0x000fca0007ffe0ff */
[----:B------:R-:W-:-:S06]  /*20c0*/  @!P0 IMAD R16, R24, 0x8, R1 ;  /* 0x0000000818108824 */ /* 0x000fcc00078e0201 */
[----:B------:R-:W3:Y:S01]  /*20d0*/  @!P0 LDL.64 R16, [R16] ;  /* 0x0000000010108983 */ /* 0x000ee20000100a00 */
[----:B------:R-:W-:Y:S01]  /*20e0*/  @!P0 LEA R10, R42, 0x1, 0x1 ;  /* 0x000000012a0a8811 */ /* 0x000fe200078e08ff */
[----:B------:R-:W-:-:S04]  /*20f0*/  @!P0 IMAD.MOV.U32 R11, RZ, RZ, 0x2 ;  /* 0x00000002ff0b8424 */ /* 0x000fc800078e00ff */
[----:B------:R-:W-:-:S05]  /*2100*/  @!P0 IMAD.WIDE R10, R10, R11, c[0x0][0x198] ;  /* 0x000066000a0a8625 */ /* 0x000fca00078e020b */
[----:B------:R2:W5:Y:S01]  /*2110*/  @!P0 LDG.E.U16.CONSTANT R15, [R10.64] ;  /* 0x000000080a0f8981 */ /* 0x000562000c1e9500 */
[----:B------:R-:W-:Y:S02]  /*2120*/  IMAD.MOV.U32 R8, RZ, RZ, 0x3400 ;  /* 0x00003400ff087424 */ /* 0x000fe400078e00ff */
[----:B------:R-:W-:Y:S01]  /*2130*/  IMAD.MOV.U32 R14, RZ, RZ, 0x2400 ;  /* 0x00002400ff0e7424 */ /* 0x000fe200078e00ff */
[----:B------:R-:W-:-:S04]  /*2140*/  PRMT R9, R72, 0x9910, RZ ;  /* 0x0000991048097816 */ /* 0x000fc800000000ff */
[----:B------:R-:W-:Y:S02]  /*2150*/  PRMT R8, R14, 0x5410, R8 ;  /* 0x000054100e087816 */ /* 0x000fe40000000008 */
[----:B------:R-:W-:Y:S01]  /*2160*/  ISETP.EQ.OR P3, PT, R9, RZ, P2 ;  /* 0x000000ff0900720c */ /* 0x000fe20001762670 */
[----:B------:R-:W-:Y:S01]  /*2170*/  IMAD.MOV.U32 R37, RZ, RZ, 0x2c00 ;  /* 0x00002c00ff257424 */ /* 0x000fe200078e00ff */
[----:B------:R-:W-:-:S04]  /*2180*/  IADD3 R28, R42, 0x10, RZ ;  /* 0x000000102a1c7810 */ /* 0x000fc80007ffe0ff */
[----:B------:R-:W-:Y:S02]  /*2190*/  ISETP.GE.AND P1, PT, R28, c[0x0][0x1bc], PT ;  /* 0x00006f001c007a0c */ /* 0x000fe40003f26270 */
[----:B--2---:R-:W-:-:S04]  /*21a0*/  LOP3.LUT R11, R6, 0xc000c, RZ, 0xc0, !PT ;  /* 0x000c000c060b7812 */ /* 0x004fc800078ec0ff */
[----:B------:R-:W-:Y:S02]  /*21b0*/  LOP3.LUT R32, R11, 0x64006400, RZ, 0xfc, !PT ;  /* 0x640064000b207812 */ /* 0x000fe400078efcff */
[----:B------:R-:W-:Y:S02]  /*21c0*/  LOP3.LUT R10, R5, 0xc000c, RZ, 0xc0, !PT ;  /* 0x000c000c050a7812 */ /* 0x000fe400078ec0ff */
[----:B------:R-:W-:Y:S02]  /*21d0*/  LOP3.LUT R9, R4, 0xc000c, RZ, 0xc0, !PT ;  /* 0x000c000c04097812 */ /* 0x000fe400078ec0ff */
[----:B---3--:R-:W-:Y:S02]  /*21e0*/  @!P0 PRMT R0, R17, 0x7610, R0 ;  /* 0x0000761011008816 */ /* 0x008fe40000000000 */
[----:B------:R-:W-:Y:S02]  /*21f0*/  @!P0 PRMT R20, R16, 0x7610, R20 ;  /* 0x0000761010148816 */ /* 0x000fe40000000014 */
[----:B------:R-:W-:-:S02]  /*2200*/  @!P0 PRMT R0, R0, 0x7610, R17 ;  /* 0x0000761000008816 */ /* 0x000fc40000000011 */
[----:B------:R-:W-:Y:S02]  /*2210*/  SHF.R.U32.HI R17, RZ, 0x8, R5 ;  /* 0x00000008ff117819 */ /* 0x000fe40000011605 */
[----:B------:R-:W-:Y:S02]  /*2220*/  @!P0 PRMT R20, R20, 0x7610, R16 ;  /* 0x0000761014148816 */ /* 0x000fe40000000010 */
[----:B------:R-:W-:Y:S02]  /*2230*/  SHF.R.U32.HI R16, RZ, 0x8, R7 ;  /* 0x00000008ff107819 */ /* 0x000fe40000011607 */
[----:B------:R-:W-:Y:S02]  /*2240*/  LOP3.LUT R11, R17, 0xc000c, RZ, 0xc0, !PT ;  /* 0x000c000c110b7812 */ /* 0x000fe400078ec0ff */
[----:B------:R-:W-:Y:S02]  /*2250*/  LOP3.LUT R25, R16, 0xc000c, RZ, 0xc0, !PT ;  /* 0x000c000c10197812 */ /* 0x000fe400078ec0ff */
[----:B------:R-:W-:-:S02]  /*2260*/  LOP3.LUT R11, R11, 0x64006400, RZ, 0xfc, !PT ;  /* 0x640064000b0b7812 */ /* 0x000fc400078efcff */
[----:B------:R-:W-:Y:S02]  /*2270*/  SHF.R.U32.HI R18, RZ, 0x8, R4 ;  /* 0x00000008ff127819 */ /* 0x000fe40000011604 */
[----:B------:R-:W-:Y:S01]  /*2280*/  LOP3.LUT R27, R25, 0x64006400, RZ, 0xfc, !PT ;  /* 0x64006400191b7812 */ /* 0x000fe200078efcff */
[----:B------:R-:W-:Y:S01]  /*2290*/  HFMA2 R25, R11, R8.H1_H1, -258, -258 ;  /* 0xdc08dc080b197431 */ /* 0x000fe20000060008 */
        /* <DEDUP_REMOVED lines=17> */
[----:B------:R-:W-:Y:S01]  /*23b0*/  HFMA2 R19, R10, R8.H1_H1, -258, -258 ;  /* 0xdc08dc080a137431 */ /* 0x000fe20000060008 */
        /* <DEDUP_REMOVED lines=29> */
[----:B------:R-:W-:-:S02]  /*2590*/  HFMA2 R38, R38, R37.H0_H0, -66, -66 ;  /* 0xd420d42026267431 */ /* 0x000fc40000040025 */
[-C--:B------:R-:W-:Y:S02]  /*25a0*/  HFMA2 R40, R40, R37.reuse.H0_H0, -66, -66 ;  /* 0xd420d42028287431 */ /* 0x080fe40000040025 */
[-C--:B------:R-:W-:Y:S02]  /*25b0*/  HFMA2 R34, R34, R37.reuse.H0_H0, -66, -66 ;  /* 0xd420d42022227431 */ /* 0x080fe40000040025 */
[----:B------:R-:W-:Y:S02]  /*25c0*/  HFMA2 R37, R48, R37.H0_H0, -66, -66 ;  /* 0xd420d42030257431 */ /* 0x000fe40000040025 */
[-C--:B------:R-:W-:Y:S02]  /*25d0*/  HFMA2 R48, R43, R8.reuse.H0_H0, -18, -18 ;  /* 0xcc80cc802b307431 */ /* 0x080fe40000040008 */
[-C--:B------:R-:W-:Y:S02]  /*25e0*/  HFMA2 R30, R30, R8.reuse.H1_H1, -258, -258 ;  /* 0xdc08dc081e1e7431 */ /* 0x080fe40000060008 */
[----:B------:R-:W-:-:S02]  /*25f0*/  HFMA2 R32, R32, R8.H1_H1, -258, -258 ;  /* 0xdc08dc0820207431 */ /* 0x000fc40000060008 */
[-C--:B------:R-:W-:Y:S02]  /*2600*/  HFMA2 R31, R31, R8.reuse.H1_H1, -258, -258 ;  /* 0xdc08dc081f1f7431 */ /* 0x080fe40000060008 */
[-C--:B------:R-:W-:Y:S02]  /*2610*/  HFMA2 R26, R26, R8.reuse.H1_H1, -258, -258 ;  /* 0xdc08dc081a1a7431 */ /* 0x080fe40000060008 */
[-C--:B------:R-:W-:Y:S02]  /*2620*/  HFMA2 R27, R27, R8.reuse.H1_H1, -258, -258 ;  /* 0xdc08dc081b1b7431 */ /* 0x080fe40000060008 */
        /* <DEDUP_REMOVED lines=9> */
[----:B------:R-:W-:Y:S01]  /*26c0*/  LOP3.LUT R4, R4, 0x30003, RZ, 0xc0, !PT ;  /* 0x0003000304047812 */ /* 0x000fe200078ec0ff */
[----:B------:R-:W-:Y:S01]  /*26d0*/  IMAD.MOV.U32 R54, RZ, RZ, R33 ;  /* 0x000000ffff367224 */ /* 0x000fe200078e0021 */
        /* <DEDUP_REMOVED lines=29> */
[----:B------:R-:W-:Y:S02]  /*28b0*/  HADD2 R9, R14, -1026, -1026 ;  /* 0xe402e4020e097430 */ /* 0x000fe40000000000 */
[-C--:B------:R-:W-:Y:S01]  /*28c0*/  HFMA2 R51, R38, R10.reuse, R51 ;  /* 0x0000000a26337231 */ /* 0x080fe20000000033 */
[-C--:B------:R-:W-:Y:S01]  /*28d0*/  HFMA2.MMA R33, R39, R10.reuse, R33 ;  /* 0x0000000a27217235 */ /* 0x080fe20000000021 */
[----:B------:R-:W-:Y:S01]  /*28e0*/  HFMA2 R8, R41, R10, R8 ;  /* 0x0000000a29087231 */ /* 0x000fe20000000008 */
[----:B------:R-:W-:Y:S01]  /*28f0*/  HFMA2.MMA R52, R40, R10, R52 ;  /* 0x0000000a28347235 */ /* 0x000fe20000000034 */
[----:B------:R-:W-:-:S02]  /*2900*/  HFMA2 R51, R49, R11, R51 ;  /* 0x0000000b31337231 */ /* 0x000fc40000000033 */
[----:B------:R-:W-:Y:S01]  /*2910*/  HADD2 R10, R17, -1026, -1026 ;  /* 0xe402e402110a7430 */ /* 0x000fe20000000000 */
[-C--:B------:R-:W-:Y:S01]  /*2920*/  HFMA2.MMA R33, R50, R11.reuse, R33 ;  /* 0x0000000b32217235 */ /* 0x080fe20000000021 */
[----:B------:R-:W-:Y:S01]  /*2930*/  HFMA2 R8, R47, R11, R8 ;  /* 0x0000000b2f087231 */ /* 0x000fe20000000008 */
[----:B------:R-:W-:Y:S01]  /*2940*/  HFMA2.MMA R52, R48, R11, R52 ;  /* 0x0000000b30347235 */ /* 0x000fe20000000034 */
[----:B------:R-:W-:Y:S02]  /*2950*/  HADD2 R11, R16, -1026, -1026 ;  /* 0xe402e402100b7430 */ /* 0x000fe40000000000 */
        /* <DEDUP_REMOVED lines=24> */
.L_x_3068:
[----:B------:R-:W-:Y:S01]  /*2ae0*/  ISETP.LT.AND P4, PT, R28, R21, PT ;  /* 0x000000151c00720c */ /* 0x000fe20003f81270 */
[----:B------:R-:W-:Y:S01]  /*2af0*/  UIADD3 UR4, UR4, 0x20, URZ ;  /* 0x0000002004047890 */ /* 0x000fe2000fffe03f */
[----:B------:R-:W-:Y:S01]  /*2b00*/  LEA R2, P3, R13, R2, 0x2 ;  /* 0x000000020d027211 */ /* 0x000fe200078610ff */
[----:B-----5:R-:W-:Y:S02]  /*2b10*/  @!P0 IMAD.IADD R29, R15, 0x1, R42 ;  /* 0x000000010f1d8824 */ /* 0x020fe400078e022a */
[----:B------:R-:W-:Y:S02]  /*2b20*/  IMAD.MOV.U32 R42, RZ, RZ, R28 ;  /* 0x000000ffff2a7224 */ /* 0x000fe400078e001c */
[----:B------:R-:W-:-:S06]  /*2b30*/  IMAD.X R3, R3, 0x1, R12, P3 ;  /* 0x0000000103037824 */ /* 0x000fcc00018e060c */
[----:B------:R-:W-:Y:S05]  /*2b40*/  @!P1 BRA P4, `(.L_x_3069) ;  /* 0xfffff54000009947 */ /* 0x000fea000203ffff */
.L_x_3067:
        /* <DEDUP_REMOVED lines=15> */
.L_x_3073:
[----:B------:R-:W0:Y:S02]  /*2c40*/  LDS R4, [R0] ;  /* 0x0000000000047984 */ /* 0x000e240000000800 */
[----:B0-----:R-:W-:-:S06]  /*2c50*/  HADD2 R5, R4, R23 ;  /* 0x0000001704057230 */ /* 0x001fcc0000000000 */
[----:B------:R-:W0:Y:S02]  /*2c60*/  ATOMS.CAST.SPIN R5, [R0], R4, R5 ;  /* 0x000000040005738d */ /* 0x000e240001800005 */
[----:B0-----:R-:W-:-:S13]  /*2c70*/  ISETP.EQ.U32.AND P0, PT, R5, 0x1, PT ;  /* 0x000000010500780c */ /* 0x001fda0003f02070 */
[----:B------:R-:W-:Y:S05]  /*2c80*/  @!P0 BRA `(.L_x_3073) ;  /* 0xffffffb000008947 */ /* 0x000fea000383ffff */
[----:B------:R-:W-:Y:S05]  /*2c90*/  BRA `(.L_x_3071) ;  /* 0x0000003000007947 */ /* 0x000fea0003800000 */
.L_x_3072:
[----:B------:R-:W2:Y:S02]  /*2ca0*/  LD.E R0, [R2.64] ;  /* 0x0000000802007980 */ /* 0x000ea4000c101900 */
[----:B--2---:R-:W-:-:S05]  /*2cb0*/  IMAD.IADD R5, R23, 0x1, R0 ;  /* 0x0000000117057824 */ /* 0x004fca00078e0200 */
[----:B------:R0:W-:Y:S02]  /*2cc0*/  ST.E [R2.64], R5 ;  /* 0x0000000502007985 */ /* 0x0001e4000c101908 */
.L_x_3071:
[----:B------:R-:W-:Y:S05]  /*2cd0*/  BSYNC B0 ;  /* 0x0000000000007941 */ /* 0x000fea0003800000 */
.L_x_3070:
[----:B------:R-:W2:Y:S02]  /*2ce0*/  ATOM.E.ADD.F16x2.RN.STRONG.GPU P0, RZ, [R2.64+0x4], R22 ;  /* 0x0000041602ff798a */ /* 0x000ea4000810e9c8 */
[----:B--2---:R-:W-:Y:S05]  /*2cf0*/  @P0 EXIT ;  /* 0x000000000000094d */ /* 0x004fea0003800000 */
[----:B------:R-:W1:Y:S02]  /*2d00*/  QSPC.E.S P0, RZ, [R2+0x4] ;  /* 0x0000040002ff73aa */ /* 0x000e640000000500 */
[----:B-1----:R-:W-:Y:S05]  /*2d10*/  @!P0 BRA `(.L_x_3074) ;  /* 0x0000008000008947 */ /* 0x002fea0003800000 */
[----:B0-----:R-:W-:-:S04]  /*2d20*/  IADD3 R2, R2, 0x4, RZ ;  /* 0x0000000402027810 */ /* 0x001fc80007ffe0ff */
[----:B------:R-:W-:-:S05]  /*2d30*/  LOP3.LUT R2, R2, 0xffffff, RZ, 0xc0, !PT ;  /* 0x00ffffff02027812 */ /* 0x000fca00078ec0ff */
.L_x_3075:
[----:B------:R-:W0:Y:S02]  /*2d40*/  LDS R4, [R2] ;  /* 0x0000000002047984 */ /* 0x000e240000000800 */
[----:B0-----:R-:W-:-:S10]  /*2d50*/  HFMA2.MMA R5, R4, 1, 1, R22 ;  /* 0x3c003c0004057835 */ /* 0x001fd40000000016 */
[----:B------:R-:W0:Y:S02]  /*2d60*/  ATOMS.CAST.SPIN R5, [R2], R4, R5 ;  /* 0x000000040205738d */ /* 0x000e240001800005 */
[----:B0-----:R-:W-:-:S13]  /*2d70*/  ISETP.EQ.U32.AND P0, PT, R5, 0x1, PT ;  /* 0x000000010500780c */ /* 0x001fda0003f02070 */
[----:B------:R-:W-:Y:S05]  /*2d80*/  @!P0 BRA `(.L_x_3075) ;  /* 0xffffffb000008947 */ /* 0x000fea000383ffff */
[----:B------:R-:W-:Y:S05]  /*2d90*/  EXIT ;  /* 0x000000000000794d */ /* 0x000fea0003800000 */
.L_x_3074:
[----:B------:R-:W2:Y:S02]  /*2da0*/  LD.E R0, [R2.64+0x4] ;  /* 0x0000040802007980 */ /* 0x000ea4000c101900 */
[----:B0-2---:R-:W-:-:S05]  /*2db0*/  IMAD.IADD R5, R22, 0x1, R0 ;  /* 0x0000000116057824 */ /* 0x005fca00078e0200 */
[----:B------:R-:W-:Y:S01]  /*2dc0*/  ST.E [R2.64+0x4], R5 ;  /* 0x0000040502007985 */ /* 0x000fe2000c101908 */
[----:B------:R-:W-:Y:S05]  /*2dd0*/  EXIT ;  /* 0x000000000000794d */ /* 0x000fea0003800000 */
.L_x_3076:
        /* <DEDUP_REMOVED lines=10> */
.L_x_3328:


//--------------------- .text._Z23gemm_half_q_half_kernelILi1ELi2ELb1ELb0ELi64EEvPK6__halfPKjS4_S2_PS0_iiiiPKtS7_iiiiiibS2_i --------------------------
	.section	.text._Z23gemm_half_q_half_kernelILi1ELi2ELb1ELb0ELi64EEvPK6__halfPKjS4_S2_PS0_iiiiPKtS7_iiiiiibS2_i,"ax",@progbits
	.sectioninfo	@"SHI_REGISTERS=60"
	.align	128
        .global         _Z23gemm_half_q_half_kernelILi1ELi2ELb1ELb0ELi64EEvPK6__halfPKjS4_S2_PS0_iiiiPKtS7_iiiiiibS2_i
        .type           _Z23gemm_half_q_half_kernelILi1ELi2ELb1ELb0ELi64EEvPK6__halfPKjS4_S2_PS0_iiiiPKtS7_iiiiiibS2_i,@function
        .size           _Z23gemm_half_q_half_kernelILi1ELi2ELb1ELb0ELi64EEvPK6__halfPKjS4_S2_PS0_iiiiPKtS7_iiiiiibS2_i,(.L_x_3329 - _Z23gemm_half_q_half_kernelILi1ELi2ELb1ELb0ELi64EEvPK6__halfPKjS4_S2_PS0_iiiiPKtS7_iiiiiibS2_i)
        .other          _Z23gemm_half_q_half_kernelILi1ELi2ELb1ELb0ELi64EEvPK6__halfPKjS4_S2_PS0_iiiiPKtS7_iiiiiibS2_i,@"STO_CUDA_ENTRY STV_DEFAULT"
_Z23gemm_half_q_half_kernelILi1ELi2ELb1ELb0ELi64EEvPK6__halfPKjS4_S2_PS0_iiiiPKtS7_iiiiiibS2_i:
.text._Z23gemm_half_q_half_kernelILi1ELi2ELb1ELb0ELi64EEvPK6__halfPKjS4_S2_PS0_iiiiPKtS7_iiiiiibS2_i:
        /* <DEDUP_REMOVED lines=45> */
.L_x_3078:
[----:B------:R-:W-:Y:S05]  /*02d0*/  BSYNC B0 ;  /* 0x0000000000007941 */ /* 0x000fea0003800000 */
.L_x_3077:
[----:B------:R-:W-:Y:S05]  /*02e0*/  @P2 EXIT ;  /* 0x000000000000294d */ /* 0x000fea0003800000 */
[----:B0-----:R-:W0:Y:S01]  /*02f0*/  LDC.S8 R11, c[0x0][0x1c0] ;  /* 0x00007000ff0b7b82 */ /* 0x001e220000000200 */
[C---:B------:R-:W-:Y:S01]  /*0300*/  ISETP.GT.AND P3, PT, R9.reuse, c[0x0][0x1a8], PT ;  /* 0x00006a0009007a0c */ /* 0x040fe20003f64270 */
[----:B------:R-:W-:Y:S01]  /*0310*/  CS2R R12, SRZ ;  /* 0x00000000000c7805 */ /* 0x000fe2000001ff00 */
[C---:B------:R-:W-:Y:S02]  /*0320*/  ISETP.GT.AND P6, PT, R9.reuse, c[0x0][0x1ac], PT ;  /* 0x00006b0009007a0c */ /* 0x040fe40003fc4270 */
[C---:B------:R-:W-:Y:S02]  /*0330*/  ISETP.GT.AND P5, PT, R9.reuse, c[0x0][0x1b0], PT ;  /* 0x00006c0009007a0c */ /* 0x040fe40003fa4270 */
[----:B------:R-:W-:-:S02]  /*0340*/  IMNMX R3, R9, c[0x0][0x1a8], PT ;  /* 0x00006a0009037a17 */ /* 0x000fc40003800200 */
[C---:B------:R-:W-:Y:S02]  /*0350*/  ISETP.GT.AND P4, PT, R9.reuse, c[0x0][0x1b4], PT ;  /* 0x00006d0009007a0c */ /* 0x040fe40003f84270 */
[----:B------:R-:W-:Y:S02]  /*0360*/  SHF.R.S32.HI R6, RZ, 0x1f, R3 ;  /* 0x0000001fff067819 */ /* 0x000fe40000011403 */
[C---:B------:R-:W-:Y:S02]  /*0370*/  ISETP.GT.AND P2, PT, R9.reuse, c[0x0][0x1b8], PT ;  /* 0x00006e0009007a0c */ /* 0x040fe40003f44270 */
[C---:B------:R-:W-:Y:S02]  /*0380*/  @P3 IMNMX R0, R9.reuse, c[0x0][0x1ac], PT ;  /* 0x00006b0009003a17 */ /* 0x040fe40003800200 */
[----:B------:R-:W-:Y:S02]  /*0390*/  @P6 IMNMX R4, R9, c[0x0][0x1b0], PT ;  /* 0x00006c0009046a17 */ /* 0x000fe40003800200 */
[----:B------:R-:W-:-:S02]  /*03a0*/  @P3 IADD3 R0, R0, -c[0x0][0x1a8], RZ ;  /* 0x80006a0000003a10 */ /* 0x000fc40007ffe0ff */
[----:B------:R-:W-:Y:S02]  /*03b0*/  LEA.HI R17, R6, R3, RZ, 0x5 ;  /* 0x0000000306117211 */ /* 0x000fe400078f28ff */
[----:B------:R-:W-:Y:S02]  /*03c0*/  @P3 SHF.R.S32.HI R3, RZ, 0x1f, R0 ;  /* 0x0000001fff033819 */ /* 0x000fe40000011400 */
[----:B------:R-:W-:Y:S02]  /*03d0*/  @P6 IADD3 R4, R4, -c[0x0][0x1ac], RZ ;  /* 0x80006b0004046a10 */ /* 0x000fe40007ffe0ff */
[----:B0-----:R-:W-:Y:S02]  /*03e0*/  ISETP.NE.AND P0, PT, R11, RZ, PT ;  /* 0x000000ff0b00720c */ /* 0x001fe40003f05270 */
[----:B------:R-:W-:Y:S02]  /*03f0*/  @P5 IMNMX R6, R9, c[0x0][0x1b4], PT ;  /* 0x00006d0009065a17 */ /* 0x000fe40003800200 */
[----:B------:R-:W-:-:S02]  /*0400*/  @P3 LEA.HI R0, R3, R0, RZ, 0x5 ;  /* 0x0000000003003211 */ /* 0x000fc400078f28ff */
[----:B------:R-:W-:Y:S02]  /*0410*/  @P6 SHF.R.S32.HI R3, RZ, 0x1f, R4 ;  /* 0x0000001fff036819 */ /* 0x000fe40000011404 */
[----:B------:R-:W-:Y:S02]  /*0420*/  ISETP.NE.OR P0, PT, R2, RZ, !P0 ;  /* 0x000000ff0200720c */ /* 0x000fe40004705670 */
[----:B------:R-:W-:Y:S02]  /*0430*/  @P5 IADD3 R7, R6, -c[0x0][0x1b0], RZ ;  /* 0x80006c0006075a10 */ /* 0x000fe40007ffe0ff */
[C---:B------:R-:W-:Y:S02]  /*0440*/  @P4 IMNMX R10, R9.reuse, c[0x0][0x1b8], PT ;  /* 0x00006e00090a4a17 */ /* 0x040fe40003800200 */
[----:B------:R-:W-:Y:S02]  /*0450*/  @P2 IMNMX R11, R9, c[0x0][0x1bc], PT ;  /* 0x00006f00090b2a17 */ /* 0x000fe40003800200 */
[----:B------:R-:W-:-:S02]  /*0460*/  @P6 LEA.HI R6, R3, R4, RZ, 0x5 ;  /* 0x0000000403066211 */ /* 0x000fc400078f28ff */
[----:B------:R-:W-:Y:S02]  /*0470*/  ISETP.GE.OR P0, PT, R15, c[0x0][0x188], P0 ;  /* 0x000062000f007a0c */ /* 0x000fe40000706670 */
[----:B------:R-:W-:Y:S02]  /*0480*/  @P5 SHF.R.S32.HI R4, RZ, 0x1f, R7 ;  /* 0x0000001fff045819 */ /* 0x000fe40000011407 */
[----:B------:R-:W-:Y:S02]  /*0490*/  @P4 IADD3 R10, R10, -c[0x0][0x1b4], RZ ;  /* 0x80006d000a0a4a10 */ /* 0x000fe40007ffe0ff */
[----:B------:R-:W-:Y:S02]  /*04a0*/  @P2 IADD3 R11, R11, -c[0x0][0x1b8], RZ ;  /* 0x80006e000b0b2a10 */ /* 0x000fe40007ffe0ff */
[----:B------:R-:W-:Y:S01]  /*04b0*/  @P5 LEA.HI R7, R4, R7, RZ, 0x5 ;  /* 0x0000000704075211 */ /* 0x000fe200078f28ff */
[----:B------:R-:W-:Y:S01]  /*04c0*/  IMAD.MOV.U32 R4, RZ, RZ, RZ ;  /* 0x000000ffff047224 */ /* 0x000fe200078e00ff */
[----:B------:R-:W-:-:S02]  /*04d0*/  @P3 SHF.R.S32.HI R0, RZ, 0x5, R0 ;  /* 0x00000005ff003819 */ /* 0x000fc40000011400 */
[----:B------:R-:W-:Y:S02]  /*04e0*/  @P4 SHF.R.S32.HI R3, RZ, 0x1f, R10 ;  /* 0x0000001fff034819 */ /* 0x000fe4000001140a */
[----:B------:R-:W-:Y:S01]  /*04f0*/  @P2 SHF.R.S32.HI R16, RZ, 0x1f, R11 ;  /* 0x0000001fff102819 */ /* 0x000fe2000001140b */
[----:B------:R-:W-:Y:S01]  /*0500*/  @P3 IMAD R4, R0, 0x6, RZ ;  /* 0x0000000600043824 */ /* 0x000fe200078e02ff */
[----:B------:R-:W-:Y:S01]  /*0510*/  @P5 SHF.R.S32.HI R7, RZ, 0x5, R7 ;  /* 0x00000005ff075819 */ /* 0x000fe20000011407 */
[----:B------:R-:W-:Y:S01]  /*0520*/  IMAD.MOV.U32 R0, RZ, RZ, 0x2 ;  /* 0x00000002ff007424 */ /* 0x000fe200078e00ff */
[----:B------:R-:W-:Y:S01]  /*0530*/  @P4 LEA.HI R10, R3, R10, RZ, 0x5 ;  /* 0x0000000a030a4211 */ /* 0x000fe200078f28ff */
[----:B------:R-:W-:Y:S01]  /*0540*/  IMAD.MOV.U32 R3, RZ, RZ, RZ ;  /* 0x000000ffff037224 */ /* 0x000fe200078e00ff */
[----:B------:R-:W-:Y:S01]  /*0550*/  @P6 SHF.R.S32.HI R6, RZ, 0x5, R6 ;  /* 0x00000005ff066819 */ /* 0x000fe20000011406 */
[----:B------:R-:W-:Y:S01]  /*0560*/  @P5 IMAD.SHL.U32 R12, R7, 0x4, RZ ;  /* 0x00000004070c5824 */ /* 0x000fe200078e00ff */
[----:B------:R-:W-:Y:S01]  /*0570*/  @P2 LEA.HI R16, R16, R11, RZ, 0x5 ;  /* 0x0000000b10102211 */ /* 0x000fe200078f28ff */
[----:B------:R-:W-:Y:S01]  /*0580*/  @!P0 IMAD R11, R15, c[0x0][0x18c], R8 ;  /* 0x000063000f0b8a24 */ /* 0x000fe200078e0208 */
[----:B------:R-:W-:Y:S01]  /*0590*/  SHF.R.S32.HI R17, RZ, 0x5, R17 ;  /* 0x00000005ff117819 */ /* 0x000fe20000011411 */
[----:B------:R-:W-:Y:S01]  /*05a0*/  @P6 IMAD R3, R6, 0x5, RZ ;  /* 0x0000000506036824 */ /* 0x000fe200078e02ff */
[----:B------:R-:W-:Y:S01]  /*05b0*/  ISETP.GE.AND P3, PT, R9, R14, PT ;  /* 0x0000000e0900720c */ /* 0x000fe20003f66270 */
[----:B------:R-:W-:Y:S01]  /*05c0*/  IMAD.MOV.U32 R6, RZ, RZ, RZ ;  /* 0x000000ffff067224 */ /* 0x000fe200078e00ff */
[----:B------:R-:W-:Y:S01]  /*05d0*/  @P4 SHF.R.S32.HI R7, RZ, 0x5, R10 ;  /* 0x00000005ff074819 */ /* 0x000fe2000001140a */
[----:B------:R-:W-:Y:S01]  /*05e0*/  IMAD R4, R17, 0x8, R4 ;  /* 0x0000000811047824 */ /* 0x000fe200078e0204 */
[----:B------:R-:W-:Y:S01]  /*05f0*/  @P2 SHF.R.S32.HI R16, RZ, 0x5, R16 ;  /* 0x00000005ff102819 */ /* 0x000fe20000011410 */
[----:B------:R-:W-:-:S03]  /*0600*/  @!P0 IMAD.WIDE R10, R11, R0, c[0x0][0x180] ;  /* 0x000060000b0a8625 */ /* 0x000fc600078e0200 */
[----:B------:R-:W-:Y:S01]  /*0610*/  IADD3 R3, R12, R4, R3 ;  /* 0x000000040c037210 */ /* 0x000fe20007ffe003 */
[----:B------:R-:W-:Y:S01]  /*0620*/  @P4 IMAD R6, R7, 0x3, RZ ;  /* 0x0000000307064824 */ /* 0x000fe200078e02ff */
[----:B------:R0:W-:Y:S01]  /*0630*/  @!P0 STG.E.64 [R10.64], RZ ;  /* 0x000000ff0a008986 */ /* 0x0001e2000c101b06 */
[----:B------:R-:W-:-:S03]  /*0640*/  @P2 IMAD.SHL.U32 R13, R16, 0x2, RZ ;  /* 0x00000002100d2824 */ /* 0x000fc600078e00ff */
[----:B------:R-:W-:Y:S01]  /*0650*/  BAR.SYNC.DEFER_BLOCKING 0x0 ;  /* 0x0000000000007b1d */ /* 0x000fe20000010000 */
[----:B------:R-:W-:Y:S01]  /*0660*/  IMAD.SHL.U32 R7, R2, 0x80, RZ ;  /* 0x0000008002077824 */ /* 0x000fe200078e00ff */
[----:B------:R-:W-:Y:S02]  /*0670*/  IADD3 R3, R13, R3, R6 ;  /* 0x000000030d037210 */ /* 0x000fe40007ffe006 */
[----:B------:R-:W-:Y:S01]  /*0680*/  ISETP.GE.OR P0, PT, R9, c[0x0][0x1bc], P3 ;  /* 0x00006f0009007a0c */ /* 0x000fe20001f06670 */
[----:B------:R-:W-:Y:S01]  /*0690*/  IMAD.WIDE R6, R7, R0, c[0x0][0x198] ;  /* 0x0000660007067625 */ /* 0x000fe200078e0200 */
[----:B------:R-:W-:Y:S08]  /*06a0*/  @P3 BRA `(.L_x_3079) ;  /* 0x0000033000003947 */ /* 0x000ff00003800000 */
[----:B0-----:R0:W5:Y:S01]  /*06b0*/  LDG.E.U16.CONSTANT R2, [R6.64] ;  /* 0x0000000606027981 */ /* 0x001162000c1e9500 */
[----:B------:R-:W-:Y:S01]  /*06c0*/  SHF.R.S32.HI R11, RZ, 0x1f, R8 ;  /* 0x0000001fff0b7819 */ /* 0x000fe20000011408 */
[----:B------:R-:W-:Y:S02]  /*06d0*/  IMAD.SHL.U32 R4, R8, 0x4, RZ ;  /* 0x0000000408047824 */ /* 0x000fe400078e00ff */
[----:B------:R-:W-:Y:S01]  /*06e0*/  IMAD.MOV.U32 R19, RZ, RZ, RZ ;  /* 0x000000ffff137224 */ /* 0x000fe200078e00ff */
[----:B------:R-:W-:Y:S01]  /*06f0*/  LEA.HI R11, R11, R8, RZ, 0x3 ;  /* 0x000000080b0b7211 */ /* 0x000fe200078f18ff */
[----:B------:R-:W-:Y:S01]  /*0700*/  IMAD.MOV.U32 R21, RZ, RZ, R9 ;  /* 0x000000ffff157224 */ /* 0x000fe200078e0009 */
[----:B------:R-:W-:-:S02]  /*0710*/  LOP3.LUT R4, R4, 0x10, RZ, 0xc0, !PT ;  /* 0x0000001004047812 */ /* 0x000fc400078ec0ff */
[----:B------:R-:W-:Y:S02]  /*0720*/  SHF.R.S32.HI R18, RZ, 0x3, R11 ;  /* 0x00000003ff127819 */ /* 0x000fe4000001140b */
.L_x_3080:
        /* <DEDUP_REMOVED lines=43> */
.L_x_3079:
[----:B0-----:R-:W-:Y:S02]  /*09e0*/  PRMT R17, RZ, 0x5410, RZ ;  /* 0x00005410ff117816 */ /* 0x001fe400000000ff */
[----:B------:R-:W-:Y:S01]  /*09f0*/  PRMT R16, RZ, 0x5410, RZ ;  /* 0x00005410ff107816 */ /* 0x000fe200000000ff */
[----:B------:R-:W-:Y:S05]  /*0a00*/  @P0 BRA `(.L_x_3081) ;  /* 0x00000c1000000947 */ /* 0x000fea0003800000 */
[----:B-1----:R-:W2:Y:S04]  /*0a10*/  LDL.64 R10, [R1] ;  /* 0x00000000010a7983 */ /* 0x002ea80000100a00 */
[----:B------:R-:W3:Y:S01]  /*0a20*/  LDG.E.U16.CONSTANT R2, [R6.64+0x2] ;  /* 0x0000020606027981 */ /* 0x000ee2000c1e9500 */
[----:B------:R-:W-:Y:S01]  /*0a30*/  IMAD R0, R3, c[0x0][0x18c], RZ ;  /* 0x0000630003007a24 */ /* 0x000fe200078e02ff */
[----:B------:R-:W-:Y:S01]  /*0a40*/  PRMT R16, RZ, 0x5410, RZ ;  /* 0x00005410ff107816 */ /* 0x000fe200000000ff */
[----:B------:R-:W-:Y:S01]  /*0a50*/  IMAD.MOV.U32 R19, RZ, RZ, c[0x0][0x18c] ;  /* 0x00006300ff137624 */ /* 0x000fe200078e00ff */
[----:B------:R-:W-:Y:S01]  /*0a60*/  PRMT R17, RZ, 0x5410, RZ ;  /* 0x00005410ff117816 */ /* 0x000fe200000000ff */
[----:B------:R-:W-:Y:S01]  /*0a70*/  IMAD.MOV.U32 R18, RZ, RZ, RZ ;  /* 0x000000ffff127224 */ /* 0x000fe200078e00ff */
[----:B------:R-:W-:Y:S01]  /*0a80*/  SHF.R.S32.HI R3, RZ, 0x1f, R0 ;  /* 0x0000001fff037819 */ /* 0x000fe20000011400 */
[----:B------:R-:W-:Y:S01]  /*0a90*/  UMOV UR4, URZ ;  /* 0x0000003f00047c82 */ /* 0x000fe20008000000 */
[----:B------:R-:W-:-:S02]  /*0aa0*/  IADD3 R4, P0, R8, R0, RZ ;  /* 0x0000000008047210 */ /* 0x000fc40007f1e0ff */
[----:B------:R-:W-:Y:S02]  /*0ab0*/  PRMT R0, R5, 0x9910, RZ ;  /* 0x0000991005007816 */ /* 0x000fe400000000ff */
[----:B------:R-:W-:Y:S02]  /*0ac0*/  LEA.HI.X.SX32 R5, R8, R3, 0x1, P0 ;  /* 0x0000000308057211 */ /* 0x000fe400000f0eff */
[----:B------:R-:W-:Y:S01]  /*0ad0*/  SHF.R.S32.HI R28, RZ, 0x1f, R19 ;  /* 0x0000001fff1c7819 */ /* 0x000fe20000011413 */
[----:B------:R-:W-:Y:S01]  /*0ae0*/  IMAD.MOV.U32 R3, RZ, RZ, R0 ;  /* 0x000000ffff037224 */ /* 0x000fe200078e0000 */
[----:B------:R-:W-:Y:S02]  /*0af0*/  LEA R0, P2, R4, c[0x0][0x168], 0x2 ;  /* 0x00005a0004007a11 */ /* 0x000fe400078410ff */
[----:B------:R-:W-:Y:S02]  /*0b00*/  SHF.L.U64.HI R28, R19, 0x2, R28 ;  /* 0x00000002131c7819 */ /* 0x000fe4000001021c */
[----:B------:R-:W-:-:S02]  /*0b10*/  ISETP.NE.AND P0, PT, R3, RZ, PT ;  /* 0x000000ff0300720c */ /* 0x000fc40003f05270 */
[----:B------:R-:W-:Y:S02]  /*0b20*/  LEA.HI.X R3, R4, c[0x0][0x16c], R5, 0x2, P2 ;  /* 0x00005b0004037a11 */ /* 0x000fe400010f1405 */
[----:B--2---:R-:W-:Y:S02]  /*0b30*/  PRMT R13, R10, 0x7610, R10 ;  /* 0x000076100a0d7816 */ /* 0x004fe4000000000a */
[----:B------:R-:W-:Y:S01]  /*0b40*/  PRMT R12, R11, 0x7610, R11 ;  /* 0x000076100b0c7816 */ /* 0x000fe2000000000b */
[----:B---3--:R-:W-:-:S05]  /*0b50*/  IMAD.IADD R27, R9, 0x1, R2 ;  /* 0x00000001091b7824 */ /* 0x008fca00078e0202 */
.L_x_3083:
[----:B------:R-:W-:Y:S01]  /*0b60*/  ISETP.NE.AND P2, PT, R9, R27, PT ;  /* 0x0000001b0900720c */ /* 0x000fe20003f45270 */
[----:B------:R-:W-:Y:S02]  /*0b70*/  IMAD.MOV.U32 R4, RZ, RZ, R0 ;  /* 0x000000ffff047224 */ /* 0x000fe400078e0000 */
[----:B------:R-:W-:-:S06]  /*0b80*/  IMAD.MOV.U32 R5, RZ, RZ, R3 ;  /* 0x000000ffff057224 */ /* 0x000fcc00078e0003 */
[----:B------:R-:W2:Y:S04]  /*0b90*/  LDG.E.128.CONSTANT R4, [R4.64] ;  /* 0x0000000604047981 */ /* 0x000ea8000c1e9d00 */
[----:B------:R-:W-:Y:S01]  /*0ba0*/  @!P2 IADD3 R18, R18, 0x1, RZ ;  /* 0x000000011212a810 */ /* 0x000fe20007ffe0ff */
[----:B------:R-:W-:Y:S02]  /*0bb0*/  @!P2 IMAD.SHL.U32 R10, R9, 0x2, RZ ;  /* 0x00000002090aa824 */ /* 0x000fe400078e00ff */
[----:B------:R-:W-:Y:S02]  /*0bc0*/  @!P2 IMAD.MOV.U32 R11, RZ, RZ, 0x2 ;  /* 0x00000002ff0ba424 */ /* 0x000fe400078e00ff */
[----:B------:R-:W-:Y:S02]  /*0bd0*/  @!P2 IMAD R8, R18, 0x8, R1 ;  /* 0x000000081208a824 */ /* 0x000fe400078e0201 */
[----:B------:R-:W-:-:S03]  /*0be0*/  @!P2 IMAD.WIDE R10, R10, R11, c[0x0][0x198] ;  /* 0x000066000a0aa625 */ /* 0x000fc600078e020b */
[----:B------:R-:W3:Y:S04]  /*0bf0*/  @!P2 LDL.64 R20, [R8] ;  /* 0x000000000814a983 */ /* 0x000ee80000100a00 */
[----:B------:R2:W4:Y:S01]  /*0c00*/  @!P2 LDG.E.U16.CONSTANT R10, [R10.64+0x2] ;  /* 0x000002060a0aa981 */ /* 0x000522000c1e9500 */
[----:B------:R-:W-:Y:S02]  /*0c10*/  IMAD.MOV.U32 R2, RZ, RZ, 0x2c00 ;  /* 0x00002c00ff027424 */ /* 0x000fe400078e00ff */
[----:B------:R-:W-:-:S05]  /*0c20*/  IMAD.MOV.U32 R22, RZ, RZ, 0x2400 ;  /* 0x00002400ff167424 */ /* 0x000fca00078e00ff */
[----:B------:R-:W-:Y:S01]  /*0c30*/  PRMT R2, R22, 0x5410, R2 ;  /* 0x0000541016027816 */ /* 0x000fe20000000002 */
[----:B------:R-:W-:Y:S01]  /*0c40*/  IMAD.MOV.U32 R29, RZ, RZ, 0x3400 ;  /* 0x00003400ff1d7424 */ /* 0x000fe200078e00ff */
[----:B------:R-:W-:Y:S02]  /*0c50*/  IADD3 R33, R9, 0x10, RZ ;  /* 0x0000001009217810 */ /* 0x000fe40007ffe0ff */
[----:B------:R-:W-:Y:S02]  /*0c60*/  ISETP.GE.OR P3, PT, R15, c[0x0][0x188], !P0 ;  /* 0x000062000f007a0c */ /* 0x000fe40004766670 */
[----:B--2---:R-:W-:Y:S02]  /*0c70*/  LOP3.LUT R11, R6, 0xc000c, RZ, 0xc0, !PT ;  /* 0x000c000c060b7812 */ /* 0x004fe400078ec0ff */
[----:B------:R-:W-:Y:S02]  /*0c80*/  SHF.R.U32.HI R25, RZ, 0x8, R5 ;  /* 0x00000008ff197819 */ /* 0x000fe40000011605 */
[----:B------:R-:W-:-:S02]  /*0c90*/  SHF.R.U32.HI R24, RZ, 0x8, R6 ;  /* 0x00000008ff187819 */ /* 0x000fc40000011606 */
[----:B------:R-:W-:Y:S02]  /*0ca0*/  SHF.R.U32.HI R26, RZ, 0x8, R4 ;  /* 0x00000008ff1a7819 */ /* 0x000fe40000011604 */
[----:B------:R-:W-:Y:S02]  /*0cb0*/  LOP3.LUT R22, R11, 0x64006400, RZ, 0xfc, !PT ;  /* 0x640064000b167812 */ /* 0x000fe400078efcff */
[----:B---3--:R-:W-:Y:S02]  /*0cc0*/  @!P2 PRMT R13, R20, 0x7610, R13 ;  /* 0x00007610140da816 */ /* 0x008fe4000000000d */
[----:B------:R-:W-:Y:S01]  /*0cd0*/  @!P2 PRMT R12, R21, 0x7610, R12 ;  /* 0x00007610150ca816 */ /* 0x000fe2000000000c */
[----:B----4-:R-:W-:Y:S01]  /*0ce0*/  @!P2 IMAD.IADD R27, R10, 0x1, R9 ;  /* 0x000000010a1ba824 */ /* 0x010fe200078e0209 */
[----:B------:R-:W-:Y:S02]  /*0cf0*/  @!P2 PRMT R13, R13, 0x7610, R20 ;  /* 0x000076100d0da816 */ /* 0x000fe40000000014 */
[----:B------:R-:W-:-:S02]  /*0d00*/  LOP3.LUT R10, R5, 0xc000c, RZ, 0xc0, !PT ;  /* 0x000c000c050a7812 */ /* 0x000fc400078ec0ff */
[----:B------:R-:W-:Y:S02]  /*0d10*/  LOP3.LUT R20, R7, 0xc000c, RZ, 0xc0, !PT ;  /* 0x000c000c07147812 */ /* 0x000fe400078ec0ff */
[----:B------:R-:W-:Y:S02]  /*0d20*/  @!P2 PRMT R12, R12, 0x7610, R21 ;  /* 0x000076100c0ca816 */ /* 0x000fe40000000015 */
        /* <DEDUP_REMOVED lines=16> */
[-C--:B------:R-:W-:Y:S02]  /*0e30*/  HFMA2 R31, R22, R29.reuse.H0_H0, -258, -258 ;  /* 0xdc08dc08161f7431 */ /* 0x080fe4000004001d */
        /* <DEDUP_REMOVED lines=26> */
[----:B------:R-:W-:Y:S01]  /*0fe0*/  HFMA2 R36, R9, R2.H1_H1, -66, -66 ;  /* 0xd420d42009247431 */ /* 0x000fe20000060002 */
[----:B------:R-:W-:Y:S02]  /*0ff0*/  LOP3.LUT R9, R5, 0xc000c0, RZ, 0xc0, !PT ;  /* 0x00c000c005097812 */ /* 0x000fe400078ec0ff */
        /* <DEDUP_REMOVED lines=8> */
[----:B------:R-:W-:Y:S02]  /*1080*/  LOP3.LUT R11, R9, 0x64006400, RZ, 0xfc, !PT ;  /* 0x64006400090b7812 */ /* 0x000fe400078efcff */
[----:B------:R-:W-:Y:S02]  /*1090*/  LOP3.LUT R43, R10, 0x64006400, RZ, 0xfc, !PT ;  /* 0x640064000a2b7812 */ /* 0x000fe400078efcff */
[----:B------:R-:W-:-:S02]  /*10a0*/  LOP3.LUT R9, R8, 0x64006400, RZ, 0xfc, !PT ;  /* 0x6400640008097812 */ /* 0x000fc400078efcff */
[----:B------:R-:W-:Y:S02]  /*10b0*/  LOP3.LUT R51, R42, 0x64006400, RZ, 0xfc, !PT ;  /* 0x640064002a337812 */ /* 0x000fe400078efcff */
[----:B------:R-:W-:Y:S01]  /*10c0*/  LOP3.LUT R55, R44, 0x64006400, RZ, 0xfc, !PT ;  /* 0x640064002c377812 */ /* 0x000fe200078efcff */
[-C--:B------:R-:W-:Y:S01]  /*10d0*/  HFMA2 R42, R43, R2.reuse.H0_H0, -18, -18 ;  /* 0xcc80cc802b2a7431 */ /* 0x080fe20000040002 */
[----:B------:R-:W-:Y:S01]  /*10e0*/  ISETP.GE.AND P2, PT, R33, c[0x0][0x1bc], PT ;  /* 0x00006f0021007a0c */ /* 0x000fe20003f46270 */
[-C--:B------:R-:W-:Y:S02]  /*10f0*/  HFMA2 R37, R37, R2.reuse.H1_H1, -66, -66 ;  /* 0xd420d42025257431 */ /* 0x080fe40000060002 */
[-C--:B------:R-:W-:Y:S02]  /*1100*/  HFMA2 R39, R39, R2.reuse.H1_H1, -66, -66 ;  /* 0xd420d42027277431 */ /* 0x080fe40000060002 */
[-C--:B------:R-:W-:Y:S02]  /*1110*/  HFMA2 R35, R35, R2.reuse.H1_H1, -66, -66 ;  /* 0xd420d42023237431 */ /* 0x080fe40000060002 */
[----:B------:R-:W-:-:S02]  /*1120*/  HFMA2 R49, R49, R2.H0_H0, -18, -18 ;  /* 0xcc80cc8031317431 */ /* 0x000fc40000040002 */
[-C--:B------:R-:W-:Y:S02]  /*1130*/  HFMA2 R48, R11, R2.reuse.H0_H0, -18, -18 ;  /* 0xcc80cc800b307431 */ /* 0x080fe40000040002 */
        /* <DEDUP_REMOVED lines=26> */
[----:B------:R-:W-:-:S04]  /*12e0*/  LOP3.LUT R23, R23, 0x30003, RZ, 0xc0, !PT ;  /* 0x0003000317177812 */ /* 0x000fc800078ec0ff */
[----:B------:R-:W-:Y:S01]  /*12f0*/  LOP3.LUT R23, R23, 0x64006400, RZ, 0xfc, !PT ;  /* 0x6400640017177812 */ /* 0x000fe200078efcff */
[-C--:B0-----:R-:W-:Y:S01]  /*1300*/  HFMA2.MMA R50, R55, R8.reuse, RZ ;  /* 0x0000000837327235 */ /* 0x081fe200000000ff */
[-C--:B------:R-:W-:Y:S01]  /*1310*/  HFMA2 R51, R51, R8.reuse, RZ.H0_H0 ;  /* 0x0000000833337231 */ /* 0x080fe200000400ff */
[----:B------:R-:W-:Y:S01]  /*1320*/  HFMA2.MMA R52, R57, R8, RZ ;  /* 0x0000000839347235 */ /* 0x000fe200000000ff */
[----:B------:R-:W-:Y:S02]  /*1330*/  HFMA2 R8, R53, R8, RZ.H0_H0 ;  /* 0x0000000835087231 */ /* 0x000fe400000400ff */
        /* <DEDUP_REMOVED lines=8> */
[-C--:B------:R-:W-:Y:S02]  /*13c0*/  HFMA2 R51, R48, R11.reuse, R51 ;  /* 0x0000000b30337231 */ /* 0x080fe40000000033 */
[----:B------:R-:W-:Y:S01]  /*13d0*/  HFMA2 R9, R46, R11, R9 ;  /* 0x0000000b2e097231 */ /* 0x000fe20000000009 */
[-C--:B------:R-:W-:Y:S01]  /*13e0*/  HFMA2.MMA R8, R49, R11.reuse, R8 ;  /* 0x0000000b31087235 */ /* 0x080fe20000000008 */
[----:B------:R-:W-:Y:S01]  /*13f0*/  HADD2 R10, R25, -1026, -1026 ;  /* 0xe402e402190a7430 */ /* 0x000fe20000000000 */
[----:B------:R-:W-:Y:S01]  /*1400*/  HFMA2.MMA R52, R47, R11, R52 ;  /* 0x0000000b2f347235 */ /* 0x000fe20000000034 */
[----:B------:R-:W-:-:S02]  /*1410*/  HADD2 R11, R26, -1026, -1026 ;  /* 0xe402e4021a0b7430 */ /* 0x000fc40000000000 */
[----:B------:R-:W-:Y:S02]  /*1420*/  HADD2 R25, R24, -1026, -1026 ;  /* 0xe402e40218197430 */ /* 0x000fe40000000000 */
[----:B------:R-:W-:Y:S02]  /*1430*/  HADD2 R24, R23, -1026, -1026 ;  /* 0xe402e40217187430 */ /* 0x000fe40000000000 */
        /* <DEDUP_REMOVED lines=24> */
.L_x_3082:
[----:B------:R-:W-:Y:S01]  /*15c0*/  ISETP.LT.AND P4, PT, R33, R14, PT ;  /* 0x0000000e2100720c */ /* 0x000fe20003f81270 */
[----:B------:R-:W-:Y:S01]  /*15d0*/  UIADD3 UR4, UR4, 0x20, URZ ;  /* 0x0000002004047890 */ /* 0x000fe2000fffe03f */
[----:B------:R-:W-:Y:S01]  /*15e0*/  LEA R0, P3, R19, R0, 0x2 ;  /* 0x0000000013007211 */ /* 0x000fe200078610ff */
[----:B------:R-:W-:-:S04]  /*15f0*/  IMAD.MOV.U32 R9, RZ, RZ, R33 ;  /* 0x000000ffff097224 */ /* 0x000fc800078e0021 */
[----:B------:R-:W-:-:S06]  /*1600*/  IMAD.X R3, R3, 0x1, R28, P3 ;  /* 0x0000000103037824 */ /* 0x000fcc00018e061c */
[----:B------:R-:W-:Y:S05]  /*1610*/  @!P2 BRA P4, `(.L_x_3083) ;  /* 0xfffff5400000a947 */ /* 0x000fea000203ffff */
.L_x_3081:
        /* <DEDUP_REMOVED lines=15> */
.L_x_3087:
[----:B------:R-:W0:Y:S02]  /*1710*/  LDS R4, [R0] ;  /* 0x0000000000047984 */ /* 0x000e240000000800 */
[----:B0-----:R-:W-:-:S06]  /*1720*/  HADD2 R5, R4, R17 ;  /* 0x0000001104057230 */ /* 0x001fcc0000000000 */
[----:B------:R-:W0:Y:S02]  /*1730*/  ATOMS.CAST.SPIN R5, [R0], R4, R5 ;  /* 0x000000040005738d */ /* 0x000e240001800005 */
[----:B0-----:R-:W-:-:S13]  /*1740*/  ISETP.EQ.U32.AND P0, PT, R5, 0x1, PT ;  /* 0x000000010500780c */ /* 0x001fda0003f02070 */
[----:B------:R-:W-:Y:S05]  /*1750*/  @!P0 BRA `(.L_x_3087) ;  /* 0xffffffb000008947 */ /* 0x000fea000383ffff */
[----:B------:R-:W-:Y:S05]  /*1760*/  BRA `(.L_x_3085) ;  /* 0x0000003000007947 */ /* 0x000fea0003800000 */
.L_x_3086:
[----:B------:R-:W2:Y:S02]  /*1770*/  LD.E R0, [R2.64] ;  /* 0x0000000602007980 */ /* 0x000ea4000c101900 */
[----:B--2---:R-:W-:-:S05]  /*1780*/  IMAD.IADD R5, R17, 0x1, R0 ;  /* 0x0000000111057824 */ /* 0x004fca00078e0200 */
[----:B------:R0:W-:Y:S02]  /*1790*/  ST.E [R2.64], R5 ;  /* 0x0000000502007985 */ /* 0x0001e4000c101906 */
.L_x_3085:
[----:B------:R-:W-:Y:S05]  /*17a0*/  BSYNC B0 ;  /* 0x0000000000007941 */ /* 0x000fea0003800000 */
.L_x_3084:
[----:B------:R-:W2:Y:S02]  /*17b0*/  ATOM.E.ADD.F16x2.RN.STRONG.GPU P0, RZ, [R2.64+0x4], R16 ;  /* 0x0000041002ff798a */ /* 0x000ea4000810e9c6 */
[----:B--2---:R-:W-:Y:S05]  /*17c0*/  @P0 EXIT ;  /* 0x000000000000094d */ /* 0x004fea0003800000 */
[----:B------:R-:W2:Y:S02]  /*17d0*/  QSPC.E.S P0, RZ, [R2+0x4] ;  /* 0x0000040002ff73aa */ /* 0x000ea40000000500 */
[----:B--2---:R-:W-:Y:S05]  /*17e0*/  @!P0 BRA `(.L_x_3088) ;  /* 0x0000008000008947 */ /* 0x004fea0003800000 */
[----:B0-----:R-:W-:-:S04]  /*17f0*/  IADD3 R2, R2, 0x4, RZ ;  /* 0x0000000402027810 */ /* 0x001fc80007ffe0ff */
[----:B------:R-:W-:-:S05]  /*1800*/  LOP3.LUT R2, R2, 0xffffff, RZ, 0xc0, !PT ;  /* 0x00ffffff02027812 */ /* 0x000fca00078ec0ff */
.L_x_3089:
[----:B------:R-:W0:Y:S02]  /*1810*/  LDS R4, [R2] ;  /* 0x0000000002047984 */ /* 0x000e240000000800 */
[----:B0-----:R-:W-:-:S10]  /*1820*/  HFMA2.MMA R5, R4, 1, 1, R16 ;  /* 0x3c003c0004057835 */ /* 0x001fd40000000010 */
[----:B------:R-:W0:Y:S02]  /*1830*/  ATOMS.CAST.SPIN R5, [R2], R4, R5 ;  /* 0x000000040205738d */ /* 0x000e240001800005 */
[----:B0-----:R-:W-:-:S13]  /*1840*/  ISETP.EQ.U32.AND P0, PT, R5, 0x1, PT ;  /* 0x000000010500780c */ /* 0x001fda0003f02070 */
[----:B------:R-:W-:Y:S05]  /*1850*/  @!P0 BRA `(.L_x_3089) ;  /* 0xffffffb000008947 */ /* 0x000fea000383ffff */
[----:B------:R-:W-:Y:S05]  /*1860*/  EXIT ;  /* 0x000000000000794d */ /* 0x000fea0003800000 */
.L_x_3088:
[----:B------:R-:W2:Y:S02]  /*1870*/  LD.E R0, [R2.64+0x4] ;  /* 0x0000040602007980 */ /* 0x000ea4000c101900 */
[----:B0-2---:R-:W-:-:S05]  /*1880*/  IMAD.IADD R5, R16, 0x1, R0 ;  /* 0x0000000110057824 */ /* 0x005fca00078e0200 */
[----:B------:R-:W-:Y:S01]  /*1890*/  ST.E [R2.64+0x4], R5 ;  /* 0x0000040502007985 */ /* 0x000fe2000c101906 */
[----:B------:R-:W-:Y:S05]  /*18a0*/  EXIT ;  /* 0x000000000000794d */ /* 0x000fea0003800000 */
.L_x_3090:
        /* <DEDUP_REMOVED lines=13> */
.L_x_3329:


//--------------------- .text._Z23gemm_half_q_half_kernelILi1ELi32ELb1ELb0ELi32EEvPK6__halfPKjS4_S2_PS0_iiiiPKtS7_iiiiiibS2_i --------------------------
	.section	.text._Z23gemm_half_q_half_kernelILi1ELi32ELb1ELb0ELi32EEvPK6__halfPKjS4_S2_PS0_iiiiPKtS7_iiiiiibS2_i,"ax",@progbits
	.sectioninfo	@"SHI_REGISTERS=39"
	.align	128
        .global         _Z23gemm_half_q_half_kernelILi1ELi32ELb1ELb0ELi32EEvPK6__halfPKjS4_S2_PS0_iiiiPKtS7_iiiiiibS2_i
        .type           _Z23gemm_half_q_half_kernelILi1ELi32ELb1ELb0ELi32EEvPK6__halfPKjS4_S2_PS0_iiiiPKtS7_iiiiiibS2_i,@function
        .size           _Z23gemm_half_q_half_kernelILi1ELi32ELb1ELb0ELi32EEvPK6__halfPKjS4_S2_PS0_iiiiPKtS7_iiiiiibS2_i,(.L_x_3330 - _Z23gemm_half_q_half_kernelILi1ELi32ELb1ELb0ELi32EEvPK6__halfPKjS4_S2_PS0_iiiiPKtS7_iiiiiibS2_i)
        .other          _Z23gemm_half_q_half_kernelILi1ELi32ELb1ELb0ELi32EEvPK6__halfPKjS4_S2_PS0_iiiiPKtS7_iiiiiibS2_i,@"STO_CUDA_ENTRY STV_DEFAULT"
_Z23gemm_half_q_half_kernelILi1ELi32ELb1ELb0ELi32EEvPK6__halfPKjS4_S2_PS0_iiiiPKtS7_iiiiiibS2_i:
.text._Z23gemm_half_q_half_kernelILi1ELi32ELb1ELb0ELi32EEvPK6__halfPKjS4_S2_PS0_iiiiPKtS7_iiiiiibS2_i:
[----:B------:R-:W-:Y:S02]  /*0000*/  IMAD.MOV.U32 R1, RZ, RZ, c[0x0][0x28] ;  /* 0x00000a00ff017624 */ /* 0x000fe400078e00ff */
[----:B------:R-:W0:Y:S01]  /*0010*/  S2R R2, SR_CTAID.Y ;  /* 0x0000000000027919 */ /* 0x000e220000002600 */
[----:B------:R-:W-:Y:S01]  /*0020*/  PRMT R4, RZ, 0x7610, R4 ;  /* 0x00007610ff047816 */ /* 0x000fe20000000004 */
[----:B------:R-:W-:Y:S01]  /*0030*/  ULDC.64 UR6, c[0x0][0x118] ;  /* 0x0000460000067ab9 */ /* 0x000fe20000000a00 */
        /* <DEDUP_REMOVED lines=40> */
.L_x_3092:
[----:B------:R-:W-:Y:S05]  /*02c0*/  BSYNC B0 ;  /* 0x0000000000007941 */ /* 0x000fea0003800000 */
.L_x_3091:
[----:B------:R-:W-:Y:S05]  /*02d0*/  @P2 EXIT ;  /* 0x000000000000294d */ /* 0x000fea0003800000 */
[----:B------:R-:W1:Y:S01]  /*02e0*/  LDC.S8 R11, c[0x0][0x1c0] ;  /* 0x00007000ff0b7b82 */ /* 0x000e620000000200 */
[C---:B------:R-:W-:Y:S02]  /*02f0*/  ISETP.GT.AND P3, PT, R28.reuse, c[0x0][0x1a8], PT ;  /* 0x00006a001c007a0c */ /* 0x040fe40003f64270 */
[C---:B------:R-:W-:Y:S02]  /*0300*/  ISETP.GT.AND P6, PT, R28.reuse, c[0x0][0x1ac], PT ;  /* 0x00006b001c007a0c */ /* 0x040fe40003fc4270 */
[C---:B------:R-:W-:Y:S02]  /*0310*/  ISETP.GT.AND P5, PT, R28.reuse, c[0x0][0x1b0], PT ;  /* 0x00006c001c007a0c */ /* 0x040fe40003fa4270 */
[----:B------:R-:W-:-:S02]  /*0320*/  ISETP.GT.AND P4, PT, R28, c[0x0][0x1b4], PT ;  /* 0x00006d001c007a0c */ /* 0x000fc40003f84270 */
[C---:B------:R-:W-:Y:S02]  /*0330*/  IMNMX R9, R28.reuse, c[0x0][0x1a8], PT ;  /* 0x00006a001c097a17 */ /* 0x040fe40003800200 */
[C---:B------:R-:W-:Y:S02]  /*0340*/  ISETP.GT.AND P2, PT, R28.reuse, c[0x0][0x1b8], PT ;  /* 0x00006e001c007a0c */ /* 0x040fe40003f44270 */
[----:B0-----:R-:W-:Y:S02]  /*0350*/  SHF.R.S32.HI R10, RZ, 0x1f, R9 ;  /* 0x0000001fff0a7819 */ /* 0x001fe40000011409 */
[C---:B------:R-:W-:Y:S02]  /*0360*/  @P3 IMNMX R3, R28.reuse, c[0x0][0x1ac], PT ;  /* 0x00006b001c033a17 */ /* 0x040fe40003800200 */
[----:B------:R-:W-:Y:S02]  /*0370*/  @P6 IMNMX R6, R28, c[0x0][0x1b0], PT ;  /* 0x00006c001c066a17 */ /* 0x000fe40003800200 */
[----:B------:R-:W-:-:S02]  /*0380*/  @P3 IADD3 R3, R3, -c[0x0][0x1a8], RZ ;  /* 0x80006a0003033a10 */ /* 0x000fc40007ffe0ff */
[----:B------:R-:W-:Y:S02]  /*0390*/  LEA.HI R15, R10, R9, RZ, 0x5 ;  /* 0x000000090a0f7211 */ /* 0x000fe400078f28ff */
[----:B------:R-:W-:Y:S02]  /*03a0*/  @P6 IADD3 R7, R6, -c[0x0][0x1ac], RZ ;  /* 0x80006b0006076a10 */ /* 0x000fe40007ffe0ff */
[----:B-1----:R-:W-:Y:S02]  /*03b0*/  ISETP.NE.AND P1, PT, R11, RZ, PT ;  /* 0x000000ff0b00720c */ /* 0x002fe40003f25270 */
[----:B------:R-:W-:Y:S02]  /*03c0*/  @P5 IMNMX R9, R28, c[0x0][0x1b4], PT ;  /* 0x00006d001c095a17 */ /* 0x000fe40003800200 */
[----:B------:R-:W-:Y:S02]  /*03d0*/  ISETP.NE.OR P1, PT, R0, RZ, !P1 ;  /* 0x000000ff0000720c */ /* 0x000fe40004f25670 */
[----:B------:R-:W-:-:S02]  /*03e0*/  @P3 SHF.R.S32.HI R6, RZ, 0x1f, R3 ;  /* 0x0000001fff063819 */ /* 0x000fc40000011403 */
[C---:B------:R-:W-:Y:S02]  /*03f0*/  @P4 IMNMX R10, R28.reuse, c[0x0][0x1b8], PT ;  /* 0x00006e001c0a4a17 */ /* 0x040fe40003800200 */
[----:B------:R-:W-:Y:S02]  /*0400*/  @P2 IMNMX R12, R28, c[0x0][0x1bc], PT ;  /* 0x00006f001c0c2a17 */ /* 0x000fe40003800200 */
[----:B------:R-:W-:Y:S02]  /*0410*/  @P5 IADD3 R9, R9, -c[0x0][0x1b0], RZ ;  /* 0x80006c0009095a10 */ /* 0x000fe40007ffe0ff */
[----:B------:R-:W-:Y:S02]  /*0420*/  ISETP.GE.OR P1, PT, R2, c[0x0][0x188], P1 ;  /* 0x0000620002007a0c */ /* 0x000fe40000f26670 */
[----:B------:R-:W-:Y:S02]  /*0430*/  @P6 SHF.R.S32.HI R8, RZ, 0x1f, R7 ;  /* 0x0000001fff086819 */ /* 0x000fe40000011407 */
[----:B------:R-:W-:-:S02]  /*0440*/  @P3 LEA.HI R3, R6, R3, RZ, 0x5 ;  /* 0x0000000306033211 */ /* 0x000fc400078f28ff */
[----:B------:R-:W-:Y:S02]  /*0450*/  @P4 IADD3 R11, R10, -c[0x0][0x1b4], RZ ;  /* 0x80006d000a0b4a10 */ /* 0x000fe40007ffe0ff */
[----:B------:R-:W-:Y:S02]  /*0460*/  @P2 IADD3 R13, R12, -c[0x0][0x1b8], RZ ;  /* 0x80006e000c0d2a10 */ /* 0x000fe40007ffe0ff */
[----:B------:R-:W-:Y:S02]  /*0470*/  @P5 SHF.R.S32.HI R10, RZ, 0x1f, R9 ;  /* 0x0000001fff0a5819 */ /* 0x000fe40000011409 */
[----:B------:R-:W-:Y:S01]  /*0480*/  @P6 LEA.HI R8, R8, R7, RZ, 0x5 ;  /* 0x0000000708086211 */ /* 0x000fe200078f28ff */
[----:B------:R-:W-:Y:S01]  /*0490*/  @!P1 IMAD R2, R2, c[0x0][0x18c], R5 ;  /* 0x0000630002029a24 */ /* 0x000fe200078e0205 */
[----:B------:R-:W-:Y:S01]  /*04a0*/  @P3 SHF.R.S32.HI R3, RZ, 0x5, R3 ;  /* 0x00000005ff033819 */ /* 0x000fe20000011403 */
[----:B------:R-:W-:Y:S01]  /*04b0*/  CS2R R6, SRZ ;  /* 0x0000000000067805 */ /* 0x000fe2000001ff00 */
[----:B------:R-:W-:-:S02]  /*04c0*/  @P4 SHF.R.S32.HI R12, RZ, 0x1f, R11 ;  /* 0x0000001fff0c4819 */ /* 0x000fc4000001140b */
[----:B------:R-:W-:Y:S01]  /*04d0*/  @P2 SHF.R.S32.HI R14, RZ, 0x1f, R13 ;  /* 0x0000001fff0e2819 */ /* 0x000fe2000001140d */
[----:B------:R-:W-:Y:S01]  /*04e0*/  @P3 IMAD R7, R3, 0x6, RZ ;  /* 0x0000000603073824 */ /* 0x000fe200078e02ff */
[----:B------:R-:W-:Y:S01]  /*04f0*/  @P5 LEA.HI R10, R10, R9, RZ, 0x5 ;  /* 0x000000090a0a5211 */ /* 0x000fe200078f28ff */
[----:B------:R-:W-:Y:S01]  /*0500*/  @!P1 IMAD.MOV.U32 R3, RZ, RZ, 0x2 ;  /* 0x00000002ff039424 */ /* 0x000fe200078e00ff */
[----:B------:R-:W-:Y:S02]  /*0510*/  @P6 SHF.R.S32.HI R8, RZ, 0x5, R8 ;  /* 0x00000005ff086819 */ /* 0x000fe40000011408 */
[----:B------:R-:W-:Y:S01]  /*0520*/  ISETP.GE.AND P3, PT, R28, R29, PT ;  /* 0x0000001d1c00720c */ /* 0x000fe20003f66270 */
[----:B------:R-:W-:Y:S01]  /*0530*/  @!P1 IMAD.WIDE R2, R2, R3, c[0x0][0x180] ;  /* 0x0000600002029625 */ /* 0x000fe200078e0203 */
[----:B------:R-:W-:Y:S02]  /*0540*/  @P4 LEA.HI R12, R12, R11, RZ, 0x5 ;  /* 0x0000000b0c0c4211 */ /* 0x000fe400078f28ff */
[----:B------:R-:W-:Y:S01]  /*0550*/  @P2 LEA.HI R14, R14, R13, RZ, 0x5 ;  /* 0x0000000d0e0e2211 */ /* 0x000fe200078f28ff */
[----:B------:R-:W-:Y:S01]  /*0560*/  @P6 IMAD R6, R8, 0x5, RZ ;  /* 0x0000000508066824 */ /* 0x000fe200078e02ff */
[----:B------:R-:W-:Y:S01]  /*0570*/  @P5 SHF.R.S32.HI R10, RZ, 0x5, R10 ;  /* 0x00000005ff0a5819 */ /* 0x000fe2000001140a */
[----:B------:R-:W-:Y:S01]  /*0580*/  CS2R R8, SRZ ;  /* 0x0000000000087805 */ /* 0x000fe2000001ff00 */
[----:B------:R-:W-:Y:S01]  /*0590*/  SHF.R.S32.HI R16, RZ, 0x5, R15 ;  /* 0x00000005ff107819 */ /* 0x000fe2000001140f */
[----:B------:R0:W-:Y:S01]  /*05a0*/  @!P1 STG.E.64 [R2.64], RZ ;  /* 0x000000ff02009986 */ /* 0x0001e2000c101b06 */
[----:B------:R-:W-:Y:S01]  /*05b0*/  @P4 SHF.R.S32.HI R12, RZ, 0x5, R12 ;  /* 0x00000005ff0c4819 */ /* 0x000fe2000001140c */
[----:B------:R-:W-:Y:S01]  /*05c0*/  @P5 IMAD.SHL.U32 R9, R10, 0x4, RZ ;  /* 0x000000040a095824 */ /* 0x000fe200078e00ff */
[----:B------:R-:W-:Y:S01]  /*05d0*/  @P2 SHF.R.S32.HI R14, RZ, 0x5, R14 ;  /* 0x00000005ff0e2819 */ /* 0x000fe2000001140e */
[----:B------:R-:W-:Y:S01]  /*05e0*/  IMAD R16, R16, 0x8, R7 ;  /* 0x0000000810107824 */ /* 0x000fe200078e0207 */
[----:B------:R-:W-:Y:S01]  /*05f0*/  BAR.SYNC.DEFER_BLOCKING 0x0 ;  /* 0x0000000000007b1d */ /* 0x000fe20000010000 */
[----:B------:R-:W-:Y:S01]  /*0600*/  IMAD.MOV.U32 R7, RZ, RZ, RZ ;  /* 0x000000ffff077224 */ /* 0x000fe200078e00ff */
[----:B------:R-:W-:Y:S01]  /*0610*/  ISETP.GE.OR P1, PT, R28, c[0x0][0x1ac], P3 ;  /* 0x00006b001c007a0c */ /* 0x000fe20001f26670 */
[----:B------:R-:W-:Y:S01]  /*0620*/  @P4 IMAD R8, R12, 0x3, RZ ;  /* 0x000000030c084824 */ /* 0x000fe200078e02ff */
[----:B------:R-:W-:Y:S01]  /*0630*/  IADD3 R6, R9, R16, R6 ;  /* 0x0000001009067210 */ /* 0x000fe20007ffe006 */
[----:B------:R-:W-:-:S05]  /*0640*/  @P2 IMAD.SHL.U32 R7, R14, 0x2, RZ ;  /* 0x000000020e072824 */ /* 0x000fca00078e00ff */
[----:B------:R-:W-:Y:S01]  /*0650*/  IADD3 R6, R7, R6, R8 ;  /* 0x0000000607067210 */ /* 0x000fe20007ffe008 */
[----:B------:R-:W-:Y:S05]  /*0660*/  @P3 BRA `(.L_x_3093) ;  /* 0x0000034000003947 */ /* 0x000fea0003800000 */
[----:B0-----:R-:W-:Y:S02]  /*0670*/  IMAD.SHL.U32 R2, R0, 0x40, RZ ;  /* 0x0000004000027824 */ /* 0x001fe400078e00ff */
        /* <DEDUP_REMOVED lines=10> */
.L_x_3094:
        /* <DEDUP_REMOVED lines=41> */
.L_x_3093:
[----:B0-----:R-:W-:Y:S02]  /*09b0*/  PRMT R26, RZ, 0x5410, RZ ;  /* 0x00005410ff1a7816 */ /* 0x001fe400000000ff */
[----:B------:R-:W-:Y:S01]  /*09c0*/  PRMT R25, RZ, 0x5410, RZ ;  /* 0x00005410ff197816 */ /* 0x000fe200000000ff */
[----:B------:R-:W-:Y:S05]  /*09d0*/  @P1 BRA `(.L_x_3095) ;  /* 0x0000185000001947 */ /* 0x000fea0003800000 */
[----:B------:R-:W-:Y:S01]  /*09e0*/  IMAD R6, R6, c[0x0][0x18c], RZ ;  /* 0x0000630006067a24 */ /* 0x000fe200078e02ff */
[----:B------:R-:W-:Y:S01]  /*09f0*/  PRMT R4, R4, 0x9910, RZ ;  /* 0x0000991004047816 */ /* 0x000fe200000000ff */
[----:B------:R-:W-:Y:S01]  /*0a00*/  ULDC UR5, c[0x0][0x18c] ;  /* 0x0000630000057ab9 */ /* 0x000fe20000000800 */
[----:B------:R-:W-:Y:S01]  /*0a10*/  PRMT R25, RZ, 0x5410, RZ ;  /* 0x00005410ff197816 */ /* 0x000fe200000000ff */
[----:B------:R-:W-:Y:S01]  /*0a20*/  USHF.R.S32.HI UR5, URZ, 0x1f, UR5 ;  /* 0x0000001f3f057899 */ /* 0x000fe20008011405 */
[----:B------:R-:W-:Y:S01]  /*0a30*/  SHF.R.S32.HI R8, RZ, 0x1f, R6 ;  /* 0x0000001fff087819 */ /* 0x000fe20000011406 */
[----:B------:R-:W-:Y:S01]  /*0a40*/  UMOV UR4, URZ ;  /* 0x0000003f00047c82 */ /* 0x000fe20008000000 */
[----:B------:R-:W-:-:S02]  /*0a50*/  IADD3 R6, P1, R5, R6, RZ ;  /* 0x0000000605067210 */ /* 0x000fc40007f3e0ff */
[----:B------:R-:W-:Y:S02]  /*0a60*/  ISETP.EQ.OR P0, PT, R4, RZ, P0 ;  /* 0x000000ff0400720c */ /* 0x000fe40000702670 */
[----:B------:R-:W-:Y:S02]  /*0a70*/  LEA.HI.X.SX32 R5, R5, R8, 0x1, P1 ;  /* 0x0000000805057211 */ /* 0x000fe400008f0eff */
[C---:B------:R-:W-:Y:S02]  /*0a80*/  LEA R30, P1, R6.reuse, c[0x0][0x168], 0x2 ;  /* 0x00005a00061e7a11 */ /* 0x040fe400078210ff */
[----:B------:R-:W-:Y:S02]  /*0a90*/  PRMT R26, RZ, 0x5410, RZ ;  /* 0x00005410ff1a7816 */ /* 0x000fe400000000ff */
[----:B------:R-:W-:-:S05]  /*0aa0*/  LEA.HI.X R31, R6, c[0x0][0x16c], R5, 0x2, P1 ;  /* 0x00005b00061f7a11 */ /* 0x000fca00008f1405 */
.L_x_3098:
[----:B-----5:R0:W5:Y:S01]  /*0ab0*/  LDG.E.128.CONSTANT R4, [R30.64] ;  /* 0x000000061e047981 */ /* 0x020162000c1e9d00 */
[----:B------:R-:W-:Y:S01]  /*0ac0*/  IMAD.MOV.U32 R27, RZ, RZ, c[0x0][0x18c] ;  /* 0x00006300ff1b7624 */ /* 0x000fe200078e00ff */
[----:B------:R-:W-:Y:S05]  /*0ad0*/  @P0 BRA `(.L_x_3096) ;  /* 0x00000b4000000947 */ /* 0x000fea0003800000 */
[C---:B------:R-:W-:Y:S01]  /*0ae0*/  IMAD.WIDE R20, R27.reuse, 0x4, R30 ;  /* 0x000000041b147825 */ /* 0x040fe200078e021e */
[----:B------:R-:W1:Y:S04]  /*0af0*/  LDS.128 R16, [UR4] ;  /* 0x00000004ff107984 */ /* 0x000e680008000c00 */
[----:B------:R2:W3:Y:S01]  /*0b00*/  LDG.E.128.CONSTANT R8, [R20.64] ;  /* 0x0000000614087981 */ /* 0x0004e2000c1e9d00 */
[----:B------:R-:W-:-:S06]  /*0b10*/  IMAD.WIDE R12, R27, 0x4, R20 ;  /* 0x000000041b0c7825 */ /* 0x000fcc00078e0214 */
[----:B------:R-:W4:Y:S01]  /*0b20*/  LDG.E.128.CONSTANT R12, [R12.64] ;  /* 0x000000060c0c7981 */ /* 0x000f22000c1e9d00 */
[----:B-----5:R-:W-:Y:S02]  /*0b30*/  LOP3.LUT R32, R5, 0x3f003f, RZ, 0xc0, !PT ;  /* 0x003f003f05207812 */ /* 0x020fe400078ec0ff */
[----:B------:R-:W-:Y:S02]  /*0b40*/  LOP3.LUT R34, R6, 0x3f003f, RZ, 0xc0, !PT ;  /* 0x003f003f06227812 */ /* 0x000fe400078ec0ff */
[----:B------:R-:W-:Y:S02]  /*0b50*/  LOP3.LUT R33, R32, 0x64006400, RZ, 0xfc, !PT ;  /* 0x6400640020217812 */ /* 0x000fe400078efcff */
[----:B------:R-:W-:Y:S02]  /*0b60*/  LOP3.LUT R34, R34, 0x64006400, RZ, 0xfc, !PT ;  /* 0x6400640022227812 */ /* 0x000fe400078efcff */
[----:B------:R-:W-:Y:S01]  /*0b70*/  LOP3.LUT R23, R4, 0x3f003f, RZ, 0xc0, !PT ;  /* 0x003f003f04177812 */ /* 0x000fe200078ec0ff */
[----:B--2---:R-:W-:Y:S01]  /*0b80*/  HADD2 R21, R33, -1056, -1056 ;  /* 0xe420e42021157430 */ /* 0x004fe20000000000 */
[----:B------:R-:W-:Y:S01]  /*0b90*/  SHF.R.U32.HI R22, RZ, 0x6, R4 ;  /* 0x00000006ff167819 */ /* 0x000fe20000011604 */
[----:B------:R-:W-:Y:S01]  /*0ba0*/  HADD2 R33, R34, -1056, -1056 ;  /* 0xe420e42022217430 */ /* 0x000fe20000000000 */
[----:B------:R-:W-:-:S02]  /*0bb0*/  LOP3.LUT R23, R23, 0x64006400, RZ, 0xfc, !PT ;  /* 0x6400640017177812 */ /* 0x000fc400078efcff */
[----:B------:R-:W-:Y:S02]  /*0bc0*/  LOP3.LUT R22, R22, 0x3f003f, RZ, 0xc0, !PT ;  /* 0x003f003f16167812 */ /* 0x000fe400078ec0ff */
[----:B------:R-:W-:Y:S01]  /*0bd0*/  SHF.R.U32.HI R32, RZ, 0x6, R5 ;  /* 0x00000006ff207819 */ /* 0x000fe20000011605 */
[----:B------:R-:W-:Y:S01]  /*0be0*/  HADD2 R23, R23, -1056, -1056 ;  /* 0xe420e42017177430 */ /* 0x000fe20000000000 */
[----:B------:R-:W-:Y:S02]  /*0bf0*/  LOP3.LUT R35, R7, 0x3f003f, RZ, 0xc0, !PT ;  /* 0x003f003f07237812 */ /* 0x000fe400078ec0ff */
[----:B------:R-:W-:Y:S02]  /*0c00*/  SHF.R.U32.HI R34, RZ, 0x6, R7 ;  /* 0x00000006ff227819 */ /* 0x000fe40000011607 */
[----:B------:R-:W-:Y:S02]  /*0c10*/  LOP3.LUT R22, R22, 0x64006400, RZ, 0xfc, !PT ;  /* 0x6400640016167812 */ /* 0x000fe400078efcff */
[----:B------:R-:W-:-:S02]  /*0c20*/  LOP3.LUT R32, R32, 0x3f003f, RZ, 0xc0, !PT ;  /* 0x003f003f20207812 */ /* 0x000fc400078ec0ff */
[----:B------:R-:W-:Y:S01]  /*0c30*/  LOP3.LUT R35, R35, 0x64006400, RZ, 0xfc, !PT ;  /* 0x6400640023237812 */ /* 0x000fe200078efcff */
[----:B------:R-:W-:Y:S01]  /*0c40*/  HADD2 R22, R22, -1056, -1056 ;  /* 0xe420e42016167430 */ /* 0x000fe20000000000 */
[-C--:B-1----:R-:W-:Y:S01]  /*0c50*/  HFMA2.MMA R20, R33, R16.reuse, RZ ;  /* 0x0000001021147235 */ /* 0x082fe200000000ff */
[----:B------:R-:W-:Y:S01]  /*0c60*/  SHF.R.U32.HI R33, RZ, 0x6, R6 ;  /* 0x00000006ff217819 */ /* 0x000fe20000011606 */
[----:B------:R-:W-:Y:S01]  /*0c70*/  HFMA2.MMA R23, R23, R16, RZ ;  /* 0x0000001017177235 */ /* 0x000fe200000000ff */
[----:B------:R-:W-:Y:S01]  /*0c80*/  LOP3.LUT R34, R34, 0x3f003f, RZ, 0xc0, !PT ;  /* 0x003f003f22227812 */ /* 0x000fe200078ec0ff */
[----:B------:R-:W-:Y:S01]  /*0c90*/  HADD2 R35, R35, -1056, -1056 ;  /* 0xe420e42023237430 */ /* 0x000fe20000000000 */
[----:B------:R-:W-:Y:S01]  /*0ca0*/  LOP3.LUT R33, R33, 0x3f003f, RZ, 0xc0, !PT ;  /* 0x003f003f21217812 */ /* 0x000fe200078ec0ff */
[-C--:B------:R-:W-:Y:S01]  /*0cb0*/  HFMA2 R21, R21, R16.reuse, RZ.H0_H0 ;  /* 0x0000001015157231 */ /* 0x080fe200000400ff */
[----:B------:R-:W-:Y:S01]  /*0cc0*/  LOP3.LUT R32, R32, 0x64006400, RZ, 0xfc, !PT ;  /* 0x6400640020207812 */ /* 0x000fe200078efcff */
[-C--:B------:R-:W-:Y:S01]  /*0cd0*/  HFMA2.MMA R22, R22, R17.reuse, R23 ;  /* 0x0000001116167235 */ /* 0x080fe20000000017 */
[----:B------:R-:W-:Y:S01]  /*0ce0*/  LOP3.LUT R33, R33, 0x64006400, RZ, 0xfc, !PT ;  /* 0x6400640021217812 */ /* 0x000fe200078efcff */
[----:B------:R-:W-:Y:S01]  /*0cf0*/  HFMA2 R16, R35, R16, RZ.H0_H0 ;  /* 0x0000001023107231 */ /* 0x000fe200000400ff */
[----:B------:R-:W-:Y:S01]  /*0d00*/  LOP3.LUT R34, R34, 0x64006400, RZ, 0xfc, !PT ;  /* 0x6400640022227812 */ /* 0x000fe200078efcff */
[----:B------:R-:W-:Y:S01]  /*0d10*/  HADD2 R32, R32, -1056, -1056 ;  /* 0xe420e42020207430 */ /* 0x000fe20000000000 */
[----:B------:R-:W-:Y:S01]  /*0d20*/  SHF.R.U32.HI R4, RZ, 0xc, R4 ;  /* 0x0000000cff047819 */ /* 0x000fe20000011604 */
[----:B------:R-:W-:Y:S01]  /*0d30*/  HADD2 R33, R33, -1056, -1056 ;  /* 0xe420e42021217430 */ /* 0x000fe20000000000 */
[----:B------:R-:W-:Y:S01]  /*0d40*/  SHF.R.U32.HI R7, RZ, 0xc, R7 ;  /* 0x0000000cff077819 */ /* 0x000fe20000011607 */
[----:B------:R-:W-:Y:S01]  /*0d50*/  HADD2 R23, R34, -1056, -1056 ;  /* 0xe420e42022177430 */ /* 0x000fe20000000000 */
[----:B------:R-:W-:Y:S01]  /*0d60*/  SHF.R.U32.HI R34, RZ, 0xc, R6 ;  /* 0x0000000cff227819 */ /* 0x000fe20000011606 */
[-C--:B------:R-:W-:Y:S01]  /*0d70*/  HFMA2 R21, R32, R17.reuse, R21 ;  /* 0x0000001120157231 */ /* 0x080fe20000000015 */
[----:B------:R-:W-:Y:S01]  /*0d80*/  PRMT R24, R24, 0x5410, R0 ;  /* 0x0000541018187816 */ /* 0x000fe20000000000 */
[----:B------:R-:W-:Y:S01]  /*0d90*/  HFMA2 R32, R23, R17, R16 ;  /* 0x0000001117207231 */ /* 0x000fe20000000010 */
[----:B------:R-:W-:Y:S01]  /*0da0*/  HFMA2.MMA R20, R33, R17, R20 ;  /* 0x0000001121147235 */ /* 0x000fe20000000014 */
[----:B------:R-:W-:-:S02]  /*0db0*/  PRMT R2, R2, 0x5410, R3 ;  /* 0x0000541002027816 */ /* 0x000fc40000000003 */
[----:B---3--:R-:W-:Y:S02]  /*0dc0*/  LOP3.LUT R16, R8, 0x3f003f, RZ, 0xc0, !PT ;  /* 0x003f003f08107812 */ /* 0x008fe400078ec0ff */
        /* <DEDUP_REMOVED lines=9> */
[----:B----4-:R-:W-:Y:S01]  /*0e60*/  SHF.R.U32.HI R6, RZ, 0x8, R13 ;  /* 0x00000008ff067819 */ /* 0x010fe2000001160d */
[----:B------:R-:W-:Y:S02]  /*0e70*/  HADD2 R16, R17, -1056, -1056 ;  /* 0xe420e42011107430 */ /* 0x000fe40000000000 */
[----:B------:R-:W-:Y:S01]  /*0e80*/  HADD2 R33, R33, -1056, -1056 ;  /* 0xe420e42021217430 */ /* 0x000fe20000000000 */
[-C--:B------:R-:W-:Y:S01]  /*0e90*/  HFMA2.MMA R17, R35, R18.reuse, R22 ;  /* 0x0000001223117235 */ /* 0x080fe20000000016 */
[-C--:B------:R-:W-:Y:S01]  /*0ea0*/  HFMA2 R16, R16, R18.reuse, R21 ;  /* 0x0000001210107231 */ /* 0x080fe20000000015 */
[----:B------:R-:W-:Y:S01]  /*0eb0*/  HFMA2.MMA R20, R23, R18, R20 ;  /* 0x0000001217147235 */ /* 0x000fe20000000014 */
[----:B------:R-:W-:Y:S01]  /*0ec0*/  HFMA2 R32, R33, R18, R32 ;  /* 0x0000001221207231 */ /* 0x000fe20000000020 */
[----:B------:R-:W-:-:S02]  /*0ed0*/  SHF.R.U32.HI R18, RZ, 0x6, R8 ;  /* 0x00000006ff127819 */ /* 0x000fc40000011608 */
[----:B------:R-:W-:Y:S02]  /*0ee0*/  SHF.R.U32.HI R22, RZ, 0x6, R10 ;  /* 0x00000006ff167819 */ /* 0x000fe4000001160a */
[----:B------:R-:W-:Y:S02]  /*0ef0*/  SHF.R.U32.HI R21, RZ, 0x6, R9 ;  /* 0x00000006ff157819 */ /* 0x000fe40000011609 */
        /* <DEDUP_REMOVED lines=13> */
[-C--:B------:R-:W-:Y:S01]  /*0fd0*/  HFMA2.MMA R17, R18, R19.reuse, R17 ;  /* 0x0000001312117235 */ /* 0x080fe20000000011 */
[----:B------:R-:W-:Y:S01]  /*0fe0*/  SHF.R.U32.HI R9, RZ, 0xc, R9 ;  /* 0x0000000cff097819 */ /* 0x000fe20000011609 */
[-C--:B------:R-:W-:Y:S01]  /*0ff0*/  HFMA2 R16, R21, R19.reuse, R16 ;  /* 0x0000001315107231 */ /* 0x080fe20000000010 */
[----:B------:R-:W-:Y:S01]  /*1000*/  HFMA2.MMA R18, R33, R19, R20 ;  /* 0x0000001321127235 */ /* 0x000fe20000000014 */
[----:B------:R-:W-:Y:S01]  /*1010*/  HADD2 R35, R23, -1056, -1056 ;  /* 0xe420e42017237430 */ /* 0x000fe20000000000 */
[----:B------:R-:W-:Y:S01]  /*1020*/  LOP3.LUT R8, R8, 0xf000f, RZ, 0xc0, !PT ;  /* 0x000f000f08087812 */ /* 0x000fe200078ec0ff */
[----:B------:R-:W1:Y:S01]  /*1030*/  LDS.128 R20, [UR4+0x10] ;  /* 0x00001004ff147984 */ /* 0x000e620008000c00 */
[----:B------:R-:W-:Y:S01]  /*1040*/  SHF.R.U32.HI R10, RZ, 0xc, R10 ;  /* 0x0000000cff0a7819 */ /* 0x000fe2000001160a */
[----:B------:R-:W-:Y:S01]  /*1050*/  HFMA2 R19, R35, R19, R32 ;  /* 0x0000001323137231 */ /* 0x000fe20000000020 */
[----:B------:R-:W-:-:S02]  /*1060*/  SHF.R.U32.HI R32, RZ, 0xc, R5 ;  /* 0x0000000cff207819 */ /* 0x000fc40000011605 */
[----:B------:R-:W-:Y:S02]  /*1070*/  LOP3.LUT R5, R4, 0xf000f, RZ, 0xc0, !PT ;  /* 0x000f000f04057812 */ /* 0x000fe400078ec0ff */
[----:B------:R-:W-:Y:S02]  /*1080*/  SHF.R.U32.HI R4, RZ, 0x8, R12 ;  /* 0x00000008ff047819 */ /* 0x000fe4000001160c */
[----:B------:R-:W-:Y:S02]  /*1090*/  LOP3.LUT R33, R32, 0xf000f, RZ, 0xc0, !PT ;  /* 0x000f000f20217812 */ /* 0x000fe400078ec0ff */
[----:B------:R-:W-:Y:S02]  /*10a0*/  LOP3.LUT R35, R34, 0xf000f, RZ, 0xc0, !PT ;  /* 0x000f000f22237812 */ /* 0x000fe400078ec0ff */
[----:B------:R-:W-:Y:S02]  /*10b0*/  SHF.R.U32.HI R32, RZ, 0x8, R14 ;  /* 0x00000008ff207819 */ /* 0x000fe4000001160e */
[----:B------:R-:W-:-:S02]  /*10c0*/  LOP3.LUT R4, R5, 0x300030, R4, 0xf8, !PT ;  /* 0x0030003005047812 */ /* 0x000fc400078ef804 */
[----:B------:R-:W-:Y:S02]  /*10d0*/  LOP3.LUT R5, R33, 0x300030, R6, 0xf8, !PT ;  /* 0x0030003021057812 */ /* 0x000fe400078ef806 */
[----:B------:R-:W-:Y:S02]  /*10e0*/  LOP3.LUT R34, R7, 0xf000f, RZ, 0xc0, !PT ;  /* 0x000f000f07227812 */ /* 0x000fe400078ec0ff */
[----:B------:R-:W-:Y:S02]  /*10f0*/  LOP3.LUT R6, R35, 0x300030, R32, 0xf8, !PT ;  /* 0x0030003023067812 */ /* 0x000fe400078ef820 */
        /* <DEDUP_REMOVED lines=16> */
[----:B------:R-:W-:Y:S01]  /*1200*/  LOP3.LUT R34, R35, 0xf000f, RZ, 0xc0, !PT ;  /* 0x000f000f23227812 */ /* 0x000fe200078ec0ff */
[----:B------:R-:W-:Y:S01]  /*1210*/  HADD2 R35, R32, -1056, -1056 ;  /* 0xe420e42020237430 */ /* 0x000fe20000000000 */
[----:B------:R-:W-:Y:S01]  /*1220*/  SHF.R.U32.HI R33, RZ, 0xa, R15 ;  /* 0x0000000aff217819 */ /* 0x000fe2000001160f */
[----:B------:R-:W-:Y:S01]  /*1230*/  HADD2 R36, R10, -1056, -1056 ;  /* 0xe420e4200a247430 */ /* 0x000fe20000000000 */
[----:B------:R-:W-:Y:S01]  /*1240*/  SHF.R.U32.HI R13, RZ, 0x6, R13 ;  /* 0x00000006ff0d7819 */ /* 0x000fe2000001160d */
[----:B-1----:R-:W-:Y:S01]  /*1250*/  HFMA2 R16, R35, R20, R16 ;  /* 0x0000001423107231 */ /* 0x002fe20000000010 */
[----:B------:R-:W-:Y:S02]  /*1260*/  LOP3.LUT R12, R12, 0x3f003f, RZ, 0xc0, !PT ;  /* 0x003f003f0c0c7812 */ /* 0x000fe400078ec0ff */
[----:B------:R-:W-:Y:S01]  /*1270*/  LOP3.LUT R32, R14, 0x3f003f, RZ, 0xc0, !PT ;  /* 0x003f003f0e207812 */ /* 0x000fe200078ec0ff */
[----:B------:R-:W-:Y:S01]  /*1280*/  HFMA2.MMA R17, R36, R20, R17 ;  /* 0x0000001424117235 */ /* 0x000fe20000000011 */
[----:B------:R-:W-:-:S02]  /*1290*/  LOP3.LUT R10, R34, 0x300030, R33, 0xf8, !PT ;  /* 0x00300030220a7812 */ /* 0x000fc400078ef821 */
[----:B------:R-:W-:Y:S02]  /*12a0*/  LOP3.LUT R13, R13, 0x3f003f, RZ, 0xc0, !PT ;  /* 0x003f003f0d0d7812 */ /* 0x000fe400078ec0ff */
[----:B------:R-:W-:Y:S02]  /*12b0*/  LOP3.LUT R33, R15, 0x3f003f, RZ, 0xc0, !PT ;  /* 0x003f003f0f217812 */ /* 0x000fe400078ec0ff */
[----:B------:R-:W-:Y:S02]  /*12c0*/  SHF.R.U32.HI R14, RZ, 0x6, R14 ;  /* 0x00000006ff0e7819 */ /* 0x000fe4000001160e */
[----:B------:R-:W-:Y:S02]  /*12d0*/  LOP3.LUT R12, R12, 0x64006400, RZ, 0xfc, !PT ;  /* 0x640064000c0c7812 */ /* 0x000fe400078efcff */
[----:B------:R-:W-:Y:S02]  /*12e0*/  SHF.R.U32.HI R15, RZ, 0x6, R15 ;  /* 0x00000006ff0f7819 */ /* 0x000fe4000001160f */
        /* <DEDUP_REMOVED lines=12> */
[-C--:B------:R-:W-:Y:S01]  /*13b0*/  HFMA2 R16, R13, R21.reuse, R16 ;  /* 0x000000150d107231 */ /* 0x080fe20000000010 */
[----:B------:R-:W-:Y:S01]  /*13c0*/  LOP3.LUT R15, R15, 0x64006400, RZ, 0xfc, !PT ;  /* 0x640064000f0f7812 */ /* 0x000fe200078efcff */
[----:B------:R-:W-:Y:S01]  /*13d0*/  HADD2 R4, R4, -1056, -1056 ;  /* 0xe420e42004047430 */ /* 0x000fe20000000000 */
[----:B------:R-:W-:Y:S01]  /*13e0*/  HFMA2.MMA R18, R35, R20, R18 ;  /* 0x0000001423127235 */ /* 0x000fe20000000012 */
[----:B------:R-:W-:Y:S01]  /*13f0*/  HADD2 R13, R14, -1056, -1056 ;  /* 0xe420e4200e0d7430 */ /* 0x000fe20000000000 */
[----:B------:R-:W-:Y:S01]  /*1400*/  LOP3.LUT R9, R9, 0x64006400, RZ, 0xfc, !PT ;  /* 0x6400640009097812 */ /* 0x000fe200078efcff */
[----:B------:R-:W-:Y:S01]  /*1410*/  HFMA2 R19, R32, R20, R19 ;  /* 0x0000001420137231 */ /* 0x000fe20000000013 */
[----:B------:R-:W-:Y:S01]  /*1420*/  LOP3.LUT R6, R6, 0x64006400, RZ, 0xfc, !PT ;  /* 0x6400640006067812 */ /* 0x000fe200078efcff */
[----:B------:R-:W-:Y:S01]  /*1430*/  HADD2 R12, R15, -1056, -1056 ;  /* 0xe420e4200f0c7430 */ /* 0x000fe20000000000 */
[----:B------:R-:W-:Y:S01]  /*1440*/  HFMA2.MMA R17, R4, R22, R17 ;  /* 0x0000001604117235 */ /* 0x000fe20000000011 */
[----:B------:R-:W-:Y:S01]  /*1450*/  LOP3.LUT R7, R7, 0x64006400, RZ, 0xfc, !PT ;  /* 0x6400640007077812 */ /* 0x000fe200078efcff */
[----:B------:R-:W-:Y:S01]  /*1460*/  HADD2 R4, R9, -1056, -1056 ;  /* 0xe420e42009047430 */ /* 0x000fe20000000000 */
[----:B------:R-:W-:Y:S01]  /*1470*/  HFMA2.MMA R18, R13, R21, R18 ;  /* 0x000000150d127235 */ /* 0x000fe20000000012 */
[----:B------:R-:W-:Y:S01]  /*1480*/  HFMA2 R19, R12, R21, R19 ;  /* 0x000000150c137231 */ /* 0x000fe20000000013 */
[----:B------:R-:W-:Y:S01]  /*1490*/  LOP3.LUT R5, R5, 0x64006400, RZ, 0xfc, !PT ;  /* 0x6400640005057812 */ /* 0x000fe200078efcff */
[----:B------:R-:W-:Y:S01]  /*14a0*/  HADD2 R13, R6, -1056, -1056 ;  /* 0xe420e420060d7430 */ /* 0x000fe20000000000 */
[----:B------:R-:W-:Y:S01]  /*14b0*/  LOP3.LUT R11, R11, 0x64006400, RZ, 0xfc, !PT ;  /* 0x640064000b0b7812 */ /* 0x000fe200078efcff */
[----:B------:R-:W-:Y:S01]  /*14c0*/  HFMA2 R19, R4, R22, R19 ;  /* 0x0000001604137231 */ /* 0x000fe20000000013 */
[----:B------:R-:W-:Y:S01]  /*14d0*/  LOP3.LUT R8, R8, 0x64006400, RZ, 0xfc, !PT ;  /* 0x6400640008087812 */ /* 0x000fe200078efcff */
[----:B------:R-:W-:Y:S01]  /*14e0*/  HADD2 R4, R7, -1056, -1056 ;  /* 0xe420e42007047430 */ /* 0x000fe20000000000 */
[----:B------:R-:W-:Y:S01]  /*14f0*/  LOP3.LUT R10, R10, 0x64006400, RZ, 0xfc, !PT ;  /* 0x640064000a0a7812 */ /* 0x000fe200078efcff */
[----:B------:R-:W-:Y:S01]  /*1500*/  HADD2 R5, R5, -1056, -1056 ;  /* 0xe420e42005057430 */ /* 0x000fe20000000000 */
[----:B------:R-:W-:Y:S01]  /*1510*/  HFMA2.MMA R18, R13, R22, R18 ;  /* 0x000000160d127235 */ /* 0x000fe20000000012 */
[----:B------:R-:W-:-:S02]  /*1520*/  HADD2 R11, R11, -1056, -1056 ;  /* 0xe420e4200b0b7430 */ /* 0x000fc40000000000 */
[-C--:B------:R-:W-:Y:S01]  /*1530*/  HFMA2.MMA R17, R4, R23.reuse, R17 ;  /* 0x0000001704117235 */ /* 0x080fe20000000011 */
[----:B------:R-:W-:Y:S02]  /*1540*/  HFMA2 R16, R5, R22, R16 ;  /* 0x0000001605107231 */ /* 0x000fe40000000010 */
[----:B------:R-:W-:Y:S01]  /*1550*/  HADD2 R5, R8, -1056, -1056 ;  /* 0xe420e42008057430 */ /* 0x000fe20000000000 */
[----:B------:R-:W-:Y:S01]  /*1560*/  HFMA2.MMA R18, R11, R23, R18 ;  /* 0x000000170b127235 */ /* 0x000fe20000000012 */
        /* <DEDUP_REMOVED lines=10> */
[----:B------:R-:W-:-:S03]  /*1610*/  HFMA2 R25, R18, R2, R25 ;  /* 0x0000000212197231 */ /* 0x000fc60000000019 */
.L_x_3096:
[----:B------:R-:W-:Y:S05]  /*1620*/  @P0 BRA `(.L_x_3097) ;  /* 0x00000b8000000947 */ /* 0x000fea0003800000 */
[----:B------:R-:W-:Y:S01]  /*1630*/  UIMAD UR8, UR5, 0xc, URZ ;  /* 0x0000000c050878a4 */ /* 0x000fe2000f8e023f */
[----:B------:R-:W-:Y:S01]  /*1640*/  IMAD.WIDE.U32 R20, R27, 0xc, R30 ;  /* 0x0000000c1b147825 */ /* 0x000fe200078e001e */
[----:B------:R-:W1:Y:S04]  /*1650*/  LDS.128 R16, [UR4+0x20] ;  /* 0x00002004ff107984 */ /* 0x000e680008000c00 */
[----:B------:R-:W-:-:S05]  /*1660*/  IADD3 R21, R21, UR8, RZ ;  /* 0x0000000815157c10 */ /* 0x000fca000fffe0ff */
[----:B-----5:R-:W2:Y:S01]  /*1670*/  LDG.E.128.CONSTANT R4, [R20.64] ;  /* 0x0000000614047981 */ /* 0x020ea2000c1e9d00 */
[----:B------:R-:W-:-:S05]  /*1680*/  IMAD.WIDE R32, R27, 0x4, R20 ;  /* 0x000000041b207825 */ /* 0x000fca00078e0214 */
[----:B------:R3:W4:Y:S01]  /*1690*/  LDG.E.128.CONSTANT R8, [R32.64] ;  /* 0x0000000620087981 */ /* 0x000722000c1e9d00 */
[----:B------:R-:W-:-:S06]  /*16a0*/  IMAD.WIDE R12, R27, 0x4, R32 ;  /* 0x000000041b0c7825 */ /* 0x000fcc00078e0220 */
[----:B------:R-:W3:Y:S01]  /*16b0*/  LDG.E.128.CONSTANT R12, [R12.64] ;  /* 0x000000060c0c7981 */ /* 0x000ee2000c1e9d00 */
[----:B------:R-:W-:Y:S02]  /*16c0*/  PRMT R24, R24, 0x5410, R0 ;  /* 0x0000541018187816 */ /* 0x000fe40000000000 */
[----:B------:R-:W-:Y:S02]  /*16d0*/  PRMT R2, R2, 0x5410, R3 ;  /* 0x0000541002027816 */ /* 0x000fe40000000003 */
[----:B--2---:R-:W-:Y:S02]  /*16e0*/  LOP3.LUT R23, R4, 0x3f003f, RZ, 0xc0, !PT ;  /* 0x003f003f04177812 */ /* 0x004fe400078ec0ff */
        /* <DEDUP_REMOVED lines=11> */
[----:B---3--:R-:W-:Y:S01]  /*17a0*/  SHF.R.U32.HI R32, RZ, 0x6, R5 ;  /* 0x00000006ff207819 */ /* 0x008fe20000011605 */
[----:B------:R-:W-:Y:S01]  /*17b0*/  HADD2 R33, R36, -1056, -1056 ;  /* 0xe420e42024217430 */ /* 0x000fe20000000000 */
[----:B------:R-:W-:Y:S01]  /*17c0*/  LOP3.LUT R22, R22, 0x3f003f, RZ, 0xc0, !PT ;  /* 0x003f003f16167812 */ /* 0x000fe200078ec0ff */
[-C--:B-1----:R-:W-:Y:S01]  /*17d0*/  HFMA2.MMA R23, R23, R16.reuse, RZ ;  /* 0x0000001017177235 */ /* 0x082fe200000000ff */
[-C--:B------:R-:W-:Y:S01]  /*17e0*/  HFMA2 R21, R21, R16.reuse, RZ.H0_H0 ;  /* 0x0000001015157231 */ /* 0x080fe200000400ff */
[----:B------:R-:W-:Y:S01]  /*17f0*/  HFMA2.MMA R20, R35, R16, RZ ;  /* 0x0000001023147235 */ /* 0x000fe200000000ff */
[----:B------:R-:W-:Y:S01]  /*1800*/  HFMA2 R16, R33, R16, RZ.H0_H0 ;  /* 0x0000001021107231 */ /* 0x000fe200000400ff */
[----:B------:R-:W-:-:S02]  /*1810*/  SHF.R.U32.HI R33, RZ, 0x6, R6 ;  /* 0x00000006ff217819 */ /* 0x000fc40000011606 */
[----:B------:R-:W-:Y:S02]  /*1820*/  SHF.R.U32.HI R34, RZ, 0x6, R7 ;  /* 0x00000006ff227819 */ /* 0x000fe40000011607 */
[----:B------:R-:W-:Y:S02]  /*1830*/  LOP3.LUT R22, R22, 0x64006400, RZ, 0xfc, !PT ;  /* 0x6400640016167812 */ /* 0x000fe400078efcff */
[----:B------:R-:W-:Y:S02]  /*1840*/  LOP3.LUT R32, R32, 0x3f003f, RZ, 0xc0, !PT ;  /* 0x003f003f20207812 */ /* 0x000fe400078ec0ff */
[----:B------:R-:W-:Y:S01]  /*1850*/  LOP3.LUT R33, R33, 0x3f003f, RZ, 0xc0, !PT ;  /* 0x003f003f21217812 */ /* 0x000fe200078ec0ff */
[----:B------:R-:W-:Y:S01]  /*1860*/  HADD2 R22, R22, -1056, -1056 ;  /* 0xe420e42016167430 */ /* 0x000fe20000000000 */
[----:B------:R-:W-:Y:S02]  /*1870*/  LOP3.LUT R34, R34, 0x3f003f, RZ, 0xc0, !PT ;  /* 0x003f003f22227812 */ /* 0x000fe400078ec0ff */
[----:B------:R-:W-:-:S02]  /*1880*/  LOP3.LUT R32, R32, 0x64006400, RZ, 0xfc, !PT ;  /* 0x6400640020207812 */ /* 0x000fc400078efcff */
[----:B------:R-:W-:Y:S01]  /*1890*/  LOP3.LUT R33, R33, 0x64006400, RZ, 0xfc, !PT ;  /* 0x6400640021217812 */ /* 0x000fe200078efcff */
[-C--:B------:R-:W-:Y:S01]  /*18a0*/  HFMA2.MMA R22, R22, R17.reuse, R23 ;  /* 0x0000001116167235 */ /* 0x080fe20000000017 */
        /* <DEDUP_REMOVED lines=8> */
[----:B------:R-:W-:Y:S01]  /*1930*/  SHF.R.U32.HI R6, RZ, 0x8, R13 ;  /* 0x00000008ff067819 */ /* 0x000fe2000001160d */
[----:B------:R-:W-:Y:S01]  /*1940*/  HFMA2 R32, R23, R17, R16 ;  /* 0x0000001117207231 */ /* 0x000fe20000000010 */
[----:B----4-:R-:W-:Y:S01]  /*1950*/  LOP3.LUT R16, R8, 0x3f003f, RZ, 0xc0, !PT ;  /* 0x003f003f08107812 */ /* 0x010fe200078ec0ff */
[----:B------:R-:W-:Y:S01]  /*1960*/  HFMA2.MMA R20, R33, R17, R20 ;  /* 0x0000001121147235 */ /* 0x000fe20000000014 */
        /* <DEDUP_REMOVED lines=8> */
[----:B------:R-:W-:-:S02]  /*19f0*/  HADD2 R23, R23, -1056, -1056 ;  /* 0xe420e42017177430 */ /* 0x000fc40000000000 */
[----:B------:R-:W-:Y:S02]  /*1a00*/  HADD2 R16, R17, -1056, -1056 ;  /* 0xe420e42011107430 */ /* 0x000fe40000000000 */
[----:B------:R-:W-:Y:S01]  /*1a10*/  HADD2 R33, R33, -1056, -1056 ;  /* 0xe420e42021217430 */ /* 0x000fe20000000000 */
[-C--:B------:R-:W-:Y:S01]  /*1a20*/  HFMA2.MMA R17, R35, R18.reuse, R22 ;  /* 0x0000001223117235 */ /* 0x080fe20000000016 */
[-C--:B------:R-:W-:Y:S01]  /*1a30*/  HFMA2 R16, R16, R18.reuse, R21 ;  /* 0x0000001210107231 */ /* 0x080fe20000000015 */
[----:B------:R-:W-:Y:S01]  /*1a40*/  HFMA2.MMA R20, R23, R18, R20 ;  /* 0x0000001217147235 */ /* 0x000fe20000000014 */
[----:B------:R-:W-:Y:S01]  /*1a50*/  HFMA2 R32, R33, R18, R32 ;  /* 0x0000001221207231 */ /* 0x000fe20000000020 */
[----:B------:R-:W-:Y:S02]  /*1a60*/  SHF.R.U32.HI R18, RZ, 0x6, R8 ;  /* 0x00000006ff127819 */ /* 0x000fe40000011608 */
        /* <DEDUP_REMOVED lines=116> */
.L_x_3097:
        /* <DEDUP_REMOVED lines=8> */
.L_x_3095:
[----:B------:R-:W0:Y:S02]  /*2230*/  S2R R2, SR_CTAID.Y ;  /* 0x0000000000027919 */ /* 0x000e240000002600 */
[----:B0-----:R-:W-:-:S13]  /*2240*/  ISETP.GE.AND P0, PT, R2, c[0x0][0x188], PT ;  /* 0x0000620002007a0c */ /* 0x001fda0003f06270 */
[----:B------:R-:W-:Y:S05]  /*2250*/  @P0 EXIT ;  /* 0x000000000000094d */ /* 0x000fea0003800000 */
[----:B------:R-:W0:Y:S01]  /*2260*/  S2R R0, SR_CTAID.X ;  /* 0x0000000000007919 */ /* 0x000e220000002500 */
[----:B-----5:R-:W-:-:S03]  /*2270*/  IMAD.MOV.U32 R5, RZ, RZ, 0x2 ;  /* 0x00000002ff057424 */ /* 0x020fc600078e00ff */
[----:B------:R-:W0:Y:S02]  /*2280*/  S2R R3, SR_TID.X ;  /* 0x0000000000037919 */ /* 0x000e240000002100 */
[----:B0-----:R-:W-:-:S04]  /*2290*/  IMAD R0, R0, 0x20, R3 ;  /* 0x0000002000007824 */ /* 0x001fc800078e0203 */
        /* <DEDUP_REMOVED lines=9> */
.L_x_3102:
[----:B------:R-:W0:Y:S02]  /*2330*/  LDS R4, [R0] ;  /* 0x0000000000047984 */ /* 0x000e240000000800 */
[----:B0-----:R-:W-:-:S06]  /*2340*/  HADD2 R5, R4, R26 ;  /* 0x0000001a04057230 */ /* 0x001fcc0000000000 */
[----:B------:R-:W0:Y:S02]  /*2350*/  ATOMS.CAST.SPIN R5, [R0], R4, R5 ;  /* 0x000000040005738d */ /* 0x000e240001800005 */
[----:B0-----:R-:W-:-:S13]  /*2360*/  ISETP.EQ.U32.AND P0, PT, R5, 0x1, PT ;  /* 0x000000010500780c */ /* 0x001fda0003f02070 */
[----:B------:R-:W-:Y:S05]  /*2370*/  @!P0 BRA `(.L_x_3102) ;  /* 0xffffffb000008947 */ /* 0x000fea000383ffff */
[----:B------:R-:W-:Y:S05]  /*2380*/  BRA `(.L_x_3100) ;  /* 0x0000003000007947 */ /* 0x000fea0003800000 */
.L_x_3101:
[----:B------:R-:W2:Y:S02]  /*2390*/  LD.E R0, [R2.64] ;  /* 0x0000000602007980 */ /* 0x000ea4000c101900 */
[----:B--2---:R-:W-:-:S05]  /*23a0*/  IMAD.IADD R5, R26, 0x1, R0 ;  /* 0x000000011a057824 */ /* 0x004fca00078e0200 */
[----:B------:R0:W-:Y:S02]  /*23b0*/  ST.E [R2.64], R5 ;  /* 0x0000000502007985 */ /* 0x0001e4000c101906 */
.L_x_3100:
[----:B------:R-:W-:Y:S05]  /*23c0*/  BSYNC B0 ;  /* 0x0000000000007941 */ /* 0x000fea0003800000 */
.L_x_3099:
[----:B------:R-:W2:Y:S02]  /*23d0*/  ATOM.E.ADD.F16x2.RN.STRONG.GPU P0, RZ, [R2.64+0x4], R25 ;  /* 0x0000041902ff798a */ /* 0x000ea4000810e9c6 */
[----:B--2---:R-:W-:Y:S05]  /*23e0*/  @P0 EXIT ;  /* 0x000000000000094d */ /* 0x004fea0003800000 */
[----:B------:R-:W1:Y:S02]  /*23f0*/  QSPC.E.S P0, RZ, [R2+0x4] ;  /* 0x0000040002ff73aa */ /* 0x000e640000000500 */
[----:B-1----:R-:W-:Y:S05]  /*2400*/  @!P0 BRA `(.L_x_3103) ;  /* 0x0000008000008947 */ /* 0x002fea0003800000 */
[----:B0-----:R-:W-:-:S04]  /*2410*/  IADD3 R2, R2, 0x4, RZ ;  /* 0x0000000402027810 */ /* 0x001fc80007ffe0ff */
[----:B------:R-:W-:-:S05]  /*2420*/  LOP3.LUT R2, R2, 0xffffff, RZ, 0xc0, !PT ;  /* 0x00ffffff02027812 */ /* 0x000fca00078ec0ff */
.L_x_3104:
[----:B------:R-:W0:Y:S02]  /*2430*/  LDS R4, [R2] ;  /* 0x0000000002047984 */ /* 0x000e240000000800 */
[----:B0-----:R-:W-:-:S10]  /*2440*/  HFMA2.MMA R5, R4, 1, 1, R25 ;  /* 0x3c003c0004057835 */ /* 0x001fd40000000019 */
[----:B------:R-:W0:Y:S02]  /*2450*/  ATOMS.CAST.SPIN R5, [R2], R4, R5 ;  /* 0x000000040205738d */ /* 0x000e240001800005 */
[----:B0-----:R-:W-:-:S13]  /*2460*/  ISETP.EQ.U32.AND P0, PT, R5, 0x1, PT ;  /* 0x000000010500780c */ /* 0x001fda0003f02070 */
[----:B------:R-:W-:Y:S05]  /*2470*/  @!P0 BRA `(.L_x_3104) ;  /* 0xffffffb000008947 */ /* 0x000fea000383ffff */
[----:B------:R-:W-:Y:S05]  /*2480*/  EXIT ;  /* 0x000000000000794d */ /* 0x000fea0003800000 */
.L_x_3103:
[----:B------:R-:W2:Y:S02]  /*2490*/  LD.E R0, [R2.64+0x4] ;  /* 0x0000040602007980 */ /* 0x000ea4000c101900 */
[----:B0-2---:R-:W-:-:S05]  /*24a0*/  IMAD.IADD R5, R25, 0x1, R0 ;  /* 0x0000000119057824 */ /* 0x005fca00078e0200 */
[----:B------:R-:W-:Y:S01]  /*24b0*/  ST.E [R2.64+0x4], R5 ;  /* 0x0000040502007985 */ /* 0x000fe2000c101906 */
[----:B------:R-:W-:Y:S05]  /*24c0*/  EXIT ;  /* 0x000000000000794d */ /* 0x000fea0003800000 */
.L_x_3105:
        /* <DEDUP_REMOVED lines=11> */
.L_x_3330:


//--------------------- .text._Z23gemm_half_q_half_kernelILi1ELi48ELb1ELb0ELi32EEvPK6__halfPKjS4_S2_PS0_iiiiPKtS7_iiiiiibS2_i --------------------------
	.section	.text._Z23gemm_half_q_half_kernelILi1ELi48ELb1ELb0ELi32EEvPK6__halfPKjS4_S2_PS0_iiiiPKtS7_iiiiiibS2_i,"ax",@progbits
	.sectioninfo	@"SHI_REGISTERS=56"
	.align	128
        .global         _Z23gemm_half_q_half_kernelILi1ELi48ELb1ELb0ELi32EEvPK6__halfPKjS4_S2_PS0_iiiiPKtS7_iiiiiibS2_i
        .type           _Z23gemm_half_q_half_kernelILi1ELi48ELb1ELb0ELi32EEvPK6__halfPKjS4_S2_PS0_iiiiPKtS7_iiiiiibS2_i,@function
        .size           _Z23gemm_half_q_half_kernelILi1ELi48ELb1ELb0ELi32EEvPK6__halfPKjS4_S2_PS0_iiiiPKtS7_iiiiiibS2_i,(.L_x_3331 - _Z23gemm_half_q_half_kernelILi1ELi48ELb1ELb0ELi32EEvPK6__halfPKjS4_S2_PS0_iiiiPKtS7_iiiiiibS2_i)
        .other          _Z23gemm_half_q_half_kernelILi1ELi48ELb1ELb0ELi32EEvPK6__halfPKjS4_S2_PS0_iiiiPKtS7_iiiiiibS2_i,@"STO_CUDA_ENTRY STV_DEFAULT"
_Z23gemm_half_q_half_kernelILi1ELi48ELb1ELb0ELi32EEvPK6__halfPKjS4_S2_PS0_iiiiPKtS7_iiiiiibS2_i:
.text._Z23gemm_half_q_half_kernelILi1ELi48ELb1ELb0ELi32EEvPK6__halfPKjS4_S2_PS0_iiiiPKtS7_iiiiiibS2_i:
[----:B------:R-:W-:Y:S02]  /*0000*/  IMAD.MOV.U32 R1, RZ, RZ, c[0x0][0x28] ;  /* 0x00000a00ff017624 */ /* 0x000fe400078e00ff */
[----:B------:R-:W0:Y:S01]  /*0010*/  S2R R5, SR_CTAID.Y ;  /* 0x0000000000057919 */ /* 0x000e220000002600 */
[----:B------:R-:W-:Y:S01]  /*0020*/  PRMT R2, RZ, 0x7610, R2 ;  /* 0x00007610ff027816 */ /* 0x000fe20000000002 */
[----:B------:R-:W-:Y:S01]  /*0030*/  ULDC.64 UR6, c[0x0][0x118] ;  /* 0x0000460000067ab9 */ /* 0x000fe20000000a00 */
[----:B0-----:R-:W-:-:S04]  /*0040*/  IADD3 R18, -R5, c[0x0][0x188], RZ ;  /* 0x0000620005127a10 */ /* 0x001fc80007ffe1ff */
[----:B------:R-:W-:-:S13]  /*0050*/  ISETP.GE.AND P0, PT, R18, 0x1, PT ;  /* 0x000000011200780c */ /* 0x000fda0003f06270 */
[----:B------:R-:W-:Y:S02]  /*0060*/  @P0 IMAD.MOV.U32 R6, RZ, RZ, c[0x0][0x1c8] ;  /* 0x00007200ff060624 */ /* 0x000fe400078e00ff */
[----:B------:R-:W-:-:S05]  /*0070*/  @P0 IMAD.MOV.U32 R7, RZ, RZ, c[0x0][0x1cc] ;  /* 0x00007300ff070624 */ /* 0x000fca00078e00ff */
[----:B------:R-:W2:Y:S02]  /*0080*/  @P0 LDG.E.U16 R2, [R6.64] ;  /* 0x0000000606020981 */ /* 0x000ea4000c1e1500 */
[----:B--2---:R-:W-:-:S13]  /*0090*/  ISETP.EQ.OR P1, PT, R2, RZ, !P0 ;  /* 0x000000ff0200720c */ /* 0x004fda0004722670 */
        /* <DEDUP_REMOVED lines=11> */
[----:B------:R-:W-:Y:S02]  /*0150*/  ISETP.GE.OR P1, PT, R9, R0, !P0 ;  /* 0x000000000900720c */ /* 0x000fe40004726670 */
        /* <DEDUP_REMOVED lines=23> */
.L_x_3107:
[----:B------:R-:W-:Y:S05]  /*02d0*/  BSYNC B0 ;  /* 0x0000000000007941 */ /* 0x000fea0003800000 */
.L_x_3106:
[----:B------:R-:W-:Y:S05]  /*02e0*/  @P2 EXIT ;  /* 0x000000000000294d */ /* 0x000fea0003800000 */
[C---:B------:R-:W-:Y:S01]  /*02f0*/  ISETP.GT.AND P4, PT, R3.reuse, c[0x0][0x1a8], PT ;  /* 0x00006a0003007a0c */ /* 0x040fe20003f84270 */
[----:B------:R-:W1:Y:S01]  /*0300*/  LDC.S8 R17, c[0x0][0x1c0] ;  /* 0x00007000ff117b82 */ /* 0x000e620000000200 */
[C---:B------:R-:W-:Y:S02]  /*0310*/  ISETP.GT.AND P6, PT, R3.reuse, c[0x0][0x1ac], PT ;  /* 0x00006b0003007a0c */ /* 0x040fe40003fc4270 */
[C---:B------:R-:W-:Y:S02]  /*0320*/  ISETP.GT.AND P5, PT, R3.reuse, c[0x0][0x1b0], PT ;  /* 0x00006c0003007a0c */ /* 0x040fe40003fa4270 */
[----:B------:R-:W-:-:S02]  /*0330*/  IMNMX R9, R3, c[0x0][0x1a8], PT ;  /* 0x00006a0003097a17 */ /* 0x000fc40003800200 */
[C---:B------:R-:W-:Y:S02]  /*0340*/  ISETP.GT.AND P2, PT, R3.reuse, c[0x0][0x1b4], PT ;  /* 0x00006d0003007a0c */ /* 0x040fe40003f44270 */
[C---:B------:R-:W-:Y:S02]  /*0350*/  ISETP.GT.AND P3, PT, R3.reuse, c[0x0][0x1b8], PT ;  /* 0x00006e0003007a0c */ /* 0x040fe40003f64270 */
[----:B------:R-:W-:Y:S02]  /*0360*/  SHF.R.S32.HI R12, RZ, 0x1f, R9 ;  /* 0x0000001fff0c7819 */ /* 0x000fe40000011409 */
[C---:B0-----:R-:W-:Y:S02]  /*0370*/  @P4 IMNMX R4, R3.reuse, c[0x0][0x1ac], PT ;  /* 0x00006b0003044a17 */ /* 0x041fe40003800200 */
        /* <DEDUP_REMOVED lines=10> */
[----:B------:R-:W-:Y:S02]  /*0420*/  @P3 IMNMX R12, R3, c[0x0][0x1bc], PT ;  /* 0x00006f00030c3a17 */ /* 0x000fe40003800200 */
[----:B------:R-:W-:Y:S02]  /*0430*/  @P6 LEA.HI R10, R7, R10, RZ, 0x5 ;  /* 0x0000000a070a6211 */ /* 0x000fe400078f28ff */
[----:B------:R-:W-:Y:S02]  /*0440*/  @P5 SHF.R.S32.HI R7, RZ, 0x1f, R4 ;  /* 0x0000001fff075819 */ /* 0x000fe40000011404 */
[----:B------:R-:W-:-:S02]  /*0450*/  @P2 IADD3 R11, R11, -c[0x0][0x1b4], RZ ;  /* 0x80006d000b0b2a10 */ /* 0x000fc40007ffe0ff */
[----:B------:R-:W-:Y:S02]  /*0460*/  @P3 IADD3 R13, R12, -c[0x0][0x1b8], RZ ;  /* 0x80006e000c0d3a10 */ /* 0x000fe40007ffe0ff */
[----:B------:R-:W-:Y:S01]  /*0470*/  @P5 LEA.HI R12, R7, R4, RZ, 0x5 ;  /* 0x00000004070c5211 */ /* 0x000fe200078f28ff */
[----:B------:R-:W-:Y:S01]  /*0480*/  IMAD.MOV.U32 R7, RZ, RZ, RZ ;  /* 0x000000ffff077224 */ /* 0x000fe200078e00ff */
[----:B------:R-:W-:Y:S01]  /*0490*/  @P2 SHF.R.S32.HI R14, RZ, 0x1f, R11 ;  /* 0x0000001fff0e2819 */ /* 0x000fe2000001140b */
[----:B------:R-:W-:Y:S01]  /*04a0*/  IMAD.MOV.U32 R4, RZ, RZ, RZ ;  /* 0x000000ffff047224 */ /* 0x000fe200078e00ff */
[----:B-1----:R-:W-:Y:S02]  /*04b0*/  ISETP.NE.AND P1, PT, R17, RZ, PT ;  /* 0x000000ff1100720c */ /* 0x002fe40003f25270 */
[----:B------:R-:W-:Y:S02]  /*04c0*/  @P5 SHF.R.S32.HI R12, RZ, 0x5, R12 ;  /* 0x00000005ff0c5819 */ /* 0x000fe4000001140c */
[----:B------:R-:W-:-:S02]  /*04d0*/  @P3 SHF.R.S32.HI R16, RZ, 0x1f, R13 ;  /* 0x0000001fff103819 */ /* 0x000fc4000001140d */
[----:B------:R-:W-:Y:S02]  /*04e0*/  @P4 SHF.R.S32.HI R9, RZ, 0x5, R9 ;  /* 0x00000005ff094819 */ /* 0x000fe40000011409 */
[----:B------:R-:W-:Y:S01]  /*04f0*/  @P2 LEA.HI R14, R14, R11, RZ, 0x5 ;  /* 0x0000000b0e0e2211 */ /* 0x000fe200078f28ff */
[----:B------:R-:W-:Y:S01]  /*0500*/  IMAD.MOV.U32 R11, RZ, RZ, RZ ;  /* 0x000000ffff0b7224 */ /* 0x000fe200078e00ff */
[----:B------:R-:W-:Y:S01]  /*0510*/  ISETP.NE.OR P1, PT, R6, RZ, !P1 ;  /* 0x000000ff0600720c */ /* 0x000fe20004f25670 */
[----:B------:R-:W-:Y:S01]  /*0520*/  @P5 IMAD.SHL.U32 R11, R12, 0x4, RZ ;  /* 0x000000040c0b5824 */ /* 0x000fe200078e00ff */
[----:B------:R-:W-:Y:S01]  /*0530*/  @P3 LEA.HI R16, R16, R13, RZ, 0x5 ;  /* 0x0000000d10103211 */ /* 0x000fe200078f28ff */
[----:B------:R-:W-:Y:S01]  /*0540*/  @P4 IMAD R7, R9, 0x6, RZ ;  /* 0x0000000609074824 */ /* 0x000fe200078e02ff */
[----:B------:R-:W-:Y:S01]  /*0550*/  @P6 SHF.R.S32.HI R10, RZ, 0x5, R10 ;  /* 0x00000005ff0a6819 */ /* 0x000fe2000001140a */
[----:B------:R-:W-:Y:S01]  /*0560*/  IMAD.MOV.U32 R9, RZ, RZ, RZ ;  /* 0x000000ffff097224 */ /* 0x000fe200078e00ff */
[----:B------:R-:W-:-:S02]  /*0570*/  SHF.R.S32.HI R12, RZ, 0x5, R15 ;  /* 0x00000005ff0c7819 */ /* 0x000fc4000001140f */
[----:B------:R-:W-:Y:S01]  /*0580*/  ISETP.LT.OR P1, PT, R18, 0x1, P1 ;  /* 0x000000011200780c */ /* 0x000fe20000f21670 */
[----:B------:R-:W-:Y:S01]  /*0590*/  @P6 IMAD R4, R10, 0x5, RZ ;  /* 0x000000050a046824 */ /* 0x000fe200078e02ff */
[----:B------:R-:W-:Y:S01]  /*05a0*/  @P2 SHF.R.S32.HI R14, RZ, 0x5, R14 ;  /* 0x00000005ff0e2819 */ /* 0x000fe2000001140e */
[----:B------:R-:W-:Y:S01]  /*05b0*/  IMAD R7, R12, 0x8, R7 ;  /* 0x000000080c077824 */ /* 0x000fe200078e0207 */
[----:B------:R-:W-:Y:S01]  /*05c0*/  @P3 SHF.R.S32.HI R16, RZ, 0x5, R16 ;  /* 0x00000005ff103819 */ /* 0x000fe20000011410 */
[----:B------:R-:W-:Y:S01]  /*05d0*/  IMAD.MOV.U32 R10, RZ, RZ, RZ ;  /* 0x000000ffff0a7224 */ /* 0x000fe200078e00ff */
[----:B------:R-:W-:Y:S01]  /*05e0*/  ISETP.GE.AND P5, PT, R3, R0, PT ;  /* 0x000000000300720c */ /* 0x000fe20003fa6270 */
[----:B------:R-:W-:Y:S01]  /*05f0*/  @P2 IMAD R9, R14, 0x3, RZ ;  /* 0x000000030e092824 */ /* 0x000fe200078e02ff */
[----:B------:R-:W-:Y:S01]  /*0600*/  IADD3 R4, R11, R7, R4 ;  /* 0x000000070b047210 */ /* 0x000fe20007ffe004 */
[----:B------:R-:W-:Y:S01]  /*0610*/  @P3 IMAD.SHL.U32 R10, R16, 0x2, RZ ;  /* 0x00000002100a3824 */ /* 0x000fe200078e00ff */
[----:B------:R-:W-:-:S02]  /*0620*/  SHF.R.S32.HI R12, RZ, 0x1f, R8 ;  /* 0x0000001fff0c7819 */ /* 0x000fc40000011408 */
[----:B------:R-:W-:Y:S01]  /*0630*/  ISETP.GE.OR P2, PT, R3, c[0x0][0x1ac], P5 ;  /* 0x00006b0003007a0c */ /* 0x000fe20002f46670 */
[----:B------:R-:W-:Y:S01]  /*0640*/  @!P1 IMAD.MOV.U32 R11, RZ, RZ, 0x2 ;  /* 0x00000002ff0b9424 */ /* 0x000fe200078e00ff */
[----:B------:R-:W-:Y:S01]  /*0650*/  IADD3 R4, R10, R4, R9 ;  /* 0x000000040a047210 */ /* 0x000fe20007ffe009 */
[----:B------:R-:W-:-:S04]  /*0660*/  @!P1 IMAD R10, R5, c[0x0][0x18c], R8 ;  /* 0x00006300050a9a24 */ /* 0x000fc800078e0208 */
[----:B------:R-:W-:Y:S02]  /*0670*/  IMAD R5, R4, c[0x0][0x18c], RZ ;  /* 0x0000630004057a24 */ /* 0x000fe400078e02ff */
[----:B------:R-:W-:-:S03]  /*0680*/  @!P1 IMAD.WIDE R10, R10, R11, c[0x0][0x180] ;  /* 0x000060000a0a9625 */ /* 0x000fc600078e020b */
[----:B------:R-:W-:Y:S02]  /*0690*/  IADD3 R4, P3, R8, R5, RZ ;  /* 0x0000000508047210 */ /* 0x000fe40007f7e0ff */
[----:B------:R0:W-:Y:S04]  /*06a0*/  @!P1 STG.E.64 [R10.64], RZ ;  /* 0x000000ff0a009986 */ /* 0x0001e8000c101b06 */
[----:B------:R-:W-:Y:S01]  /*06b0*/  BAR.SYNC.DEFER_BLOCKING 0x0 ;  /* 0x0000000000007b1d */ /* 0x000fe20000010000 */
[----:B------:R-:W-:Y:S02]  /*06c0*/  LEA R20, P4, R4, c[0x0][0x168], 0x2 ;  /* 0x00005a0004147a11 */ /* 0x000fe400078810ff */
[----:B------:R-:W-:-:S03]  /*06d0*/  LEA.HI.X.SX32 R5, R5, R12, 0x1, P3 ;  /* 0x0000000c05057211 */ /* 0x000fc600018f0eff */
[----:B------:R-:W-:Y:S05]  /*06e0*/  @P5 BRA `(.L_x_3108) ;  /* 0x0000034000005947 */ /* 0x000fea0003800000 */
[----:B0-----:R-:W-:Y:S02]  /*06f0*/  IMAD.SHL.U32 R11, R6, 0x40, RZ ;  /* 0x00000040060b7824 */ /* 0x001fe400078e00ff */
[----:B------:R-:W-:-:S04]  /*0700*/  IMAD.MOV.U32 R6, RZ, RZ, 0x2 ;  /* 0x00000002ff067424 */ /* 0x000fc800078e00ff */
[----:B------:R-:W-:-:S05]  /*0710*/  IMAD.WIDE R10, R11, R6, c[0x0][0x198] ;  /* 0x000066000b0a7625 */ /* 0x000fca00078e0206 */
[----:B------:R0:W5:Y:S01]  /*0720*/  LDG.E.U16.CONSTANT R7, [R10.64] ;  /* 0x000000060a077981 */ /* 0x000162000c1e9500 */
[----:B------:R-:W-:Y:S01]  /*0730*/  SHF.R.S32.HI R9, RZ, 0x1f, R8 ;  /* 0x0000001fff097819 */ /* 0x000fe20000011408 */
[----:B------:R-:W-:-:S03]  /*0740*/  IMAD.SHL.U32 R12, R8, 0x4, RZ ;  /* 0x00000004080c7824 */ /* 0x000fc600078e00ff */
[----:B------:R-:W-:Y:S01]  /*0750*/  LEA.HI R13, R9, R8, RZ, 0x3 ;  /* 0x00000008090d7211 */ /* 0x000fe200078f18ff */
[----:B------:R-:W-:Y:S01]  /*0760*/  IMAD.MOV.U32 R8, RZ, RZ, RZ ;  /* 0x000000ffff087224 */ /* 0x000fe200078e00ff */
[----:B------:R-:W-:Y:S01]  /*0770*/  LOP3.LUT R16, R12, 0x10, RZ, 0xc0, !PT ;  /* 0x000000100c107812 */ /* 0x000fe200078ec0ff */
[----:B------:R-:W-:Y:S01]  /*0780*/  IMAD.MOV.U32 R9, RZ, RZ, R3 ;  /* 0x000000ffff097224 */ /* 0x000fe200078e0003 */
[----:B------:R-:W-:Y:S02]  /*0790*/  SHF.R.S32.HI R17, RZ, 0x3, R13 ;  /* 0x00000003ff117819 */ /* 0x000fe4000001140d */
.L_x_3109:
        /* <DEDUP_REMOVED lines=41> */
.L_x_3108:
[----:B0-----:R-:W-:Y:S01]  /*0a30*/  UMOV UR4, URZ ;  /* 0x0000003f00047c82 */ /* 0x001fe20008000000 */
[----:B------:R-:W-:Y:S02]  /*0a40*/  LEA.HI.X R21, R4, c[0x0][0x16c], R5, 0x2, P4 ;  /* 0x00005b0004157a11 */ /* 0x000fe400020f1405 */
[----:B------:R-:W-:Y:S02]  /*0a50*/  PRMT R37, RZ, 0x5410, RZ ;  /* 0x00005410ff257816 */ /* 0x000fe400000000ff */
[----:B------:R-:W-:Y:S01]  /*0a60*/  PRMT R36, RZ, 0x5410, RZ ;  /* 0x00005410ff247816 */ /* 0x000fe200000000ff */
[----:B------:R-:W-:Y:S05]  /*0a70*/  @P2 BRA `(.L_x_3110) ;  /* 0x000017f000002947 */ /* 0x000fea0003800000 */
[----:B------:R-:W-:Y:S01]  /*0a80*/  PRMT R4, R2, 0x9910, RZ ;  /* 0x0000991002047816 */ /* 0x000fe200000000ff */
[----:B------:R-:W-:Y:S01]  /*0a90*/  ULDC UR5, c[0x0][0x18c] ;  /* 0x0000630000057ab9 */ /* 0x000fe20000000800 */
[----:B------:R-:W-:Y:S01]  /*0aa0*/  PRMT R36, RZ, 0x5410, RZ ;  /* 0x00005410ff247816 */ /* 0x000fe200000000ff */
[----:B------:R-:W-:Y:S01]  /*0ab0*/  USHF.R.S32.HI UR5, URZ, 0x1f, UR5 ;  /* 0x0000001f3f057899 */ /* 0x000fe20008011405 */
[----:B------:R-:W-:Y:S01]  /*0ac0*/  ISETP.EQ.OR P0, PT, R4, RZ, !P0 ;  /* 0x000000ff0400720c */ /* 0x000fe20004702670 */
[----:B------:R-:W-:Y:S01]  /*0ad0*/  UMOV UR4, URZ ;  /* 0x0000003f00047c82 */ /* 0x000fe20008000000 */
[----:B------:R-:W-:-:S09]  /*0ae0*/  PRMT R37, RZ, 0x5410, RZ ;  /* 0x00005410ff257816 */ /* 0x000fd200000000ff */
.L_x_3113:
        /* <DEDUP_REMOVED lines=9> */
[--C-:B------:R-:W-:Y:S02]  /*0b80*/  SHF.R.U32.HI R26, RZ, 0xc, R4.reuse ;  /* 0x0000000cff1a7819 */ /* 0x100fe40000011604 */
[----:B------:R-:W-:Y:S02]  /*0b90*/  SHF.R.U32.HI R4, RZ, 0x6, R4 ;  /* 0x00000006ff047819 */ /* 0x000fe40000011604 */
[----:B------:R-:W-:Y:S02]  /*0ba0*/  LOP3.LUT R27, R27, 0x64006400, RZ, 0xfc, !PT ;  /* 0x640064001b1b7812 */ /* 0x000fe400078efcff */
[----:B------:R-:W-:Y:S02]  /*0bb0*/  LOP3.LUT R4, R4, 0x3f003f, RZ, 0xc0, !PT ;  /* 0x003f003f04047812 */ /* 0x000fe400078ec0ff */
[----:B------:R-:W-:Y:S01]  /*0bc0*/  LOP3.LUT R31, R6, 0x3f003f, RZ, 0xc0, !PT ;  /* 0x003f003f061f7812 */ /* 0x000fe200078ec0ff */
[----:B------:R-:W-:Y:S01]  /*0bd0*/  HADD2 R27, R27, -1056, -1056 ;  /* 0xe420e4201b1b7430 */ /* 0x000fe20000000000 */
[----:B------:R-:W-:-:S02]  /*0be0*/  LOP3.LUT R4, R4, 0x64006400, RZ, 0xfc, !PT ;  /* 0x6400640004047812 */ /* 0x000fc400078efcff */
[----:B------:R-:W-:Y:S02]  /*0bf0*/  LOP3.LUT R30, R5, 0x3f003f, RZ, 0xc0, !PT ;  /* 0x003f003f051e7812 */ /* 0x000fe400078ec0ff */
[--C-:B------:R-:W-:Y:S01]  /*0c00*/  SHF.R.U32.HI R24, RZ, 0xc, R5.reuse ;  /* 0x0000000cff187819 */ /* 0x100fe20000011605 */
[----:B------:R-:W-:Y:S01]  /*0c10*/  HADD2 R4, R4, -1056, -1056 ;  /* 0xe420e42004047430 */ /* 0x000fe20000000000 */
[----:B--2---:R-:W-:Y:S02]  /*0c20*/  LOP3.LUT R28, R7, 0x3f003f, RZ, 0xc0, !PT ;  /* 0x003f003f071c7812 */ /* 0x004fe400078ec0ff */
[----:B------:R-:W-:Y:S02]  /*0c30*/  SHF.R.U32.HI R5, RZ, 0x6, R5 ;  /* 0x00000006ff057819 */ /* 0x000fe40000011605 */
[--C-:B------:R-:W-:Y:S02]  /*0c40*/  SHF.R.U32.HI R22, RZ, 0xc, R6.reuse ;  /* 0x0000000cff167819 */ /* 0x100fe40000011606 */
[----:B------:R-:W-:-:S02]  /*0c50*/  SHF.R.U32.HI R6, RZ, 0x6, R6 ;  /* 0x00000006ff067819 */ /* 0x000fc40000011606 */
[--C-:B------:R-:W-:Y:S02]  /*0c60*/  SHF.R.U32.HI R25, RZ, 0xc, R7.reuse ;  /* 0x0000000cff197819 */ /* 0x100fe40000011607 */
[----:B------:R-:W-:Y:S01]  /*0c70*/  SHF.R.U32.HI R7, RZ, 0x6, R7 ;  /* 0x00000006ff077819 */ /* 0x000fe20000011607 */
[----:B-1----:R-:W-:Y:S01]  /*0c80*/  HFMA2.MMA R27, R27, R16, RZ ;  /* 0x000000101b1b7235 */ /* 0x002fe200000000ff */
[----:B------:R-:W-:Y:S02]  /*0c90*/  LOP3.LUT R31, R31, 0x64006400, RZ, 0xfc, !PT ;  /* 0x640064001f1f7812 */ /* 0x000fe400078efcff */
[----:B------:R-:W-:Y:S02]  /*0ca0*/  LOP3.LUT R28, R28, 0x64006400, RZ, 0xfc, !PT ;  /* 0x640064001c1c7812 */ /* 0x000fe400078efcff */
[----:B------:R-:W-:Y:S01]  /*0cb0*/  LOP3.LUT R5, R5, 0x3f003f, RZ, 0xc0, !PT ;  /* 0x003f003f05057812 */ /* 0x000fe200078ec0ff */
[----:B------:R-:W-:Y:S01]  /*0cc0*/  HADD2 R31, R31, -1056, -1056 ;  /* 0xe420e4201f1f7430 */ /* 0x000fe20000000000 */
[----:B------:R-:W-:Y:S01]  /*0cd0*/  LOP3.LUT R6, R6, 0x3f003f, RZ, 0xc0, !PT ;  /* 0x003f003f06067812 */ /* 0x000fe200078ec0ff */
[----:B------:R-:W-:Y:S01]  /*0ce0*/  HADD2 R39, R28, -1056, -1056 ;  /* 0xe420e4201c277430 */ /* 0x000fe20000000000 */
[----:B------:R-:W-:Y:S01]  /*0cf0*/  LOP3.LUT R7, R7, 0x3f003f, RZ, 0xc0, !PT ;  /* 0x003f003f07077812 */ /* 0x000fe200078ec0ff */
[----:B------:R-:W-:Y:S01]  /*0d00*/  HFMA2.MMA R28, R4, R17, R27 ;  /* 0x00000011041c7235 */ /* 0x000fe2000000001b */
[----:B------:R-:W-:-:S02]  /*0d10*/  LOP3.LUT R30, R30, 0x64006400, RZ, 0xfc, !PT ;  /* 0x640064001e1e7812 */ /* 0x000fc400078efcff */
[----:B------:R-:W-:Y:S02]  /*0d20*/  LOP3.LUT R5, R5, 0x64006400, RZ, 0xfc, !PT ;  /* 0x6400640005057812 */ /* 0x000fe400078efcff */
[----:B------:R-:W-:Y:S01]  /*0d30*/  LOP3.LUT R6, R6, 0x64006400, RZ, 0xfc, !PT ;  /* 0x6400640006067812 */ /* 0x000fe200078efcff */
[----:B------:R-:W-:Y:S01]  /*0d40*/  HADD2 R29, R30, -1056, -1056 ;  /* 0xe420e4201e1d7430 */ /* 0x000fe20000000000 */
[----:B------:R-:W-:Y:S01]  /*0d50*/  LOP3.LUT R27, R7, 0x64006400, RZ, 0xfc, !PT ;  /* 0x64006400071b7812 */ /* 0x000fe200078efcff */
[----:B------:R-:W-:Y:S01]  /*0d60*/  HFMA2.MMA R30, R31, R16, RZ ;  /* 0x000000101f1e7235 */ /* 0x000fe200000000ff */
[----:B------:R-:W-:Y:S01]  /*0d70*/  HADD2 R38, R5, -1056, -1056 ;  /* 0xe420e42005267430 */ /* 0x000fe20000000000 */
[----:B------:R-:W-:Y:S01]  /*0d80*/  LOP3.LUT R41, R26, 0xf000f, RZ, 0xc0, !PT ;  /* 0x000f000f1a297812 */ /* 0x000fe200078ec0ff */
[----:B------:R-:W-:Y:S01]  /*0d90*/  HADD2 R31, R6, -1056, -1056 ;  /* 0xe420e420061f7430 */ /* 0x000fe20000000000 */
[----:B------:R-:W-:Y:S01]  /*0da0*/  LOP3.LUT R43, R24, 0xf000f, RZ, 0xc0, !PT ;  /* 0x000f000f182b7812 */ /* 0x000fe200078ec0ff */
[-C--:B------:R-:W-:Y:S01]  /*0db0*/  HFMA2 R29, R29, R16.reuse, RZ.H0_H0 ;  /* 0x000000101d1d7231 */ /* 0x080fe200000400ff */
[----:B------:R-:W-:Y:S01]  /*0dc0*/  PRMT R32, R32, 0x5410, R33 ;  /* 0x0000541020207816 */ /* 0x000fe20000000021 */
[----:B------:R-:W-:Y:S01]  /*0dd0*/  HFMA2 R16, R39, R16, RZ.H0_H0 ;  /* 0x0000001027107231 */ /* 0x000fe200000400ff */
[----:B------:R-:W-:Y:S01]  /*0de0*/  PRMT R34, R34, 0x5410, R35 ;  /* 0x0000541022227816 */ /* 0x000fe20000000023 */
[----:B------:R-:W-:Y:S01]  /*0df0*/  HFMA2.MMA R30, R31, R17, R30 ;  /* 0x000000111f1e7235 */ /* 0x000fe2000000001e */
[----:B------:R-:W-:-:S02]  /*0e00*/  HFMA2 R29, R38, R17, R29 ;  /* 0x00000011261d7231 */ /* 0x000fc4000000001d */
[----:B------:R-:W-:-:S04]  /*0e10*/  HADD2 R27, R27, -1056, -1056 ;  /* 0xe420e4201b1b7430 */ /* 0x000fc80000000000 */
[----:B------:R-:W-:Y:S01]  /*0e20*/  HFMA2 R27, R27, R17, R16 ;  /* 0x000000111b1b7231 */ /* 0x000fe20000000010 */
[----:B---3--:R-:W-:Y:S02]  /*0e30*/  LOP3.LUT R7, R10, 0x3f003f, RZ, 0xc0, !PT ;  /* 0x003f003f0a077812 */ /* 0x008fe400078ec0ff */
        /* <DEDUP_REMOVED lines=8> */
[----:B------:R-:W-:Y:S01]  /*0ec0*/  SHF.R.U32.HI R5, RZ, 0x6, R8 ;  /* 0x00000006ff057819 */ /* 0x000fe20000011608 */
[-C--:B------:R-:W-:Y:S01]  /*0ed0*/  HFMA2.MMA R30, R7, R18.reuse, R30 ;  /* 0x00000012071e7235 */ /* 0x080fe2000000001e */
[----:B------:R-:W-:Y:S01]  /*0ee0*/  HFMA2 R29, R6, R18, R29 ;  /* 0x00000012061d7231 */ /* 0x000fe2000000001d */
[----:B------:R-:W-:Y:S01]  /*0ef0*/  SHF.R.U32.HI R7, RZ, 0x6, R10 ;  /* 0x00000006ff077819 */ /* 0x000fe2000001160a */
[----:B------:R-:W-:Y:S01]  /*0f00*/  HADD2 R31, R4, -1056, -1056 ;  /* 0xe420e420041f7430 */ /* 0x000fe20000000000 */
[----:B------:R-:W-:Y:S02]  /*0f10*/  SHF.R.U32.HI R6, RZ, 0x6, R9 ;  /* 0x00000006ff067819 */ /* 0x000fe40000011609 */
[----:B------:R-:W-:Y:S02]  /*0f20*/  LOP3.LUT R5, R5, 0x3f003f, RZ, 0xc0, !PT ;  /* 0x003f003f05057812 */ /* 0x000fe400078ec0ff */
[----:B------:R-:W-:Y:S01]  /*0f30*/  LOP3.LUT R7, R7, 0x3f003f, RZ, 0xc0, !PT ;  /* 0x003f003f07077812 */ /* 0x000fe200078ec0ff */
[----:B------:R-:W-:Y:S01]  /*0f40*/  HFMA2.MMA R4, R31, R18, R28 ;  /* 0x000000121f047235 */ /* 0x000fe2000000001c */
[----:B------:R-:W-:-:S02]  /*0f50*/  SHF.R.U32.HI R17, RZ, 0x6, R11 ;  /* 0x00000006ff117819 */ /* 0x000fc4000001160b */
        /* <DEDUP_REMOVED lines=10> */
[----:B------:R-:W-:Y:S01]  /*1000*/  SHF.R.U32.HI R39, RZ, 0xc, R8 ;  /* 0x0000000cff277819 */ /* 0x000fe20000011608 */
[----:B------:R-:W-:Y:S01]  /*1010*/  HADD2 R6, R6, -1056, -1056 ;  /* 0xe420e42006067430 */ /* 0x000fe20000000000 */
[----:B----4-:R-:W-:Y:S01]  /*1020*/  LOP3.LUT R31, R12, 0x3f003f, RZ, 0xc0, !PT ;  /* 0x003f003f0c1f7812 */ /* 0x010fe200078ec0ff */
[----:B------:R-:W-:Y:S01]  /*1030*/  HFMA2 R27, R16, R18, R27 ;  /* 0x00000012101b7231 */ /* 0x000fe2000000001b */
[-C--:B------:R-:W-:Y:S01]  /*1040*/  HFMA2.MMA R18, R5, R19.reuse, R4 ;  /* 0x0000001305127235 */ /* 0x080fe20000000004 */
[----:B------:R-:W-:Y:S01]  /*1050*/  HADD2 R28, R17, -1056, -1056 ;  /* 0xe420e420111c7430 */ /* 0x000fe20000000000 */
[----:B------:R-:W-:Y:S01]  /*1060*/  HFMA2.MMA R17, R7, R19, R30 ;  /* 0x0000001307117235 */ /* 0x000fe2000000001e */
[-C--:B------:R-:W-:Y:S01]  /*1070*/  HFMA2 R16, R6, R19.reuse, R29 ;  /* 0x0000001306107231 */ /* 0x080fe2000000001d */
[----:B------:R-:W-:Y:S01]  /*1080*/  LOP3.LUT R8, R14, 0x3f003f, RZ, 0xc0, !PT ;  /* 0x003f003f0e087812 */ /* 0x000fe200078ec0ff */
[----:B------:R-:W1:Y:S01]  /*1090*/  LDS.128 R4, [UR4+0x10] ;  /* 0x00001004ff047984 */ /* 0x000e620008000c00 */
[----:B------:R-:W-:Y:S01]  /*10a0*/  HFMA2 R19, R28, R19, R27 ;  /* 0x000000131c137231 */ /* 0x000fe2000000001b */
[----:B------:R-:W-:-:S02]  /*10b0*/  SHF.R.U32.HI R9, RZ, 0xc, R9 ;  /* 0x0000000cff097819 */ /* 0x000fc40000011609 */
[--C-:B------:R-:W-:Y:S02]  /*10c0*/  SHF.R.U32.HI R38, RZ, 0x8, R12.reuse ;  /* 0x00000008ff267819 */ /* 0x100fe4000001160c */
[----:B------:R-:W-:Y:S02]  /*10d0*/  SHF.R.U32.HI R40, RZ, 0xa, R12 ;  /* 0x0000000aff287819 */ /* 0x000fe4000001160c */
[----:B------:R-:W-:Y:S02]  /*10e0*/  LOP3.LUT R28, R13, 0x3f003f, RZ, 0xc0, !PT ;  /* 0x003f003f0d1c7812 */ /* 0x000fe400078ec0ff */
[--C-:B------:R-:W-:Y:S02]  /*10f0*/  SHF.R.U32.HI R44, RZ, 0x8, R14.reuse ;  /* 0x00000008ff2c7819 */ /* 0x100fe4000001160e */
[----:B------:R-:W-:Y:S02]  /*1100*/  SHF.R.U32.HI R27, RZ, 0xa, R14 ;  /* 0x0000000aff1b7819 */ /* 0x000fe4000001160e */
[----:B------:R-:W-:-:S02]  /*1110*/  SHF.R.U32.HI R12, RZ, 0x6, R12 ;  /* 0x00000006ff0c7819 */ /* 0x000fc4000001160c */
[----:B------:R-:W-:Y:S02]  /*1120*/  SHF.R.U32.HI R14, RZ, 0x6, R14 ;  /* 0x00000006ff0e7819 */ /* 0x000fe4000001160e */
[--C-:B------:R-:W-:Y:S02]  /*1130*/  SHF.R.U32.HI R42, RZ, 0x8, R13.reuse ;  /* 0x00000008ff2a7819 */ /* 0x100fe4000001160d */
[----:B------:R-:W-:Y:S02]  /*1140*/  SHF.R.U32.HI R30, RZ, 0xa, R13 ;  /* 0x0000000aff1e7819 */ /* 0x000fe4000001160d */
[--C-:B------:R-:W-:Y:S02]  /*1150*/  SHF.R.U32.HI R45, RZ, 0x8, R15.reuse ;  /* 0x00000008ff2d7819 */ /* 0x100fe4000001160f */
[----:B------:R-:W-:Y:S02]  /*1160*/  SHF.R.U32.HI R29, RZ, 0xa, R15 ;  /* 0x0000000aff1d7819 */ /* 0x000fe4000001160f */
[----:B------:R-:W-:-:S02]  /*1170*/  LOP3.LUT R26, R15, 0x3f003f, RZ, 0xc0, !PT ;  /* 0x003f003f0f1a7812 */ /* 0x000fc400078ec0ff */
        /* <DEDUP_REMOVED lines=10> */
[-C--:B-1----:R-:W-:Y:S01]  /*1220*/  HFMA2.MMA R18, R31, R4.reuse, R18 ;  /* 0x000000041f127235 */ /* 0x082fe20000000012 */
[----:B------:R-:W-:Y:S01]  /*1230*/  LOP3.LUT R26, R26, 0x64006400, RZ, 0xfc, !PT ;  /* 0x640064001a1a7812 */ /* 0x000fe200078efcff */
[----:B------:R-:W-:Y:S01]  /*1240*/  HFMA2.MMA R17, R8, R4, R17 ;  /* 0x0000000408117235 */ /* 0x000fe20000000011 */
[----:B------:R-:W-:Y:S02]  /*1250*/  LOP3.LUT R13, R13, 0x3f003f, RZ, 0xc0, !PT ;  /* 0x003f003f0d0d7812 */ /* 0x000fe400078ec0ff */
[----:B------:R-:W-:Y:S01]  /*1260*/  LOP3.LUT R15, R15, 0x3f003f, RZ, 0xc0, !PT ;  /* 0x003f003f0f0f7812 */ /* 0x000fe200078ec0ff */
[----:B------:R-:W-:Y:S01]  /*1270*/  HADD2 R26, R26, -1056, -1056 ;  /* 0xe420e4201a1a7430 */ /* 0x000fe20000000000 */
[----:B------:R-:W-:Y:S01]  /*1280*/  LOP3.LUT R30, R9, 0x300030, R30, 0xf8, !PT ;  /* 0x00300030091e7812 */ /* 0x000fe200078ef81e */
[----:B------:R-:W-:Y:S01]  /*1290*/  HADD2 R9, R28, -1056, -1056 ;  /* 0xe420e4201c097430 */ /* 0x000fe20000000000 */
[----:B------:R-:W-:Y:S01]  /*12a0*/  LOP3.LUT R12, R12, 0x64006400, RZ, 0xfc, !PT ;  /* 0x640064000c0c7812 */ /* 0x000fe200078efcff */
[-C--:B------:R-:W-:Y:S01]  /*12b0*/  HFMA2 R19, R26, R4.reuse, R19 ;  /* 0x000000041a137231 */ /* 0x080fe20000000013 */
[----:B------:R-:W-:Y:S01]  /*12c0*/  LOP3.LUT R14, R14, 0x64006400, RZ, 0xfc, !PT ;  /* 0x640064000e0e7812 */ /* 0x000fe200078efcff */
[----:B------:R-:W-:Y:S01]  /*12d0*/  HFMA2 R16, R9, R4, R16 ;  /* 0x0000000409107231 */ /* 0x000fe20000000010 */
[----:B------:R-:W-:Y:S01]  /*12e0*/  LOP3.LUT R24, R41, 0x300030, R38, 0xf8, !PT ;  /* 0x0030003029187812 */ /* 0x000fe200078ef826 */
[----:B------:R-:W-:Y:S01]  /*12f0*/  HADD2 R9, R12, -1056, -1056 ;  /* 0xe420e4200c097430 */ /* 0x000fe20000000000 */
[----:B------:R-:W-:Y:S01]  /*1300*/  LOP3.LUT R41, R22, 0xf000f, RZ, 0xc0, !PT ;  /* 0x000f000f16297812 */ /* 0x000fe200078ec0ff */
[----:B------:R-:W-:Y:S01]  /*1310*/  HADD2 R14, R14, -1056, -1056 ;  /* 0xe420e4200e0e7430 */ /* 0x000fe20000000000 */
[----:B------:R-:W-:-:S02]  /*1320*/  LOP3.LUT R13, R13, 0x64006400, RZ, 0xfc, !PT ;  /* 0x640064000d0d7812 */ /* 0x000fc400078efcff */
[----:B------:R-:W-:Y:S01]  /*1330*/  LOP3.LUT R15, R15, 0x64006400, RZ, 0xfc, !PT ;  /* 0x640064000f0f7812 */ /* 0x000fe200078efcff */
[-C--:B------:R-:W-:Y:S01]  /*1340*/  HFMA2.MMA R18, R9, R5.reuse, R18 ;  /* 0x0000000509127235 */ /* 0x080fe20000000012 */
[----:B------:R-:W-:Y:S01]  /*1350*/  SHF.R.U32.HI R10, RZ, 0xc, R10 ;  /* 0x0000000cff0a7819 */ /* 0x000fe2000001160a */
[----:B------:R-:W-:Y:S01]  /*1360*/  HADD2 R13, R13, -1056, -1056 ;  /* 0xe420e4200d0d7430 */ /* 0x000fe20000000000 */
[----:B------:R-:W-:Y:S01]  /*1370*/  LOP3.LUT R22, R25, 0xf000f, RZ, 0xc0, !PT ;  /* 0x000f000f19167812 */ /* 0x000fe200078ec0ff */
[----:B------:R-:W-:Y:S01]  /*1380*/  HADD2 R4, R15, -1056, -1056 ;  /* 0xe420e4200f047430 */ /* 0x000fe20000000000 */
[----:B------:R-:W-:Y:S01]  /*1390*/  LOP3.LUT R39, R39, 0xf000f, RZ, 0xc0, !PT ;  /* 0x000f000f27277812 */ /* 0x000fe200078ec0ff */
[-C--:B------:R-:W-:Y:S01]  /*13a0*/  HFMA2 R16, R13, R5.reuse, R16 ;  /* 0x000000050d107231 */ /* 0x080fe20000000010 */
[----:B------:R-:W-:Y:S01]  /*13b0*/  LOP3.LUT R25, R41, 0x300030, R44, 0xf8, !PT ;  /* 0x0030003029197812 */ /* 0x000fe200078ef82c */
[----:B------:R-:W-:Y:S01]  /*13c0*/  HFMA2.MMA R17, R14, R5, R17 ;  /* 0x000000050e117235 */ /* 0x000fe20000000011 */
[----:B------:R-:W-:Y:S01]  /*13d0*/  LOP3.LUT R24, R24, 0x64006400, RZ, 0xfc, !PT ;  /* 0x6400640018187812 */ /* 0x000fe200078efcff */
[----:B------:R-:W-:Y:S01]  /*13e0*/  HFMA2 R19, R4, R5, R19 ;  /* 0x0000000504137231 */ /* 0x000fe20000000013 */
[----:B------:R-:W-:-:S02]  /*13f0*/  LOP3.LUT R10, R10, 0xf000f, RZ, 0xc0, !PT ;  /* 0x000f000f0a0a7812 */ /* 0x000fc400078ec0ff */
[----:B------:R-:W-:Y:S01]  /*1400*/  LOP3.LUT R40, R39, 0x300030, R40, 0xf8, !PT ;  /* 0x0030003027287812 */ /* 0x000fe200078ef828 */
[----:B------:R-:W-:Y:S01]  /*1410*/  HADD2 R5, R24, -1056, -1056 ;  /* 0xe420e42018057430 */ /* 0x000fe20000000000 */
[----:B------:R-:W-:Y:S02]  /*1420*/  LOP3.LUT R25, R25, 0x64006400, RZ, 0xfc, !PT ;  /* 0x6400640019197812 */ /* 0x000fe400078efcff */
[----:B------:R-:W-:Y:S02]  /*1430*/  SHF.R.U32.HI R11, RZ, 0xc, R11 ;  /* 0x0000000cff0b7819 */ /* 0x000fe4000001160b */
[----:B------:R-:W-:Y:S01]  /*1440*/  LOP3.LUT R38, R43, 0x300030, R42, 0xf8, !PT ;  /* 0x003000302b267812 */ /* 0x000fe200078ef82a */
[----:B------:R-:W-:Y:S01]  /*1450*/  HADD2 R4, R25, -1056, -1056 ;  /* 0xe420e42019047430 */ /* 0x000fe20000000000 */
[----:B------:R-:W-:Y:S01]  /*1460*/  LOP3.LUT R27, R10, 0x300030, R27, 0xf8, !PT ;  /* 0x003000300a1b7812 */ /* 0x000fe200078ef81b */
[----:B------:R-:W-:Y:S01]  /*1470*/  HFMA2.MMA R18, R5, R6, R18 ;  /* 0x0000000605127235 */ /* 0x000fe20000000012 */
[----:B------:R-:W-:-:S02]  /*1480*/  LOP3.LUT R40, R40, 0x64006400, RZ, 0xfc, !PT ;  /* 0x6400640028287812 */ /* 0x000fc400078efcff */
[----:B------:R-:W-:Y:S01]  /*1490*/  LOP3.LUT R22, R22, 0x300030, R45, 0xf8, !PT ;  /* 0x0030003016167812 */ /* 0x000fe200078ef82d */
[----:B------:R-:W-:Y:S01]  /*14a0*/  HFMA2.MMA R17, R4, R6, R17 ;  /* 0x0000000604117235 */ /* 0x000fe20000000011 */
[----:B------:R-:W-:Y:S01]  /*14b0*/  LOP3.LUT R10, R11, 0xf000f, RZ, 0xc0, !PT ;  /* 0x000f000f0b0a7812 */ /* 0x000fe200078ec0ff */
[----:B------:R-:W-:Y:S01]  /*14c0*/  HADD2 R5, R40, -1056, -1056 ;  /* 0xe420e42028057430 */ /* 0x000fe20000000000 */
[----:B------:R-:W-:Y:S02]  /*14d0*/  LOP3.LUT R38, R38, 0x64006400, RZ, 0xfc, !PT ;  /* 0x6400640026267812 */ /* 0x000fe400078efcff */
[----:B------:R-:W-:Y:S02]  /*14e0*/  LOP3.LUT R27, R27, 0x64006400, RZ, 0xfc, !PT ;  /* 0x640064001b1b7812 */ /* 0x000fe400078efcff */
[----:B------:R-:W-:Y:S01]  /*14f0*/  LOP3.LUT R22, R22, 0x64006400, RZ, 0xfc, !PT ;  /* 0x6400640016167812 */ /* 0x000fe200078efcff */
[----:B------:R-:W-:Y:S01]  /*1500*/  HADD2 R9, R38, -1056, -1056 ;  /* 0xe420e42026097430 */ /* 0x000fe20000000000 */
[----:B------:R-:W-:Y:S01]  /*1510*/  LOP3.LUT R29, R10, 0x300030, R29, 0xf8, !PT ;  /* 0x003000300a1d7812 */ /* 0x000fe200078ef81d */
[----:B------:R-:W-:Y:S01]  /*1520*/  HADD2 R4, R27, -1056, -1056 ;  /* 0xe420e4201b047430 */ /* 0x000fe20000000000 */
[----:B------:R-:W-:Y:S01]  /*1530*/  LOP3.LUT R30, R30, 0x64006400, RZ, 0xfc, !PT ;  /* 0x640064001e1e7812 */ /* 0x000fe200078efcff */
[----:B------:R-:W-:Y:S01]  /*1540*/  HADD2 R22, R22, -1056, -1056 ;  /* 0xe420e42016167430 */ /* 0x000fe20000000000 */
[----:B------:R-:W-:Y:S01]  /*1550*/  LOP3.LUT R29, R29, 0x64006400, RZ, 0xfc, !PT ;  /* 0x640064001d1d7812 */ /* 0x000fe200078efcff */
[-C--:B------:R-:W-:Y:S01]  /*1560*/  HFMA2.MMA R18, R5, R7.reuse, R18 ;  /* 0x0000000705127235 */ /* 0x080fe20000000012 */
[----:B------:R-:W-:Y:S01]  /*1570*/  HFMA2 R16, R9, R6, R16 ;  /* 0x0000000609107231 */ /* 0x000fe20000000010 */
[----:B------:R-:W-:Y:S01]  /*1580*/  HFMA2.MMA R17, R4, R7, R17 ;  /* 0x0000000704117235 */ /* 0x000fe20000000011 */
        /* <DEDUP_REMOVED lines=12> */
[----:B------:R-:W-:-:S03]  /*1650*/  HFMA2 R36, R17, R34, R36 ;  /* 0x0000002211247231 */ /* 0x000fc60000000024 */
.L_x_3111:
        /* <DEDUP_REMOVED lines=13> */
[----:B------:R-:W-:Y:S02]  /*1730*/  SHF.R.U32.HI R26, RZ, 0xc, R4 ;  /* 0x0000000cff1a7819 */ /* 0x000fe40000011604 */
        /* <DEDUP_REMOVED lines=8> */
[--C-:B------:R-:W-:Y:S01]  /*17c0*/  SHF.R.U32.HI R22, RZ, 0xc, R6.reuse ;  /* 0x0000000cff167819 */ /* 0x100fe20000011606 */
[----:B------:R-:W-:Y:S01]  /*17d0*/  HADD2 R27, R27, -1056, -1056 ;  /* 0xe420e4201b1b7430 */ /* 0x000fe20000000000 */
[----:B------:R-:W-:Y:S01]  /*17e0*/  LOP3.LUT R4, R4, 0x3f003f, RZ, 0xc0, !PT ;  /* 0x003f003f04047812 */ /* 0x000fe200078ec0ff */
[----:B------:R-:W-:Y:S01]  /*17f0*/  HADD2 R41, R28, -1056, -1056 ;  /* 0xe420e4201c297430 */ /* 0x000fe20000000000 */
        /* <DEDUP_REMOVED lines=8> */
[----:B------:R-:W-:Y:S01]  /*1880*/  LOP3.LUT R6, R6, 0x3f003f, RZ, 0xc0, !PT ;  /* 0x003f003f06067812 */ /* 0x000fe200078ec0ff */
[----:B---3--:R-:W-:Y:S01]  /*1890*/  HADD2 R31, R4, -1056, -1056 ;  /* 0xe420e420041f7430 */ /* 0x008fe20000000000 */
[--C-:B------:R-:W-:Y:S01]  /*18a0*/  SHF.R.U32.HI R25, RZ, 0xc, R7.reuse ;  /* 0x0000000cff197819 */ /* 0x100fe20000011607 */
[----:B------:R-:W-:Y:S01]  /*18b0*/  HADD2 R28, R5, -1056, -1056 ;  /* 0xe420e420051c7430 */ /* 0x000fe20000000000 */
[----:B------:R-:W-:Y:S01]  /*18c0*/  SHF.R.U32.HI R7, RZ, 0x6, R7 ;  /* 0x00000006ff077819 */ /* 0x000fe20000011607 */
[-C--:B-1----:R-:W-:Y:S01]  /*18d0*/  HFMA2.MMA R4, R27, R16.reuse, RZ ;  /* 0x000000101b047235 */ /* 0x082fe200000000ff */
[----:B------:R-:W-:Y:S01]  /*18e0*/  LOP3.LUT R6, R6, 0x64006400, RZ, 0xfc, !PT ;  /* 0x6400640006067812 */ /* 0x000fe200078efcff */
[-C--:B------:R-:W-:Y:S01]  /*18f0*/  HFMA2 R5, R39, R16.reuse, RZ.H0_H0 ;  /* 0x0000001027057231 */ /* 0x080fe200000400ff */
[----:B------:R-:W-:Y:S01]  /*1900*/  HFMA2.MMA R29, R41, R16, RZ ;  /* 0x00000010291d7235 */ /* 0x000fe200000000ff */
[----:B------:R-:W-:Y:S01]  /*1910*/  HFMA2 R30, R43, R16, RZ.H0_H0 ;  /* 0x000000102b1e7231 */ /* 0x000fe200000400ff */
[----:B------:R-:W-:Y:S01]  /*1920*/  LOP3.LUT R16, R7, 0x3f003f, RZ, 0xc0, !PT ;  /* 0x003f003f07107812 */ /* 0x000fe200078ec0ff */
[----:B------:R-:W-:Y:S01]  /*1930*/  HFMA2 R28, R28, R17, R5 ;  /* 0x000000111c1c7231 */ /* 0x000fe20000000005 */
[----:B----4-:R-:W-:Y:S01]  /*1940*/  LOP3.LUT R7, R10, 0x3f003f, RZ, 0xc0, !PT ;  /* 0x003f003f0a077812 */ /* 0x010fe200078ec0ff */
[----:B------:R-:W-:Y:S01]  /*1950*/  HADD2 R6, R6, -1056, -1056 ;  /* 0xe420e42006067430 */ /* 0x000fe20000000000 */
[----:B------:R-:W-:Y:S01]  /*1960*/  LOP3.LUT R5, R9, 0x3f003f, RZ, 0xc0, !PT ;  /* 0x003f003f09057812 */ /* 0x000fe200078ec0ff */
[----:B------:R-:W-:Y:S01]  /*1970*/  HFMA2.MMA R27, R31, R17, R4 ;  /* 0x000000111f1b7235 */ /* 0x000fe20000000004 */
[----:B------:R-:W-:-:S02]  /*1980*/  LOP3.LUT R7, R7, 0x64006400, RZ, 0xfc, !PT ;  /* 0x6400640007077812 */ /* 0x000fc400078efcff */
[----:B------:R-:W-:Y:S01]  /*1990*/  LOP3.LUT R5, R5, 0x64006400, RZ, 0xfc, !PT ;  /* 0x6400640005057812 */ /* 0x000fe200078efcff */
[----:B------:R-:W-:Y:S01]  /*19a0*/  HFMA2.MMA R29, R6, R17, R29 ;  /* 0x00000011061d7235 */ /* 0x000fe2000000001d */
[----:B------:R-:W-:Y:S01]  /*19b0*/  LOP3.LUT R4, R8, 0x3f003f, RZ, 0xc0, !PT ;  /* 0x003f003f08047812 */ /* 0x000fe200078ec0ff */
[----:B------:R-:W-:Y:S01]  /*19c0*/  HADD2 R6, R7, -1056, -1056 ;  /* 0xe420e42007067430 */ /* 0x000fe20000000000 */
[----:B------:R-:W-:Y:S01]  /*19d0*/  LOP3.LUT R16, R16, 0x64006400, RZ, 0xfc, !PT ;  /* 0x6400640010107812 */ /* 0x000fe200078efcff */
[----:B------:R-:W-:Y:S01]  /*19e0*/  HADD2 R5, R5, -1056, -1056 ;  /* 0xe420e42005057430 */ /* 0x000fe20000000000 */
[----:B------:R-:W-:Y:S02]  /*19f0*/  LOP3.LUT R4, R4, 0x64006400, RZ, 0xfc, !PT ;  /* 0x6400640004047812 */ /* 0x000fe400078efcff */
[----:B------:R-:W-:Y:S01]  /*1a00*/  SHF.R.U32.HI R7, RZ, 0x6, R10 ;  /* 0x00000006ff077819 */ /* 0x000fe2000001160a */
[----:B------:R-:W-:Y:S01]  /*1a10*/  HADD2 R31, R16, -1056, -1056 ;  /* 0xe420e420101f7430 */ /* 0x000fe20000000000 */
[----:B------:R-:W-:Y:S01]  /*1a20*/  HFMA2.MMA R29, R6, R18, R29 ;  /* 0x00000012061d7235 */ /* 0x000fe2000000001d */
[----:B------:R-:W-:Y:S01]  /*1a30*/  LOP3.LUT R16, R11, 0x3f003f, RZ, 0xc0, !PT ;  /* 0x003f003f0b107812 */ /* 0x000fe200078ec0ff */
[----:B------:R-:W-:Y:S01]  /*1a40*/  HFMA2 R28, R5, R18, R28 ;  /* 0x00000012051c7231 */ /* 0x000fe2000000001c */
[----:B------:R-:W-:Y:S01]  /*1a50*/  SHF.R.U32.HI R6, RZ, 0x6, R9 ;  /* 0x00000006ff067819 */ /* 0x000fe20000011609 */
[----:B------:R-:W-:Y:S01]  /*1a60*/  HADD2 R4, R4, -1056, -1056 ;  /* 0xe420e42004047430 */ /* 0x000fe20000000000 */
[----:B------:R-:W-:Y:S01]  /*1a70*/  SHF.R.U32.HI R5, RZ, 0x6, R8 ;  /* 0x00000006ff057819 */ /* 0x000fe20000011608 */
[----:B------:R-:W-:Y:S01]  /*1a80*/  HFMA2 R30, R31, R17, R30 ;  /* 0x000000111f1e7231 */ /* 0x000fe2000000001e */
[----:B------:R-:W-:-:S02]  /*1a90*/  SHF.R.U32.HI R17, RZ, 0x6, R11 ;  /* 0x00000006ff117819 */ /* 0x000fc4000001160b */
[----:B------:R-:W-:Y:S01]  /*1aa0*/  LOP3.LUT R16, R16, 0x64006400, RZ, 0xfc, !PT ;  /* 0x6400640010107812 */ /* 0x000fe200078efcff */
[----:B------:R-:W-:Y:S01]  /*1ab0*/  HFMA2.MMA R4, R4, R18, R27 ;  /* 0x0000001204047235 */ /* 0x000fe2000000001b */
[----:B------:R-:W-:Y:S02]  /*1ac0*/  LOP3.LUT R6, R6, 0x3f003f, RZ, 0xc0, !PT ;  /* 0x003f003f06067812 */ /* 0x000fe400078ec0ff */
[----:B------:R-:W-:Y:S01]  /*1ad0*/  LOP3.LUT R5, R5, 0x3f003f, RZ, 0xc0, !PT ;  /* 0x003f003f05057812 */ /* 0x000fe200078ec0ff */
[----:B------:R-:W-:Y:S01]  /*1ae0*/  HADD2 R27, R16, -1056, -1056 ;  /* 0xe420e420101b7430 */ /* 0x000fe20000000000 */
[----:B------:R-:W-:Y:S02]  /*1af0*/  LOP3.LUT R7, R7, 0x3f003f, RZ, 0xc0, !PT ;  /* 0x003f003f07077812 */ /* 0x000fe400078ec0ff */
        /* <DEDUP_REMOVED lines=13> */
[-C--:B------:R-:W-:Y:S01]  /*1bd0*/  HFMA2.MMA R18, R5, R19.reuse, R4 ;  /* 0x0000001305127235 */ /* 0x080fe20000000004 */
[-C--:B------:R-:W-:Y:S01]  /*1be0*/  HFMA2 R16, R27, R19.reuse, R28 ;  /* 0x000000131b107231 */ /* 0x080fe2000000001c */
[----:B------:R-:W-:Y:S01]  /*1bf0*/  HFMA2.MMA R17, R6, R19, R29 ;  /* 0x0000001306117235 */ /* 0x000fe2000000001d */
[----:B------:R-:W-:Y:S01]  /*1c00*/  HFMA2 R19, R7, R19, R30 ;  /* 0x0000001307137231 */ /* 0x000fe2000000001e */
[----:B------:R-:W-:Y:S01]  /*1c10*/  SHF.R.U32.HI R9, RZ, 0xc, R9 ;  /* 0x0000000cff097819 */ /* 0x000fe20000011609 */
[----:B------:R-:W1:Y:S01]  /*1c20*/  LDS.128 R4, [UR4+0x30] ;  /* 0x00003004ff047984 */ /* 0x000e620008000c00 */
[----:B------:R-:W-:-:S02]  /*1c30*/  SHF.R.U32.HI R38, RZ, 0x8, R12 ;  /* 0x00000008ff267819 */ /* 0x000fc4000001160c */
[----:B------:R-:W-:Y:S02]  /*1c40*/  SHF.R.U32.HI R40, RZ, 0xa, R12 ;  /* 0x0000000aff287819 */ /* 0x000fe4000001160c */
[----:B------:R-:W-:Y:S02]  /*1c50*/  LOP3.LUT R28, R13, 0x3f003f, RZ, 0xc0, !PT ;  /* 0x003f003f0d1c7812 */ /* 0x000fe400078ec0ff */
[--C-:B------:R-:W-:Y:S02]  /*1c60*/  SHF.R.U32.HI R44, RZ, 0x8, R14.reuse ;  /* 0x00000008ff2c7819 */ /* 0x100fe4000001160e */
[----:B------:R-:W-:Y:S02]  /*1c70*/  SHF.R.U32.HI R27, RZ, 0xa, R14 ;  /* 0x0000000aff1b7819 */ /* 0x000fe4000001160e */
[----:B------:R-:W-:Y:S02]  /*1c80*/  LOP3.LUT R41, R26, 0xf000f, RZ, 0xc0, !PT ;  /* 0x000f000f1a297812 */ /* 0x000fe400078ec0ff */
        /* <DEDUP_REMOVED lines=29> */
[----:B------:R-:W-:-:S02]  /*1e60*/  LOP3.LUT R14, R14, 0x64006400, RZ, 0xfc, !PT ;  /* 0x640064000e0e7812 */ /* 0x000fc400078efcff */
[----:B------:R-:W-:Y:S01]  /*1e70*/  LOP3.LUT R24, R41, 0x300030, R38, 0xf8, !PT ;  /* 0x0030003029187812 */ /* 0x000fe200078ef826 */
[----:B------:R-:W-:Y:S01]  /*1e80*/  HADD2 R9, R12, -1056, -1056 ;  /* 0xe420e4200c097430 */ /* 0x000fe20000000000 */
[----:B------:R-:W-:Y:S01]  /*1e90*/  LOP3.LUT R41, R22, 0xf000f, RZ, 0xc0, !PT ;  /* 0x000f000f16297812 */ /* 0x000fe200078ec0ff */
[----:B------:R-:W-:Y:S01]  /*1ea0*/  HADD2 R14, R14, -1056, -1056 ;  /* 0xe420e4200e0e7430 */ /* 0x000fe20000000000 */
[----:B------:R-:W-:Y:S02]  /*1eb0*/  LOP3.LUT R13, R13, 0x64006400, RZ, 0xfc, !PT ;  /* 0x640064000d0d7812 */ /* 0x000fe400078efcff */
        /* <DEDUP_REMOVED lines=51> */
.L_x_3112:
        /* <DEDUP_REMOVED lines=8> */
.L_x_3110:
[----:B------:R-:W-:-:S04]  /*2270*/  ISETP.GE.AND P0, PT, R3, R0, PT ;  /* 0x000000000300720c */ /* 0x000fc80003f06270 */
[----:B------:R-:W-:-:S13]  /*2280*/  ISETP.GE.OR P0, PT, R3, c[0x0][0x1b0], P0 ;  /* 0x00006c0003007a0c */ /* 0x000fda0000706670 */
[----:B------:R-:W-:Y:S05]  /*2290*/  @P0 BRA `(.L_x_3114) ;  /* 0x0000161000000947 */ /* 0x000fea0003800000 */
[----:B-----5:R-:W0:Y:S01]  /*22a0*/  S2R R4, SR_CTAID.Y ;  /* 0x0000000000047919 */ /* 0x020e220000002600 */
[----:B------:R-:W-:-:S04]  /*22b0*/  PRMT R2, R2, 0x9910, RZ ;  /* 0x0000991002027816 */ /* 0x000fc800000000ff */
[----:B------:R-:W-:Y:S02]  /*22c0*/  ISETP.NE.AND P0, PT, R2, RZ, PT ;  /* 0x000000ff0200720c */ /* 0x000fe40003f05270 */
[----:B0-----:R-:W-:-:S04]  /*22d0*/  IADD3 R4, -R4, c[0x0][0x188], RZ ;  /* 0x0000620004047a10 */ /* 0x001fc80007ffe1ff */
[----:B------:R-:W-:Y:S02]  /*22e0*/  ISETP.LT.OR P0, PT, R4, 0x1, !P0 ;  /* 0x000000010400780c */ /* 0x000fe40004701670 */
.L_x_3116:
[----:B------:R-:W-:-:S04]  /*22f0*/  IMAD.MOV.U32 R17, RZ, RZ, c[0x0][0x18c] ;  /* 0x00006300ff117624 */ /* 0x000fc800078e00ff */
[C---:B------:R-:W-:Y:S02]  /*2300*/  IMAD.WIDE R24, R17.reuse, 0x4, R20 ;  /* 0x0000000411187825 */ /* 0x040fe400078e0214 */
[----:B------:R-:W5:Y:S04]  /*2310*/  LDG.E.128.CONSTANT R20, [R20.64] ;  /* 0x0000000614147981 */ /* 0x000f68000c1e9d00 */
[C---:B------:R-:W-:Y:S02]  /*2320*/  IMAD.WIDE R4, R17.reuse, 0x4, R24 ;  /* 0x0000000411047825 */ /* 0x040fe400078e0218 */
[----:B------:R-:W5:Y:S04]  /*2330*/  LDG.E.128.CONSTANT R24, [R24.64] ;  /* 0x0000000618187981 */ /* 0x000f68000c1e9d00 */
[----:B0-----:R-:W-:-:S02]  /*2340*/  IMAD.WIDE R12, R17, 0x4, R4 ;  /* 0x00000004110c7825 */ /* 0x001fc400078e0204 */
[----:B------:R-:W5:Y:S04]  /*2350*/  LDG.E.128.CONSTANT R4, [R4.64] ;  /* 0x0000000604047981 */ /* 0x000f68000c1e9d00 */
[----:B------:R0:W5:Y:S01]  /*2360*/  LDG.E.128.CONSTANT R8, [R12.64] ;  /* 0x000000060c087981 */ /* 0x000162000c1e9d00 */
[----:B------:R-:W-:Y:S01]  /*2370*/  IMAD.WIDE R14, R17, 0x4, R12 ;  /* 0x00000004110e7825 */ /* 0x000fe200078e020c */
[----:B------:R-:W-:-:S04]  /*2380*/  IADD3 R39, R3, 0x20, RZ ;  /* 0x0000002003277810 */ /* 0x000fc80007ffe0ff */
[----:B------:R-:W-:Y:S01]  /*2390*/  ISETP.GE.AND P1, PT, R39, c[0x0][0x1b0], PT ;  /* 0x00006c0027007a0c */ /* 0x000fe20003f26270 */
[----:B------:R-:W-:Y:S01]  /*23a0*/  IMAD.WIDE R2, R17, 0x4, R14 ;  /* 0x0000000411027825 */ /* 0x000fe200078e020e */
[----:B------:R-:W-:Y:S05]  /*23b0*/  @P0 BRA `(.L_x_3115) ;  /* 0x0000149000000947 */ /* 0x000fea0003800000 */
[----:B0-----:R-:W2:Y:S01]  /*23c0*/  LDG.E.128.CONSTANT R12, [R14.64] ;  /* 0x000000060e0c7981 */ /* 0x001ea2000c1e9d00 */
[----:B-----5:R-:W-:Y:S01]  /*23d0*/  SHF.R.U32.HI R16, RZ, 0xf, R20 ;  /* 0x0000000fff107819 */ /* 0x020fe20000011614 */
[----:B------:R-:W-:Y:S01]  /*23e0*/  IMAD.MOV.U32 R17, RZ, RZ, 0x2800 ;  /* 0x00002800ff117424 */ /* 0x000fe200078e00ff */
[----:B------:R-:W-:Y:S01]  /*23f0*/  SHF.R.U32.HI R45, RZ, 0xe, R24 ;  /* 0x0000000eff2d7819 */ /* 0x000fe20000011618 */
[----:B------:R-:W0:Y:S01]  /*2400*/  LDS.128 R28, [UR4] ;  /* 0x00000004ff1c7984 */ /* 0x000e220008000c00 */
[----:B------:R-:W-:Y:S02]  /*2410*/  LOP3.LUT R16, R16, 0x10001, RZ, 0xc0, !PT ;  /* 0x0001000110107812 */ /* 0x000fe400078ec0ff */
[----:B------:R-:W-:Y:S02]  /*2420*/  PRMT R32, R32, 0x5410, R17 ;  /* 0x0000541020207816 */ /* 0x000fe40000000011 */
[----:B------:R-:W-:-:S02]  /*2430*/  LOP3.LUT R45, R16, 0x20002, R45, 0xf8, !PT ;  /* 0x00020002102d7812 */ /* 0x000fc400078ef82d */
[C---:B------:R-:W-:Y:S02]  /*2440*/  LOP3.LUT R17, R20.reuse, 0x3e003e0, RZ, 0xc0, !PT ;  /* 0x03e003e014117812 */ /* 0x040fe400078ec0ff */
[----:B------:R-:W-:Y:S02]  /*2450*/  LOP3.LUT R16, R20, 0x1f001f, RZ, 0xc0, !PT ;  /* 0x001f001f14107812 */ /* 0x000fe400078ec0ff */
[----:B------:R-:W-:Y:S02]  /*2460*/  LOP3.LUT R19, R21, 0x1f001f, RZ, 0xc0, !PT ;  /* 0x001f001f15137812 */ /* 0x000fe400078ec0ff */
[----:B------:R-:W-:Y:S02]  /*2470*/  LOP3.LUT R17, R17, 0x64006400, RZ, 0xfc, !PT ;  /* 0x6400640011117812 */ /* 0x000fe400078efcff */
[----:B------:R-:W-:Y:S02]  /*2480*/  LOP3.LUT R16, R16, 0x64006400, RZ, 0xfc, !PT ;  /* 0x6400640010107812 */ /* 0x000fe400078efcff */
[----:B------:R-:W-:Y:S01]  /*2490*/  LOP3.LUT R38, R22, 0x1f001f, RZ, 0xc0, !PT ;  /* 0x001f001f16267812 */ /* 0x000fe200078ec0ff */
[----:B------:R-:W-:Y:S01]  /*24a0*/  HFMA2 R41, R17, R32.H1_H1, -48, -48 ;  /* 0xd200d20011297431 */ /* 0x000fe20000060020 */
        /* <DEDUP_REMOVED lines=10> */
[----:B------:R-:W-:Y:S02]  /*2550*/  LOP3.LUT R51, R6, 0x3e003e0, RZ, 0xc0, !PT ;  /* 0x03e003e006337812 */ /* 0x000fe400078ec0ff */
[----:B------:R-:W-:-:S02]  /*2560*/  LOP3.LUT R20, R20, 0x1f001f, RZ, 0xc0, !PT ;  /* 0x001f001f14147812 */ /* 0x000fc400078ec0ff */
[----:B------:R-:W-:Y:S02]  /*2570*/  LOP3.LUT R51, R51, 0x64006400, RZ, 0xfc, !PT ;  /* 0x6400640033337812 */ /* 0x000fe400078efcff */
[----:B------:R-:W-:Y:S02]  /*2580*/  SHF.R.U32.HI R52, RZ, 0xe, R27 ;  /* 0x0000000eff347819 */ /* 0x000fe4000001161b */
[----:B------:R-:W-:Y:S01]  /*2590*/  LOP3.LUT R53, R5, 0x3e003e0, RZ, 0xc0, !PT ;  /* 0x03e003e005357812 */ /* 0x000fe200078ec0ff */
[-C--:B0-----:R-:W-:Y:S01]  /*25a0*/  HFMA2.MMA R38, R17, R28.reuse, RZ ;  /* 0x0000001c11267235 */ /* 0x081fe200000000ff */
[-C--:B------:R-:W-:Y:S01]  /*25b0*/  HFMA2 R40, R19, R28.reuse, RZ.H0_H0 ;  /* 0x0000001c13287231 */ /* 0x080fe200000400ff */
[----:B------:R-:W-:Y:S01]  /*25c0*/  LOP3.LUT R19, R18, 0x64006400, RZ, 0xfc, !PT ;  /* 0x6400640012137812 */ /* 0x000fe200078efcff */
[----:B------:R-:W-:Y:S01]  /*25d0*/  HFMA2.MMA R17, R43, R28, RZ ;  /* 0x0000001c2b117235 */ /* 0x000fe200000000ff */
[----:B------:R-:W-:Y:S01]  /*25e0*/  LOP3.LUT R18, R22, 0x3e003e0, RZ, 0xc0, !PT ;  /* 0x03e003e016127812 */ /* 0x000fe200078ec0ff */
[----:B------:R-:W-:Y:S01]  /*25f0*/  HFMA2 R16, R47, R28, RZ.H0_H0 ;  /* 0x0000001c2f107231 */ /* 0x000fe200000400ff */
[----:B------:R-:W-:Y:S01]  /*2600*/  HFMA2.MMA R28, R41, R29, R38 ;  /* 0x0000001d291c7235 */ /* 0x000fe20000000026 */
[----:B------:R-:W-:Y:S01]  /*2610*/  HFMA2 R43, R19, R32.H1_H1, -48, -48 ;  /* 0xd200d200132b7431 */ /* 0x000fe20000060020 */
[----:B------:R-:W-:-:S02]  /*2620*/  LOP3.LUT R38, R23, 0x3e003e0, RZ, 0xc0, !PT ;  /* 0x03e003e017267812 */ /* 0x000fc400078ec0ff */
[----:B------:R-:W-:Y:S02]  /*2630*/  LOP3.LUT R19, R18, 0x64006400, RZ, 0xfc, !PT ;  /* 0x6400640012137812 */ /* 0x000fe400078efcff */
[--C-:B------:R-:W-:Y:S02]  /*2640*/  SHF.R.U32.HI R18, RZ, 0xa, R21.reuse ;  /* 0x0000000aff127819 */ /* 0x100fe40000011615 */
[----:B------:R-:W-:Y:S01]  /*2650*/  LOP3.LUT R41, R38, 0x64006400, RZ, 0xfc, !PT ;  /* 0x6400640026297812 */ /* 0x000fe200078efcff */
[-C--:B------:R-:W-:Y:S01]  /*2660*/  HFMA2.MMA R38, R43, R29.reuse, R40 ;  /* 0x0000001d2b267235 */ /* 0x080fe20000000028 */
[-C--:B------:R-:W-:Y:S01]  /*2670*/  HFMA2 R40, R19, R32.reuse.H1_H1, -48, -48 ;  /* 0xd200d20013287431 */ /* 0x080fe20000060020 */
[----:B------:R-:W-:Y:S02]  /*2680*/  LOP3.LUT R19, R18, 0x1f001f, RZ, 0xc0, !PT ;  /* 0x001f001f12137812 */ /* 0x000fe400078ec0ff */
[----:B------:R-:W-:Y:S01]  /*2690*/  LOP3.LUT R18, R20, 0x64006400, RZ, 0xfc, !PT ;  /* 0x6400640014127812 */ /* 0x000fe200078efcff */
[----:B------:R-:W-:Y:S01]  /*26a0*/  HFMA2 R41, R41, R32.H1_H1, -48, -48 ;  /* 0xd200d20029297431 */ /* 0x000fe20000060020 */
[----:B------:R-:W-:Y:S01]  /*26b0*/  SHF.R.U32.HI R21, RZ, 0xf, R21 ;  /* 0x0000000fff157819 */ /* 0x000fe20000011615 */
[----:B------:R-:W-:Y:S01]  /*26c0*/  HFMA2.MMA R20, R40, R29, R17 ;  /* 0x0000001d28147235 */ /* 0x000fe20000000011 */
[----:B------:R-:W-:Y:S01]  /*26d0*/  LOP3.LUT R40, R19, 0x64006400, RZ, 0xfc, !PT ;  /* 0x6400640013287812 */ /* 0x000fe200078efcff */
[----:B------:R-:W-:Y:S01]  /*26e0*/  HFMA2 R29, R41, R29, R16 ;  /* 0x0000001d291d7231 */ /* 0x000fe20000000010 */
[--C-:B------:R-:W-:Y:S01]  /*26f0*/  SHF.R.U32.HI R41, RZ, 0xa, R22.reuse ;  /* 0x0000000aff297819 */ /* 0x100fe20000011616 */
[----:B------:R-:W-:Y:S01]  /*2700*/  HADD2 R43, R18, -1040, -1040 ;  /* 0xe410e410122b7430 */ /* 0x000fe20000000000 */
[----:B------:R-:W-:Y:S01]  /*2710*/  SHF.R.U32.HI R22, RZ, 0xf, R22 ;  /* 0x0000000fff167819 */ /* 0x000fe20000011616 */
[----:B------:R-:W0:Y:S01]  /*2720*/  LDS.128 R16, [UR4+0x10] ;  /* 0x00001004ff107984 */ /* 0x000e220008000c00 */
[----:B------:R-:W-:Y:S01]  /*2730*/  HADD2 R47, R40, -1040, -1040 ;  /* 0xe410e410282f7430 */ /* 0x000fe20000000000 */
[----:B------:R-:W-:-:S02]  /*2740*/  SHF.R.U32.HI R40, RZ, 0xa, R23 ;  /* 0x0000000aff287819 */ /* 0x000fc40000011617 */
[----:B------:R-:W-:Y:S01]  /*2750*/  LOP3.LUT R41, R41, 0x1f001f, RZ, 0xc0, !PT ;  /* 0x001f001f29297812 */ /* 0x000fe200078ec0ff */
[----:B------:R-:W-:Y:S01]  /*2760*/  HFMA2.MMA R28, R43, R30, R28 ;  /* 0x0000001e2b1c7235 */ /* 0x000fe2000000001c */
[----:B------:R-:W-:Y:S01]  /*2770*/  LOP3.LUT R43, R40, 0x1f001f, RZ, 0xc0, !PT ;  /* 0x001f001f282b7812 */ /* 0x000fe200078ec0ff */
[----:B------:R-:W-:Y:S01]  /*2780*/  HFMA2 R38, R47, R30, R38 ;  /* 0x0000001e2f267231 */ /* 0x000fe20000000026 */
        /* <DEDUP_REMOVED lines=8> */
[----:B------:R-:W-:Y:S01]  /*2810*/  HFMA2.MMA R46, R47, R30, R20 ;  /* 0x0000001e2f2e7235 */ /* 0x000fe20000000014 */
[----:B------:R-:W-:Y:S01]  /*2820*/  LOP3.LUT R43, R26, 0x1f001f, RZ, 0xc0, !PT ;  /* 0x001f001f1a2b7812 */ /* 0x000fe200078ec0ff */
[----:B------:R-:W-:Y:S01]  /*2830*/  HFMA2 R29, R44, R30, R29 ;  /* 0x0000001e2c1d7231 */ /* 0x000fe2000000001d */
[----:B------:R-:W-:Y:S01]  /*2840*/  LOP3.LUT R30, R24, 0x3e003e0, RZ, 0xc0, !PT ;  /* 0x03e003e0181e7812 */ /* 0x000fe200078ec0ff */
[----:B------:R-:W-:Y:S01]  /*2850*/  HADD2 R41, R41, -1040, -1040 ;  /* 0xe410e41029297430 */ /* 0x000fe20000000000 */
[----:B------:R-:W-:Y:S01]  /*2860*/  LOP3.LUT R43, R43, 0x64006400, RZ, 0xfc, !PT ;  /* 0x640064002b2b7812 */ /* 0x000fe200078efcff */
[----:B------:R-:W-:Y:S01]  /*2870*/  HADD2 R47, R40, -1040, -1040 ;  /* 0xe410e410282f7430 */ /* 0x000fe20000000000 */
[C---:B------:R-:W-:Y:S01]  /*2880*/  LOP3.LUT R40, R27.reuse, 0x1f001f, RZ, 0xc0, !PT ;  /* 0x001f001f1b287812 */ /* 0x040fe200078ec0ff */
[-C--:B------:R-:W-:Y:S01]  /*2890*/  HFMA2 R20, R41, R31.reuse, R38 ;  /* 0x0000001f29147231 */ /* 0x080fe20000000026 */
[----:B------:R-:W-:Y:S01]  /*28a0*/  LOP3.LUT R41, R30, 0x64006400, RZ, 0xfc, !PT ;  /* 0x640064001e297812 */ /* 0x000fe200078efcff */
[----:B------:R-:W-:Y:S01]  /*28b0*/  HADD2 R43, R43, -1040, -1040 ;  /* 0xe410e4102b2b7430 */ /* 0x000fe20000000000 */
[----:B------:R-:W-:Y:S01]  /*28c0*/  LOP3.LUT R42, R40, 0x64006400, RZ, 0xfc, !PT ;  /* 0x64006400282a7812 */ /* 0x000fe200078efcff */
[-C--:B------:R-:W-:Y:S01]  /*28d0*/  HFMA2.MMA R28, R47, R31.reuse, R28 ;  /* 0x0000001f2f1c7235 */ /* 0x080fe2000000001c */
[----:B------:R-:W-:Y:S01]  /*28e0*/  LOP3.LUT R44, R27, 0x3e003e0, RZ, 0xc0, !PT ;  /* 0x03e003e01b2c7812 */ /* 0x000fe200078ec0ff */
[-C--:B------:R-:W-:Y:S01]  /*28f0*/  HFMA2 R41, R41, R32.reuse.H1_H1, -48, -48 ;  /* 0xd200d20029297431 */ /* 0x080fe20000060020 */
[----:B------:R-:W-:Y:S01]  /*2900*/  LOP3.LUT R40, R26, 0x3e003e0, RZ, 0xc0, !PT ;  /* 0x03e003e01a287812 */ /* 0x000fe200078ec0ff */
[----:B------:R-:W-:Y:S01]  /*2910*/  HFMA2.MMA R46, R43, R31, R46 ;  /* 0x0000001f2b2e7235 */ /* 0x000fe2000000002e */
[----:B------:R-:W-:Y:S01]  /*2920*/  LOP3.LUT R38, R25, 0x3e003e0, RZ, 0xc0, !PT ;  /* 0x03e003e019267812 */ /* 0x000fe200078ec0ff */
[----:B------:R-:W-:Y:S01]  /*2930*/  HADD2 R42, R42, -1040, -1040 ;  /* 0xe410e4102a2a7430 */ /* 0x000fe20000000000 */
[----:B------:R-:W-:Y:S01]  /*2940*/  LOP3.LUT R49, R44, 0x64006400, RZ, 0xfc, !PT ;  /* 0x640064002c317812 */ /* 0x000fe200078efcff */
[----:B0-----:R-:W-:Y:S01]  /*2950*/  HFMA2.MMA R48, R41, R16, R28 ;  /* 0x0000001029307235 */ /* 0x001fe2000000001c */
[----:B------:R-:W-:Y:S01]  /*2960*/  SHF.R.U32.HI R28, RZ, 0xa, R24 ;  /* 0x0000000aff1c7819 */ /* 0x000fe20000011618 */
[----:B------:R-:W-:Y:S01]  /*2970*/  HFMA2 R29, R42, R31, R29 ;  /* 0x0000001f2a1d7231 */ /* 0x000fe2000000001d */
        /* <DEDUP_REMOVED lines=12> */
[----:B------:R-:W-:Y:S01]  /*2a40*/  HFMA2.MMA R46, R47, R16, R46 ;  /* 0x000000102f2e7235 */ /* 0x000fe2000000002e */
[-C--:B------:R-:W-:Y:S01]  /*2a50*/  HFMA2 R47, R30, R16.reuse, R29 ;  /* 0x000000101e2f7231 */ /* 0x080fe2000000001d */
[----:B------:R-:W-:Y:S01]  /*2a60*/  LOP3.LUT R29, R4, 0x3e003e0, RZ, 0xc0, !PT ;  /* 0x03e003e0041d7812 */ /* 0x000fe200078ec0ff */
[----:B------:R-:W-:Y:S01]  /*2a70*/  HFMA2 R20, R43, R16, R20 ;  /* 0x000000102b147231 */ /* 0x000fe20000000014 */
[----:B------:R-:W-:Y:S01]  /*2a80*/  HFMA2.MMA R50, R51, R17, R48 ;  /* 0x0000001133327235 */ /* 0x000fe20000000030 */
[----:B------:R-:W-:Y:S01]  /*2a90*/  SHF.R.U32.HI R51, RZ, 0xe, R26 ;  /* 0x0000000eff337819 */ /* 0x000fe2000001161a */
[----:B------:R-:W-:Y:S01]  /*2aa0*/  HFMA2 R40, R49, R32.H1_H1, -48, -48 ;  /* 0xd200d20031287431 */ /* 0x000fe20000060020 */
[----:B------:R-:W-:-:S02]  /*2ab0*/  LOP3.LUT R30, R9, 0x3e003e0, RZ, 0xc0, !PT ;  /* 0x03e003e0091e7812 */ /* 0x000fc400078ec0ff */
[----:B------:R-:W-:Y:S02]  /*2ac0*/  LOP3.LUT R51, R22, 0x20002, R51, 0xf8, !PT ;  /* 0x0002000216337812 */ /* 0x000fe400078ef833 */
[----:B------:R-:W-:Y:S02]  /*2ad0*/  SHF.R.U32.HI R22, RZ, 0xd, R4 ;  /* 0x0000000dff167819 */ /* 0x000fe40000011604 */
[----:B------:R-:W-:Y:S02]  /*2ae0*/  LOP3.LUT R29, R29, 0x64006400, RZ, 0xfc, !PT ;  /* 0x640064001d1d7812 */ /* 0x000fe400078efcff */
[----:B------:R-:W-:Y:S02]  /*2af0*/  SHF.R.U32.HI R23, RZ, 0xf, R23 ;  /* 0x0000000fff177819 */ /* 0x000fe40000011617 */
[----:B------:R-:W-:Y:S01]  /*2b00*/  LOP3.LUT R30, R30, 0x64006400, RZ, 0xfc, !PT ;  /* 0x640064001e1e7812 */ /* 0x000fe200078efcff */
[----:B------:R-:W-:Y:S01]  /*2b10*/  HFMA2 R42, R29, R32.H1_H1, -48, -48 ;  /* 0xd200d2001d2a7431 */ /* 0x000fe20000060020 */
[----:B------:R-:W-:-:S02]  /*2b20*/  LOP3.LUT R45, R45, 0x40004, R22, 0xf8, !PT ;  /* 0x000400042d2d7812 */ /* 0x000fc400078ef816 */
[----:B------:R-:W-:Y:S01]  /*2b30*/  SHF.R.U32.HI R22, RZ, 0xd, R6 ;  /* 0x0000000dff167819 */ /* 0x000fe20000011606 */
[----:B------:R-:W-:Y:S01]  /*2b40*/  HFMA2 R29, R30, R32.H1_H1, -48, -48 ;  /* 0xd200d2001e1d7431 */ /* 0x000fe20000060020 */
[----:B------:R-:W-:Y:S02]  /*2b50*/  LOP3.LUT R23, R23, 0x10001, RZ, 0xc0, !PT ;  /* 0x0001000117177812 */ /* 0x000fe400078ec0ff */
[----:B------:R-:W-:Y:S02]  /*2b60*/  SHF.R.U32.HI R26, RZ, 0xa, R26 ;  /* 0x0000000aff1a7819 */ /* 0x000fe4000001161a */
[----:B------:R-:W-:Y:S02]  /*2b70*/  LOP3.LUT R21, R21, 0x10001, RZ, 0xc0, !PT ;  /* 0x0001000115157812 */ /* 0x000fe400078ec0ff */
[----:B------:R-:W-:Y:S02]  /*2b80*/  SHF.R.U32.HI R48, RZ, 0xe, R25 ;  /* 0x0000000eff307819 */ /* 0x000fe40000011619 */
[----:B------:R-:W-:-:S02]  /*2b90*/  LOP3.LUT R51, R51, 0x40004, R22, 0xf8, !PT ;  /* 0x0004000433337812 */ /* 0x000fc400078ef816 */
[----:B------:R-:W-:Y:S02]  /*2ba0*/  SHF.R.U32.HI R22, RZ, 0xd, R7 ;  /* 0x0000000dff167819 */ /* 0x000fe40000011607 */
[----:B------:R-:W-:Y:S02]  /*2bb0*/  SHF.R.U32.HI R25, RZ, 0xa, R25 ;  /* 0x0000000aff197819 */ /* 0x000fe40000011619 */
[----:B------:R-:W-:Y:S02]  /*2bc0*/  SHF.R.U32.HI R27, RZ, 0xa, R27 ;  /* 0x0000000aff1b7819 */ /* 0x000fe4000001161b */
[----:B------:R-:W-:Y:S02]  /*2bd0*/  LOP3.LUT R26, R26, 0x1f001f, RZ, 0xc0, !PT ;  /* 0x001f001f1a1a7812 */ /* 0x000fe400078ec0ff */
[----:B------:R-:W-:Y:S02]  /*2be0*/  LOP3.LUT R48, R21, 0x20002, R48, 0xf8, !PT ;  /* 0x0002000215307812 */ /* 0x000fe400078ef830 */
[----:B------:R-:W-:-:S02]  /*2bf0*/  SHF.R.U32.HI R21, RZ, 0xd, R5 ;  /* 0x0000000dff157819 */ /* 0x000fc40000011605 */
[----:B------:R-:W-:Y:S02]  /*2c00*/  LOP3.LUT R25, R25, 0x1f001f, RZ, 0xc0, !PT ;  /* 0x001f001f19197812 */ /* 0x000fe400078ec0ff */
[----:B------:R-:W-:Y:S02]  /*2c10*/  LOP3.LUT R27, R27, 0x1f001f, RZ, 0xc0, !PT ;  /* 0x001f001f1b1b7812 */ /* 0x000fe400078ec0ff */
[----:B------:R-:W-:Y:S02]  /*2c20*/  LOP3.LUT R26, R26, 0x64006400, RZ, 0xfc, !PT ;  /* 0x640064001a1a7812 */ /* 0x000fe400078efcff */
[----:B------:R-:W-:Y:S02]  /*2c30*/  LOP3.LUT R48, R48, 0x40004, R21, 0xf8, !PT ;  /* 0x0004000430307812 */ /* 0x000fe400078ef815 */
[----:B------:R-:W-:Y:S02]  /*2c40*/  LOP3.LUT R21, R25, 0x64006400, RZ, 0xfc, !PT ;  /* 0x6400640019157812 */ /* 0x000fe400078efcff */
[----:B------:R-:W-:-:S02]  /*2c50*/  LOP3.LUT R27, R27, 0x64006400, RZ, 0xfc, !PT ;  /* 0x640064001b1b7812 */ /* 0x000fc400078efcff */
[----:B------:R-:W-:Y:S01]  /*2c60*/  LOP3.LUT R53, R53, 0x64006400, RZ, 0xfc, !PT ;  /* 0x6400640035357812 */ /* 0x000fe200078efcff */
[----:B------:R-:W-:Y:S01]  /*2c70*/  HADD2 R21, R21, -1040, -1040 ;  /* 0xe410e41015157430 */ /* 0x000fe20000000000 */
[----:B------:R-:W-:Y:S02]  /*2c80*/  LOP3.LUT R31, R8, 0x3e003e0, RZ, 0xc0, !PT ;  /* 0x03e003e0081f7812 */ /* 0x000fe400078ec0ff */
[----:B------:R-:W-:Y:S01]  /*2c90*/  LOP3.LUT R41, R10, 0x3e003e0, RZ, 0xc0, !PT ;  /* 0x03e003e00a297812 */ /* 0x000fe200078ec0ff */
[----:B------:R-:W-:Y:S01]  /*2ca0*/  HFMA2 R20, R21, R17, R20 ;  /* 0x0000001115147231 */ /* 0x000fe20000000014 */
[----:B------:R-:W-:Y:S01]  /*2cb0*/  LOP3.LUT R21, R5, 0x1f001f, RZ, 0xc0, !PT ;  /* 0x001f001f05157812 */ /* 0x000fe200078ec0ff */
[----:B------:R-:W-:Y:S01]  /*2cc0*/  HFMA2 R44, R53, R32.H1_H1, -48, -48 ;  /* 0xd200d200352c7431 */ /* 0x000fe20000060020 */
[----:B------:R-:W-:Y:S02]  /*2cd0*/  SHF.R.U32.HI R5, RZ, 0xa, R5 ;  /* 0x0000000aff057819 */ /* 0x000fe40000011605 */
[----:B------:R-:W-:-:S02]  /*2ce0*/  LOP3.LUT R21, R21, 0x64006400, RZ, 0xfc, !PT ;  /* 0x6400640015157812 */ /* 0x000fc400078efcff */
[----:B------:R-:W-:Y:S02]  /*2cf0*/  LOP3.LUT R5, R5, 0x1f001f, RZ, 0xc0, !PT ;  /* 0x001f001f05057812 */ /* 0x000fe400078ec0ff */
[----:B------:R-:W-:Y:S01]  /*2d00*/  LOP3.LUT R43, R11, 0x3e003e0, RZ, 0xc0, !PT ;  /* 0x03e003e00b2b7812 */ /* 0x000fe200078ec0ff */
[----:B------:R-:W-:Y:S01]  /*2d10*/  HADD2 R21, R21, -1040, -1040 ;  /* 0xe410e41015157430 */ /* 0x000fe20000000000 */
[----:B------:R-:W-:Y:S02]  /*2d20*/  LOP3.LUT R5, R5, 0x64006400, RZ, 0xfc, !PT ;  /* 0x6400640005057812 */ /* 0x000fe400078efcff */
[----:B------:R-:W-:Y:S02]  /*2d30*/  LOP3.LUT R31, R31, 0x64006400, RZ, 0xfc, !PT ;  /* 0x640064001f1f7812 */ /* 0x000fe400078efcff */
[----:B------:R-:W-:Y:S02]  /*2d40*/  LOP3.LUT R41, R41, 0x64006400, RZ, 0xfc, !PT ;  /* 0x6400640029297812 */ /* 0x000fe400078efcff */
[----:B------:R-:W-:Y:S01]  /*2d50*/  LOP3.LUT R43, R43, 0x64006400, RZ, 0xfc, !PT ;  /* 0x640064002b2b7812 */ /* 0x000fe200078efcff */
[-C--:B------:R-:W-:Y:S01]  /*2d60*/  HFMA2 R31, R31, R32.reuse.H1_H1, -48, -48 ;  /* 0xd200d2001f1f7431 */ /* 0x080fe20000060020 */
[----:B------:R-:W-:Y:S01]  /*2d70*/  PRMT R34, R34, 0x5410, R35 ;  /* 0x0000541022227816 */ /* 0x000fe20000000023 */
[----:B------:R-:W-:-:S02]  /*2d80*/  HFMA2 R41, R41, R32.H1_H1, -48, -48 ;  /* 0xd200d20029297431 */ /* 0x000fc40000060020 */
[-C--:B------:R-:W-:Y:S01]  /*2d90*/  HFMA2 R43, R43, R32.reuse.H1_H1, -48, -48 ;  /* 0xd200d2002b2b7431 */ /* 0x080fe20000060020 */
[----:B--2---:R-:W-:Y:S02]  /*2da0*/  LOP3.LUT R49, R15, 0x3e003e0, RZ, 0xc0, !PT ;  /* 0x03e003e00f317812 */ /* 0x004fe400078ec0ff */
[----:B------:R-:W-:Y:S02]  /*2db0*/  LOP3.LUT R16, R12, 0x3e003e0, RZ, 0xc0, !PT ;  /* 0x03e003e00c107812 */ /* 0x000fe400078ec0ff */
[----:B------:R-:W-:Y:S02]  /*2dc0*/  LOP3.LUT R49, R49, 0x64006400, RZ, 0xfc, !PT ;  /* 0x6400640031317812 */ /* 0x000fe400078efcff */
[----:B------:R-:W-:Y:S02]  /*2dd0*/  LOP3.LUT R53, R16, 0x64006400, RZ, 0xfc, !PT ;  /* 0x6400640010357812 */ /* 0x000fe400078efcff */
[----:B------:R-:W-:Y:S01]  /*2de0*/  LOP3.LUT R16, R14, 0x3e003e0, RZ, 0xc0, !PT ;  /* 0x03e003e00e107812 */ /* 0x000fe200078ec0ff */
[-C--:B------:R-:W-:Y:S01]  /*2df0*/  HFMA2 R30, R49, R32.reuse.H1_H1, -48, -48 ;  /* 0xd200d200311e7431 */ /* 0x080fe20000060020 */
[----:B------:R-:W-:Y:S01]  /*2e00*/  LOP3.LUT R49, R23, 0x20002, R52, 0xf8, !PT ;  /* 0x0002000217317812 */ /* 0x000fe200078ef834 */
[----:B------:R-:W-:Y:S01]  /*2e10*/  HFMA2 R28, R53, R32.H1_H1, -48, -48 ;  /* 0xd200d200351c7431 */ /* 0x000fe20000060020 */
[----:B------:R-:W-:-:S02]  /*2e20*/  SHF.R.U32.HI R23, RZ, 0xc, R9 ;  /* 0x0000000cff177819 */ /* 0x000fc40000011609 */
[----:B------:R-:W-:Y:S02]  /*2e30*/  LOP3.LUT R49, R49, 0x40004, R22, 0xf8, !PT ;  /* 0x0004000431317812 */ /* 0x000fe400078ef816 */
[----:B------:R-:W-:Y:S02]  /*2e40*/  SHF.R.U32.HI R22, RZ, 0xc, R8 ;  /* 0x0000000cff167819 */ /* 0x000fe40000011608 */
[----:B------:R-:W-:Y:S02]  /*2e50*/  LOP3.LUT R48, R48, 0x80008, R23, 0xf8, !PT ;  /* 0x0008000830307812 */ /* 0x000fe400078ef817 */
[----:B------:R-:W-:Y:S01]  /*2e60*/  LOP3.LUT R25, R45, 0x80008, R22, 0xf8, !PT ;  /* 0x000800082d197812 */ /* 0x000fe200078ef816 */
[----:B------:R-:W-:Y:S01]  /*2e70*/  HADD2 R45, R26, -1040, -1040 ;  /* 0xe410e4101a2d7430 */ /* 0x000fe20000000000 */
[----:B------:R-:W-:Y:S01]  /*2e80*/  LOP3.LUT R23, R7, 0x1f001f, RZ, 0xc0, !PT ;  /* 0x001f001f07177812 */ /* 0x000fe200078ec0ff */
[----:B------:R-:W-:Y:S01]  /*2e90*/  HADD2 R22, R27, -1040, -1040 ;  /* 0xe410e4101b167430 */ /* 0x000fe20000000000 */
[----:B------:R-:W-:-:S02]  /*2ea0*/  SHF.R.U32.HI R26, RZ, 0xc, R10 ;  /* 0x0000000cff1a7819 */ /* 0x000fc4000001160a */
[----:B------:R-:W-:Y:S01]  /*2eb0*/  LOP3.LUT R23, R23, 0x64006400, RZ, 0xfc, !PT ;  /* 0x6400640017177812 */ /* 0x000fe200078efcff */
[----:B------:R-:W-:Y:S01]  /*2ec0*/  HFMA2.MMA R27, R45, R17, R46 ;  /* 0x000000112d1b7235 */ /* 0x000fe2000000002e */
[----:B------:R-:W-:Y:S01]  /*2ed0*/  HFMA2 R46, R22, R17, R47 ;  /* 0x00000011162e7231 */ /* 0x000fe2000000002f */
[----:B------:R-:W-:Y:S02]  /*2ee0*/  LOP3.LUT R22, R6, 0x1f001f, RZ, 0xc0, !PT ;  /* 0x001f001f06167812 */ /* 0x000fe400078ec0ff */
[----:B------:R-:W-:Y:S01]  /*2ef0*/  HADD2 R23, R23, -1040, -1040 ;  /* 0xe410e41017177430 */ /* 0x000fe20000000000 */
[----:B------:R-:W-:Y:S01]  /*2f00*/  LOP3.LUT R51, R51, 0x80008, R26, 0xf8, !PT ;  /* 0x0008000833337812 */ /* 0x000fe200078ef81a */
[-C--:B------:R-:W-:Y:S01]  /*2f10*/  HFMA2 R26, R21, R18.reuse, R20 ;  /* 0x00000012151a7231 */ /* 0x080fe20000000014 */
[----:B------:R-:W-:Y:S01]  /*2f20*/  LOP3.LUT R22, R22, 0x64006400, RZ, 0xfc, !PT ;  /* 0x6400640016167812 */ /* 0x000fe200078efcff */
[----:B------:R-:W-:Y:S01]  /*2f30*/  HFMA2 R46, R23, R18, R46 ;  /* 0x00000012172e7231 */ /* 0x000fe2000000002e */
[----:B------:R-:W-:Y:S01]  /*2f40*/  LOP3.LUT R17, R4, 0x1f001f, RZ, 0xc0, !PT ;  /* 0x001f001f04117812 */ /* 0x000fe200078ec0ff */
[-C--:B------:R-:W-:Y:S01]  /*2f50*/  HFMA2 R44, R44, R19.reuse, R26 ;  /* 0x000000132c2c7231 */ /* 0x080fe2000000001a */
[----:B------:R-:W-:Y:S01]  /*2f60*/  SHF.R.U32.HI R4, RZ, 0xa, R4 ;  /* 0x0000000aff047819 */ /* 0x000fe20000011604 */
[----:B------:R-:W-:Y:S01]  /*2f70*/  HADD2 R22, R22, -1040, -1040 ;  /* 0xe410e41016167430 */ /* 0x000fe20000000000 */
[----:B------:R-:W-:Y:S01]  /*2f80*/  LOP3.LUT R17, R17, 0x64006400, RZ, 0xfc, !PT ;  /* 0x6400640011117812 */ /* 0x000fe200078efcff */
[----:B------:R-:W-:Y:S01]  /*2f90*/  HFMA2 R46, R40, R19, R46 ;  /* 0x00000013282e7231 */ /* 0x000fe2000000002e */
[----:B------:R-:W-:-:S02]  /*2fa0*/  LOP3.LUT R4, R4, 0x1f001f, RZ, 0xc0, !PT ;  /* 0x001f001f04047812 */ /* 0x000fc400078ec0ff */
[----:B------:R-:W-:Y:S01]  /*2fb0*/  SHF.R.U32.HI R6, RZ, 0xa, R6 ;  /* 0x0000000aff067819 */ /* 0x000fe20000011606 */
[-C--:B------:R-:W-:Y:S01]  /*2fc0*/  HFMA2.MMA R27, R22, R18.reuse, R27 ;  /* 0x00000012161b7235 */ /* 0x080fe2000000001b */
[----:B------:R-:W-:Y:S01]  /*2fd0*/  HADD2 R17, R17, -1040, -1040 ;  /* 0xe410e41011117430 */ /* 0x000fe20000000000 */
[----:B------:R-:W0:Y:S01]  /*2fe0*/  LDS.128 R20, [UR4+0x20] ;  /* 0x00002004ff147984 */ /* 0x000e220008000c00 */
[----:B------:R-:W-:Y:S02]  /*2ff0*/  LOP3.LUT R4, R4, 0x64006400, RZ, 0xfc, !PT ;  /* 0x6400640004047812 */ /* 0x000fe400078efcff */
[----:B------:R-:W-:Y:S02]  /*3000*/  SHF.R.U32.HI R7, RZ, 0xa, R7 ;  /* 0x0000000aff077819 */ /* 0x000fe40000011607 */
[----:B------:R-:W-:Y:S01]  /*3010*/  HFMA2.MMA R45, R17, R18, R50 ;  /* 0x00000012112d7235 */ /* 0x000fe20000000032 */
[----:B------:R-:W-:Y:S01]  /*3020*/  SHF.R.U32.HI R17, RZ, 0xb, R13 ;  /* 0x0000000bff117819 */ /* 0x000fe2000001160d */
[----:B------:R-:W-:Y:S01]  /*3030*/  HADD2 R4, R4, -1040, -1040 ;  /* 0xe410e41004047430 */ /* 0x000fe20000000000 */
[----:B------:R-:W-:-:S02]  /*3040*/  SHF.R.U32.HI R50, RZ, 0xc, R11 ;  /* 0x0000000cff327819 */ /* 0x000fc4000001160b */
[----:B------:R-:W-:Y:S01]  /*3050*/  LOP3.LUT R17, R48, 0x100010, R17, 0xf8, !PT ;  /* 0x0010001030117812 */ /* 0x000fe200078ef811 */
[-C--:B------:R-:W-:Y:S01]  /*3060*/  HFMA2.MMA R45, R42, R19.reuse, R45 ;  /* 0x000000132a2d7235 */ /* 0x080fe2000000002d */
[----:B------:R-:W-:Y:S01]  /*3070*/  LOP3.LUT R47, R49, 0x80008, R50, 0xf8, !PT ;  /* 0x00080008312f7812 */ /* 0x000fe200078ef832 */
[----:B------:R-:W-:Y:S01]  /*3080*/  HFMA2.MMA R42, R38, R19, R27 ;  /* 0x00000013262a7235 */ /* 0x000fe2000000001b */
[----:B------:R-:W-:Y:S01]  /*3090*/  SHF.R.U32.HI R48, RZ, 0xb, R15 ;  /* 0x0000000bff307819 */ /* 0x000fe2000001160f */
[----:B------:R-:W-:Y:S01]  /*30a0*/  HADD2 R19, R5, -1040, -1040 ;  /* 0xe410e41005137430 */ /* 0x000fe20000000000 */
[----:B------:R-:W-:Y:S02]  /*30b0*/  LOP3.LUT R6, R6, 0x1f001f, RZ, 0xc0, !PT ;  /* 0x001f001f06067812 */ /* 0x000fe400078ec0ff */
[----:B------:R-:W-:Y:S02]  /*30c0*/  LOP3.LUT R47, R47, 0x100010, R48, 0xf8, !PT ;  /* 0x001000102f2f7812 */ /* 0x000fe400078ef830 */
[----:B------:R-:W-:-:S02]  /*30d0*/  LOP3.LUT R48, R8, 0x1f001f, RZ, 0xc0, !PT ;  /* 0x001f001f08307812 */ /* 0x000fc400078ec0ff */
[----:B------:R-:W-:Y:S02]  /*30e0*/  LOP3.LUT R7, R7, 0x1f001f, RZ, 0xc0, !PT ;  /* 0x001f001f07077812 */ /* 0x000fe400078ec0ff */
[----:B------:R-:W-:Y:S02]  /*30f0*/  LOP3.LUT R6, R6, 0x64006400, RZ, 0xfc, !PT ;  /* 0x6400640006067812 */ /* 0x000fe400078efcff */
[----:B------:R-:W-:Y:S02]  /*3100*/  LOP3.LUT R48, R48, 0x64006400, RZ, 0xfc, !PT ;  /* 0x6400640030307812 */ /* 0x000fe400078efcff */
[----:B------:R-:W-:Y:S02]  /*3110*/  LOP3.LUT R7, R7, 0x64006400, RZ, 0xfc, !PT ;  /* 0x6400640007077812 */ /* 0x000fe400078efcff */
[----:B------:R-:W-:Y:S01]  /*3120*/  SHF.R.U32.HI R18, RZ, 0xb, R12 ;  /* 0x0000000bff127819 */ /* 0x000fe2000001160c */
[----:B------:R-:W-:Y:S01]  /*3130*/  HADD2 R5, R48, -1040, -1040 ;  /* 0xe410e41030057430 */ /* 0x000fe20000000000 */
[----:B------:R-:W-:Y:S01]  /*3140*/  LOP3.LUT R27, R10, 0x1f001f, RZ, 0xc0, !PT ;  /* 0x001f001f0a1b7812 */ /* 0x000fe200078ec0ff */
[----:B------:R-:W-:Y:S01]  /*3150*/  HADD2 R7, R7, -1040, -1040 ;  /* 0xe410e41007077430 */ /* 0x000fe20000000000 */
[----:B------:R-:W-:-:S02]  /*3160*/  LOP3.LUT R25, R25, 0x100010, R18, 0xf8, !PT ;  /* 0x0010001019197812 */ /* 0x000fc400078ef812 */
[----:B------:R-:W-:Y:S02]  /*3170*/  SHF.R.U32.HI R26, RZ, 0xa, R8 ;  /* 0x0000000aff1a7819 */ /* 0x000fe40000011608 */
[----:B------:R-:W-:Y:S01]  /*3180*/  SHF.R.U32.HI R18, RZ, 0xb, R14 ;  /* 0x0000000bff127819 */ /* 0x000fe2000001160e */
[----:B0-----:R-:W-:Y:S01]  /*3190*/  HFMA2.MMA R40, R4, R20, R45 ;  /* 0x0000001404287235 */ /* 0x001fe2000000002d */
[----:B------:R-:W-:Y:S01]  /*31a0*/  HADD2 R45, R6, -1040, -1040 ;  /* 0xe410e410062d7430 */ /* 0x000fe20000000000 */
[----:B------:R-:W-:Y:S01]  /*31b0*/  LOP3.LUT R8, R9, 0x1f001f, RZ, 0xc0, !PT ;  /* 0x001f001f09087812 */ /* 0x000fe200078ec0ff */
[-C--:B------:R-:W-:Y:S01]  /*31c0*/  HFMA2 R44, R19, R20.reuse, R44 ;  /* 0x00000014132c7231 */ /* 0x080fe2000000002c */
[----:B------:R-:W-:Y:S02]  /*31d0*/  LOP3.LUT R38, R11, 0x1f001f, RZ, 0xc0, !PT ;  /* 0x001f001f0b267812 */ /* 0x000fe400078ec0ff */
[----:B------:R-:W-:Y:S01]  /*31e0*/  HFMA2.MMA R40, R5, R21, R40 ;  /* 0x0000001505287235 */ /* 0x000fe20000000028 */
[----:B------:R-:W-:Y:S01]  /*31f0*/  LOP3.LUT R48, R27, 0x64006400, RZ, 0xfc, !PT ;  /* 0x640064001b307812 */ /* 0x000fe200078efcff */
[----:B------:R-:W-:Y:S01]  /*3200*/  HFMA2.MMA R42, R45, R20, R42 ;  /* 0x000000142d2a7235 */ /* 0x000fe2000000002a */
[----:B------:R-:W-:Y:S01]  /*3210*/  HFMA2 R45, R7, R20, R46 ;  /* 0x00000014072d7231 */ /* 0x000fe2000000002e */
[----:B------:R-:W-:Y:S01]  /*3220*/  LOP3.LUT R18, R51, 0x100010, R18, 0xf8, !PT ;  /* 0x0010001033127812 */ /* 0x000fe200078ef812 */
[----:B------:R-:W0:Y:S01]  /*3230*/  LDS.128 R4, [UR4+0x30] ;  /* 0x00003004ff047984 */ /* 0x000e220008000c00 */
        /* <DEDUP_REMOVED lines=9> */
[----:B------:R-:W-:Y:S01]  /*32d0*/  HFMA2.MMA R42, R51, R21, R42 ;  /* 0x00000015332a7235 */ /* 0x000fe2000000002a */
[----:B------:R-:W-:Y:S01]  /*32e0*/  LOP3.LUT R9, R9, 0x1f001f, RZ, 0xc0, !PT ;  /* 0x001f001f09097812 */ /* 0x000fe200078ec0ff */
[-C--:B------:R-:W-:Y:S01]  /*32f0*/  HFMA2 R44, R49, R21.reuse, R44 ;  /* 0x00000015312c7231 */ /* 0x080fe2000000002c */
[----:B------:R-:W-:Y:S01]  /*3300*/  LOP3.LUT R10, R10, 0x1f001f, RZ, 0xc0, !PT ;  /* 0x001f001f0a0a7812 */ /* 0x000fe200078ec0ff */
[----:B------:R-:W-:Y:S01]  /*3310*/  HFMA2 R45, R38, R21, R45 ;  /* 0x00000015262d7231 */ /* 0x000fe2000000002d */
        /* <DEDUP_REMOVED lines=16> */
[----:B------:R-:W-:Y:S01]  /*3420*/  LOP3.LUT R8, R8, 0x64006400, RZ, 0xfc, !PT ;  /* 0x6400640008087812 */ /* 0x000fe200078efcff */
[----:B------:R-:W-:Y:S01]  /*3430*/  HADD2 R19, R19, -1040, -1040 ;  /* 0xe410e41013137430 */ /* 0x000fe20000000000 */
[----:B------:R-:W-:Y:S01]  /*3440*/  SHF.R.U32.HI R12, RZ, 0xa, R12 ;  /* 0x0000000aff0c7819 */ /* 0x000fe2000001160c */
[----:B------:R-:W-:Y:S01]  /*3450*/  HFMA2.MMA R42, R9, R23, R42 ;  /* 0x00000017092a7235 */ /* 0x000fe2000000002a */
[----:B------:R-:W-:Y:S01]  /*3460*/  LOP3.LUT R20, R13, 0x1f001f, RZ, 0xc0, !PT ;  /* 0x001f001f0d147812 */ /* 0x000fe200078ec0ff */
[----:B------:R-:W-:Y:S01]  /*3470*/  HADD2 R9, R8, -1040, -1040 ;  /* 0xe410e41008097430 */ /* 0x000fe20000000000 */
[----:B------:R-:W-:-:S02]  /*3480*/  LOP3.LUT R11, R11, 0x64006400, RZ, 0xfc, !PT ;  /* 0x640064000b0b7812 */ /* 0x000fc400078efcff */
[----:B------:R-:W-:Y:S01]  /*3490*/  LOP3.LUT R24, R13, 0x3e003e0, RZ, 0xc0, !PT ;  /* 0x03e003e00d187812 */ /* 0x000fe200078ec0ff */
[-C--:B0-----:R-:W-:Y:S01]  /*34a0*/  HFMA2.MMA R40, R19, R4.reuse, R40 ;  /* 0x0000000413287235 */ /* 0x081fe20000000028 */
[----:B------:R-:W-:Y:S01]  /*34b0*/  SHF.R.U32.HI R14, RZ, 0xa, R14 ;  /* 0x0000000aff0e7819 */ /* 0x000fe2000001160e */
[----:B------:R-:W-:Y:S01]  /*34c0*/  HADD2 R10, R11, -1040, -1040 ;  /* 0xe410e4100b0a7430 */ /* 0x000fe20000000000 */
[----:B------:R-:W-:Y:S01]  /*34d0*/  LOP3.LUT R27, R15, 0x1f001f, RZ, 0xc0, !PT ;  /* 0x001f001f0f1b7812 */ /* 0x000fe200078ec0ff */
[----:B------:R-:W-:Y:S01]  /*34e0*/  HFMA2.MMA R8, R9, R4, R42 ;  /* 0x0000000409087235 */ /* 0x000fe2000000002a */
[----:B------:R-:W-:Y:S01]  /*34f0*/  SHF.R.U32.HI R13, RZ, 0xa, R13 ;  /* 0x0000000aff0d7819 */ /* 0x000fe2000001160d */
[----:B------:R-:W-:Y:S01]  /*3500*/  HFMA2 R45, R10, R23, R45 ;  /* 0x000000170a2d7231 */ /* 0x000fe2000000002d */
[----:B------:R-:W-:Y:S01]  /*3510*/  LOP3.LUT R20, R20, 0x64006400, RZ, 0xfc, !PT ;  /* 0x6400640014147812 */ /* 0x000fe200078efcff */
[----:B------:R-:W-:Y:S01]  /*3520*/  HFMA2.MMA R40, R28, R5, R40 ;  /* 0x000000051c287235 */ /* 0x000fe20000000028 */
[----:B------:R-:W-:-:S02]  /*3530*/  LOP3.LUT R12, R12, 0x1f001f, RZ, 0xc0, !PT ;  /* 0x001f001f0c0c7812 */ /* 0x000fc400078ec0ff */
[----:B------:R-:W-:Y:S01]  /*3540*/  LOP3.LUT R16, R16, 0x64006400, RZ, 0xfc, !PT ;  /* 0x6400640010107812 */ /* 0x000fe200078efcff */
[----:B------:R-:W-:Y:S01]  /*3550*/  HADD2 R20, R20, -1040, -1040 ;  /* 0xe410e41014147430 */ /* 0x000fe20000000000 */
[----:B------:R-:W-:Y:S02]  /*3560*/  LOP3.LUT R27, R27, 0x64006400, RZ, 0xfc, !PT ;  /* 0x640064001b1b7812 */ /* 0x000fe400078efcff */
[----:B------:R-:W-:Y:S01]  /*3570*/  LOP3.LUT R14, R14, 0x1f001f, RZ, 0xc0, !PT ;  /* 0x001f001f0e0e7812 */ /* 0x000fe200078ec0ff */
[----:B------:R-:W-:Y:S01]  /*3580*/  HFMA2 R16, R16, R32.H1_H1, -48, -48 ;  /* 0xd200d20010107431 */ /* 0x000fe20000060020 */
[----:B------:R-:W-:Y:S01]  /*3590*/  LOP3.LUT R24, R24, 0x64006400, RZ, 0xfc, !PT ;  /* 0x6400640018187812 */ /* 0x000fe200078efcff */
[----:B------:R-:W-:Y:S01]  /*35a0*/  HADD2 R10, R27, -1040, -1040 ;  /* 0xe410e4101b0a7430 */ /* 0x000fe20000000000 */
[----:B------:R-:W-:Y:S01]  /*35b0*/  LOP3.LUT R13, R13, 0x1f001f, RZ, 0xc0, !PT ;  /* 0x001f001f0d0d7812 */ /* 0x000fe200078ec0ff */
[----:B------:R-:W-:Y:S01]  /*35c0*/  HFMA2 R29, R20, R4, R29 ;  /* 0x00000004141d7231 */ /* 0x000fe2000000001d */
[----:B------:R-:W-:Y:S01]  /*35d0*/  LOP3.LUT R12, R12, 0x64006400, RZ, 0xfc, !PT ;  /* 0x640064000c0c7812 */ /* 0x000fe200078efcff */
[----:B------:R-:W-:Y:S01]  /*35e0*/  HFMA2 R24, R24, R32.H1_H1, -48, -48 ;  /* 0xd200d20018187431 */ /* 0x000fe20000060020 */
[----:B------:R-:W-:Y:S01]  /*35f0*/  SHF.R.U32.HI R15, RZ, 0xa, R15 ;  /* 0x0000000aff0f7819 */ /* 0x000fe2000001160f */
[----:B------:R-:W-:Y:S01]  /*3600*/  HFMA2 R45, R10, R4, R45 ;  /* 0x000000040a2d7231 */ /* 0x000fe2000000002d */
        /* <DEDUP_REMOVED lines=10> */
[----:B------:R-:W-:Y:S01]  /*36b0*/  LOP3.LUT R18, R18, 0x64006400, RZ, 0xfc, !PT ;  /* 0x6400640012127812 */ /* 0x000fe200078efcff */
[-C--:B------:R-:W-:Y:S01]  /*36c0*/  HFMA2.MMA R40, R9, R6.reuse, R40 ;  /* 0x0000000609287235 */ /* 0x080fe20000000028 */
[----:B------:R-:W-:Y:S01]  /*36d0*/  HADD2 R25, R25, -1040, -1040 ;  /* 0xe410e41019197430 */ /* 0x000fe20000000000 */
[----:B------:R-:W-:Y:S01]  /*36e0*/  HFMA2.MMA R8, R11, R6, R8 ;  /* 0x000000060b087235 */ /* 0x000fe20000000008 */
[----:B------:R-:W-:Y:S01]  /*36f0*/  HFMA2 R45, R30, R5, R45 ;  /* 0x000000051e2d7231 */ /* 0x000fe2000000002d */
[----:B------:R-:W-:Y:S01]  /*3700*/  LOP3.LUT R17, R17, 0x64006400, RZ, 0xfc, !PT ;  /* 0x6400640011117812 */ /* 0x000fe200078efcff */
[-C--:B------:R-:W-:Y:S01]  /*3710*/  HFMA2 R29, R4, R6.reuse, R29 ;  /* 0x00000006041d7231 */ /* 0x080fe2000000001d */
[----:B------:R-:W-:Y:S01]  /*3720*/  LOP3.LUT R47, R47, 0x64006400, RZ, 0xfc, !PT ;  /* 0x640064002f2f7812 */ /* 0x000fe200078efcff */
[----:B------:R-:W-:Y:S01]  /*3730*/  HADD2 R4, R15, -1040, -1040 ;  /* 0xe410e4100f047430 */ /* 0x000fe20000000000 */
[----:B------:R-:W-:Y:S01]  /*3740*/  HFMA2.MMA R40, R25, R7, R40 ;  /* 0x0000000719287235 */ /* 0x000fe20000000028 */
[----:B------:R-:W-:Y:S01]  /*3750*/  HADD2 R5, R18, -1040, -1040 ;  /* 0xe410e41012057430 */ /* 0x000fe20000000000 */
[----:B------:R-:W-:Y:S01]  /*3760*/  PRMT R32, R32, 0x5410, R33 ;  /* 0x0000541020207816 */ /* 0x000fe20000000021 */
[----:B------:R-:W-:-:S02]  /*3770*/  HFMA2 R45, R4, R6, R45 ;  /* 0x00000006042d7231 */ /* 0x000fc4000000002d */
[----:B------:R-:W-:Y:S02]  /*3780*/  HADD2 R4, R17, -1040, -1040 ;  /* 0xe410e41011047430 */ /* 0x000fe40000000000 */
[----:B------:R-:W-:Y:S01]  /*3790*/  HFMA2.MMA R8, R5, R7, R8 ;  /* 0x0000000705087235 */ /* 0x000fe20000000008 */
        /* <DEDUP_REMOVED lines=11> */
.L_x_3115:
[----:B------:R-:W-:Y:S01]  /*3850*/  ISETP.LT.AND P2, PT, R39, R0, PT ;  /* 0x000000002700720c */ /* 0x000fe20003f41270 */
[----:B------:R-:W-:Y:S01]  /*3860*/  UIADD3 UR4, UR4, 0x40, URZ ;  /* 0x0000004004047890 */ /* 0x000fe2000fffe03f */
[----:B-----5:R-:W-:Y:S02]  /*3870*/  IMAD.MOV.U32 R21, RZ, RZ, R3 ;  /* 0x000000ffff157224 */ /* 0x020fe400078e0003 */
[----:B------:R-:W-:Y:S02]  /*3880*/  IMAD.MOV.U32 R20, RZ, RZ, R2 ;  /* 0x000000ffff147224 */ /* 0x000fe400078e0002 */
[----:B------:R-:W-:-:S07]  /*3890*/  IMAD.MOV.U32 R3, RZ, RZ, R39 ;  /* 0x000000ffff037224 */ /* 0x000fce00078e0027 */
[----:B------:R-:W-:Y:S05]  /*38a0*/  @!P1 BRA P2, `(.L_x_3116) ;  /* 0xffffea4000009947 */ /* 0x000fea000103ffff */
.L_x_3114:
[----:B------:R-:W1:Y:S02]  /*38b0*/  S2R R2, SR_CTAID.Y ;  /* 0x0000000000027919 */ /* 0x000e640000002600 */
[----:B-1----:R-:W-:-:S04]  /*38c0*/  IADD3 R0, -R2, c[0x0][0x188], RZ ;  /* 0x0000620002007a10 */ /* 0x002fc80007ffe1ff */
[----:B------:R-:W-:-:S13]  /*38d0*/  ISETP.GE.AND P0, PT, R0, 0x1, PT ;  /* 0x000000010000780c */ /* 0x000fda0003f06270 */
[----:B------:R-:W-:Y:S05]  /*38e0*/  @!P0 EXIT ;  /* 0x000000000000894d */ /* 0x000fea0003800000 */
[----:B------:R-:W1:Y:S01]  /*38f0*/  S2R R0, SR_CTAID.X ;  /* 0x0000000000007919 */ /* 0x000e620000002500 */
[----:B-----5:R-:W-:-:S03]  /*3900*/  IMAD.MOV.U32 R5, RZ, RZ, 0x2 ;  /* 0x00000002ff057424 */ /* 0x020fc600078e00ff */
[----:B------:R-:W1:Y:S02]  /*3910*/  S2R R3, SR_TID.X ;  /* 0x0000000000037919 */ /* 0x000e640000002100 */
[----:B-1----:R-:W-:-:S04]  /*3920*/  IMAD R0, R0, 0x20, R3 ;  /* 0x0000002000007824 */ /* 0x002fc800078e0203 */
        /* <DEDUP_REMOVED lines=9> */
.L_x_3120:
[----:B------:R-:W1:Y:S02]  /*39c0*/  LDS R4, [R0] ;  /* 0x0000000000047984 */ /* 0x000e640000000800 */
[----:B-1----:R-:W-:-:S06]  /*39d0*/  HADD2 R5, R4, R37 ;  /* 0x0000002504057230 */ /* 0x002fcc0000000000 */
[----:B------:R-:W1:Y:S02]  /*39e0*/  ATOMS.CAST.SPIN R5, [R0], R4, R5 ;  /* 0x000000040005738d */ /* 0x000e640001800005 */
[----:B-1----:R-:W-:-:S13]  /*39f0*/  ISETP.EQ.U32.AND P0, PT, R5, 0x1, PT ;  /* 0x000000010500780c */ /* 0x002fda0003f02070 */
[----:B------:R-:W-:Y:S05]  /*3a00*/  @!P0 BRA `(.L_x_3120) ;  /* 0xffffffb000008947 */ /* 0x000fea000383ffff */
[----:B------:R-:W-:Y:S05]  /*3a10*/  BRA `(.L_x_3118) ;  /* 0x0000003000007947 */ /* 0x000fea0003800000 */
.L_x_3119:
[----:B------:R-:W2:Y:S02]  /*3a20*/  LD.E R0, [R2.64] ;  /* 0x0000000602007980 */ /* 0x000ea4000c101900 */
[----:B--2---:R-:W-:-:S05]  /*3a30*/  IMAD.IADD R5, R37, 0x1, R0 ;  /* 0x0000000125057824 */ /* 0x004fca00078e0200 */
[----:B------:R1:W-:Y:S02]  /*3a40*/  ST.E [R2.64], R5 ;  /* 0x0000000502007985 */ /* 0x0003e4000c101906 */
.L_x_3118:
[----:B------:R-:W-:Y:S05]  /*3a50*/  BSYNC B0 ;  /* 0x0000000000007941 */ /* 0x000fea0003800000 */
.L_x_3117:
[----:B------:R-:W2:Y:S02]  /*3a60*/  ATOM.E.ADD.F16x2.RN.STRONG.GPU P0, RZ, [R2.64+0x4], R36 ;  /* 0x0000042402ff798a */ /* 0x000ea4000810e9c6 */
[----:B--2---:R-:W-:Y:S05]  /*3a70*/  @P0 EXIT ;  /* 0x000000000000094d */ /* 0x004fea0003800000 */
[----:B------:R-:W2:Y:S02]  /*3a80*/  QSPC.E.S P0, RZ, [R2+0x4] ;  /* 0x0000040002ff73aa */ /* 0x000ea40000000500 */
[----:B--2---:R-:W-:Y:S05]  /*3a90*/  @!P0 BRA `(.L_x_3121) ;  /* 0x0000008000008947 */ /* 0x004fea0003800000 */
[----:B-1----:R-:W-:-:S04]  /*3aa0*/  IADD3 R2, R2, 0x4, RZ ;  /* 0x0000000402027810 */ /* 0x002fc80007ffe0ff */
[----:B------:R-:W-:-:S05]  /*3ab0*/  LOP3.LUT R2, R2, 0xffffff, RZ, 0xc0, !PT ;  /* 0x00ffffff02027812 */ /* 0x000fca00078ec0ff */
.L_x_3122:
[----:B------:R-:W1:Y:S02]  /*3ac0*/  LDS R4, [R2] ;  /* 0x0000000002047984 */ /* 0x000e640000000800 */
[----:B-1----:R-:W-:-:S10]  /*3ad0*/  HFMA2.MMA R5, R4, 1, 1, R36 ;  /* 0x3c003c0004057835 */ /* 0x002fd40000000024 */
[----:B------:R-:W1:Y:S02]  /*3ae0*/  ATOMS.CAST.SPIN R5, [R2], R4, R5 ;  /* 0x000000040205738d */ /* 0x000e640001800005 */
[----:B-1----:R-:W-:-:S13]  /*3af0*/  ISETP.EQ.U32.AND P0, PT, R5, 0x1, PT ;  /* 0x000000010500780c */ /* 0x002fda0003f02070 */
[----:B------:R-:W-:Y:S05]  /*3b00*/  @!P0 BRA `(.L_x_3122) ;  /* 0xffffffb000008947 */ /* 0x000fea000383ffff */
[----:B------:R-:W-:Y:S05]  /*3b10*/  EXIT ;  /* 0x000000000000794d */ /* 0x000fea0003800000 */
.L_x_3121:
[----:B------:R-:W2:Y:S02]  /*3b20*/  LD.E R0, [R2.64+0x4] ;  /* 0x0000040602007980 */ /* 0x000ea4000c101900 */
[----:B-12---:R-:W-:-:S05]  /*3b30*/  IMAD.IADD R5, R36, 0x1, R0 ;  /* 0x0000000124057824 */ /* 0x006fca00078e0200 */
[----:B------:R-:W-:Y:S01]  /*3b40*/  ST.E [R2.64+0x4], R5 ;  /* 0x0000040502007985 */ /* 0x000fe2000c101906 */
[----:B------:R-:W-:Y:S05]  /*3b50*/  EXIT ;  /* 0x000000000000794d */ /* 0x000fea0003800000 */
.L_x_3123:
        /* <DEDUP_REMOVED lines=10> */
.L_x_3331:


//--------------------- .text._Z23gemm_half_q_half_kernelILi1ELi16ELb1ELb0ELi32EEvPK6__halfPKjS4_S2_PS0_iiiiPKtS7_iiiiiibS2_i --------------------------
	.section	.text._Z23gemm_half_q_half_kernelILi1ELi16ELb1ELb0ELi32EEvPK6__halfPKjS4_S2_PS0_iiiiPKtS7_iiiiiibS2_i,"ax",@progbits
	.sectioninfo	@"SHI_REGISTERS=56"
	.align	128
        .global         _Z23gemm_half_q_half_kernelILi1ELi16ELb1ELb0ELi32EEvPK6__halfPKjS4_S2_PS0_iiiiPKtS7_iiiiiibS2_i
        .type           _Z23gemm_half_q_half_kernelILi1ELi16ELb1ELb0ELi32EEvPK6__halfPKjS4_S2_PS0_iiiiPKtS7_iiiiiibS2_i,@function
        .size           _Z23gemm_half_q_half_kernelILi1ELi16ELb1ELb0ELi32EEvPK6__halfPKjS4_S2_PS0_iiiiPKtS7_iiiiiibS2_i,(.L_x_3332 - _Z23gemm_half_q_half_kernelILi1ELi16ELb1ELb0ELi32EEvPK6__halfPKjS4_S2_PS0_iiiiPKtS7_iiiiiibS2_i)
        .other          _Z23gemm_half_q_half_kernelILi1ELi16ELb1ELb0ELi32EEvPK6__halfPKjS4_S2_PS0_iiiiPKtS7_iiiiiibS2_i,@"STO_CUDA_ENTRY STV_DEFAULT"
_Z23gemm_half_q_half_kernelILi1ELi16ELb1ELb0ELi32EEvPK6__halfPKjS4_S2_PS0_iiiiPKtS7_iiiiiibS2_i:
.text._Z23gemm_half_q_half_kernelILi1ELi16ELb1ELb0ELi32EEvPK6__halfPKjS4_S2_PS0_iiiiPKtS7_iiiiiibS2_i:
        /* <DEDUP_REMOVED lines=45> */
.L_x_3125:
[----:B------:R-:W-:Y:S05]  /*02d0*/  BSYNC B0 ;  /* 0x0000000000007941 */ /* 0x000fea0003800000 */
.L_x_3124:
[----:B------:R-:W-:Y:S05]  /*02e0*/  @P2 EXIT ;  /* 0x000000000000294d */ /* 0x000fea0003800000 */
[----:B0-----:R-:W0:Y:S01]  /*02f0*/  LDC.S8 R9, c[0x0][0x1c0] ;  /* 0x00007000ff097b82 */ /* 0x001e220000000200 */
[C---:B------:R-:W-:Y:S02]  /*0300*/  ISETP.GT.AND P3, PT, R37.reuse, c[0x0][0x1a8], PT ;  /* 0x00006a0025007a0c */ /* 0x040fe40003f64270 */
        /* <DEDUP_REMOVED lines=8> */
[----:B------:R-:W-:Y:S02]  /*0390*/  @P6 IADD3 R8, R7, -c[0x0][0x1ac], RZ ;  /* 0x80006b0007086a10 */ /* 0x000fe40007ffe0ff */
[----:B------:R-:W-:Y:S02]  /*03a0*/  @P3 SHF.R.S32.HI R7, RZ, 0x1f, R6 ;  /* 0x0000001fff073819 */ /* 0x000fe40000011406 */
[----:B0-----:R-:W-:-:S02]  /*03b0*/  ISETP.NE.AND P1, PT, R9, RZ, PT ;  /* 0x000000ff0900720c */ /* 0x001fc40003f25270 */
[----:B------:R-:W-:Y:S02]  /*03c0*/  @P6 SHF.R.S32.HI R9, RZ, 0x1f, R8 ;  /* 0x0000001fff096819 */ /* 0x000fe40000011408 */
[----:B------:R-:W-:Y:S02]  /*03d0*/  SHF.R.S32.HI R11, RZ, 0x1f, R10 ;  /* 0x0000001fff0b7819 */ /* 0x000fe4000001140a */
[----:B------:R-:W-:Y:S02]  /*03e0*/  ISETP.NE.OR P1, PT, R5, RZ, !P1 ;  /* 0x000000ff0500720c */ /* 0x000fe40004f25670 */
[----:B------:R-:W-:Y:S02]  /*03f0*/  @P3 LEA.HI R7, R7, R6, RZ, 0x5 ;  /* 0x0000000607073211 */ /* 0x000fe400078f28ff */
[----:B------:R-:W-:Y:S02]  /*0400*/  @P6 LEA.HI R6, R9, R8, RZ, 0x5 ;  /* 0x0000000809066211 */ /* 0x000fe400078f28ff */
[----:B------:R-:W-:-:S02]  /*0410*/  @P5 IMNMX R8, R37, c[0x0][0x1b4], PT ;  /* 0x00006d0025085a17 */ /* 0x000fc40003800200 */
[----:B------:R-:W-:Y:S02]  /*0420*/  LEA.HI R17, R11, R10, RZ, 0x5 ;  /* 0x0000000a0b117211 */ /* 0x000fe400078f28ff */
[----:B------:R-:W-:Y:S02]  /*0430*/  ISETP.LT.OR P1, PT, R15, 0x1, P1 ;  /* 0x000000010f00780c */ /* 0x000fe40000f21670 */
[C---:B------:R-:W-:Y:S02]  /*0440*/  @P4 IMNMX R11, R37.reuse, c[0x0][0x1b8], PT ;  /* 0x00006e00250b4a17 */ /* 0x040fe40003800200 */
[----:B------:R-:W-:Y:S02]  /*0450*/  @P2 IMNMX R12, R37, c[0x0][0x1bc], PT ;  /* 0x00006f00250c2a17 */ /* 0x000fe40003800200 */
[----:B------:R-:W-:Y:S02]  /*0460*/  @P5 IADD3 R10, R8, -c[0x0][0x1b0], RZ ;  /* 0x80006c00080a5a10 */ /* 0x000fe40007ffe0ff */
[----:B------:R-:W-:Y:S01]  /*0470*/  @P4 IADD3 R13, R11, -c[0x0][0x1b4], RZ ;  /* 0x80006d000b0d4a10 */ /* 0x000fe20007ffe0ff */
[----:B------:R-:W-:Y:S01]  /*0480*/  CS2R R8, SRZ ;  /* 0x0000000000087805 */ /* 0x000fe2000001ff00 */
[----:B------:R-:W-:-:S02]  /*0490*/  @P2 IADD3 R15, R12, -c[0x0][0x1b8], RZ ;  /* 0x80006e000c0f2a10 */ /* 0x000fc40007ffe0ff */
[----:B------:R-:W-:Y:S02]  /*04a0*/  @P5 SHF.R.S32.HI R11, RZ, 0x1f, R10 ;  /* 0x0000001fff0b5819 */ /* 0x000fe4000001140a */
[----:B------:R-:W-:Y:S02]  /*04b0*/  @P3 SHF.R.S32.HI R7, RZ, 0x5, R7 ;  /* 0x00000005ff073819 */ /* 0x000fe40000011407 */
[----:B------:R-:W-:Y:S02]  /*04c0*/  @P6 SHF.R.S32.HI R6, RZ, 0x5, R6 ;  /* 0x00000005ff066819 */ /* 0x000fe40000011406 */
[----:B------:R-:W-:Y:S01]  /*04d0*/  @P4 SHF.R.S32.HI R14, RZ, 0x1f, R13 ;  /* 0x0000001fff0e4819 */ /* 0x000fe2000001140d */
[----:B------:R-:W-:Y:S01]  /*04e0*/  @P3 IMAD R9, R7, 0x6, RZ ;  /* 0x0000000607093824 */ /* 0x000fe200078e02ff */
[----:B------:R-:W-:Y:S01]  /*04f0*/  @P2 SHF.R.S32.HI R16, RZ, 0x1f, R15 ;  /* 0x0000001fff102819 */ /* 0x000fe2000001140f */
[----:B------:R-:W-:Y:S01]  /*0500*/  @P6 IMAD R8, R6, 0x5, RZ ;  /* 0x0000000506086824 */ /* 0x000fe200078e02ff */
[----:B------:R-:W-:Y:S01]  /*0510*/  @P5 LEA.HI R12, R11, R10, RZ, 0x5 ;  /* 0x0000000a0b0c5211 */ /* 0x000fe200078f28ff */
[----:B------:R-:W-:Y:S01]  /*0520*/  @!P1 IMAD R6, R4, c[0x0][0x18c], R3 ;  /* 0x0000630004069a24 */ /* 0x000fe200078e0203 */
[----:B------:R-:W-:Y:S01]  /*0530*/  ISETP.GE.AND P3, PT, R37, R0, PT ;  /* 0x000000002500720c */ /* 0x000fe20003f66270 */
[----:B------:R-:W-:Y:S01]  /*0540*/  @!P1 IMAD.MOV.U32 R7, RZ, RZ, 0x2 ;  /* 0x00000002ff079424 */ /* 0x000fe200078e00ff */
[----:B------:R-:W-:Y:S01]  /*0550*/  @P4 LEA.HI R14, R14, R13, RZ, 0x5 ;  /* 0x0000000d0e0e4211 */ /* 0x000fe200078f28ff */
[----:B------:R-:W-:Y:S01]  /*0560*/  CS2R R10, SRZ ;  /* 0x00000000000a7805 */ /* 0x000fe2000001ff00 */
[----:B------:R-:W-:Y:S01]  /*0570*/  @P2 LEA.HI R16, R16, R15, RZ, 0x5 ;  /* 0x0000000f10102211 */ /* 0x000fe200078f28ff */
[----:B------:R-:W-:Y:S01]  /*0580*/  @!P1 IMAD.WIDE R6, R6, R7, c[0x0][0x180] ;  /* 0x0000600006069625 */ /* 0x000fe200078e0207 */
[----:B------:R-:W-:-:S02]  /*0590*/  @P5 SHF.R.S32.HI R12, RZ, 0x5, R12 ;  /* 0x00000005ff0c5819 */ /* 0x000fc4000001140c */
[----:B------:R-:W-:Y:S02]  /*05a0*/  SHF.R.S32.HI R4, RZ, 0x5, R17 ;  /* 0x00000005ff047819 */ /* 0x000fe40000011411 */
[----:B------:R-:W-:Y:S01]  /*05b0*/  @P4 SHF.R.S32.HI R14, RZ, 0x5, R14 ;  /* 0x00000005ff0e4819 */ /* 0x000fe2000001140e */
[----:B------:R-:W-:Y:S01]  /*05c0*/  @P5 IMAD.SHL.U32 R11, R12, 0x4, RZ ;  /* 0x000000040c0b5824 */ /* 0x000fe200078e00ff */
[----:B------:R-:W-:Y:S01]  /*05d0*/  @P2 SHF.R.S32.HI R16, RZ, 0x5, R16 ;  /* 0x00000005ff102819 */ /* 0x000fe20000011410 */
[----:B------:R-:W-:Y:S01]  /*05e0*/  IMAD R4, R4, 0x8, R9 ;  /* 0x0000000804047824 */ /* 0x000fe200078e0209 */
[----:B------:R0:W-:Y:S01]  /*05f0*/  @!P1 STG.E.64 [R6.64], RZ ;  /* 0x000000ff06009986 */ /* 0x0001e2000c101b06 */
[----:B------:R-:W-:-:S03]  /*0600*/  IMAD.MOV.U32 R9, RZ, RZ, RZ ;  /* 0x000000ffff097224 */ /* 0x000fc600078e00ff */
[----:B------:R-:W-:Y:S01]  /*0610*/  BAR.SYNC.DEFER_BLOCKING 0x0 ;  /* 0x0000000000007b1d */ /* 0x000fe20000010000 */
[----:B------:R-:W-:Y:S01]  /*0620*/  @P4 IMAD R10, R14, 0x3, RZ ;  /* 0x000000030e0a4824 */ /* 0x000fe200078e02ff */
[----:B------:R-:W-:Y:S01]  /*0630*/  IADD3 R4, R11, R4, R8 ;  /* 0x000000040b047210 */ /* 0x000fe20007ffe008 */
[----:B------:R-:W-:Y:S01]  /*0640*/  @P2 IMAD.SHL.U32 R9, R16, 0x2, RZ ;  /* 0x0000000210092824 */ /* 0x000fe200078e00ff */
[----:B------:R-:W-:-:S04]  /*0650*/  ISETP.GE.OR P1, PT, R37, c[0x0][0x1b0], P3 ;  /* 0x00006c0025007a0c */ /* 0x000fc80001f26670 */
[----:B------:R-:W-:Y:S01]  /*0660*/  IADD3 R4, R9, R4, R10 ;  /* 0x0000000409047210 */ /* 0x000fe20007ffe00a */
[----:B------:R-:W-:Y:S05]  /*0670*/  @P3 BRA `(.L_x_3126) ;  /* 0x0000034000003947 */ /* 0x000fea0003800000 */
[----:B0-----:R-:W-:Y:S02]  /*0680*/  IMAD.SHL.U32 R6, R5, 0x40, RZ ;  /* 0x0000004005067824 */ /* 0x001fe400078e00ff */
[----:B------:R-:W-:-:S04]  /*0690*/  IMAD.MOV.U32 R5, RZ, RZ, 0x2 ;  /* 0x00000002ff057424 */ /* 0x000fc800078e00ff */
[----:B------:R-:W-:-:S06]  /*06a0*/  IMAD.WIDE R6, R6, R5, c[0x0][0x198] ;  /* 0x0000660006067625 */ /* 0x000fcc00078e0205 */
        /* <DEDUP_REMOVED lines=8> */
.L_x_3127:
[----:B-----5:R-:W-:Y:S02]  /*0730*/  IMAD.IADD R10, R6, 0x1, R17 ;  /* 0x00000001060a7824 */ /* 0x020fe400078e0211 */
[----:B------:R-:W-:-:S02]  /*0740*/  IMAD.MOV.U32 R9, RZ, RZ, 0x4 ;  /* 0x00000004ff097424 */ /* 0x000fc400078e00ff */
[----:B0-----:R-:W-:-:S05]  /*0750*/  IMAD R7, R10, c[0x0][0x18c], RZ ;  /* 0x000063000a077a24 */ /* 0x001fca00078e02ff */
        /* <DEDUP_REMOVED lines=38> */
.L_x_3126:
[----:B0-----:R-:W-:Y:S02]  /*09c0*/  PRMT R38, RZ, 0x5410, RZ ;  /* 0x00005410ff267816 */ /* 0x001fe400000000ff */
[----:B------:R-:W-:Y:S01]  /*09d0*/  PRMT R36, RZ, 0x5410, RZ ;  /* 0x00005410ff247816 */ /* 0x000fe200000000ff */
[----:B------:R-:W-:Y:S05]  /*09e0*/  @P1 BRA `(.L_x_3128) ;  /* 0x0000166000001947 */ /* 0x000fea0003800000 */
[----:B------:R-:W-:Y:S01]  /*09f0*/  IMAD R4, R4, c[0x0][0x18c], RZ ;  /* 0x0000630004047a24 */ /* 0x000fe200078e02ff */
[----:B------:R-:W-:Y:S01]  /*0a00*/  PRMT R2, R2, 0x9910, RZ ;  /* 0x0000991002027816 */ /* 0x000fe200000000ff */
[----:B------:R-:W-:Y:S01]  /*0a10*/  UMOV UR4, URZ ;  /* 0x0000003f00047c82 */ /* 0x000fe20008000000 */
[----:B------:R-:W-:-:S02]  /*0a20*/  PRMT R36, RZ, 0x5410, RZ ;  /* 0x00005410ff247816 */ /* 0x000fc400000000ff */
[----:B------:R-:W-:Y:S02]  /*0a30*/  SHF.R.S32.HI R6, RZ, 0x1f, R4 ;  /* 0x0000001fff067819 */ /* 0x000fe40000011404 */
[C---:B------:R-:W-:Y:S02]  /*0a40*/  IADD3 R4, P1, R3.reuse, R4, RZ ;  /* 0x0000000403047210 */ /* 0x040fe40007f3e0ff */
[----:B------:R-:W-:Y:S02]  /*0a50*/  ISETP.EQ.OR P0, PT, R2, RZ, !P0 ;  /* 0x000000ff0200720c */ /* 0x000fe40004702670 */
[----:B------:R-:W-:Y:S02]  /*0a60*/  LEA.HI.X.SX32 R3, R3, R6, 0x1, P1 ;  /* 0x0000000603037211 */ /* 0x000fe400008f0eff */
[----:B------:R-:W-:Y:S02]  /*0a70*/  LEA R20, P1, R4, c[0x0][0x168], 0x2 ;  /* 0x00005a0004147a11 */ /* 0x000fe400078210ff */
[----:B------:R-:W-:-:S02]  /*0a80*/  PRMT R38, RZ, 0x5410, RZ ;  /* 0x00005410ff267816 */ /* 0x000fc400000000ff */
[----:B------:R-:W-:Y:S02]  /*0a90*/  LEA.HI.X R21, R4, c[0x0][0x16c], R3, 0x2, P1 ;  /* 0x00005b0004157a11 */ /* 0x000fe400008f1403 */
.L_x_3130:
        /* <DEDUP_REMOVED lines=9> */
[----:B------:R-:W-:-:S04]  /*0b30*/  IADD3 R37, R37, 0x20, RZ ;  /* 0x0000002025257810 */ /* 0x000fc80007ffe0ff */
[----:B------:R-:W-:Y:S01]  /*0b40*/  ISETP.GE.AND P1, PT, R37, c[0x0][0x1b0], PT ;  /* 0x00006c0025007a0c */ /* 0x000fe20003f26270 */
[----:B------:R-:W-:Y:S01]  /*0b50*/  IMAD.WIDE R2, R3, c[0x0][0x18c], R6 ;  /* 0x0000630003027a25 */ /* 0x000fe200078e0206 */
        /* <DEDUP_REMOVED lines=59> */
[----:B------:R-:W-:Y:S01]  /*0f10*/  HFMA2 R39, R42, R30, R39 ;  /* 0x0000001e2a277231 */ /* 0x000fe20000000027 */
[----:B------:R-:W-:Y:S01]  /*0f20*/  LOP3.LUT R44, R40, 0x1f001f, RZ, 0xc0, !PT ;  /* 0x001f001f282c7812 */ /* 0x000fe200078ec0ff */
[----:B------:R-:W-:Y:S01]  /*0f30*/  HFMA2.MMA R28, R45, R30, R28 ;  /* 0x0000001e2d1c7235 */ /* 0x000fe2000000001c */
        /* <DEDUP_REMOVED lines=35> */
[----:B------:R-:W-:Y:S01]  /*1170*/  HFMA2 R40, R49, R32.H1_H1, -48, -48 ;  /* 0xd200d20031287431 */ /* 0x000fe20000060020 */
[----:B------:R-:W-:Y:S01]  /*1180*/  LOP3.LUT R28, R28, 0x64006400, RZ, 0xfc, !PT ;  /* 0x640064001c1c7812 */ /* 0x000fe200078efcff */
[----:B------:R-:W-:Y:S01]  /*1190*/  HFMA2.MMA R45, R30, R16, R45 ;  /* 0x000000101e2d7235 */ /* 0x000fe2000000002d */
[----:B------:R-:W-:Y:S01]  /*11a0*/  LOP3.LUT R49, R11, 0x3e003e0, RZ, 0xc0, !PT ;  /* 0x03e003e00b317812 */ /* 0x000fe200078ec0ff */
[----:B------:R-:W-:Y:S01]  /*11b0*/  HFMA2 R47, R40, R16, R29 ;  /* 0x00000010282f7231 */ /* 0x000fe2000000001d */
[----:B------:R-:W-:Y:S01]  /*11c0*/  LOP3.LUT R22, R22, 0x10001, RZ, 0xc0, !PT ;  /* 0x0001000116167812 */ /* 0x000fe200078ec0ff */
[-C--:B------:R-:W-:Y:S01]  /*11d0*/  HFMA2 R40, R51, R32.reuse.H1_H1, -48, -48 ;  /* 0xd200d20033287431 */ /* 0x080fe20000060020 */
[----:B------:R-:W-:Y:S01]  /*11e0*/  LOP3.LUT R49, R49, 0x64006400, RZ, 0xfc, !PT ;  /* 0x6400640031317812 */ /* 0x000fe200078efcff */
[----:B------:R-:W-:Y:S01]  /*11f0*/  HADD2 R51, R28, -1040, -1040 ;  /* 0xe410e4101c337430 */ /* 0x000fe20000000000 */
[----:B------:R-:W-:Y:S01]  /*1200*/  LOP3.LUT R29, R8, 0x3e003e0, RZ, 0xc0, !PT ;  /* 0x03e003e0081d7812 */ /* 0x000fe200078ec0ff */
[-C--:B------:R-:W-:Y:S01]  /*1210*/  HFMA2 R41, R41, R32.reuse.H1_H1, -48, -48 ;  /* 0xd200d20029297431 */ /* 0x080fe20000060020 */
[----:B------:R-:W-:Y:S01]  /*1220*/  LOP3.LUT R30, R13, 0x3e003e0, RZ, 0xc0, !PT ;  /* 0x03e003e00d1e7812 */ /* 0x000fe200078ec0ff */
[----:B------:R-:W-:Y:S01]  /*1230*/  HFMA2 R42, R49, R32.H1_H1, -48, -48 ;  /* 0xd200d200312a7431 */ /* 0x000fe20000060020 */
[----:B------:R-:W-:Y:S01]  /*1240*/  LOP3.LUT R29, R29, 0x64006400, RZ, 0xfc, !PT ;  /* 0x640064001d1d7812 */ /* 0x000fe200078efcff */
[----:B------:R-:W-:Y:S01]  /*1250*/  HFMA2.MMA R50, R51, R17, R48 ;  /* 0x0000001133327235 */ /* 0x000fe20000000030 */
[----:B------:R-:W-:Y:S01]  /*1260*/  SHF.R.U32.HI R51, RZ, 0xe, R26 ;  /* 0x0000000eff337819 */ /* 0x000fe2000001161a */
[----:B------:R-:W-:Y:S01]  /*1270*/  HFMA2 R20, R41, R16, R20 ;  /* 0x0000001029147231 */ /* 0x000fe20000000014 */
[----:B------:R-:W-:Y:S01]  /*1280*/  SHF.R.U32.HI R23, RZ, 0xf, R23 ;  /* 0x0000000fff177819 */ /* 0x000fe20000011617 */
[----:B------:R-:W-:Y:S01]  /*1290*/  HFMA2 R44, R29, R32.H1_H1, -48, -48 ;  /* 0xd200d2001d2c7431 */ /* 0x000fe20000060020 */
[----:B------:R-:W-:-:S02]  /*12a0*/  LOP3.LUT R51, R22, 0x20002, R51, 0xf8, !PT ;  /* 0x0002000216337812 */ /* 0x000fc400078ef833 */
[----:B------:R-:W-:Y:S02]  /*12b0*/  SHF.R.U32.HI R22, RZ, 0xd, R8 ;  /* 0x0000000dff167819 */ /* 0x000fe40000011608 */
[----:B------:R-:W-:Y:S02]  /*12c0*/  LOP3.LUT R30, R30, 0x64006400, RZ, 0xfc, !PT ;  /* 0x640064001e1e7812 */ /* 0x000fe400078efcff */
[----:B------:R-:W-:Y:S02]  /*12d0*/  LOP3.LUT R43, R43, 0x40004, R22, 0xf8, !PT ;  /* 0x000400042b2b7812 */ /* 0x000fe400078ef816 */
[----:B------:R-:W-:Y:S01]  /*12e0*/  SHF.R.U32.HI R26, RZ, 0xa, R26 ;  /* 0x0000000aff1a7819 */ /* 0x000fe2000001161a */
[----:B------:R-:W-:Y:S01]  /*12f0*/  HFMA2 R29, R30, R32.H1_H1, -48, -48 ;  /* 0xd200d2001e1d7431 */ /* 0x000fe20000060020 */
[----:B------:R-:W-:Y:S02]  /*1300*/  SHF.R.U32.HI R22, RZ, 0xd, R10 ;  /* 0x0000000dff167819 */ /* 0x000fe4000001160a */
[----:B------:R-:W-:-:S02]  /*1310*/  LOP3.LUT R21, R21, 0x10001, RZ, 0xc0, !PT ;  /* 0x0001000115157812 */ /* 0x000fc400078ec0ff */
[----:B------:R-:W-:Y:S02]  /*1320*/  SHF.R.U32.HI R48, RZ, 0xe, R25 ;  /* 0x0000000eff307819 */ /* 0x000fe40000011619 */
[----:B------:R-:W-:Y:S02]  /*1330*/  LOP3.LUT R23, R23, 0x10001, RZ, 0xc0, !PT ;  /* 0x0001000117177812 */ /* 0x000fe400078ec0ff */
[----:B------:R-:W-:Y:S02]  /*1340*/  SHF.R.U32.HI R27, RZ, 0xa, R27 ;  /* 0x0000000aff1b7819 */ /* 0x000fe4000001161b */
[----:B------:R-:W-:Y:S02]  /*1350*/  SHF.R.U32.HI R25, RZ, 0xa, R25 ;  /* 0x0000000aff197819 */ /* 0x000fe40000011619 */
[----:B------:R-:W-:Y:S02]  /*1360*/  LOP3.LUT R26, R26, 0x1f001f, RZ, 0xc0, !PT ;  /* 0x001f001f1a1a7812 */ /* 0x000fe400078ec0ff */
[----:B------:R-:W-:-:S02]  /*1370*/  LOP3.LUT R51, R51, 0x40004, R22, 0xf8, !PT ;  /* 0x0004000433337812 */ /* 0x000fc400078ef816 */
[----:B------:R-:W-:Y:S02]  /*1380*/  LOP3.LUT R48, R21, 0x20002, R48, 0xf8, !PT ;  /* 0x0002000215307812 */ /* 0x000fe400078ef830 */
[----:B------:R-:W-:Y:S02]  /*1390*/  SHF.R.U32.HI R22, RZ, 0xd, R11 ;  /* 0x0000000dff167819 */ /* 0x000fe4000001160b */
[----:B------:R-:W-:Y:S02]  /*13a0*/  SHF.R.U32.HI R21, RZ, 0xd, R9 ;  /* 0x0000000dff157819 */ /* 0x000fe40000011609 */
[----:B------:R-:W-:Y:S02]  /*13b0*/  LOP3.LUT R27, R27, 0x1f001f, RZ, 0xc0, !PT ;  /* 0x001f001f1b1b7812 */ /* 0x000fe400078ec0ff */
[----:B------:R-:W-:Y:S02]  /*13c0*/  LOP3.LUT R25, R25, 0x1f001f, RZ, 0xc0, !PT ;  /* 0x001f001f19197812 */ /* 0x000fe400078ec0ff */
[----:B------:R-:W-:-:S02]  /*13d0*/  LOP3.LUT R26, R26, 0x64006400, RZ, 0xfc, !PT ;  /* 0x640064001a1a7812 */ /* 0x000fc400078efcff */
[----:B------:R-:W-:Y:S02]  /*13e0*/  LOP3.LUT R48, R48, 0x40004, R21, 0xf8, !PT ;  /* 0x0004000430307812 */ /* 0x000fe400078ef815 */
[----:B------:R-:W-:Y:S01]  /*13f0*/  LOP3.LUT R27, R27, 0x64006400, RZ, 0xfc, !PT ;  /* 0x640064001b1b7812 */ /* 0x000fe200078efcff */
[----:B------:R-:W-:Y:S01]  /*1400*/  HADD2 R26, R26, -1040, -1040 ;  /* 0xe410e4101a1a7430 */ /* 0x000fe20000000000 */
[----:B------:R-:W-:Y:S02]  /*1410*/  LOP3.LUT R21, R25, 0x64006400, RZ, 0xfc, !PT ;  /* 0x6400640019157812 */ /* 0x000fe400078efcff */
[----:B------:R-:W-:Y:S02]  /*1420*/  LOP3.LUT R53, R53, 0x64006400, RZ, 0xfc, !PT ;  /* 0x6400640035357812 */ /* 0x000fe400078efcff */
[----:B------:R-:W-:Y:S01]  /*1430*/  LOP3.LUT R31, R12, 0x3e003e0, RZ, 0xc0, !PT ;  /* 0x03e003e00c1f7812 */ /* 0x000fe200078ec0ff */
[----:B------:R-:W-:Y:S01]  /*1440*/  HADD2 R21, R21, -1040, -1040 ;  /* 0xe410e41015157430 */ /* 0x000fe20000000000 */
[----:B------:R-:W-:Y:S01]  /*1450*/  LOP3.LUT R39, R14, 0x3e003e0, RZ, 0xc0, !PT ;  /* 0x03e003e00e277812 */ /* 0x000fe200078ec0ff */
[----:B------:R-:W-:Y:S01]  /*1460*/  HFMA2 R46, R53, R32.H1_H1, -48, -48 ;  /* 0xd200d200352e7431 */ /* 0x000fe20000060020 */
[----:B------:R-:W-:Y:S01]  /*1470*/  LOP3.LUT R41, R15, 0x3e003e0, RZ, 0xc0, !PT ;  /* 0x03e003e00f297812 */ /* 0x000fe200078ec0ff */
[----:B------:R-:W-:Y:S01]  /*1480*/  HFMA2 R20, R21, R17, R20 ;  /* 0x0000001115147231 */ /* 0x000fe20000000014 */
[----:B------:R-:W-:-:S02]  /*1490*/  LOP3.LUT R21, R9, 0x1f001f, RZ, 0xc0, !PT ;  /* 0x001f001f09157812 */ /* 0x000fc400078ec0ff */
[----:B------:R-:W-:Y:S02]  /*14a0*/  SHF.R.U32.HI R9, RZ, 0xa, R9 ;  /* 0x0000000aff097819 */ /* 0x000fe40000011609 */
[----:B------:R-:W-:Y:S02]  /*14b0*/  LOP3.LUT R21, R21, 0x64006400, RZ, 0xfc, !PT ;  /* 0x6400640015157812 */ /* 0x000fe400078efcff */
[----:B------:R-:W-:Y:S02]  /*14c0*/  LOP3.LUT R9, R9, 0x1f001f, RZ, 0xc0, !PT ;  /* 0x001f001f09097812 */ /* 0x000fe400078ec0ff */
[----:B------:R-:W-:Y:S01]  /*14d0*/  LOP3.LUT R31, R31, 0x64006400, RZ, 0xfc, !PT ;  /* 0x640064001f1f7812 */ /* 0x000fe200078efcff */
[----:B------:R-:W-:Y:S01]  /*14e0*/  HADD2 R21, R21, -1040, -1040 ;  /* 0xe410e41015157430 */ /* 0x000fe20000000000 */
[----:B------:R-:W-:Y:S02]  /*14f0*/  LOP3.LUT R9, R9, 0x64006400, RZ, 0xfc, !PT ;  /* 0x6400640009097812 */ /* 0x000fe400078efcff */
[----:B------:R-:W-:Y:S01]  /*1500*/  LOP3.LUT R39, R39, 0x64006400, RZ, 0xfc, !PT ;  /* 0x6400640027277812 */ /* 0x000fe200078efcff */
[----:B------:R-:W-:Y:S01]  /*1510*/  HFMA2 R31, R31, R32.H1_H1, -48, -48 ;  /* 0xd200d2001f1f7431 */ /* 0x000fe20000060020 */
[----:B------:R-:W-:-:S02]  /*1520*/  LOP3.LUT R41, R41, 0x64006400, RZ, 0xfc, !PT ;  /* 0x6400640029297812 */ /* 0x000fc400078efcff */
[----:B------:R-:W-:Y:S01]  /*1530*/  PRMT R34, R34, 0x5410, R35 ;  /* 0x0000541022227816 */ /* 0x000fe20000000023 */
[-C--:B------:R-:W-:Y:S02]  /*1540*/  HFMA2 R39, R39, R32.reuse.H1_H1, -48, -48 ;  /* 0xd200d20027277431 */ /* 0x080fe40000060020 */
[----:B------:R-:W-:Y:S01]  /*1550*/  HFMA2 R41, R41, R32.H1_H1, -48, -48 ;  /* 0xd200d20029297431 */ /* 0x000fe20000060020 */
[----:B--2---:R-:W-:Y:S02]  /*1560*/  LOP3.LUT R49, R7, 0x3e003e0, RZ, 0xc0, !PT ;  /* 0x03e003e007317812 */ /* 0x004fe400078ec0ff */
[----:B------:R-:W-:Y:S02]  /*1570*/  LOP3.LUT R16, R4, 0x3e003e0, RZ, 0xc0, !PT ;  /* 0x03e003e004107812 */ /* 0x000fe400078ec0ff */
[----:B------:R-:W-:Y:S02]  /*1580*/  LOP3.LUT R49, R49, 0x64006400, RZ, 0xfc, !PT ;  /* 0x6400640031317812 */ /* 0x000fe400078efcff */
[----:B------:R-:W-:-:S02]  /*1590*/  LOP3.LUT R53, R16, 0x64006400, RZ, 0xfc, !PT ;  /* 0x6400640010357812 */ /* 0x000fc400078efcff */
[----:B------:R-:W-:Y:S01]  /*15a0*/  LOP3.LUT R16, R6, 0x3e003e0, RZ, 0xc0, !PT ;  /* 0x03e003e006107812 */ /* 0x000fe200078ec0ff */
[-C--:B------:R-:W-:Y:S01]  /*15b0*/  HFMA2 R30, R49, R32.reuse.H1_H1, -48, -48 ;  /* 0xd200d200311e7431 */ /* 0x080fe20000060020 */
[----:B------:R-:W-:Y:S01]  /*15c0*/  LOP3.LUT R49, R23, 0x20002, R52, 0xf8, !PT ;  /* 0x0002000217317812 */ /* 0x000fe200078ef834 */
[----:B------:R-:W-:Y:S01]  /*15d0*/  HFMA2 R28, R53, R32.H1_H1, -48, -48 ;  /* 0xd200d200351c7431 */ /* 0x000fe20000060020 */
[----:B------:R-:W-:Y:S02]  /*15e0*/  SHF.R.U32.HI R23, RZ, 0xc, R13 ;  /* 0x0000000cff177819 */ /* 0x000fe4000001160d */
[----:B------:R-:W-:Y:S02]  /*15f0*/  LOP3.LUT R49, R49, 0x40004, R22, 0xf8, !PT ;  /* 0x0004000431317812 */ /* 0x000fe400078ef816 */
[----:B------:R-:W-:Y:S02]  /*1600*/  SHF.R.U32.HI R22, RZ, 0xc, R12 ;  /* 0x0000000cff167819 */ /* 0x000fe4000001160c */
[----:B------:R-:W-:-:S02]  /*1610*/  LOP3.LUT R48, R48, 0x80008, R23, 0xf8, !PT ;  /* 0x0008000830307812 */ /* 0x000fc400078ef817 */
[----:B------:R-:W-:Y:S01]  /*1620*/  LOP3.LUT R25, R43, 0x80008, R22, 0xf8, !PT ;  /* 0x000800082b197812 */ /* 0x000fe200078ef816 */
[----:B------:R-:W-:Y:S01]  /*1630*/  HADD2 R22, R27, -1040, -1040 ;  /* 0xe410e4101b167430 */ /* 0x000fe20000000000 */
[----:B------:R-:W-:Y:S01]  /*1640*/  HFMA2.MMA R27, R26, R17, R45 ;  /* 0x000000111a1b7235 */ /* 0x000fe2000000002d */
[----:B------:R-:W-:Y:S02]  /*1650*/  LOP3.LUT R23, R11, 0x1f001f, RZ, 0xc0, !PT ;  /* 0x001f001f0b177812 */ /* 0x000fe400078ec0ff */
[----:B------:R-:W-:Y:S01]  /*1660*/  HFMA2 R45, R22, R17, R47 ;  /* 0x00000011162d7231 */ /* 0x000fe2000000002f */
[----:B------:R-:W-:Y:S02]  /*1670*/  LOP3.LUT R22, R10, 0x1f001f, RZ, 0xc0, !PT ;  /* 0x001f001f0a167812 */ /* 0x000fe400078ec0ff */
[----:B------:R-:W-:Y:S02]  /*1680*/  SHF.R.U32.HI R26, RZ, 0xc, R14 ;  /* 0x0000000cff1a7819 */ /* 0x000fe4000001160e */
[----:B------:R-:W-:-:S02]  /*1690*/  LOP3.LUT R22, R22, 0x64006400, RZ, 0xfc, !PT ;  /* 0x6400640016167812 */ /* 0x000fc400078efcff */
[----:B------:R-:W-:Y:S02]  /*16a0*/  LOP3.LUT R23, R23, 0x64006400, RZ, 0xfc, !PT ;  /* 0x6400640017177812 */ /* 0x000fe400078efcff */
[----:B------:R-:W-:Y:S01]  /*16b0*/  LOP3.LUT R51, R51, 0x80008, R26, 0xf8, !PT ;  /* 0x0008000833337812 */ /* 0x000fe200078ef81a */
[----:B------:R-:W-:Y:S01]  /*16c0*/  HADD2 R22, R22, -1040, -1040 ;  /* 0xe410e41016167430 */ /* 0x000fe20000000000 */
[----:B------:R-:W-:Y:S01]  /*16d0*/  LOP3.LUT R17, R8, 0x1f001f, RZ, 0xc0, !PT ;  /* 0x001f001f08117812 */ /* 0x000fe200078ec0ff */
[----:B------:R-:W-:Y:S01]  /*16e0*/  HADD2 R52, R23, -1040, -1040 ;  /* 0xe410e41017347430 */ /* 0x000fe20000000000 */
[----:B------:R-:W-:Y:S01]  /*16f0*/  SHF.R.U32.HI R8, RZ, 0xa, R8 ;  /* 0x0000000aff087819 */ /* 0x000fe20000011608 */
[-C--:B------:R-:W-:Y:S01]  /*1700*/  HFMA2 R26, R21, R18.reuse, R20 ;  /* 0x00000012151a7231 */ /* 0x080fe20000000014 */
[----:B------:R-:W-:Y:S01]  /*1710*/  LOP3.LUT R17, R17, 0x64006400, RZ, 0xfc, !PT ;  /* 0x6400640011117812 */ /* 0x000fe200078efcff */
[-C--:B------:R-:W-:Y:S01]  /*1720*/  HFMA2.MMA R27, R22, R18.reuse, R27 ;  /* 0x00000012161b7235 */ /* 0x080fe2000000001b */
[----:B------:R-:W-:Y:S01]  /*1730*/  LOP3.LUT R8, R8, 0x1f001f, RZ, 0xc0, !PT ;  /* 0x001f001f08087812 */ /* 0x000fe200078ec0ff */
[----:B------:R-:W0:Y:S01]  /*1740*/  LDS.128 R20, [UR4+0x20] ;  /* 0x00002004ff147984 */ /* 0x000e220008000c00 */
[----:B------:R-:W-:Y:S01]  /*1750*/  SHF.R.U32.HI R10, RZ, 0xa, R10 ;  /* 0x0000000aff0a7819 */ /* 0x000fe2000001160a */
[----:B------:R-:W-:Y:S01]  /*1760*/  HADD2 R17, R17, -1040, -1040 ;  /* 0xe410e41011117430 */ /* 0x000fe20000000000 */
[----:B------:R-:W-:Y:S01]  /*1770*/  LOP3.LUT R8, R8, 0x64006400, RZ, 0xfc, !PT ;  /* 0x6400640008087812 */ /* 0x000fe200078efcff */
[----:B------:R-:W-:Y:S01]  /*1780*/  HFMA2 R45, R52, R18, R45 ;  /* 0x00000012342d7231 */ /* 0x000fe2000000002d */
[----:B------:R-:W-:Y:S01]  /*1790*/  SHF.R.U32.HI R11, RZ, 0xa, R11 ;  /* 0x0000000aff0b7819 */ /* 0x000fe2000001160b */
[-C--:B------:R-:W-:Y:S01]  /*17a0*/  HFMA2 R46, R46, R19.reuse, R26 ;  /* 0x000000132e2e7231 */ /* 0x080fe2000000001a */
[----:B------:R-:W-:Y:S01]  /*17b0*/  LOP3.LUT R10, R10, 0x1f001f, RZ, 0xc0, !PT ;  /* 0x001f001f0a0a7812 */ /* 0x000fe200078ec0ff */
[----:B------:R-:W-:Y:S01]  /*17c0*/  HFMA2.MMA R43, R17, R18, R50 ;  /* 0x00000012112b7235 */ /* 0x000fe20000000032 */
[----:B------:R-:W-:Y:S01]  /*17d0*/  SHF.R.U32.HI R17, RZ, 0xb, R5 ;  /* 0x0000000bff117819 */ /* 0x000fe20000011605 */
[----:B------:R-:W-:Y:S01]  /*17e0*/  HADD2 R8, R8, -1040, -1040 ;  /* 0xe410e41008087430 */ /* 0x000fe20000000000 */
[----:B------:R-:W-:Y:S01]  /*17f0*/  SHF.R.U32.HI R50, RZ, 0xc, R15 ;  /* 0x0000000cff327819 */ /* 0x000fe2000001160f */
[----:B------:R-:W-:Y:S01]  /*1800*/  HFMA2 R45, R42, R19, R45 ;  /* 0x000000132a2d7231 */ /* 0x000fe2000000002d */
[----:B------:R-:W-:Y:S01]  /*1810*/  LOP3.LUT R17, R48, 0x100010, R17, 0xf8, !PT ;  /* 0x0010001030117812 */ /* 0x000fe200078ef811 */
[-C--:B------:R-:W-:Y:S01]  /*1820*/  HFMA2.MMA R43, R44, R19.reuse, R43 ;  /* 0x000000132c2b7235 */ /* 0x080fe2000000002b */
[----:B------:R-:W-:Y:S01]  /*1830*/  LOP3.LUT R47, R49, 0x80008, R50, 0xf8, !PT ;  /* 0x00080008312f7812 */ /* 0x000fe200078ef832 */
[----:B------:R-:W-:Y:S01]  /*1840*/  HFMA2.MMA R44, R40, R19, R27 ;  /* 0x00000013282c7235 */ /* 0x000fe2000000001b */
[----:B------:R-:W-:Y:S01]  /*1850*/  SHF.R.U32.HI R48, RZ, 0xb, R7 ;  /* 0x0000000bff307819 */ /* 0x000fe20000011607 */
[----:B------:R-:W-:Y:S01]  /*1860*/  HADD2 R19, R9, -1040, -1040 ;  /* 0xe410e41009137430 */ /* 0x000fe20000000000 */
        /* <DEDUP_REMOVED lines=8> */
[----:B------:R-:W-:-:S02]  /*18f0*/  SHF.R.U32.HI R26, RZ, 0xa, R12 ;  /* 0x0000000aff1a7819 */ /* 0x000fc4000001160c */
[----:B------:R-:W-:Y:S02]  /*1900*/  LOP3.LUT R12, R13, 0x1f001f, RZ, 0xc0, !PT ;  /* 0x001f001f0d0c7812 */ /* 0x000fe400078ec0ff */
[----:B------:R-:W-:Y:S02]  /*1910*/  LOP3.LUT R40, R15, 0x1f001f, RZ, 0xc0, !PT ;  /* 0x001f001f0f287812 */ /* 0x000fe400078ec0ff */
[----:B------:R-:W-:Y:S01]  /*1920*/  LOP3.LUT R48, R27, 0x64006400, RZ, 0xfc, !PT ;  /* 0x640064001b307812 */ /* 0x000fe200078efcff */
[----:B0-----:R-:W-:Y:S01]  /*1930*/  HFMA2.MMA R42, R8, R20, R43 ;  /* 0x00000014082a7235 */ /* 0x001fe2000000002b */
[----:B------:R-:W-:Y:S01]  /*1940*/  HADD2 R43, R10, -1040, -1040 ;  /* 0xe410e4100a2b7430 */ /* 0x000fe20000000000 */
[----:B------:R-:W-:Y:S01]  /*1950*/  LOP3.LUT R40, R40, 0x64006400, RZ, 0xfc, !PT ;  /* 0x6400640028287812 */ /* 0x000fe200078efcff */
[----:B------:R-:W-:Y:S01]  /*1960*/  HADD2 R8, R11, -1040, -1040 ;  /* 0xe410e4100b087430 */ /* 0x000fe20000000000 */
[----:B------:R-:W-:Y:S01]  /*1970*/  SHF.R.U32.HI R13, RZ, 0xa, R13 ;  /* 0x0000000aff0d7819 */ /* 0x000fe2000001160d */
[----:B------:R-:W-:Y:S01]  /*1980*/  HADD2 R49, R48, -1040, -1040 ;  /* 0xe410e41030317430 */ /* 0x000fe20000000000 */
[----:B------:R-:W-:Y:S01]  /*1990*/  HFMA2.MMA R42, R9, R21, R42 ;  /* 0x00000015092a7235 */ /* 0x000fe2000000002a */
[----:B------:R-:W-:Y:S01]  /*19a0*/  SHF.R.U32.HI R14, RZ, 0xa, R14 ;  /* 0x0000000aff0e7819 */ /* 0x000fe2000001160e */
[----:B------:R-:W-:Y:S01]  /*19b0*/  HFMA2.MMA R44, R43, R20, R44 ;  /* 0x000000142b2c7235 */ /* 0x000fe2000000002c */
[-C--:B------:R-:W-:Y:S01]  /*19c0*/  HFMA2 R43, R8, R20.reuse, R45 ;  /* 0x00000014082b7231 */ /* 0x080fe2000000002d */
[----:B------:R-:W-:Y:S01]  /*19d0*/  LOP3.LUT R45, R12, 0x64006400, RZ, 0xfc, !PT ;  /* 0x640064000c2d7812 */ /* 0x000fe200078efcff */
[----:B------:R-:W0:Y:S01]  /*19e0*/  LDS.128 R8, [UR4+0x30] ;  /* 0x00003004ff087984 */ /* 0x000e220008000c00 */
[----:B------:R-:W-:Y:S01]  /*19f0*/  LOP3.LUT R26, R26, 0x1f001f, RZ, 0xc0, !PT ;  /* 0x001f001f1a1a7812 */ /* 0x000fe200078ec0ff */
[----:B------:R-:W-:Y:S01]  /*1a00*/  HFMA2 R46, R19, R20, R46 ;  /* 0x00000014132e7231 */ /* 0x000fe2000000002e */
[----:B------:R-:W-:Y:S01]  /*1a10*/  LOP3.LUT R13, R13, 0x1f001f, RZ, 0xc0, !PT ;  /* 0x001f001f0d0d7812 */ /* 0x000fe200078ec0ff */
[----:B------:R-:W-:Y:S01]  /*1a20*/  HADD2 R45, R45, -1040, -1040 ;  /* 0xe410e4102d2d7430 */ /* 0x000fe20000000000 */
[----:B------:R-:W-:Y:S01]  /*1a30*/  LOP3.LUT R14, R14, 0x1f001f, RZ, 0xc0, !PT ;  /* 0x001f001f0e0e7812 */ /* 0x000fe200078ec0ff */
[----:B------:R-:W-:Y:S01]  /*1a40*/  HADD2 R40, R40, -1040, -1040 ;  /* 0xe410e41028287430 */ /* 0x000fe20000000000 */
[----:B------:R-:W-:Y:S01]  /*1a50*/  SHF.R.U32.HI R15, RZ, 0xa, R15 ;  /* 0x0000000aff0f7819 */ /* 0x000fe2000001160f */
        /* <DEDUP_REMOVED lines=15> */
[--C-:B------:R-:W-:Y:S01]  /*1b50*/  SHF.R.U32.HI R18, RZ, 0xb, R4.reuse ;  /* 0x0000000bff127819 */ /* 0x100fe20000011604 */
[----:B------:R-:W-:Y:S01]  /*1b60*/  HADD2 R22, R13, -1040, -1040 ;  /* 0xe410e4100d167430 */ /* 0x000fe20000000000 */
[----:B------:R-:W-:Y:S01]  /*1b70*/  LOP3.LUT R15, R15, 0x64006400, RZ, 0xfc, !PT ;  /* 0x640064000f0f7812 */ /* 0x000fe200078efcff */
[----:B------:R-:W-:Y:S01]  /*1b80*/  HADD2 R13, R14, -1040, -1040 ;  /* 0xe410e4100e0d7430 */ /* 0x000fe20000000000 */
[----:B------:R-:W-:Y:S01]  /*1b90*/  LOP3.LUT R12, R12, 0x64006400, RZ, 0xfc, !PT ;  /* 0x640064000c0c7812 */ /* 0x000fe200078efcff */
[-C--:B------:R-:W-:Y:S01]  /*1ba0*/  HFMA2.MMA R42, R21, R23.reuse, R42 ;  /* 0x00000017152a7235 */ /* 0x080fe2000000002a */
[----:B------:R-:W-:Y:S01]  /*1bb0*/  SHF.R.U32.HI R4, RZ, 0xa, R4 ;  /* 0x0000000aff047819 */ /* 0x000fe20000011604 */
[----:B------:R-:W-:Y:S01]  /*1bc0*/  HADD2 R19, R19, -1040, -1040 ;  /* 0xe410e41013137430 */ /* 0x000fe20000000000 */
[----:B------:R-:W-:Y:S01]  /*1bd0*/  LOP3.LUT R25, R25, 0x100010, R18, 0xf8, !PT ;  /* 0x0010001019197812 */ /* 0x000fe200078ef812 */
[----:B------:R-:W-:Y:S01]  /*1be0*/  HADD2 R14, R15, -1040, -1040 ;  /* 0xe410e4100f0e7430 */ /* 0x000fe20000000000 */
[--C-:B------:R-:W-:Y:S01]  /*1bf0*/  SHF.R.U32.HI R18, RZ, 0xb, R6.reuse ;  /* 0x0000000bff127819 */ /* 0x100fe20000011606 */
[----:B------:R-:W-:Y:S01]  /*1c00*/  HFMA2.MMA R44, R13, R23, R44 ;  /* 0x000000170d2c7235 */ /* 0x000fe2000000002c */
[----:B------:R-:W-:Y:S01]  /*1c10*/  SHF.R.U32.HI R6, RZ, 0xa, R6 ;  /* 0x0000000aff067819 */ /* 0x000fe20000011606 */
[----:B------:R-:W-:Y:S01]  /*1c20*/  HADD2 R13, R12, -1040, -1040 ;  /* 0xe410e4100c0d7430 */ /* 0x000fe20000000000 */
[----:B------:R-:W-:Y:S01]  /*1c30*/  LOP3.LUT R4, R4, 0x1f001f, RZ, 0xc0, !PT ;  /* 0x001f001f04047812 */ /* 0x000fe200078ec0ff */
[-C--:B------:R-:W-:Y:S01]  /*1c40*/  HFMA2 R43, R14, R23.reuse, R43 ;  /* 0x000000170e2b7231 */ /* 0x080fe2000000002b */
[----:B------:R-:W-:Y:S01]  /*1c50*/  LOP3.LUT R16, R16, 0x64006400, RZ, 0xfc, !PT ;  /* 0x6400640010107812 */ /* 0x000fe200078efcff */
[-C--:B0-----:R-:W-:Y:S01]  /*1c60*/  HFMA2.MMA R14, R19, R8.reuse, R42 ;  /* 0x00000008130e7235 */ /* 0x081fe2000000002a */
[----:B------:R-:W-:Y:S01]  /*1c70*/  LOP3.LUT R20, R5, 0x1f001f, RZ, 0xc0, !PT ;  /* 0x001f001f05147812 */ /* 0x000fe200078ec0ff */
[----:B------:R-:W-:Y:S01]  /*1c80*/  HFMA2.MMA R44, R13, R8, R44 ;  /* 0x000000080d2c7235 */ /* 0x000fe2000000002c */
[----:B------:R-:W-:Y:S01]  /*1c90*/  LOP3.LUT R27, R7, 0x1f001f, RZ, 0xc0, !PT ;  /* 0x001f001f071b7812 */ /* 0x000fe200078ec0ff */
[----:B------:R-:W-:Y:S01]  /*1ca0*/  HFMA2 R16, R16, R32.H1_H1, -48, -48 ;  /* 0xd200d20010107431 */ /* 0x000fe20000060020 */
[----:B------:R-:W-:Y:S01]  /*1cb0*/  LOP3.LUT R6, R6, 0x1f001f, RZ, 0xc0, !PT ;  /* 0x001f001f06067812 */ /* 0x000fe200078ec0ff */
[-C--:B------:R-:W-:Y:S01]  /*1cc0*/  HFMA2.MMA R14, R28, R9.reuse, R14 ;  /* 0x000000091c0e7235 */ /* 0x080fe2000000000e */
[----:B------:R-:W-:Y:S01]  /*1cd0*/  SHF.R.U32.HI R7, RZ, 0xa, R7 ;  /* 0x0000000aff077819 */ /* 0x000fe20000011607 */
[----:B------:R-:W-:Y:S01]  /*1ce0*/  HFMA2 R29, R22, R23, R29 ;  /* 0x00000017161d7231 */ /* 0x000fe2000000001d */
[----:B------:R-:W-:Y:S01]  /*1cf0*/  LOP3.LUT R4, R4, 0x64006400, RZ, 0xfc, !PT ;  /* 0x6400640004047812 */ /* 0x000fe200078efcff */
[----:B------:R-:W-:Y:S01]  /*1d00*/  HFMA2.MMA R44, R16, R9, R44 ;  /* 0x00000009102c7235 */ /* 0x000fe2000000002c */
[----:B------:R-:W-:-:S02]  /*1d10*/  LOP3.LUT R24, R5, 0x3e003e0, RZ, 0xc0, !PT ;  /* 0x03e003e005187812 */ /* 0x000fc400078ec0ff */
[----:B------:R-:W-:Y:S01]  /*1d20*/  SHF.R.U32.HI R5, RZ, 0xa, R5 ;  /* 0x0000000aff057819 */ /* 0x000fe20000011605 */
[----:B------:R-:W-:Y:S01]  /*1d30*/  HADD2 R13, R4, -1040, -1040 ;  /* 0xe410e410040d7430 */ /* 0x000fe20000000000 */
[----:B------:R-:W-:Y:S02]  /*1d40*/  LOP3.LUT R20, R20, 0x64006400, RZ, 0xfc, !PT ;  /* 0x6400640014147812 */ /* 0x000fe400078efcff */
[----:B------:R-:W-:Y:S02]  /*1d50*/  LOP3.LUT R6, R6, 0x64006400, RZ, 0xfc, !PT ;  /* 0x6400640006067812 */ /* 0x000fe400078efcff */
[----:B------:R-:W-:Y:S01]  /*1d60*/  LOP3.LUT R27, R27, 0x64006400, RZ, 0xfc, !PT ;  /* 0x640064001b1b7812 */ /* 0x000fe200078efcff */
[----:B------:R-:W-:Y:S01]  /*1d70*/  HADD2 R20, R20, -1040, -1040 ;  /* 0xe410e41014147430 */ /* 0x000fe20000000000 */
[----:B------:R-:W-:Y:S01]  /*1d80*/  LOP3.LUT R7, R7, 0x1f001f, RZ, 0xc0, !PT ;  /* 0x001f001f07077812 */ /* 0x000fe200078ec0ff */
[----:B------:R-:W-:Y:S01]  /*1d90*/  HADD2 R21, R6, -1040, -1040 ;  /* 0xe410e41006157430 */ /* 0x000fe20000000000 */
[----:B------:R-:W-:Y:S01]  /*1da0*/  LOP3.LUT R18, R51, 0x100010, R18, 0xf8, !PT ;  /* 0x0010001033127812 */ /* 0x000fe200078ef812 */
[----:B------:R-:W-:Y:S01]  /*1db0*/  HADD2 R22, R27, -1040, -1040 ;  /* 0xe410e4101b167430 */ /* 0x000fe20000000000 */
[----:B------:R-:W-:Y:S01]  /*1dc0*/  LOP3.LUT R24, R24, 0x64006400, RZ, 0xfc, !PT ;  /* 0x6400640018187812 */ /* 0x000fe200078efcff */
[----:B------:R-:W-:Y:S01]  /*1dd0*/  HFMA2 R12, R20, R8, R29 ;  /* 0x00000008140c7231 */ /* 0x000fe2000000001d */
[----:B------:R-:W-:Y:S01]  /*1de0*/  LOP3.LUT R5, R5, 0x1f001f, RZ, 0xc0, !PT ;  /* 0x001f001f05057812 */ /* 0x000fe200078ec0ff */
[-C--:B------:R-:W-:Y:S01]  /*1df0*/  HFMA2.MMA R14, R13, R10.reuse, R14 ;  /* 0x0000000a0d0e7235 */ /* 0x080fe2000000000e */
[----:B------:R-:W-:Y:S01]  /*1e00*/  LOP3.LUT R25, R25, 0x64006400, RZ, 0xfc, !PT ;  /* 0x6400640019197812 */ /* 0x000fe200078efcff */
[----:B------:R-:W-:Y:S01]  /*1e10*/  HFMA2 R24, R24, R32.H1_H1, -48, -48 ;  /* 0xd200d20018187431 */ /* 0x000fe20000060020 */
[----:B------:R-:W-:Y:S01]  /*1e20*/  LOP3.LUT R7, R7, 0x64006400, RZ, 0xfc, !PT ;  /* 0x6400640007077812 */ /* 0x000fe200078efcff */
[----:B------:R-:W-:Y:S01]  /*1e30*/  HFMA2 R15, R22, R8, R43 ;  /* 0x00000008160f7231 */ /* 0x000fe2000000002b */
[----:B------:R-:W-:Y:S01]  /*1e40*/  LOP3.LUT R18, R18, 0x64006400, RZ, 0xfc, !PT ;  /* 0x6400640012127812 */ /* 0x000fe200078efcff */
[----:B------:R-:W-:Y:S01]  /*1e50*/  HADD2 R25, R25, -1040, -1040 ;  /* 0xe410e41019197430 */ /* 0x000fe20000000000 */
[----:B------:R-:W-:Y:S01]  /*1e60*/  LOP3.LUT R5, R5, 0x64006400, RZ, 0xfc, !PT ;  /* 0x6400640005057812 */ /* 0x000fe200078efcff */
[----:B------:R-:W-:Y:S01]  /*1e70*/  HADD2 R4, R7, -1040, -1040 ;  /* 0xe410e41007047430 */ /* 0x000fe20000000000 */
[----:B------:R-:W-:Y:S01]  /*1e80*/  HFMA2.MMA R44, R21, R10, R44 ;  /* 0x0000000a152c7235 */ /* 0x000fe2000000002c */
[----:B------:R-:W-:Y:S01]  /*1e90*/  LOP3.LUT R17, R17, 0x64006400, RZ, 0xfc, !PT ;  /* 0x6400640011117812 */ /* 0x000fe200078efcff */
[----:B------:R-:W-:Y:S01]  /*1ea0*/  HADD2 R7, R18, -1040, -1040 ;  /* 0xe410e41012077430 */ /* 0x000fe20000000000 */
[----:B------:R-:W-:Y:S01]  /*1eb0*/  LOP3.LUT R47, R47, 0x64006400, RZ, 0xfc, !PT ;  /* 0x640064002f2f7812 */ /* 0x000fe200078efcff */
[-C--:B------:R-:W-:Y:S01]  /*1ec0*/  HFMA2 R12, R24, R9.reuse, R12 ;  /* 0x00000009180c7231 */ /* 0x080fe2000000000c */
[-C--:B------:R-:W-:Y:S01]  /*1ed0*/  HFMA2.MMA R14, R25, R11.reuse, R14 ;  /* 0x0000000b190e7235 */ /* 0x080fe2000000000e */
[----:B------:R-:W-:Y:S01]  /*1ee0*/  HADD2 R19, R5, -1040, -1040 ;  /* 0xe410e41005137430 */ /* 0x000fe20000000000 */
[----:B------:R-:W-:Y:S01]  /*1ef0*/  PRMT R32, R32, 0x5410, R33 ;  /* 0x0000541020207816 */ /* 0x000fe20000000021 */
[----:B------:R-:W-:Y:S01]  /*1f00*/  HFMA2 R5, R30, R9, R15 ;  /* 0x000000091e057231 */ /* 0x000fe2000000000f */
        /* <DEDUP_REMOVED lines=15> */
.L_x_3129:
[----:B------:R-:W-:Y:S01]  /*2000*/  ISETP.LT.AND P2, PT, R37, R0, PT ;  /* 0x000000002500720c */ /* 0x000fe20003f41270 */
[----:B------:R-:W-:Y:S01]  /*2010*/  UIADD3 UR4, UR4, 0x40, URZ ;  /* 0x0000004004047890 */ /* 0x000fe2000fffe03f */
[----:B-----5:R-:W-:Y:S02]  /*2020*/  IMAD.MOV.U32 R20, RZ, RZ, R2 ;  /* 0x000000ffff147224 */ /* 0x020fe400078e0002 */
[----:B------:R-:W-:-:S09]  /*2030*/  IMAD.MOV.U32 R21, RZ, RZ, R3 ;  /* 0x000000ffff157224 */ /* 0x000fd200078e0003 */
[----:B------:R-:W-:Y:S05]  /*2040*/  @!P1 BRA P2, `(.L_x_3130) ;  /* 0xffffea5000009947 */ /* 0x000fea000103ffff */
.L_x_3128:
[----:B------:R-:W1:Y:S02]  /*2050*/  S2R R2, SR_CTAID.Y ;  /* 0x0000000000027919 */ /* 0x000e640000002600 */
[----:B-1----:R-:W-:-:S04]  /*2060*/  IADD3 R0, -R2, c[0x0][0x188], RZ ;  /* 0x0000620002007a10 */ /* 0x002fc80007ffe1ff */
[----:B------:R-:W-:-:S13]  /*2070*/  ISETP.GE.AND P0, PT, R0, 0x1, PT ;  /* 0x000000010000780c */ /* 0x000fda0003f06270 */
[----:B------:R-:W-:Y:S05]  /*2080*/  @!P0 EXIT ;  /* 0x000000000000894d */ /* 0x000fea0003800000 */
[----:B------:R-:W1:Y:S01]  /*2090*/  S2R R0, SR_CTAID.X ;  /* 0x0000000000007919 */ /* 0x000e620000002500 */
[----:B0-----:R-:W-:-:S03]  /*20a0*/  IMAD.MOV.U32 R5, RZ, RZ, 0x2 ;  /* 0x00000002ff057424 */ /* 0x001fc600078e00ff */
        /* <DEDUP_REMOVED lines=11> */
.L_x_3134:
[----:B------:R-:W0:Y:S02]  /*2160*/  LDS R4, [R0] ;  /* 0x0000000000047984 */ /* 0x000e240000000800 */
[----:B0-----:R-:W-:-:S06]  /*2170*/  HADD2 R5, R4, R38 ;  /* 0x0000002604057230 */ /* 0x001fcc0000000000 */
[----:B------:R-:W0:Y:S02]  /*2180*/  ATOMS.CAST.SPIN R5, [R0], R4, R5 ;  /* 0x000000040005738d */ /* 0x000e240001800005 */
[----:B0-----:R-:W-:-:S13]  /*2190*/  ISETP.EQ.U32.AND P0, PT, R5, 0x1, PT ;  /* 0x000000010500780c */ /* 0x001fda0003f02070 */
[----:B------:R-:W-:Y:S05]  /*21a0*/  @!P0 BRA `(.L_x_3134) ;  /* 0xffffffb000008947 */ /* 0x000fea000383ffff */
[----:B------:R-:W-:Y:S05]  /*21b0*/  BRA `(.L_x_3132) ;  /* 0x0000003000007947 */ /* 0x000fea0003800000 */
.L_x_3133:
[----:B------:R-:W2:Y:S02]  /*21c0*/  LD.E R0, [R2.64] ;  /* 0x0000000602007980 */ /* 0x000ea4000c101900 */
[----:B--2---:R-:W-:-:S05]  /*21d0*/  IMAD.IADD R5, R38, 0x1, R0 ;  /* 0x0000000126057824 */ /* 0x004fca00078e0200 */
[----:B------:R0:W-:Y:S02]  /*21e0*/  ST.E [R2.64], R5 ;  /* 0x0000000502007985 */ /* 0x0001e4000c101906 */
.L_x_3132:
[----:B------:R-:W-:Y:S05]  /*21f0*/  BSYNC B0 ;  /* 0x0000000000007941 */ /* 0x000fea0003800000 */
.L_x_3131:
[----:B------:R-:W2:Y:S02]  /*2200*/  ATOM.E.ADD.F16x2.RN.STRONG.GPU P0, RZ, [R2.64+0x4], R36 ;  /* 0x0000042402ff798a */ /* 0x000ea4000810e9c6 */
[----:B--2---:R-:W-:Y:S05]  /*2210*/  @P0 EXIT ;  /* 0x000000000000094d */ /* 0x004fea0003800000 */
[----:B------:R-:W1:Y:S02]  /*2220*/  QSPC.E.S P0, RZ, [R2+0x4] ;  /* 0x0000040002ff73aa */ /* 0x000e640000000500 */
[----:B-1----:R-:W-:Y:S05]  /*2230*/  @!P0 BRA `(.L_x_3135) ;  /* 0x0000008000008947 */ /* 0x002fea0003800000 */
[----:B0-----:R-:W-:-:S04]  /*2240*/  IADD3 R2, R2, 0x4, RZ ;  /* 0x0000000402027810 */ /* 0x001fc80007ffe0ff */
[----:B------:R-:W-:-:S05]  /*2250*/  LOP3.LUT R2, R2, 0xffffff, RZ, 0xc0, !PT ;  /* 0x00ffffff02027812 */ /* 0x000fca00078ec0ff */
.L_x_3136:
[----:B------:R-:W0:Y:S02]  /*2260*/  LDS R4, [R2] ;  /* 0x0000000002047984 */ /* 0x000e240000000800 */
[----:B0-----:R-:W-:-:S10]  /*2270*/  HFMA2.MMA R5, R4, 1, 1, R36 ;  /* 0x3c003c0004057835 */ /* 0x001fd40000000024 */
[----:B------:R-:W0:Y:S02]  /*2280*/  ATOMS.CAST.SPIN R5, [R2], R4, R5 ;  /* 0x000000040205738d */ /* 0x000e240001800005 */
[----:B0-----:R-:W-:-:S13]  /*2290*/  ISETP.EQ.U32.AND P0, PT, R5, 0x1, PT ;  /* 0x000000010500780c */ /* 0x001fda0003f02070 */
[----:B------:R-:W-:Y:S05]  /*22a0*/  @!P0 BRA `(.L_x_3136) ;  /* 0xffffffb000008947 */ /* 0x000fea000383ffff */
[----:B------:R-:W-:Y:S05]  /*22b0*/  EXIT ;  /* 0x000000000000794d */ /* 0x000fea0003800000 */
.L_x_3135:
[----:B------:R-:W2:Y:S02]  /*22c0*/  LD.E R0, [R2.64+0x4] ;  /* 0x0000040602007980 */ /* 0x000ea4000c101900 */
[----:B0-2---:R-:W-:-:S05]  /*22d0*/  IMAD.IADD R5, R36, 0x1, R0 ;  /* 0x0000000124057824 */ /* 0x005fca00078e0200 */
[----:B------:R-:W-:Y:S01]  /*22e0*/  ST.E [R2.64+0x4], R5 ;  /* 0x0000040502007985 */ /* 0x000fe2000c101906 */
[----:B------:R-:W-:Y:S05]  /*22f0*/  EXIT ;  /* 0x000000000000794d */ /* 0x000fea0003800000 */
.L_x_3137:
        /* <DEDUP_REMOVED lines=16> */
.L_x_3332:


//--------------------- .text._Z23gemm_half_q_half_kernelILi1ELi24ELb1ELb0ELi32EEvPK6__halfPKjS4_S2_PS0_iiiiPKtS7_iiiiiibS2_i --------------------------
	.section	.text._Z23gemm_half_q_half_kernelILi1ELi24ELb1ELb0ELi32EEvPK6__halfPKjS4_S2_PS0_iiiiPKtS7_iiiiiibS2_i,"ax",@progbits
	.sectioninfo	@"SHI_REGISTERS=71"
	.align	128
        .global         _Z23gemm_half_q_half_kernelILi1ELi24ELb1ELb0ELi32EEvPK6__halfPKjS4_S2_PS0_iiiiPKtS7_iiiiiibS2_i
        .type           _Z23gemm_half_q_half_kernelILi1ELi24ELb1ELb0ELi32EEvPK6__halfPKjS4_S2_PS0_iiiiPKtS7_iiiiiibS2_i,@function
        .size           _Z23gemm_half_q_half_kernelILi1ELi24ELb1ELb0ELi32EEvPK6__halfPKjS4_S2_PS0_iiiiPKtS7_iiiiiibS2_i,(.L_x_3333 - _Z23gemm_half_q_half_kernelILi1ELi24ELb1ELb0ELi32EEvPK6__halfPKjS4_S2_PS0_iiiiPKtS7_iiiiiibS2_i)
        .other          _Z23gemm_half_q_half_kernelILi1ELi24ELb1ELb0ELi32EEvPK6__halfPKjS4_S2_PS0_iiiiPKtS7_iiiiiibS2_i,@"STO_CUDA_ENTRY STV_DEFAULT"
_Z23gemm_half_q_half_kernelILi1ELi24ELb1ELb0ELi32EEvPK6__halfPKjS4_S2_PS0_iiiiPKtS7_iiiiiibS2_i:
.text._Z23gemm_half_q_half_kernelILi1ELi24ELb1ELb0ELi32EEvPK6__halfPKjS4_S2_PS0_iiiiPKtS7_iiiiiibS2_i:
        /* <DEDUP_REMOVED lines=45> */
.L_x_3139:
[----:B------:R-:W-:Y:S05]  /*02d0*/  BSYNC B0 ;  /* 0x0000000000007941 */ /* 0x000fea0003800000 */
.L_x_3138:
        /* <DEDUP_REMOVED lines=25> */
[----:B------:R-:W-:Y:S01]  /*0470*/  @P3 IADD3 R11, R10, -c[0x0][0x1b8], RZ ;  /* 0x80006e000a0b3a10 */ /* 0x000fe20007ffe0ff */
[----:B------:R-:W-:Y:S01]  /*0480*/  CS2R R4, SRZ ;  /* 0x0000000000047805 */ /* 0x000fe2000001ff00 */
[----:B------:R-:W-:Y:S02]  /*0490*/  @P2 SHF.R.S32.HI R10, RZ, 0x1f, R9 ;  /* 0x0000001fff0a2819 */ /* 0x000fe40000011409 */
        /* <DEDUP_REMOVED lines=10> */
[----:B------:R-:W-:Y:S02]  /*0540*/  @P6 SHF.R.S32.HI R7, RZ, 0x5, R7 ;  /* 0x00000005ff076819 */ /* 0x000fe40000011407 */
[----:B------:R-:W-:-:S02]  /*0550*/  SHF.R.S32.HI R8, RZ, 0x5, R13 ;  /* 0x00000005ff087819 */ /* 0x000fc4000001140d */
[----:B------:R-:W-:Y:S01]  /*0560*/  ISETP.LT.OR P0, PT, R15, 0x1, P0 ;  /* 0x000000010f00780c */ /* 0x000fe20000701670 */
[----:B------:R-:W-:Y:S01]  /*0570*/  @P6 IMAD R4, R7, 0x5, RZ ;  /* 0x0000000507046824 */ /* 0x000fe200078e02ff */
[----:B------:R-:W-:Y:S01]  /*0580*/  @P2 SHF.R.S32.HI R10, RZ, 0x5, R10 ;  /* 0x00000005ff0a2819 */ /* 0x000fe2000001140a */
[----:B------:R-:W-:Y:S01]  /*0590*/  IMAD R5, R8, 0x8, R5 ;  /* 0x0000000808057824 */ /* 0x000fe200078e0205 */
[----:B------:R-:W-:Y:S01]  /*05a0*/  @P3 SHF.R.S32.HI R12, RZ, 0x5, R12 ;  /* 0x00000005ff0c3819 */ /* 0x000fe2000001140c */
[----:B------:R-:W-:Y:S01]  /*05b0*/  CS2R R6, SRZ ;  /* 0x0000000000067805 */ /* 0x000fe2000001ff00 */
[----:B------:R-:W-:Y:S01]  /*05c0*/  ISETP.GE.AND P5, PT, R32, R0, PT ;  /* 0x000000002000720c */ /* 0x000fe20003fa6270 */
[----:B------:R-:W-:Y:S01]  /*05d0*/  @P2 IMAD R6, R10, 0x3, RZ ;  /* 0x000000030a062824 */ /* 0x000fe200078e02ff */
[----:B------:R-:W-:Y:S01]  /*05e0*/  IADD3 R4, R9, R5, R4 ;  /* 0x0000000509047210 */ /* 0x000fe20007ffe004 */
[----:B------:R-:W-:Y:S01]  /*05f0*/  @P3 IMAD.SHL.U32 R7, R12, 0x2, RZ ;  /* 0x000000020c073824 */ /* 0x000fe200078e00ff */
[----:B------:R-:W-:-:S03]  /*0600*/  ISETP.GE.OR P2, PT, R32, c[0x0][0x1b0], P5 ;  /* 0x00006c0020007a0c */ /* 0x000fc60002f46670 */
[----:B------:R-:W-:Y:S01]  /*0610*/  @!P0 IMAD.MOV.U32 R5, RZ, RZ, 0x2 ;  /* 0x00000002ff058424 */ /* 0x000fe200078e00ff */
[----:B------:R-:W-:Y:S01]  /*0620*/  IADD3 R6, R7, R4, R6 ;  /* 0x0000000407067210 */ /* 0x000fe20007ffe006 */
[--C-:B------:R-:W-:Y:S01]  /*0630*/  @!P0 IMAD R4, R2, c[0x0][0x18c], R3.reuse ;  /* 0x0000630002048a24 */ /* 0x100fe200078e0203 */
[----:B------:R-:W-:-:S03]  /*0640*/  SHF.R.S32.HI R7, RZ, 0x1f, R3 ;  /* 0x0000001fff077819 */ /* 0x000fc60000011403 */
        /* <DEDUP_REMOVED lines=19> */
.L_x_3141:
        /* <DEDUP_REMOVED lines=41> */
.L_x_3140:
[----:B0-----:R-:W-:Y:S01]  /*0a10*/  UMOV UR4, URZ ;  /* 0x0000003f00047c82 */ /* 0x001fe20008000000 */
[----:B------:R-:W-:Y:S02]  /*0a20*/  LEA.HI.X R3, R17, c[0x0][0x16c], R18, 0x2, P4 ;  /* 0x00005b0011037a11 */ /* 0x000fe400020f1412 */
[----:B------:R-:W-:Y:S02]  /*0a30*/  PRMT R35, RZ, 0x5410, RZ ;  /* 0x00005410ff237816 */ /* 0x000fe400000000ff */
[----:B------:R-:W-:Y:S01]  /*0a40*/  PRMT R34, RZ, 0x5410, RZ ;  /* 0x00005410ff227816 */ /* 0x000fe200000000ff */
[----:B------:R-:W-:Y:S05]  /*0a50*/  @P2 BRA `(.L_x_3142) ;  /* 0x0000160000002947 */ /* 0x000fea0003800000 */
[----:B------:R-:W-:Y:S01]  /*0a60*/  PRMT R34, RZ, 0x5410, RZ ;  /* 0x00005410ff227816 */ /* 0x000fe200000000ff */
[----:B------:R-:W-:Y:S01]  /*0a70*/  UMOV UR4, URZ ;  /* 0x0000003f00047c82 */ /* 0x000fe20008000000 */
[----:B------:R-:W-:-:S02]  /*0a80*/  PRMT R35, RZ, 0x5410, RZ ;  /* 0x00005410ff237816 */ /* 0x000fc400000000ff */
.L_x_3144:
[----:B------:R-:W-:Y:S01]  /*0a90*/  IMAD.MOV.U32 R39, RZ, RZ, 0x4 ;  /* 0x00000004ff277424 */ /* 0x000fe200078e00ff */
[----:B------:R0:W2:Y:S03]  /*0aa0*/  LDG.E.128.CONSTANT R24, [R2.64] ;  /* 0x0000000602187981 */ /* 0x0000a6000c1e9d00 */
[----:B0-----:R-:W-:-:S05]  /*0ab0*/  IMAD.WIDE R2, R39, c[0x0][0x18c], R2 ;  /* 0x0000630027027a25 */ /* 0x001fca00078e0202 */
[----:B------:R0:W3:Y:S01]  /*0ac0*/  LDG.E.128.CONSTANT R8, [R2.64] ;  /* 0x0000000602087981 */ /* 0x0000e2000c1e9d00 */
[----:B------:R-:W-:-:S05]  /*0ad0*/  IMAD.WIDE R20, R39, c[0x0][0x18c], R2 ;  /* 0x0000630027147a25 */ /* 0x000fca00078e0202 */
[----:B------:R1:W4:Y:S01]  /*0ae0*/  LDG.E.128.CONSTANT R12, [R20.64] ;  /* 0x00000006140c7981 */ /* 0x000322000c1e9d00 */
[----:B------:R-:W-:-:S05]  /*0af0*/  IMAD.WIDE R22, R39, c[0x0][0x18c], R20 ;  /* 0x0000630027167a25 */ /* 0x000fca00078e0214 */
[----:B------:R2:W5:Y:S01]  /*0b00*/  LDG.E.128.CONSTANT R16, [R22.64] ;  /* 0x0000000616107981 */ /* 0x000562000c1e9d00 */
[----:B------:R-:W-:-:S05]  /*0b10*/  IMAD.WIDE R36, R39, c[0x0][0x18c], R22 ;  /* 0x0000630027247a25 */ /* 0x000fca00078e0216 */
[----:B------:R1:W5:Y:S01]  /*0b20*/  LDG.E.128.CONSTANT R4, [R36.64] ;  /* 0x0000000624047981 */ /* 0x000362000c1e9d00 */
[----:B------:R-:W-:Y:S01]  /*0b30*/  LEA R33, R56, 0x20, 0x5 ;  /* 0x0000002038217811 */ /* 0x000fe200078e28ff */
[----:B------:R-:W-:Y:S01]  /*0b40*/  IMAD.MOV.U32 R41, RZ, RZ, 0x2800 ;  /* 0x00002800ff297424 */ /* 0x000fe200078e00ff */
[----:B------:R-:W-:Y:S02]  /*0b50*/  PRMT R38, R55, 0x9910, RZ ;  /* 0x0000991037267816 */ /* 0x000fe400000000ff */
[----:B------:R-:W-:Y:S02]  /*0b60*/  IADD3 R32, R32, 0x20, RZ ;  /* 0x0000002020207810 */ /* 0x000fe40007ffe0ff */
[----:B------:R-:W-:Y:S01]  /*0b70*/  IMNMX R33, R33, c[0x0][0x190], PT ;  /* 0x0000640021217a17 */ /* 0x000fe20003800200 */
[----:B0-----:R-:W-:-:S03]  /*0b80*/  IMAD.MOV.U32 R2, RZ, RZ, R38 ;  /* 0x000000ffff027224 */ /* 0x001fc600078e0026 */
[----:B------:R-:W-:Y:S02]  /*0b90*/  ISETP.LT.AND P2, PT, R32, R33, PT ;  /* 0x000000212000720c */ /* 0x000fe40003f41270 */
[----:B------:R-:W-:Y:S01]  /*0ba0*/  ISETP.EQ.OR P0, PT, R2, RZ, !P1 ;  /* 0x000000ff0200720c */ /* 0x000fe20004f02670 */
[----:B------:R-:W-:Y:S01]  /*0bb0*/  IMAD.WIDE R2, R39, c[0x0][0x18c], R36 ;  /* 0x0000630027027a25 */ /* 0x000fe200078e0224 */
[----:B--2---:R-:W-:Y:S02]  /*0bc0*/  SHF.R.U32.HI R23, RZ, 0xf, R26 ;  /* 0x0000000fff177819 */ /* 0x004fe4000001161a */
[----:B-1----:R-:W-:Y:S02]  /*0bd0*/  SHF.R.U32.HI R21, RZ, 0xf, R25 ;  /* 0x0000000fff157819 */ /* 0x002fe40000011619 */
[----:B------:R-:W-:Y:S02]  /*0be0*/  LOP3.LUT R33, R23, 0x10001, RZ, 0xc0, !PT ;  /* 0x0001000117217812 */ /* 0x000fe400078ec0ff */
[----:B------:R-:W-:-:S02]  /*0bf0*/  SHF.R.U32.HI R20, RZ, 0xf, R24 ;  /* 0x0000000fff147819 */ /* 0x000fc40000011618 */
[----:B------:R-:W-:Y:S02]  /*0c00*/  LOP3.LUT R22, R21, 0x10001, RZ, 0xc0, !PT ;  /* 0x0001000115167812 */ /* 0x000fe400078ec0ff */
[----:B------:R-:W-:Y:S02]  /*0c10*/  SHF.R.U32.HI R36, RZ, 0xf, R27 ;  /* 0x0000000fff247819 */ /* 0x000fe4000001161b */
[----:B------:R-:W-:Y:S02]  /*0c20*/  LOP3.LUT R20, R20, 0x10001, RZ, 0xc0, !PT ;  /* 0x0001000114147812 */ /* 0x000fe400078ec0ff */
[----:B------:R-:W-:Y:S02]  /*0c30*/  LOP3.LUT R37, R36, 0x10001, RZ, 0xc0, !PT ;  /* 0x0001000124257812 */ /* 0x000fe400078ec0ff */
[----:B---3--:R-:W-:Y:S02]  /*0c40*/  SHF.R.U32.HI R23, RZ, 0xe, R9 ;  /* 0x0000000eff177819 */ /* 0x008fe40000011609 */
[----:B------:R-:W-:-:S02]  /*0c50*/  SHF.R.U32.HI R21, RZ, 0xe, R8 ;  /* 0x0000000eff157819 */ /* 0x000fc40000011608 */
[----:B------:R-:W-:Y:S02]  /*0c60*/  LOP3.LUT R23, R22, 0x20002, R23, 0xf8, !PT ;  /* 0x0002000216177812 */ /* 0x000fe400078ef817 */
[----:B----4-:R-:W-:Y:S02]  /*0c70*/  SHF.R.U32.HI R22, RZ, 0xd, R13 ;  /* 0x0000000dff167819 */ /* 0x010fe4000001160d */
[----:B------:R-:W-:Y:S02]  /*0c80*/  LOP3.LUT R21, R20, 0x20002, R21, 0xf8, !PT ;  /* 0x0002000214157812 */ /* 0x000fe400078ef815 */
[----:B------:R-:W-:Y:S02]  /*0c90*/  SHF.R.U32.HI R36, RZ, 0xe, R10 ;  /* 0x0000000eff247819 */ /* 0x000fe4000001160a */
[----:B------:R-:W-:Y:S02]  /*0ca0*/  SHF.R.U32.HI R20, RZ, 0xd, R12 ;  /* 0x0000000dff147819 */ /* 0x000fe4000001160c */
[----:B------:R-:W-:-:S02]  /*0cb0*/  LOP3.LUT R23, R23, 0x40004, R22, 0xf8, !PT ;  /* 0x0004000417177812 */ /* 0x000fc400078ef816 */
[----:B------:R-:W-:Y:S02]  /*0cc0*/  SHF.R.U32.HI R38, RZ, 0xe, R11 ;  /* 0x0000000eff267819 */ /* 0x000fe4000001160b */
[----:B-----5:R-:W-:Y:S02]  /*0cd0*/  SHF.R.U32.HI R22, RZ, 0xc, R17 ;  /* 0x0000000cff167819 */ /* 0x020fe40000011611 */
[----:B------:R-:W-:Y:S02]  /*0ce0*/  LOP3.LUT R36, R33, 0x20002, R36, 0xf8, !PT ;  /* 0x0002000221247812 */ /* 0x000fe400078ef824 */
[----:B------:R-:W-:Y:S02]  /*0cf0*/  LOP3.LUT R21, R21, 0x40004, R20, 0xf8, !PT ;  /* 0x0004000415157812 */ /* 0x000fe400078ef814 */
[----:B------:R-:W-:Y:S02]  /*0d00*/  LOP3.LUT R38, R37, 0x20002, R38, 0xf8, !PT ;  /* 0x0002000225267812 */ /* 0x000fe400078ef826 */
[----:B------:R-:W-:-:S02]  /*0d10*/  SHF.R.U32.HI R33, RZ, 0xd, R14 ;  /* 0x0000000dff217819 */ /* 0x000fc4000001160e */
[----:B------:R-:W-:Y:S02]  /*0d20*/  SHF.R.U32.HI R20, RZ, 0xc, R16 ;  /* 0x0000000cff147819 */ /* 0x000fe40000011610 */
[----:B------:R-:W-:Y:S02]  /*0d30*/  LOP3.LUT R23, R23, 0x80008, R22, 0xf8, !PT ;  /* 0x0008000817177812 */ /* 0x000fe400078ef816 */
[----:B------:R-:W-:Y:S02]  /*0d40*/  SHF.R.U32.HI R40, RZ, 0xb, R5 ;  /* 0x0000000bff287819 */ /* 0x000fe40000011605 */
[----:B------:R-:W-:Y:S02]  /*0d50*/  SHF.R.U32.HI R37, RZ, 0xd, R15 ;  /* 0x0000000dff257819 */ /* 0x000fe4000001160f */
[----:B------:R-:W-:Y:S02]  /*0d60*/  LOP3.LUT R36, R36, 0x40004, R33, 0xf8, !PT ;  /* 0x0004000424247812 */ /* 0x000fe400078ef821 */
[----:B------:R-:W-:-:S02]  /*0d70*/  LOP3.LUT R20, R21, 0x80008, R20, 0xf8, !PT ;  /* 0x0008000815147812 */ /* 0x000fc400078ef814 */
[----:B------:R-:W-:Y:S02]  /*0d80*/  LOP3.LUT R40, R23, 0x100010, R40, 0xf8, !PT ;  /* 0x0010001017287812 */ /* 0x000fe400078ef828 */
[----:B------:R-:W-:Y:S02]  /*0d90*/  LOP3.LUT R38, R38, 0x40004, R37, 0xf8, !PT ;  /* 0x0004000426267812 */ /* 0x000fe400078ef825 */
[----:B------:R-:W-:Y:S02]  /*0da0*/  SHF.R.U32.HI R33, RZ, 0xc, R18 ;  /* 0x0000000cff217819 */ /* 0x000fe40000011612 */
[----:B------:R-:W-:Y:S02]  /*0db0*/  LOP3.LUT R21, R25, 0x3e003e0, RZ, 0xc0, !PT ;  /* 0x03e003e019157812 */ /* 0x000fe400078ec0ff */
[----:B------:R-:W-:Y:S02]  /*0dc0*/  LOP3.LUT R23, R27, 0x3e003e0, RZ, 0xc0, !PT ;  /* 0x03e003e01b177812 */ /* 0x000fe400078ec0ff */
[----:B------:R-:W-:-:S02]  /*0dd0*/  SHF.R.U32.HI R37, RZ, 0xc, R19 ;  /* 0x0000000cff257819 */ /* 0x000fc40000011613 */
[----:B------:R-:W-:Y:S02]  /*0de0*/  LOP3.LUT R36, R36, 0x80008, R33, 0xf8, !PT ;  /* 0x0008000824247812 */ /* 0x000fe400078ef821 */
[----:B------:R-:W-:Y:S02]  /*0df0*/  SHF.R.U32.HI R39, RZ, 0xb, R6 ;  /* 0x0000000bff277819 */ /* 0x000fe40000011606 */
[----:B------:R-:W-:Y:S02]  /*0e00*/  LOP3.LUT R62, R21, 0x64006400, RZ, 0xfc, !PT ;  /* 0x64006400153e7812 */ /* 0x000fe400078efcff */
[----:B------:R-:W-:Y:S02]  /*0e10*/  LOP3.LUT R58, R23, 0x64006400, RZ, 0xfc, !PT ;  /* 0x64006400173a7812 */ /* 0x000fe400078efcff */
[----:B------:R-:W-:Y:S01]  /*0e20*/  LOP3.LUT R37, R38, 0x80008, R37, 0xf8, !PT ;  /* 0x0008000826257812 */ /* 0x000fe200078ef825 */
[-C--:B------:R-:W-:Y:S01]  /*0e30*/  HFMA2 R62, R62, R41.reuse.H0_H0, -48, -48 ;  /* 0xd200d2003e3e7431 */ /* 0x080fe20000040029 */
[----:B------:R-:W-:Y:S01]  /*0e40*/  SHF.R.U32.HI R33, RZ, 0xb, R4 ;  /* 0x0000000bff217819 */ /* 0x000fe20000011604 */
[----:B------:R-:W-:Y:S01]  /*0e50*/  HFMA2 R58, R58, R41.H0_H0, -48, -48 ;  /* 0xd200d2003a3a7431 */ /* 0x000fe20000040029 */
[----:B------:R-:W-:-:S02]  /*0e60*/  LOP3.LUT R22, R26, 0x3e003e0, RZ, 0xc0, !PT ;  /* 0x03e003e01a167812 */ /* 0x000fc400078ec0ff */
[----:B------:R-:W-:Y:S02]  /*0e70*/  LOP3.LUT R21, R8, 0x3e003e0, RZ, 0xc0, !PT ;  /* 0x03e003e008157812 */ /* 0x000fe400078ec0ff */
[----:B------:R-:W-:Y:S02]  /*0e80*/  LOP3.LUT R23, R10, 0x3e003e0, RZ, 0xc0, !PT ;  /* 0x03e003e00a177812 */ /* 0x000fe400078ec0ff */
[----:B------:R-:W-:Y:S02]  /*0e90*/  SHF.R.U32.HI R38, RZ, 0xb, R7 ;  /* 0x0000000bff267819 */ /* 0x000fe40000011607 */
[----:B------:R-:W-:Y:S02]  /*0ea0*/  LOP3.LUT R39, R36, 0x100010, R39, 0xf8, !PT ;  /* 0x0010001024277812 */ /* 0x000fe400078ef827 */
[----:B------:R-:W-:Y:S02]  /*0eb0*/  LOP3.LUT R33, R20, 0x100010, R33, 0xf8, !PT ;  /* 0x0010001014217812 */ /* 0x000fe400078ef821 */
[----:B------:R-:W-:-:S02]  /*0ec0*/  LOP3.LUT R60, R22, 0x64006400, RZ, 0xfc, !PT ;  /* 0x64006400163c7812 */ /* 0x000fc400078efcff */
[----:B------:R-:W-:Y:S02]  /*0ed0*/  LOP3.LUT R36, R11, 0x3e003e0, RZ, 0xc0, !PT ;  /* 0x03e003e00b247812 */ /* 0x000fe400078ec0ff */
[----:B------:R-:W-:Y:S01]  /*0ee0*/  LOP3.LUT R54, R21, 0x64006400, RZ, 0xfc, !PT ;  /* 0x6400640015367812 */ /* 0x000fe200078efcff */
[-C--:B------:R-:W-:Y:S01]  /*0ef0*/  HFMA2 R60, R60, R41.reuse.H0_H0, -48, -48 ;  /* 0xd200d2003c3c7431 */ /* 0x080fe20000040029 */
[----:B------:R-:W-:Y:S02]  /*0f00*/  LOP3.LUT R42, R23, 0x64006400, RZ, 0xfc, !PT ;  /* 0x64006400172a7812 */ /* 0x000fe400078efcff */
[----:B------:R-:W-:Y:S01]  /*0f10*/  LOP3.LUT R38, R37, 0x100010, R38, 0xf8, !PT ;  /* 0x0010001025267812 */ /* 0x000fe200078ef826 */
        /* <DEDUP_REMOVED lines=45> */
[----:B------:R-:W-:Y:S01]  /*11f0*/  HFMA2 R41, R68, R41.H0_H0, -48, -48 ;  /* 0xd200d20044297431 */ /* 0x000fe20000040029 */
[----:B------:R-:W-:Y:S05]  /*1200*/  @P0 BRA `(.L_x_3143) ;  /* 0x00000e2000000947 */ /* 0x000fea0003800000 */
[----:B------:R-:W0:Y:S01]  /*1210*/  LDS.128 R20, [UR4] ;  /* 0x00000004ff147984 */ /* 0x000e220008000c00 */
        /* <DEDUP_REMOVED lines=16> */
[----:B------:R-:W-:Y:S02]  /*1320*/  PRMT R28, R28, 0x5410, R29 ;  /* 0x000054101c1c7816 */ /* 0x000fe4000000001d */
[----:B------:R-:W-:Y:S01]  /*1330*/  PRMT R30, R30, 0x5410, R31 ;  /* 0x000054101e1e7816 */ /* 0x000fe2000000001f */
[----:B------:R-:W-:Y:S01]  /*1340*/  HADD2 R38, R38, -1040, -1040 ;  /* 0xe410e41026267430 */ /* 0x000fe20000000000 */
[-C--:B0-----:R-:W-:Y:S01]  /*1350*/  HFMA2.MMA R59, R59, R20.reuse, RZ ;  /* 0x000000143b3b7235 */ /* 0x081fe200000000ff */
[-C--:B------:R-:W-:Y:S01]  /*1360*/  HFMA2 R66, R61, R20.reuse, RZ.H0_H0 ;  /* 0x000000143d427231 */ /* 0x080fe200000400ff */
[----:B------:R-:W-:Y:S01]  /*1370*/  HFMA2.MMA R64, R63, R20, RZ ;  /* 0x000000143f407235 */ /* 0x000fe200000000ff */
[----:B------:R-:W-:Y:S01]  /*1380*/  HFMA2 R65, R65, R20, RZ.H0_H0 ;  /* 0x0000001441417231 */ /* 0x000fe200000400ff */
[----:B------:R-:W-:Y:S01]  /*1390*/  SHF.R.U32.HI R61, RZ, 0xa, R26 ;  /* 0x0000000aff3d7819 */ /* 0x000fe2000001161a */
[-C--:B------:R-:W-:Y:S01]  /*13a0*/  HFMA2 R62, R62, R21.reuse, R66 ;  /* 0x000000153e3e7231 */ /* 0x080fe20000000042 */
[-C--:B------:R-:W-:Y:S01]  /*13b0*/  HFMA2.MMA R20, R57, R21.reuse, R59 ;  /* 0x0000001539147235 */ /* 0x080fe2000000003b */
[----:B------:R-:W-:Y:S01]  /*13c0*/  SHF.R.U32.HI R57, RZ, 0xa, R24 ;  /* 0x0000000aff397819 */ /* 0x000fe20000011618 */
[----:B------:R-:W-:Y:S01]  /*13d0*/  HFMA2.MMA R60, R60, R21, R64 ;  /* 0x000000153c3c7235 */ /* 0x000fe20000000040 */
[----:B------:R-:W-:Y:S01]  /*13e0*/  SHF.R.U32.HI R59, RZ, 0xa, R25 ;  /* 0x0000000aff3b7819 */ /* 0x000fe20000011619 */
[----:B------:R-:W-:Y:S01]  /*13f0*/  HFMA2 R21, R58, R21, R65 ;  /* 0x000000153a157231 */ /* 0x000fe20000000041 */
[----:B------:R-:W-:-:S02]  /*1400*/  SHF.R.U32.HI R63, RZ, 0xa, R27 ;  /* 0x0000000aff3f7819 */ /* 0x000fc4000001161b */
[----:B------:R-:W0:Y:S01]  /*1410*/  LDS.128 R24, [UR4+0x10] ;  /* 0x00001004ff187984 */ /* 0x000e220008000c00 */
        /* <DEDUP_REMOVED lines=9> */
[----:B------:R-:W-:Y:S02]  /*14b0*/  HADD2 R64, R63, -1040, -1040 ;  /* 0xe410e4103f407430 */ /* 0x000fe40000000000 */
[----:B------:R-:W-:Y:S02]  /*14c0*/  HADD2 R57, R57, -1040, -1040 ;  /* 0xe410e41039397430 */ /* 0x000fe40000000000 */
[-C--:B------:R-:W-:Y:S02]  /*14d0*/  HFMA2 R62, R59, R22.reuse, R62 ;  /* 0x000000163b3e7231 */ /* 0x080fe4000000003e */
[----:B------:R-:W-:Y:S02]  /*14e0*/  HADD2 R61, R61, -1040, -1040 ;  /* 0xe410e4103d3d7430 */ /* 0x000fe40000000000 */
[----:B------:R-:W-:Y:S01]  /*14f0*/  HFMA2 R59, R64, R22, R21 ;  /* 0x00000016403b7231 */ /* 0x000fe20000000015 */
[----:B------:R-:W-:Y:S01]  /*1500*/  LOP3.LUT R21, R8, 0x1f001f, RZ, 0xc0, !PT ;  /* 0x001f001f08157812 */ /* 0x000fe200078ec0ff */
[-C--:B------:R-:W-:Y:S01]  /*1510*/  HFMA2.MMA R20, R57, R22.reuse, R20 ;  /* 0x0000001639147235 */ /* 0x080fe20000000014 */
[----:B------:R-:W-:Y:S01]  /*1520*/  LOP3.LUT R57, R10, 0x1f001f, RZ, 0xc0, !PT ;  /* 0x001f001f0a397812 */ /* 0x000fe200078ec0ff */
[----:B------:R-:W-:Y:S01]  /*1530*/  HFMA2.MMA R58, R61, R22, R60 ;  /* 0x000000163d3a7235 */ /* 0x000fe2000000003c */
[----:B------:R-:W-:-:S02]  /*1540*/  LOP3.LUT R21, R21, 0x64006400, RZ, 0xfc, !PT ;  /* 0x6400640015157812 */ /* 0x000fc400078efcff */
[----:B------:R-:W-:Y:S02]  /*1550*/  LOP3.LUT R22, R9, 0x1f001f, RZ, 0xc0, !PT ;  /* 0x001f001f09167812 */ /* 0x000fe400078ec0ff */
[----:B------:R-:W-:Y:S01]  /*1560*/  LOP3.LUT R60, R11, 0x1f001f, RZ, 0xc0, !PT ;  /* 0x001f001f0b3c7812 */ /* 0x000fe200078ec0ff */
[----:B------:R-:W-:Y:S01]  /*1570*/  HADD2 R21, R21, -1040, -1040 ;  /* 0xe410e41015157430 */ /* 0x000fe20000000000 */
[----:B------:R-:W-:Y:S02]  /*1580*/  SHF.R.U32.HI R8, RZ, 0xa, R8 ;  /* 0x0000000aff087819 */ /* 0x000fe40000011608 */
[----:B------:R-:W-:Y:S02]  /*1590*/  SHF.R.U32.HI R9, RZ, 0xa, R9 ;  /* 0x0000000aff097819 */ /* 0x000fe40000011609 */
[----:B------:R-:W-:Y:S01]  /*15a0*/  LOP3.LUT R57, R57, 0x64006400, RZ, 0xfc, !PT ;  /* 0x6400640039397812 */ /* 0x000fe200078efcff */
[----:B------:R-:W-:Y:S01]  /*15b0*/  HFMA2.MMA R61, R21, R23, R20 ;  /* 0x00000017153d7235 */ /* 0x000fe20000000014 */
[----:B------:R-:W-:-:S02]  /*15c0*/  SHF.R.U32.HI R11, RZ, 0xa, R11 ;  /* 0x0000000aff0b7819 */ /* 0x000fc4000001160b */
[----:B------:R-:W-:Y:S01]  /*15d0*/  LOP3.LUT R22, R22, 0x64006400, RZ, 0xfc, !PT ;  /* 0x6400640016167812 */ /* 0x000fe200078efcff */
[----:B------:R-:W-:Y:S01]  /*15e0*/  HADD2 R57, R57, -1040, -1040 ;  /* 0xe410e41039397430 */ /* 0x000fe20000000000 */
[----:B------:R-:W-:Y:S01]  /*15f0*/  LOP3.LUT R60, R60, 0x64006400, RZ, 0xfc, !PT ;  /* 0x640064003c3c7812 */ /* 0x000fe200078efcff */
[----:B0-----:R-:W-:Y:S01]  /*1600*/  HFMA2.MMA R61, R54, R24, R61 ;  /* 0x00000018363d7235 */ /* 0x001fe2000000003d */
[----:B------:R-:W-:Y:S01]  /*1610*/  LOP3.LUT R8, R8, 0x1f001f, RZ, 0xc0, !PT ;  /* 0x001f001f08087812 */ /* 0x000fe200078ec0ff */
[----:B------:R-:W-:Y:S01]  /*1620*/  HADD2 R63, R22, -1040, -1040 ;  /* 0xe410e410163f7430 */ /* 0x000fe20000000000 */
[----:B------:R-:W-:Y:S01]  /*1630*/  LOP3.LUT R9, R9, 0x1f001f, RZ, 0xc0, !PT ;  /* 0x001f001f09097812 */ /* 0x000fe200078ec0ff */
[----:B------:R-:W-:Y:S01]  /*1640*/  HADD2 R60, R60, -1040, -1040 ;  /* 0xe410e4103c3c7430 */ /* 0x000fe20000000000 */
[----:B------:R-:W-:Y:S01]  /*1650*/  LOP3.LUT R11, R11, 0x1f001f, RZ, 0xc0, !PT ;  /* 0x001f001f0b0b7812 */ /* 0x000fe200078ec0ff */
[-C--:B------:R-:W-:Y:S01]  /*1660*/  HFMA2 R62, R63, R23.reuse, R62 ;  /* 0x000000173f3e7231 */ /* 0x080fe2000000003e */
[----:B------:R-:W-:Y:S01]  /*1670*/  SHF.R.U32.HI R10, RZ, 0xa, R10 ;  /* 0x0000000aff0a7819 */ /* 0x000fe2000001160a */
[----:B------:R-:W-:Y:S01]  /*1680*/  HFMA2 R60, R60, R23, R59 ;  /* 0x000000173c3c7231 */ /* 0x000fe2000000003b */
        /* <DEDUP_REMOVED lines=8> */
[----:B------:R-:W-:Y:S01]  /*1710*/  HFMA2.MMA R58, R51, R24, R58 ;  /* 0x00000018333a7235 */ /* 0x000fe2000000003a */
[----:B------:R-:W-:Y:S01]  /*1720*/  HADD2 R11, R11, -1040, -1040 ;  /* 0xe410e4100b0b7430 */ /* 0x000fe20000000000 */
[----:B------:R-:W-:Y:S01]  /*1730*/  LOP3.LUT R10, R10, 0x64006400, RZ, 0xfc, !PT ;  /* 0x640064000a0a7812 */ /* 0x000fe200078efcff */
[----:B------:R-:W-:Y:S01]  /*1740*/  HFMA2 R60, R52, R24, R60 ;  /* 0x00000018343c7231 */ /* 0x000fe2000000003c */
[-C--:B------:R-:W-:Y:S01]  /*1750*/  HFMA2.MMA R63, R8, R25.reuse, R61 ;  /* 0x00000019083f7235 */ /* 0x080fe2000000003d */
[-C--:B------:R-:W-:Y:S01]  /*1760*/  HFMA2 R62, R9, R25.reuse, R62 ;  /* 0x00000019093e7231 */ /* 0x080fe2000000003e */
[----:B------:R-:W-:Y:S01]  /*1770*/  LOP3.LUT R20, R12, 0x1f001f, RZ, 0xc0, !PT ;  /* 0x001f001f0c147812 */ /* 0x000fe200078ec0ff */
[----:B------:R-:W-:Y:S01]  /*1780*/  HADD2 R51, R10, -1040, -1040 ;  /* 0xe410e4100a337430 */ /* 0x000fe20000000000 */
[----:B------:R-:W-:Y:S01]  /*1790*/  SHF.R.U32.HI R21, RZ, 0xa, R12 ;  /* 0x0000000aff157819 */ /* 0x000fe2000001160c */
[----:B------:R-:W-:Y:S01]  /*17a0*/  HFMA2 R65, R11, R25, R60 ;  /* 0x000000190b417231 */ /* 0x000fe2000000003c */
[----:B------:R-:W-:Y:S01]  /*17b0*/  LOP3.LUT R12, R13, 0x1f001f, RZ, 0xc0, !PT ;  /* 0x001f001f0d0c7812 */ /* 0x000fe200078ec0ff */
[----:B------:R-:W0:Y:S01]  /*17c0*/  LDS.128 R8, [UR4+0x20] ;  /* 0x00002004ff087984 */ /* 0x000e220008000c00 */
[----:B------:R-:W-:Y:S01]  /*17d0*/  SHF.R.U32.HI R22, RZ, 0xa, R13 ;  /* 0x0000000aff167819 */ /* 0x000fe2000001160d */
[----:B------:R-:W-:Y:S01]  /*17e0*/  HFMA2.MMA R64, R51, R25, R58 ;  /* 0x0000001933407235 */ /* 0x000fe2000000003a */
[----:B------:R-:W-:-:S02]  /*17f0*/  LOP3.LUT R13, R14, 0x1f001f, RZ, 0xc0, !PT ;  /* 0x001f001f0e0d7812 */ /* 0x000fc400078ec0ff */
[----:B------:R-:W-:Y:S02]  /*1800*/  LOP3.LUT R20, R20, 0x64006400, RZ, 0xfc, !PT ;  /* 0x6400640014147812 */ /* 0x000fe400078efcff */
[----:B------:R-:W-:Y:S02]  /*1810*/  LOP3.LUT R13, R13, 0x64006400, RZ, 0xfc, !PT ;  /* 0x640064000d0d7812 */ /* 0x000fe400078efcff */
[----:B------:R-:W-:Y:S01]  /*1820*/  LOP3.LUT R24, R4, 0x1f001f, RZ, 0xc0, !PT ;  /* 0x001f001f04187812 */ /* 0x000fe200078ec0ff */
[----:B------:R-:W-:Y:S01]  /*1830*/  HADD2 R20, R20, -1040, -1040 ;  /* 0xe410e41014147430 */ /* 0x000fe20000000000 */
[----:B------:R-:W-:Y:S01]  /*1840*/  SHF.R.U32.HI R25, RZ, 0xa, R4 ;  /* 0x0000000aff197819 */ /* 0x000fe20000011604 */
[----:B------:R-:W-:Y:S01]  /*1850*/  HADD2 R13, R13, -1040, -1040 ;  /* 0xe410e4100d0d7430 */ /* 0x000fe20000000000 */
[----:B------:R-:W-:Y:S02]  /*1860*/  LOP3.LUT R4, R12, 0x64006400, RZ, 0xfc, !PT ;  /* 0x640064000c047812 */ /* 0x000fe400078efcff */
[----:B------:R-:W-:-:S02]  /*1870*/  SHF.R.U32.HI R57, RZ, 0xa, R14 ;  /* 0x0000000aff397819 */ /* 0x000fc4000001160e */
[----:B------:R-:W-:Y:S02]  /*1880*/  LOP3.LUT R14, R15, 0x1f001f, RZ, 0xc0, !PT ;  /* 0x001f001f0f0e7812 */ /* 0x000fe400078ec0ff */
[----:B------:R-:W-:Y:S02]  /*1890*/  LOP3.LUT R51, R5, 0x1f001f, RZ, 0xc0, !PT ;  /* 0x001f001f05337812 */ /* 0x000fe400078ec0ff */
[----:B------:R-:W-:Y:S01]  /*18a0*/  SHF.R.U32.HI R52, RZ, 0xa, R5 ;  /* 0x0000000aff347819 */ /* 0x000fe20000011605 */
[----:B------:R-:W-:Y:S01]  /*18b0*/  HADD2 R5, R4, -1040, -1040 ;  /* 0xe410e41004057430 */ /* 0x000fe20000000000 */
[----:B------:R-:W-:Y:S01]  /*18c0*/  LOP3.LUT R58, R6, 0x1f001f, RZ, 0xc0, !PT ;  /* 0x001f001f063a7812 */ /* 0x000fe200078ec0ff */
[-C--:B------:R-:W-:Y:S01]  /*18d0*/  HFMA2.MMA R4, R20, R26.reuse, R63 ;  /* 0x0000001a14047235 */ /* 0x080fe2000000003f */
[----:B------:R-:W-:Y:S01]  /*18e0*/  SHF.R.U32.HI R60, RZ, 0xa, R6 ;  /* 0x0000000aff3c7819 */ /* 0x000fe20000011606 */
[----:B------:R-:W-:Y:S01]  /*18f0*/  HFMA2.MMA R6, R13, R26, R64 ;  /* 0x0000001a0d067235 */ /* 0x000fe20000000040 */
[----:B------:R-:W-:Y:S01]  /*1900*/  LOP3.LUT R21, R21, 0x1f001f, RZ, 0xc0, !PT ;  /* 0x001f001f15157812 */ /* 0x000fe200078ec0ff */
[----:B------:R-:W-:Y:S01]  /*1910*/  HFMA2 R5, R5, R26, R62 ;  /* 0x0000001a05057231 */ /* 0x000fe2000000003e */
[----:B------:R-:W-:Y:S01]  /*1920*/  LOP3.LUT R57, R57, 0x1f001f, RZ, 0xc0, !PT ;  /* 0x001f001f39397812 */ /* 0x000fe200078ec0ff */
[-C--:B------:R-:W-:Y:S01]  /*1930*/  HFMA2.MMA R4, R50, R27.reuse, R4 ;  /* 0x0000001b32047235 */ /* 0x080fe20000000004 */
[----:B------:R-:W-:Y:S01]  /*1940*/  SHF.R.U32.HI R15, RZ, 0xa, R15 ;  /* 0x0000000aff0f7819 */ /* 0x000fe2000001160f */
[----:B------:R-:W-:Y:S01]  /*1950*/  HFMA2.MMA R6, R48, R27, R6 ;  /* 0x0000001b30067235 */ /* 0x000fe20000000006 */
[----:B------:R-:W-:Y:S01]  /*1960*/  LOP3.LUT R14, R14, 0x64006400, RZ, 0xfc, !PT ;  /* 0x640064000e0e7812 */ /* 0x000fe200078efcff */
[----:B------:R-:W-:Y:S01]  /*1970*/  HFMA2 R5, R49, R27, R5 ;  /* 0x0000001b31057231 */ /* 0x000fe20000000005 */
        /* <DEDUP_REMOVED lines=13> */
[----:B------:R-:W-:Y:S01]  /*1a50*/  HADD2 R20, R15, -1040, -1040 ;  /* 0xe410e4100f147430 */ /* 0x000fe20000000000 */
[-C--:B0-----:R-:W-:Y:S01]  /*1a60*/  HFMA2.MMA R13, R13, R8.reuse, R4 ;  /* 0x000000080d0d7235 */ /* 0x081fe20000000004 */
[----:B------:R-:W-:Y:S01]  /*1a70*/  HFMA2 R14, R14, R8, R5 ;  /* 0x000000080e0e7231 */ /* 0x000fe20000000005 */
[----:B------:R-:W-:Y:S01]  /*1a80*/  HFMA2.MMA R15, R57, R8, R6 ;  /* 0x00000008390f7235 */ /* 0x000fe20000000006 */
[----:B------:R-:W-:Y:S01]  /*1a90*/  LOP3.LUT R23, R16, 0x1f001f, RZ, 0xc0, !PT ;  /* 0x001f001f10177812 */ /* 0x000fe200078ec0ff */
[----:B------:R-:W0:Y:S01]  /*1aa0*/  LDS.128 R4, [UR4+0x30] ;  /* 0x00003004ff047984 */ /* 0x000e220008000c00 */
[----:B------:R-:W-:Y:S01]  /*1ab0*/  LOP3.LUT R54, R18, 0x1f001f, RZ, 0xc0, !PT ;  /* 0x001f001f12367812 */ /* 0x000fe200078ec0ff */
[----:B------:R-:W-:Y:S01]  /*1ac0*/  HFMA2 R65, R47, R27, R65 ;  /* 0x0000001b2f417231 */ /* 0x000fe20000000041 */
[----:B------:R-:W-:-:S02]  /*1ad0*/  LOP3.LUT R23, R23, 0x64006400, RZ, 0xfc, !PT ;  /* 0x6400640017177812 */ /* 0x000fc400078efcff */
[----:B------:R-:W-:Y:S01]  /*1ae0*/  LOP3.LUT R54, R54, 0x64006400, RZ, 0xfc, !PT ;  /* 0x6400640036367812 */ /* 0x000fe200078efcff */
[----:B------:R-:W-:Y:S01]  /*1af0*/  HFMA2 R65, R20, R8, R65 ;  /* 0x0000000814417231 */ /* 0x000fe20000000041 */
[----:B------:R-:W-:Y:S01]  /*1b00*/  SHF.R.U32.HI R16, RZ, 0xa, R16 ;  /* 0x0000000aff107819 */ /* 0x000fe20000011610 */
[----:B------:R-:W-:Y:S01]  /*1b10*/  HADD2 R8, R23, -1040, -1040 ;  /* 0xe410e41017087430 */ /* 0x000fe20000000000 */
[----:B------:R-:W-:Y:S01]  /*1b20*/  SHF.R.U32.HI R18, RZ, 0xa, R18 ;  /* 0x0000000aff127819 */ /* 0x000fe20000011612 */
[----:B------:R-:W-:Y:S01]  /*1b30*/  HADD2 R54, R54, -1040, -1040 ;  /* 0xe410e41036367430 */ /* 0x000fe20000000000 */
[----:B------:R-:W-:Y:S02]  /*1b40*/  LOP3.LUT R59, R19, 0x1f001f, RZ, 0xc0, !PT ;  /* 0x001f001f133b7812 */ /* 0x000fe400078ec0ff */
[----:B------:R-:W-:Y:S01]  /*1b50*/  LOP3.LUT R16, R16, 0x1f001f, RZ, 0xc0, !PT ;  /* 0x001f001f10107812 */ /* 0x000fe200078ec0ff */
[-C--:B------:R-:W-:Y:S01]  /*1b60*/  HFMA2.MMA R13, R8, R9.reuse, R13 ;  /* 0x00000009080d7235 */ /* 0x080fe2000000000d */
[----:B------:R-:W-:Y:S01]  /*1b70*/  LOP3.LUT R53, R17, 0x1f001f, RZ, 0xc0, !PT ;  /* 0x001f001f11357812 */ /* 0x000fe200078ec0ff */
[----:B------:R-:W-:Y:S01]  /*1b80*/  HFMA2.MMA R15, R54, R9, R15 ;  /* 0x00000009360f7235 */ /* 0x000fe2000000000f */
[----:B------:R-:W-:-:S02]  /*1b90*/  LOP3.LUT R18, R18, 0x1f001f, RZ, 0xc0, !PT ;  /* 0x001f001f12127812 */ /* 0x000fc400078ec0ff */
[----:B------:R-:W-:Y:S01]  /*1ba0*/  SHF.R.U32.HI R19, RZ, 0xa, R19 ;  /* 0x0000000aff137819 */ /* 0x000fe20000011613 */
[-C--:B------:R-:W-:Y:S01]  /*1bb0*/  HFMA2.MMA R13, R46, R10.reuse, R13 ;  /* 0x0000000a2e0d7235 */ /* 0x080fe2000000000d */
[----:B------:R-:W-:Y:S01]  /*1bc0*/  LOP3.LUT R59, R59, 0x64006400, RZ, 0xfc, !PT ;  /* 0x640064003b3b7812 */ /* 0x000fe200078efcff */
[----:B------:R-:W-:Y:S01]  /*1bd0*/  HFMA2.MMA R15, R43, R10, R15 ;  /* 0x0000000a2b0f7235 */ /* 0x000fe2000000000f */
[----:B------:R-:W-:Y:S02]  /*1be0*/  LOP3.LUT R16, R16, 0x64006400, RZ, 0xfc, !PT ;  /* 0x6400640010107812 */ /* 0x000fe400078efcff */
[----:B------:R-:W-:Y:S01]  /*1bf0*/  SHF.R.U32.HI R17, RZ, 0xa, R17 ;  /* 0x0000000aff117819 */ /* 0x000fe20000011611 */
        /* <DEDUP_REMOVED lines=8> */
[----:B------:R-:W-:Y:S01]  /*1c80*/  HADD2 R18, R18, -1040, -1040 ;  /* 0xe410e41012127430 */ /* 0x000fe20000000000 */
[----:B------:R-:W-:Y:S01]  /*1c90*/  LOP3.LUT R24, R24, 0x64006400, RZ, 0xfc, !PT ;  /* 0x6400640018187812 */ /* 0x000fe200078efcff */
[----:B------:R-:W-:Y:S01]  /*1ca0*/  HFMA2 R14, R53, R9, R14 ;  /* 0x00000009350e7231 */ /* 0x000fe2000000000e */
[----:B------:R-:W-:Y:S01]  /*1cb0*/  LOP3.LUT R19, R19, 0x64006400, RZ, 0xfc, !PT ;  /* 0x6400640013137812 */ /* 0x000fe200078efcff */
[-C--:B------:R-:W-:Y:S01]  /*1cc0*/  HFMA2.MMA R13, R16, R11.reuse, R13 ;  /* 0x0000000b100d7235 */ /* 0x080fe2000000000d */
[----:B------:R-:W-:Y:S01]  /*1cd0*/  LOP3.LUT R17, R17, 0x64006400, RZ, 0xfc, !PT ;  /* 0x6400640011117812 */ /* 0x000fe200078efcff */
[----:B------:R-:W-:Y:S01]  /*1ce0*/  HADD2 R24, R24, -1040, -1040 ;  /* 0xe410e41018187430 */ /* 0x000fe20000000000 */
[----:B------:R-:W-:Y:S01]  /*1cf0*/  LOP3.LUT R58, R58, 0x64006400, RZ, 0xfc, !PT ;  /* 0x640064003a3a7812 */ /* 0x000fe200078efcff */
[-C--:B------:R-:W-:Y:S01]  /*1d00*/  HFMA2 R65, R45, R10.reuse, R65 ;  /* 0x0000000a2d417231 */ /* 0x080fe20000000041 */
[----:B------:R-:W-:Y:S01]  /*1d10*/  LOP3.LUT R51, R51, 0x64006400, RZ, 0xfc, !PT ;  /* 0x6400640033337812 */ /* 0x000fe200078efcff */
[----:B------:R-:W-:Y:S01]  /*1d20*/  HADD2 R8, R19, -1040, -1040 ;  /* 0xe410e41013087430 */ /* 0x000fe20000000000 */
[----:B------:R-:W-:Y:S01]  /*1d30*/  LOP3.LUT R61, R61, 0x64006400, RZ, 0xfc, !PT ;  /* 0x640064003d3d7812 */ /* 0x000fe200078efcff */
[----:B------:R-:W-:Y:S01]  /*1d40*/  HFMA2 R14, R44, R10, R14 ;  /* 0x0000000a2c0e7231 */ /* 0x000fe2000000000e */
[----:B------:R-:W-:Y:S01]  /*1d50*/  HFMA2.MMA R15, R18, R11, R15 ;  /* 0x0000000b120f7235 */ /* 0x000fe2000000000f */
[----:B------:R-:W-:Y:S01]  /*1d60*/  HADD2 R17, R17, -1040, -1040 ;  /* 0xe410e41011117430 */ /* 0x000fe20000000000 */
[----:B------:R-:W-:Y:S01]  /*1d70*/  LOP3.LUT R25, R25, 0x1f001f, RZ, 0xc0, !PT ;  /* 0x001f001f19197812 */ /* 0x000fe200078ec0ff */
[----:B------:R-:W-:Y:S01]  /*1d80*/  HADD2 R58, R58, -1040, -1040 ;  /* 0xe410e4103a3a7430 */ /* 0x000fe20000000000 */
[-C--:B0-----:R-:W-:Y:S01]  /*1d90*/  HFMA2.MMA R13, R24, R4.reuse, R13 ;  /* 0x00000004180d7235 */ /* 0x081fe2000000000d */
        /* <DEDUP_REMOVED lines=10> */
[-C--:B------:R-:W-:Y:S01]  /*1e40*/  HFMA2 R14, R51, R4.reuse, R14 ;  /* 0x00000004330e7231 */ /* 0x080fe2000000000e */
[-C--:B------:R-:W-:Y:S01]  /*1e50*/  HFMA2.MMA R13, R42, R5.reuse, R13 ;  /* 0x000000052a0d7235 */ /* 0x080fe2000000000d */
[----:B------:R-:W-:Y:S01]  /*1e60*/  HFMA2 R65, R8, R4, R65 ;  /* 0x0000000408417231 */ /* 0x000fe20000000041 */
[----:B------:R-:W-:Y:S01]  /*1e70*/  LOP3.LUT R52, R52, 0x64006400, RZ, 0xfc, !PT ;  /* 0x6400640034347812 */ /* 0x000fe200078efcff */
[----:B------:R-:W-:Y:S01]  /*1e80*/  HADD2 R4, R25, -1040, -1040 ;  /* 0xe410e41019047430 */ /* 0x000fe20000000000 */
[----:B------:R-:W-:Y:S01]  /*1e90*/  LOP3.LUT R12, R12, 0x64006400, RZ, 0xfc, !PT ;  /* 0x640064000c0c7812 */ /* 0x000fe200078efcff */
[----:B------:R-:W-:Y:S01]  /*1ea0*/  HFMA2.MMA R15, R36, R5, R15 ;  /* 0x00000005240f7235 */ /* 0x000fe2000000000f */
[----:B------:R-:W-:-:S02]  /*1eb0*/  HADD2 R60, R60, -1040, -1040 ;  /* 0xe410e4103c3c7430 */ /* 0x000fc40000000000 */
[-C--:B------:R-:W-:Y:S01]  /*1ec0*/  HFMA2 R14, R37, R5.reuse, R14 ;  /* 0x00000005250e7231 */ /* 0x080fe2000000000e */
[-C--:B------:R-:W-:Y:S01]  /*1ed0*/  HFMA2.MMA R13, R4, R6.reuse, R13 ;  /* 0x00000006040d7235 */ /* 0x080fe2000000000d */
[----:B------:R-:W-:Y:S02]  /*1ee0*/  HFMA2 R65, R41, R5, R65 ;  /* 0x0000000529417231 */ /* 0x000fe40000000041 */
[----:B------:R-:W-:Y:S01]  /*1ef0*/  HADD2 R5, R52, -1040, -1040 ;  /* 0xe410e41034057430 */ /* 0x000fe20000000000 */
[----:B------:R-:W-:Y:S01]  /*1f00*/  HFMA2.MMA R15, R60, R6, R15 ;  /* 0x000000063c0f7235 */ /* 0x000fe2000000000f */
[----:B------:R-:W-:Y:S02]  /*1f10*/  HADD2 R12, R12, -1040, -1040 ;  /* 0xe410e4100c0c7430 */ /* 0x000fe40000000000 */
[----:B------:R-:W-:Y:S02]  /*1f20*/  HADD2 R4, R33, -1040, -1040 ;  /* 0xe410e41021047430 */ /* 0x000fe40000000000 */
[----:B------:R-:W-:-:S02]  /*1f30*/  HFMA2 R14, R5, R6, R14 ;  /* 0x00000006050e7231 */ /* 0x000fc4000000000e */
[----:B------:R-:W-:Y:S02]  /*1f40*/  HFMA2 R65, R12, R6, R65 ;  /* 0x000000060c417231 */ /* 0x000fe40000000041 */
[----:B------:R-:W-:Y:S01]  /*1f50*/  HADD2 R6, R39, -1040, -1040 ;  /* 0xe410e41027067430 */ /* 0x000fe20000000000 */
[-C--:B------:R-:W-:Y:S01]  /*1f60*/  HFMA2.MMA R13, R4, R7.reuse, R13 ;  /* 0x00000007040d7235 */ /* 0x080fe2000000000d */
[----:B------:R-:W-:Y:S02]  /*1f70*/  HADD2 R5, R40, -1040, -1040 ;  /* 0xe410e41028057430 */ /* 0x000fe40000000000 */
[-C--:B------:R-:W-:Y:S02]  /*1f80*/  HFMA2 R65, R38, R7.reuse, R65 ;  /* 0x0000000726417231 */ /* 0x080fe40000000041 */
[----:B------:R-:W-:Y:S01]  /*1f90*/  HFMA2.MMA R15, R6, R7, R15 ;  /* 0x00000007060f7235 */ /* 0x000fe2000000000f */
[----:B------:R-:W-:Y:S02]  /*1fa0*/  HFMA2 R14, R5, R7, R14 ;  /* 0x00000007050e7231 */ /* 0x000fe4000000000e */
[----:B------:R-:W-:-:S02]  /*1fb0*/  HADD2 R65, R65.H0_H0, R65.H1_H1 ;  /* 0x3000004141417230 */ /* 0x000fc40000000800 */
[----:B------:R-:W-:Y:S02]  /*1fc0*/  HADD2 R13, R13.H0_H0, R13.H1_H1 ;  /* 0x3000000d0d0d7230 */ /* 0x000fe40000000800 */
[----:B------:R-:W-:-:S03]  /*1fd0*/  HADD2 R14, R14.H0_H0, R14.H1_H1 ;  /* 0x3000000e0e0e7230 */ /* 0x000fc60000000800 */
[----:B------:R-:W-:Y:S02]  /*1fe0*/  HADD2 R15, R15.H0_H0, R15.H1_H1 ;  /* 0x3000000f0f0f7230 */ /* 0x000fe40000000800 */
[----:B------:R-:W-:-:S03]  /*1ff0*/  PRMT R13, R13, 0x5410, R14 ;  /* 0x000054100d0d7816 */ /* 0x000fc6000000000e */
[----:B------:R-:W-:-:S03]  /*2000*/  PRMT R15, R15, 0x5410, R65 ;  /* 0x000054100f0f7816 */ /* 0x000fc60000000041 */
[----:B------:R-:W-:Y:S02]  /*2010*/  HFMA2.MMA R35, R13, R28, R35 ;  /* 0x0000001c0d237235 */ /* 0x000fe40000000023 */
[----:B------:R-:W-:Y:S02]  /*2020*/  HFMA2 R34, R15, R30, R34 ;  /* 0x0000001e0f227231 */ /* 0x000fe40000000022 */
.L_x_3143:
[----:B------:R-:W-:Y:S01]  /*2030*/  ISETP.GE.AND P0, PT, R32, c[0x0][0x1b0], PT ;  /* 0x00006c0020007a0c */ /* 0x000fe20003f06270 */
[----:B------:R-:W-:-:S12]  /*2040*/  UIADD3 UR4, UR4, 0x40, URZ ;  /* 0x0000004004047890 */ /* 0x000fd8000fffe03f */
[----:B------:R-:W-:Y:S05]  /*2050*/  @!P0 BRA P2, `(.L_x_3144) ;  /* 0xffffea3000008947 */ /* 0x000fea000103ffff */
.L_x_3142:
[----:B------:R-:W-:-:S04]  /*2060*/  ISETP.GE.AND P0, PT, R32, R0, PT ;  /* 0x000000002000720c */ /* 0x000fc80003f06270 */
[----:B------:R-:W-:-:S13]  /*2070*/  ISETP.GE.OR P0, PT, R32, c[0x0][0x1b4], P0 ;  /* 0x00006d0020007a0c */ /* 0x000fda0000706670 */
[----:B------:R-:W-:Y:S05]  /*2080*/  @P0 BRA `(.L_x_3145) ;  /* 0x0000246000000947 */ /* 0x000fea0003800000 */
[----:B------:R-:W-:Y:S01]  /*2090*/  IMAD.MOV.U32 R11, RZ, RZ, c[0x0][0x18c] ;  /* 0x00006300ff0b7624 */ /* 0x000fe200078e00ff */
[----:B------:R-:W-:Y:S02]  /*20a0*/  HADD2.F32 R28, -RZ, R28.H0_H0 ;  /* 0x2000001cff1c7230 */ /* 0x000fe40000004100 */
[----:B------:R-:W-:Y:S02]  /*20b0*/  HADD2.F32 R29, -RZ, R29.H0_H0 ;  /* 0x2000001dff1d7230 */ /* 0x000fe40000004100 */
[----:B------:R-:W-:Y:S01]  /*20c0*/  SHF.R.S32.HI R4, RZ, 0x1f, R11 ;  /* 0x0000001fff047819 */ /* 0x000fe2000001140b */
[----:B------:R-:W-:Y:S02]  /*20d0*/  HADD2.F32 R30, -RZ, R30.H0_H0 ;  /* 0x2000001eff1e7230 */ /* 0x000fe40000004100 */
[----:B------:R-:W-:Y:S01]  /*20e0*/  HADD2.F32 R31, -RZ, R31.H0_H0 ;  /* 0x2000001fff1f7230 */ /* 0x000fe20000004100 */
[----:B------:R-:W-:Y:S02]  /*20f0*/  SHF.L.U64.HI R13, R11, 0x4, R4 ;  /* 0x000000040b0d7819 */ /* 0x000fe40000010204 */
.L_x_3150:
[----:B------:R-:W-:Y:S05]  /*2100*/  @!P1 BRA `(.L_x_3146) ;  /* 0x0000237000009947 */ /* 0x000fea0003800000 */
        /* <DEDUP_REMOVED lines=27> */
[----:B------:R-:W0:Y:S01]  /*22c0*/  LDS.64 R4, [UR4+0x8] ;  /* 0x00000804ff047984 */ /* 0x000e220008000a00 */
[----:B------:R-:W-:Y:S01]  /*22d0*/  HADD2 R27, R20, -1032, -1032 ;  /* 0xe408e408141b7430 */ /* 0x000fe20000000000 */
[----:B------:R-:W-:Y:S01]  /*22e0*/  LOP3.LUT R23, R23, 0x64006400, RZ, 0xfc, !PT ;  /* 0x6400640017177812 */ /* 0x000fe200078efcff */
[----:B------:R-:W-:Y:S01]  /*22f0*/  HADD2.F32 R38, -RZ, R33.H0_H0 ;  /* 0x20000021ff267230 */ /* 0x000fe20000004100 */
[----:B------:R-:W-:Y:S01]  /*2300*/  LOP3.LUT R24, R6, 0xf000f0, RZ, 0xc0, !PT ;  /* 0x00f000f006187812 */ /* 0x000fe200078ec0ff */
[----:B------:R-:W-:Y:S01]  /*2310*/  HADD2.F32 R40, -RZ, R37.H0_H0 ;  /* 0x20000025ff287230 */ /* 0x000fe20000004100 */
[----:B------:R-:W-:Y:S01]  /*2320*/  LOP3.LUT R26, R7, 0xf000f0, RZ, 0xc0, !PT ;  /* 0x00f000f0071a7812 */ /* 0x000fe200078ec0ff */
[--C-:B------:R-:W-:Y:S01]  /*2330*/  HADD2.F32 R20, -RZ, R27.reuse.H0_H0 ;  /* 0x2000001bff147230 */ /* 0x100fe20000004100 */
[C---:B------:R-:W-:Y:S01]  /*2340*/  FFMA.FTZ R38, R25.reuse, R38, RZ ;  /* 0x0000002619267223 */ /* 0x040fe200000100ff */
[----:B------:R-:W-:Y:S01]  /*2350*/  HADD2.F32 R36, -RZ, R27.H1_H1 ;  /* 0x3000001bff247230 */ /* 0x000fe20000004100 */
[----:B------:R-:W-:Y:S01]  /*2360*/  FFMA.FTZ R40, R25, R40, RZ ;  /* 0x0000002819287223 */ /* 0x000fe200000100ff */
[----:B------:R-:W-:Y:S01]  /*2370*/  HADD2 R39, R23, -1032, -1032 ;  /* 0xe408e40817277430 */ /* 0x000fe20000000000 */
[----:B------:R-:W-:Y:S01]  /*2380*/  FFMA.FTZ R20, R20, R25, RZ ;  /* 0x0000001914147223 */ /* 0x000fe200000100ff */
[----:B------:R-:W-:-:S02]  /*2390*/  LOP3.LUT R23, R22, 0x64006400, RZ, 0xfc, !PT ;  /* 0x6400640016177812 */ /* 0x000fc400078efcff */
[----:B------:R-:W-:Y:S01]  /*23a0*/  SHF.R.U32.HI R6, RZ, 0x8, R6 ;  /* 0x00000008ff067819 */ /* 0x000fe20000011606 */
[----:B------:R-:W-:Y:S01]  /*23b0*/  FFMA.FTZ R27, R36, R19, R20 ;  /* 0x00000013241b7223 */ /* 0x000fe20000010014 */
[----:B------:R-:W-:Y:S01]  /*23c0*/  HADD2.F32 R20, -RZ, R33.H1_H1 ;  /* 0x30000021ff147230 */ /* 0x000fe20000004100 */
[----:B------:R-:W-:Y:S01]  /*23d0*/  SHF.R.U32.HI R7, RZ, 0x8, R7 ;  /* 0x00000008ff077819 */ /* 0x000fe20000011607 */
[----:B------:R-:W-:Y:S02]  /*23e0*/  HADD2.F32 R36, -RZ, R37.H1_H1 ;  /* 0x30000025ff247230 */ /* 0x000fe40000004100 */
[--C-:B------:R-:W-:Y:S01]  /*23f0*/  HADD2.F32 R42, -RZ, R39.reuse.H0_H0 ;  /* 0x20000027ff2a7230 */ /* 0x100fe20000004100 */
[C---:B------:R-:W-:Y:S01]  /*2400*/  FFMA.FTZ R33, R19.reuse, R20, R38 ;  /* 0x0000001413217223 */ /* 0x040fe20000010026 */
[-C--:B------:R-:W-:Y:S01]  /*2410*/  HFMA2 R38, R23, R10.reuse.H0_H0, -72, -72 ;  /* 0xd480d48017267431 */ /* 0x080fe2000004000a */
[----:B------:R-:W-:Y:S01]  /*2420*/  FFMA.FTZ R37, R19, R36, R40 ;  /* 0x0000002413257223 */ /* 0x000fe20000010028 */
[----:B------:R-:W-:Y:S01]  /*2430*/  HFMA2 R36, R21, R10.H0_H0, -72, -72 ;  /* 0xd480d48015247431 */ /* 0x000fe2000004000a */
[----:B------:R-:W-:Y:S01]  /*2440*/  FFMA.FTZ R42, R25, R42, RZ ;  /* 0x0000002a192a7223 */ /* 0x000fe200000100ff */
[----:B------:R-:W-:Y:S01]  /*2450*/  LOP3.LUT R25, R24, 0x64006400, RZ, 0xfc, !PT ;  /* 0x6400640018197812 */ /* 0x000fe200078efcff */
[----:B------:R-:W-:Y:S01]  /*2460*/  HADD2.F32 R22, -RZ, R38.H0_H0 ;  /* 0x20000026ff167230 */ /* 0x000fe20000004100 */
[----:B------:R-:W-:Y:S01]  /*2470*/  LOP3.LUT R21, R26, 0x64006400, RZ, 0xfc, !PT ;  /* 0x640064001a157812 */ /* 0x000fe200078efcff */
[----:B------:R-:W-:-:S02]  /*2480*/  HADD2.F32 R24, -RZ, R39.H1_H1 ;  /* 0x30000027ff187230 */ /* 0x000fc40000004100 */
[-C--:B------:R-:W-:Y:S01]  /*2490*/  HFMA2 R25, R25, R10.reuse.H0_H0, -72, -72 ;  /* 0xd480d48019197431 */ /* 0x080fe2000004000a */
[----:B------:R-:W-:Y:S01]  /*24a0*/  FFMA.FTZ R33, R16, R22, R33 ;  /* 0x0000001610217223 */ /* 0x000fe20000010021 */
[----:B------:R-:W-:Y:S01]  /*24b0*/  HFMA2 R26, R21, R10.H0_H0, -72, -72 ;  /* 0xd480d480151a7431 */ /* 0x000fe2000004000a */
[----:B------:R-:W-:Y:S01]  /*24c0*/  FFMA.FTZ R19, R19, R24, R42 ;  /* 0x0000001813137223 */ /* 0x000fe2000001002a */
[----:B------:R-:W-:Y:S02]  /*24d0*/  HADD2.F32 R20, -RZ, R36.H0_H0 ;  /* 0x20000024ff147230 */ /* 0x000fe40000004100 */
        /* <DEDUP_REMOVED lines=11> */
[--C-:B0-----:R-:W-:Y:S01]  /*2590*/  HADD2.F32 R22, -RZ, R4.reuse.H0_H0 ;  /* 0x20000004ff167230 */ /* 0x101fe20000004100 */
[C---:B------:R-:W-:Y:S01]  /*25a0*/  FFMA.FTZ R23, R17.reuse, R24, R23 ;  /* 0x0000001811177223 */ /* 0x040fe20000010017 */
[----:B------:R-:W-:Y:S01]  /*25b0*/  HADD2.F32 R16, -RZ, R4.H1_H1 ;  /* 0x30000004ff107230 */ /* 0x000fe20000004100 */
[----:B------:R-:W-:Y:S01]  /*25c0*/  LOP3.LUT R4, R18, 0xf000f, RZ, 0xc0, !PT ;  /* 0x000f000f12047812 */ /* 0x000fe200078ec0ff */
[----:B------:R-:W-:Y:S01]  /*25d0*/  FFMA.FTZ R25, R17, R26, R19 ;  /* 0x0000001a11197223 */ /* 0x000fe20000010013 */
[----:B------:R-:W-:-:S02]  /*25e0*/  LOP3.LUT R20, R6, 0xf000f, RZ, 0xc0, !PT ;  /* 0x000f000f06147812 */ /* 0x000fc400078ec0ff */
[----:B------:R-:W-:Y:S01]  /*25f0*/  LOP3.LUT R17, R4, 0x64006400, RZ, 0xfc, !PT ;  /* 0x6400640004117812 */ /* 0x000fe200078efcff */
[--C-:B------:R-:W-:Y:S01]  /*2600*/  HADD2.F32 R4, -RZ, R5.reuse.H0_H0 ;  /* 0x20000005ff047230 */ /* 0x100fe20000004100 */
[----:B------:R-:W-:Y:S01]  /*2610*/  LOP3.LUT R19, R12, 0xf000f, RZ, 0xc0, !PT ;  /* 0x000f000f0c137812 */ /* 0x000fe200078ec0ff */
[----:B------:R-:W-:Y:S01]  /*2620*/  HADD2.F32 R5, -RZ, R5.H1_H1 ;  /* 0x30000005ff057230 */ /* 0x000fe20000004100 */
[----:B------:R-:W-:Y:S01]  /*2630*/  LOP3.LUT R21, R7, 0xf000f, RZ, 0xc0, !PT ;  /* 0x000f000f07157812 */ /* 0x000fe200078ec0ff */
[----:B------:R-:W-:Y:S01]  /*2640*/  HADD2 R17, R17, -1032, -1032 ;  /* 0xe408e40811117430 */ /* 0x000fe20000000000 */
[----:B------:R-:W-:Y:S02]  /*2650*/  LOP3.LUT R20, R20, 0x64006400, RZ, 0xfc, !PT ;  /* 0x6400640014147812 */ /* 0x000fe400078efcff */
[----:B------:R-:W-:Y:S02]  /*2660*/  LOP3.LUT R19, R19, 0x64006400, RZ, 0xfc, !PT ;  /* 0x6400640013137812 */ /* 0x000fe400078efcff */
[----:B------:R-:W-:Y:S01]  /*2670*/  LOP3.LUT R21, R21, 0x64006400, RZ, 0xfc, !PT ;  /* 0x6400640015157812 */ /* 0x000fe200078efcff */
[----:B------:R-:W-:Y:S01]  /*2680*/  HADD2 R37, R20, -1032, -1032 ;  /* 0xe408e40814257430 */ /* 0x000fe20000000000 */
[----:B------:R-:W-:Y:S01]  /*2690*/  LOP3.LUT R18, R18, 0xf000f0, RZ, 0xc0, !PT ;  /* 0x00f000f012127812 */ /* 0x000fe200078ec0ff */
[----:B------:R-:W-:Y:S01]  /*26a0*/  HADD2.F32 R20, -RZ, R17.H0_H0 ;  /* 0x20000011ff147230 */ /* 0x000fe20000004100 */
[----:B------:R-:W-:Y:S01]  /*26b0*/  LOP3.LUT R12, R12, 0xf000f0, RZ, 0xc0, !PT ;  /* 0x00f000f00c0c7812 */ /* 0x000fe200078ec0ff */
[----:B------:R-:W-:Y:S01]  /*26c0*/  HADD2 R36, R19, -1032, -1032 ;  /* 0xe408e40813247430 */ /* 0x000fe20000000000 */
[----:B------:R-:W-:Y:S01]  /*26d0*/  LOP3.LUT R6, R6, 0xf000f0, RZ, 0xc0, !PT ;  /* 0x00f000f006067812 */ /* 0x000fe200078ec0ff */
[----:B------:R-:W-:Y:S01]  /*26e0*/  HADD2 R38, R21, -1032, -1032 ;  /* 0xe408e40815267430 */ /* 0x000fe20000000000 */
[----:B------:R-:W-:Y:S01]  /*26f0*/  FFMA.FTZ R20, R20, R22, R27 ;  /* 0x0000001614147223 */ /* 0x000fe2000001001b */
[----:B------:R-:W-:Y:S01]  /*2700*/  HADD2.F32 R21, -RZ, R37.H0_H0 ;  /* 0x20000025ff157230 */ /* 0x000fe20000004100 */
[----:B------:R-:W-:Y:S01]  /*2710*/  LOP3.LUT R7, R7, 0xf000f0, RZ, 0xc0, !PT ;  /* 0x00f000f007077812 */ /* 0x000fe200078ec0ff */
[----:B------:R-:W-:-:S02]  /*2720*/  HADD2.F32 R17, -RZ, R17.H1_H1 ;  /* 0x30000011ff117230 */ /* 0x000fc40000004100 */
[----:B------:R-:W-:Y:S01]  /*2730*/  HADD2.F32 R19, -RZ, R36.H0_H0 ;  /* 0x20000024ff137230 */ /* 0x000fe20000004100 */
[C---:B------:R-:W-:Y:S01]  /*2740*/  FFMA.FTZ R24, R22.reuse, R21, R23 ;  /* 0x0000001516187223 */ /* 0x040fe20000010017 */
[----:B------:R-:W-:Y:S01]  /*2750*/  HADD2.F32 R26, -RZ, R38.H0_H0 ;  /* 0x20000026ff1a7230 */ /* 0x000fe20000004100 */
        /* <DEDUP_REMOVED lines=10> */
[----:B------:R-:W-:-:S02]  /*2800*/  HFMA2 R22, R7, R10.H0_H0, -72, -72 ;  /* 0xd480d48007167431 */ /* 0x000fc4000004000a */
[-C--:B------:R-:W-:Y:S02]  /*2810*/  HFMA2 R18, R17, R10.reuse.H0_H0, -72, -72 ;  /* 0xd480d48011127431 */ /* 0x080fe4000004000a */
[----:B------:R-:W-:Y:S02]  /*2820*/  HFMA2 R20, R19, R10.H0_H0, -72, -72 ;  /* 0xd480d48013147431 */ /* 0x000fe4000004000a */
[----:B------:R-:W-:Y:S02]  /*2830*/  HADD2.F32 R27, -RZ, R37.H1_H1 ;  /* 0x30000025ff1b7230 */ /* 0x000fe40000004100 */
[----:B------:R-:W-:Y:S02]  /*2840*/  HADD2.F32 R6, -RZ, R18.H0_H0 ;  /* 0x20000012ff067230 */ /* 0x000fe40000004100 */
[----:B------:R-:W-:Y:S01]  /*2850*/  HADD2.F32 R12, -RZ, R20.H0_H0 ;  /* 0x20000014ff0c7230 */ /* 0x000fe20000004100 */
[----:B------:R-:W-:Y:S01]  /*2860*/  FFMA.FTZ R27, R16, R27, R24 ;  /* 0x0000001b101b7223 */ /* 0x000fe20000010018 */
[----:B------:R-:W-:Y:S01]  /*2870*/  HADD2.F32 R19, -RZ, R38.H1_H1 ;  /* 0x30000026ff137230 */ /* 0x000fe20000004100 */
[----:B------:R-:W-:Y:S01]  /*2880*/  FFMA.FTZ R23, R6, R4, R23 ;  /* 0x0000000406177223 */ /* 0x000fe20000010017 */
        /* <DEDUP_REMOVED lines=26> */
.L_x_3147:
        /* <DEDUP_REMOVED lines=22> */
[----:B------:R-:W-:Y:S01]  /*2b90*/  LOP3.LUT R22, R6, 0xf000f0, RZ, 0xc0, !PT ;  /* 0x00f000f006167812 */ /* 0x000fe200078ec0ff */
[----:B------:R-:W-:Y:S01]  /*2ba0*/  HADD2 R16, R19, -1032, -1032 ;  /* 0xe408e40813107430 */ /* 0x000fe20000000000 */
[----:B------:R-:W-:Y:S01]  /*2bb0*/  LOP3.LUT R23, R7, 0xf000f0, RZ, 0xc0, !PT ;  /* 0x00f000f007177812 */ /* 0x000fe200078ec0ff */
[----:B------:R-:W-:Y:S01]  /*2bc0*/  HADD2 R40, R15, -1032, -1032 ;  /* 0xe408e4080f287430 */ /* 0x000fe20000000000 */
[----:B------:R-:W-:Y:S01]  /*2bd0*/  LOP3.LUT R21, R21, 0x64006400, RZ, 0xfc, !PT ;  /* 0x6400640015157812 */ /* 0x000fe200078efcff */
[----:B------:R-:W-:Y:S01]  /*2be0*/  HADD2.F32 R19, -RZ, R37.H0_H0 ;  /* 0x20000025ff137230 */ /* 0x000fe20000004100 */
[----:B------:R-:W-:Y:S01]  /*2bf0*/  LOP3.LUT R23, R23, 0x64006400, RZ, 0xfc, !PT ;  /* 0x6400640017177812 */ /* 0x000fe200078efcff */
[----:B------:R-:W-:Y:S01]  /*2c00*/  HADD2.F32 R15, -RZ, R16.H0_H0 ;  /* 0x20000010ff0f7230 */ /* 0x000fe20000004100 */
[----:B------:R-:W-:Y:S01]  /*2c10*/  SHF.R.U32.HI R6, RZ, 0x8, R6 ;  /* 0x00000008ff067819 */ /* 0x000fe20000011606 */
[--C-:B------:R-:W-:Y:S01]  /*2c20*/  HADD2.F32 R27, -RZ, R39.reuse.H0_H0 ;  /* 0x20000027ff1b7230 */ /* 0x100fe20000004100 */
[C---:B------:R-:W-:Y:S01]  /*2c30*/  FFMA.FTZ R26, R24.reuse, R19, RZ ;  /* 0x00000013181a7223 */ /* 0x040fe200000100ff */
[----:B------:R-:W-:Y:S01]  /*2c40*/  HADD2.F32 R33, -RZ, R40.H0_H0 ;  /* 0x20000028ff217230 */ /* 0x000fe20000004100 */
[----:B------:R-:W-:Y:S01]  /*2c50*/  FFMA.FTZ R15, R15, R24, RZ ;  /* 0x000000180f0f7223 */ /* 0x000fe200000100ff */
[----:B------:R-:W-:Y:S01]  /*2c60*/  HADD2.F32 R16, -RZ, R16.H1_H1 ;  /* 0x30000010ff107230 */ /* 0x000fe20000004100 */
[----:B------:R-:W-:Y:S01]  /*2c70*/  FFMA.FTZ R36, R24, R27, RZ ;  /* 0x0000001b18247223 */ /* 0x000fe200000100ff */
[----:B------:R-:W-:Y:S01]  /*2c80*/  LOP3.LUT R19, R22, 0x64006400, RZ, 0xfc, !PT ;  /* 0x6400640016137812 */ /* 0x000fe200078efcff */
[----:B------:R-:W-:Y:S01]  /*2c90*/  FFMA.FTZ R38, R24, R33, RZ ;  /* 0x0000002118267223 */ /* 0x000fe200000100ff */
[----:B------:R-:W-:Y:S01]  /*2ca0*/  HADD2.F32 R24, -RZ, R39.H1_H1 ;  /* 0x30000027ff187230 */ /* 0x000fe20000004100 */
[----:B------:R-:W-:Y:S01]  /*2cb0*/  FFMA.FTZ R27, R16, R25, R15 ;  /* 0x00000019101b7223 */ /* 0x000fe2000001000f */
[----:B------:R-:W-:Y:S01]  /*2cc0*/  LOP3.LUT R15, R20, 0x64006400, RZ, 0xfc, !PT ;  /* 0x64006400140f7812 */ /* 0x000fe200078efcff */
[----:B------:R-:W-:Y:S01]  /*2cd0*/  HADD2.F32 R16, -RZ, R37.H1_H1 ;  /* 0x30000025ff107230 */ /* 0x000fe20000004100 */
[----:B------:R-:W-:Y:S01]  /*2ce0*/  SHF.R.U32.HI R7, RZ, 0x8, R7 ;  /* 0x00000008ff077819 */ /* 0x000fe20000011607 */
[-C--:B------:R-:W-:Y:S01]  /*2cf0*/  HFMA2 R21, R21, R10.reuse.H0_H0, -72, -72 ;  /* 0xd480d48015157431 */ /* 0x080fe2000004000a */
[C---:B------:R-:W-:Y:S01]  /*2d00*/  FFMA.FTZ R37, R25.reuse, R24, R36 ;  /* 0x0000001819257223 */ /* 0x040fe20000010024 */
[----:B------:R-:W-:Y:S01]  /*2d10*/  HADD2.F32 R20, -RZ, R40.H1_H1 ;  /* 0x30000028ff147230 */ /* 0x000fe20000004100 */
[----:B------:R-:W-:Y:S01]  /*2d20*/  FFMA.FTZ R33, R25, R16, R26 ;  /* 0x0000001019217223 */ /* 0x000fe2000001001a */
[----:B------:R-:W-:-:S02]  /*2d30*/  HFMA2 R22, R15, R10.H0_H0, -72, -72 ;  /* 0xd480d4800f167431 */ /* 0x000fc4000004000a */
[-C--:B------:R-:W-:Y:S01]  /*2d40*/  HFMA2 R24, R19, R10.reuse.H0_H0, -72, -72 ;  /* 0xd480d48013187431 */ /* 0x080fe2000004000a */
[----:B------:R-:W-:Y:S01]  /*2d50*/  FFMA.FTZ R25, R25, R20, R38 ;  /* 0x0000001419197223 */ /* 0x000fe20000010026 */
[----:B------:R-:W-:Y:S02]  /*2d60*/  HFMA2 R23, R23, R10.H0_H0, -72, -72 ;  /* 0xd480d48017177431 */ /* 0x000fe4000004000a */
[----:B------:R-:W-:Y:S02]  /*2d70*/  HADD2.F32 R16, -RZ, R21.H0_H0 ;  /* 0x20000015ff107230 */ /* 0x000fe40000004100 */
[----:B------:R-:W-:Y:S02]  /*2d80*/  HADD2.F32 R15, -RZ, R22.H0_H0 ;  /* 0x20000016ff0f7230 */ /* 0x000fe40000004100 */
        /* <DEDUP_REMOVED lines=12> */
[--C-:B0-----:R-:W-:Y:S01]  /*2e50*/  HADD2.F32 R21, -RZ, R4.reuse.H0_H0 ;  /* 0x20000004ff157230 */ /* 0x101fe20000004100 */
[C---:B------:R-:W-:Y:S01]  /*2e60*/  FFMA.FTZ R24, R17.reuse, R24, R19 ;  /* 0x0000001811187223 */ /* 0x040fe20000010013 */
[----:B------:R-:W-:Y:S01]  /*2e70*/  HADD2.F32 R14, -RZ, R4.H1_H1 ;  /* 0x30000004ff0e7230 */ /* 0x000fe20000004100 */
[----:B------:R-:W-:Y:S01]  /*2e80*/  LOP3.LUT R4, R18, 0xf000f, RZ, 0xc0, !PT ;  /* 0x000f000f12047812 */ /* 0x000fe200078ec0ff */
[----:B------:R-:W-:Y:S01]  /*2e90*/  FFMA.FTZ R26, R17, R26, R25 ;  /* 0x0000001a111a7223 */ /* 0x000fe20000010019 */
[----:B------:R-:W-:-:S02]  /*2ea0*/  LOP3.LUT R16, R12, 0xf000f, RZ, 0xc0, !PT ;  /* 0x000f000f0c107812 */ /* 0x000fc400078ec0ff */
[----:B------:R-:W-:Y:S02]  /*2eb0*/  LOP3.LUT R17, R6, 0xf000f, RZ, 0xc0, !PT ;  /* 0x000f000f06117812 */ /* 0x000fe400078ec0ff */
[----:B------:R-:W-:Y:S02]  /*2ec0*/  LOP3.LUT R19, R7, 0xf000f, RZ, 0xc0, !PT ;  /* 0x000f000f07137812 */ /* 0x000fe400078ec0ff */
[----:B------:R-:W-:Y:S01]  /*2ed0*/  LOP3.LUT R15, R4, 0x64006400, RZ, 0xfc, !PT ;  /* 0x64006400040f7812 */ /* 0x000fe200078efcff */
[--C-:B------:R-:W-:Y:S01]  /*2ee0*/  HADD2.F32 R4, -RZ, R5.reuse.H0_H0 ;  /* 0x20000005ff047230 */ /* 0x100fe20000004100 */
        /* <DEDUP_REMOVED lines=16> */
[----:B------:R-:W-:Y:S01]  /*2ff0*/  HADD2.F32 R23, -RZ, R36.H0_H0 ;  /* 0x20000024ff177230 */ /* 0x000fe20000004100 */
[C---:B------:R-:W-:Y:S01]  /*3000*/  FFMA.FTZ R16, R21.reuse, R16, R22 ;  /* 0x0000001015107223 */ /* 0x040fe20000010016 */
[----:B------:R-:W-:Y:S01]  /*3010*/  HADD2.F32 R17, -RZ, R25.H1_H1 ;  /* 0x30000019ff117230 */ /* 0x000fe20000004100 */
[C---:B------:R-:W-:Y:S01]  /*3020*/  FFMA.FTZ R24, R21.reuse, R19, R24 ;  /* 0x0000001315187223 */ /* 0x040fe20000010018 */
[----:B------:R-:W-:Y:S01]  /*3030*/  LOP3.LUT R19, R6, 0x64006400, RZ, 0xfc, !PT ;  /* 0x6400640006137812 */ /* 0x000fe200078efcff */
[----:B------:R-:W-:Y:S01]  /*3040*/  FFMA.FTZ R26, R21, R23, R26 ;  /* 0x00000017151a7223 */ /* 0x000fe2000001001a */
[----:B------:R-:W-:Y:S01]  /*3050*/  LOP3.LUT R7, R7, 0x64006400, RZ, 0xfc, !PT ;  /* 0x6400640007077812 */ /* 0x000fe200078efcff */
[----:B------:R-:W-:Y:S01]  /*3060*/  FFMA.FTZ R21, R17, R14, R15 ;  /* 0x0000000e11157223 */ /* 0x000fe2000001000f */
[----:B------:R-:W-:Y:S01]  /*3070*/  HADD2.F32 R15, -RZ, R27.H1_H1 ;  /* 0x3000001bff0f7230 */ /* 0x000fe20000004100 */
[----:B------:R-:W-:Y:S01]  /*3080*/  LOP3.LUT R17, R12, 0x64006400, RZ, 0xfc, !PT ;  /* 0x640064000c117812 */ /* 0x000fe200078efcff */
[----:B------:R-:W-:-:S02]  /*3090*/  HFMA2 R19, R19, R10.H0_H0, -72, -72 ;  /* 0xd480d48013137431 */ /* 0x000fc4000004000a */
[-C--:B------:R-:W-:Y:S01]  /*30a0*/  HFMA2 R20, R7, R10.reuse.H0_H0, -72, -72 ;  /* 0xd480d48007147431 */ /* 0x080fe2000004000a */
[----:B------:R-:W-:Y:S01]  /*30b0*/  FFMA.FTZ R23, R14, R15, R16 ;  /* 0x0000000f0e177223 */ /* 0x000fe20000010010 */
[----:B------:R-:W-:Y:S01]  /*30c0*/  LOP3.LUT R15, R18, 0x64006400, RZ, 0xfc, !PT ;  /* 0x64006400120f7812 */ /* 0x000fe200078efcff */
[-C--:B------:R-:W-:Y:S02]  /*30d0*/  HFMA2 R18, R17, R10.reuse.H0_H0, -72, -72 ;  /* 0xd480d48011127431 */ /* 0x080fe4000004000a */
[----:B------:R-:W-:Y:S02]  /*30e0*/  HADD2.F32 R25, -RZ, R33.H1_H1 ;  /* 0x30000021ff197230 */ /* 0x000fe40000004100 */
[----:B------:R-:W-:Y:S02]  /*30f0*/  HFMA2 R16, R15, R10.H0_H0, -72, -72 ;  /* 0xd480d4800f107431 */ /* 0x000fe4000004000a */
[----:B------:R-:W-:Y:S01]  /*3100*/  HADD2.F32 R12, -RZ, R18.H0_H0 ;  /* 0x20000012ff0c7230 */ /* 0x000fe20000004100 */
[----:B------:R-:W-:Y:S01]  /*3110*/  FFMA.FTZ R25, R14, R25, R24 ;  /* 0x000000190e197223 */ /* 0x000fe20000010018 */
[----:B------:R-:W-:-:S02]  /*3120*/  HADD2.F32 R17, -RZ, R36.H1_H1 ;  /* 0x30000024ff117230 */ /* 0x000fc40000004100 */
[----:B------:R-:W-:Y:S01]  /*3130*/  HADD2.F32 R6, -RZ, R16.H0_H0 ;  /* 0x20000010ff067230 */ /* 0x000fe20000004100 */
        /* <DEDUP_REMOVED lines=27> */
.L_x_3148:
        /* <DEDUP_REMOVED lines=26> */
[--C-:B------:R-:W-:Y:S01]  /*3490*/  HADD2.F32 R25, -RZ, R38.reuse.H0_H0 ;  /* 0x20000026ff197230 */ /* 0x100fe20000004100 */
[----:B------:R-:W-:Y:S01]  /*34a0*/  LOP3.LUT R19, R19, 0x64006400, RZ, 0xfc, !PT ;  /* 0x6400640013137812 */ /* 0x000fe200078efcff */
[--C-:B------:R-:W-:Y:S01]  /*34b0*/  HADD2.F32 R17, -RZ, R27.reuse.H0_H0 ;  /* 0x2000001bff117230 */ /* 0x100fe20000004100 */
[----:B------:R-:W-:Y:S01]  /*34c0*/  SHF.R.U32.HI R6, RZ, 0x8, R6 ;  /* 0x00000008ff067819 */ /* 0x000fe20000011606 */
[----:B------:R-:W-:Y:S01]  /*34d0*/  HADD2 R39, R21, -1032, -1032 ;  /* 0xe408e40815277430 */ /* 0x000fe20000000000 */
[C---:B------:R-:W-:Y:S01]  /*34e0*/  FFMA.FTZ R36, R24.reuse, R25, RZ ;  /* 0x0000001918247223 */ /* 0x040fe200000100ff */
[----:B------:R-:W-:Y:S01]  /*34f0*/  HADD2.F32 R21, -RZ, R27.H1_H1 ;  /* 0x3000001bff157230 */ /* 0x000fe20000004100 */
[----:B------:R-:W-:Y:S01]  /*3500*/  FFMA.FTZ R17, R17, R24, RZ ;  /* 0x0000001811117223 */ /* 0x000fe200000100ff */
[----:B------:R-:W-:Y:S01]  /*3510*/  HADD2.F32 R25, -RZ, R37.H1_H1 ;  /* 0x30000025ff197230 */ /* 0x000fe20000004100 */
[----:B------:R-:W-:Y:S01]  /*3520*/  FFMA.FTZ R27, R24, R23, RZ ;  /* 0x00000017181b7223 */ /* 0x000fe200000100ff */
[----:B------:R-:W-:Y:S01]  /*3530*/  HADD2.F32 R33, -RZ, R39.H0_H0 ;  /* 0x20000027ff217230 */ /* 0x000fe20000004100 */
[----:B------:R-:W-:Y:S01]  /*3540*/  FFMA.FTZ R23, R21, R26, R17 ;  /* 0x0000001a15177223 */ /* 0x000fe20000010011 */
[----:B------:R-:W-:Y:S01]  /*3550*/  LOP3.LUT R17, R18, 0x64006400, RZ, 0xfc, !PT ;  /* 0x6400640012117812 */ /* 0x000fe200078efcff */
[----:B------:R-:W-:Y:S01]  /*3560*/  FFMA.FTZ R25, R26, R25, R27 ;  /* 0x000000191a197223 */ /* 0x000fe2000001001b */
[----:B------:R-:W-:Y:S01]  /*3570*/  LOP3.LUT R21, R20, 0x64006400, RZ, 0xfc, !PT ;  /* 0x6400640014157812 */ /* 0x000fe200078efcff */
[----:B------:R-:W-:Y:S01]  /*3580*/  FFMA.FTZ R24, R24, R33, RZ ;  /* 0x0000002118187223 */ /* 0x000fe200000100ff */
[----:B------:R-:W-:Y:S01]  /*3590*/  HADD2.F32 R33, -RZ, R38.H1_H1 ;  /* 0x30000026ff217230 */ /* 0x000fe20000004100 */
[----:B------:R-:W-:Y:S01]  /*35a0*/  SHF.R.U32.HI R7, RZ, 0x8, R7 ;  /* 0x00000008ff077819 */ /* 0x000fe20000011607 */
[-C--:B------:R-:W-:Y:S01]  /*35b0*/  HFMA2 R27, R17, R10.reuse.H0_H0, -72, -72 ;  /* 0xd480d480111b7431 */ /* 0x080fe2000004000a */
[----:B------:R-:W-:Y:S01]  /*35c0*/  LOP3.LUT R17, R22, 0x64006400, RZ, 0xfc, !PT ;  /* 0x6400640016117812 */ /* 0x000fe200078efcff */
[-C--:B------:R-:W-:Y:S01]  /*35d0*/  HFMA2 R37, R21, R10.reuse.H0_H0, -72, -72 ;  /* 0xd480d48015257431 */ /* 0x080fe2000004000a */
[----:B------:R-:W-:Y:S01]  /*35e0*/  FFMA.FTZ R33, R26, R33, R36 ;  /* 0x000000211a217223 */ /* 0x000fe20000010024 */
[----:B------:R-:W-:-:S02]  /*35f0*/  HFMA2 R36, R19, R10.H0_H0, -72, -72 ;  /* 0xd480d48013247431 */ /* 0x000fc4000004000a */
[----:B------:R-:W-:Y:S02]  /*3600*/  HFMA2 R38, R17, R10.H0_H0, -72, -72 ;  /* 0xd480d48011267431 */ /* 0x000fe4000004000a */
[----:B------:R-:W-:Y:S02]  /*3610*/  HADD2.F32 R20, -RZ, R37.H0_H0 ;  /* 0x20000025ff147230 */ /* 0x000fe40000004100 */
[----:B------:R-:W-:Y:S02]  /*3620*/  HADD2.F32 R21, -RZ, R39.H1_H1 ;  /* 0x30000027ff157230 */ /* 0x000fe40000004100 */
[----:B------:R-:W-:Y:S01]  /*3630*/  HADD2.F32 R19, -RZ, R36.H0_H0 ;  /* 0x20000024ff137230 */ /* 0x000fe20000004100 */
[----:B------:R-:W-:Y:S01]  /*3640*/  FFMA.FTZ R33, R14, R20, R33 ;  /* 0x000000140e217223 */ /* 0x000fe20000010021 */
[--C-:B------:R-:W-:Y:S01]  /*3650*/  HADD2.F32 R18, -RZ, R27.reuse.H0_H0 ;  /* 0x2000001bff127230 */ /* 0x100fe20000004100 */
        /* <DEDUP_REMOVED lines=9> */
[----:B------:R-:W-:Y:S01]  /*36f0*/  HADD2.F32 R22, -RZ, R37.H1_H1 ;  /* 0x30000025ff167230 */ /* 0x000fe20000004100 */
[C---:B------:R-:W-:Y:S01]  /*3700*/  FFMA.FTZ R25, R15.reuse, R24, R17 ;  /* 0x000000180f197223 */ /* 0x040fe20000010011 */
[--C-:B0-----:R-:W-:Y:S01]  /*3710*/  HADD2.F32 R20, -RZ, R4.reuse.H0_H0 ;  /* 0x20000004ff147230 */ /* 0x101fe20000004100 */
[----:B------:R-:W-:Y:S01]  /*3720*/  FFMA.FTZ R23, R18, R15, R23 ;  /* 0x0000000f12177223 */ /* 0x000fe20000010017 */
[----:B------:R-:W-:Y:S01]  /*3730*/  HADD2.F32 R14, -RZ, R4.H1_H1 ;  /* 0x30000004ff0e7230 */ /* 0x000fe20000004100 */
[----:B------:R-:W-:Y:S01]  /*3740*/  LOP3.LUT R4, R16, 0xf000f, RZ, 0xc0, !PT ;  /* 0x000f000f10047812 */ /* 0x000fe200078ec0ff */
[----:B------:R-:W-:Y:S01]  /*3750*/  FFMA.FTZ R33, R15, R22, R33 ;  /* 0x000000160f217223 */ /* 0x000fe20000010021 */
[----:B------:R-:W-:-:S02]  /*3760*/  LOP3.LUT R17, R12, 0xf000f, RZ, 0xc0, !PT ;  /* 0x000f000f0c117812 */ /* 0x000fc400078ec0ff */
        /* <DEDUP_REMOVED lines=16> */
[----:B------:R-:W-:Y:S01]  /*3870*/  HADD2.F32 R15, -RZ, R15.H1_H1 ;  /* 0x3000000fff0f7230 */ /* 0x000fe20000004100 */
[----:B------:R-:W-:Y:S01]  /*3880*/  FFMA.FTZ R18, R18, R20, R23 ;  /* 0x0000001412127223 */ /* 0x000fe20000010017 */
[----:B------:R-:W-:Y:S01]  /*3890*/  HADD2 R27, R19, -1032, -1032 ;  /* 0xe408e408131b7430 */ /* 0x000fe20000000000 */
[C---:B------:R-:W-:Y:S01]  /*38a0*/  FFMA.FTZ R17, R20.reuse, R17, R21 ;  /* 0x0000001114117223 */ /* 0x040fe20000010015 */
[----:B------:R-:W-:Y:S01]  /*38b0*/  HADD2.F32 R19, -RZ, R26.H0_H0 ;  /* 0x2000001aff137230 */ /* 0x000fe20000004100 */
[----:B------:R-:W-:Y:S01]  /*38c0*/  FFMA.FTZ R21, R15, R14, R18 ;  /* 0x0000000e0f157223 */ /* 0x000fe20000010012 */
[----:B------:R-:W-:Y:S01]  /*38d0*/  HADD2.F32 R15, -RZ, R24.H1_H1 ;  /* 0x30000018ff0f7230 */ /* 0x000fe20000004100 */
[----:B------:R-:W-:Y:S01]  /*38e0*/  LOP3.LUT R7, R7, 0xf000f0, RZ, 0xc0, !PT ;  /* 0x00f000f007077812 */ /* 0x000fe200078ec0ff */
[----:B------:R-:W-:Y:S01]  /*38f0*/  HADD2.F32 R22, -RZ, R27.H0_H0 ;  /* 0x2000001bff167230 */ /* 0x000fe20000004100 */
        /* <DEDUP_REMOVED lines=11> */
[----:B------:R-:W-:Y:S02]  /*39b0*/  HADD2.F32 R6, -RZ, R16.H0_H0 ;  /* 0x20000010ff067230 */ /* 0x000fe40000004100 */
[----:B------:R-:W-:Y:S02]  /*39c0*/  HADD2.F32 R12, -RZ, R18.H0_H0 ;  /* 0x20000012ff0c7230 */ /* 0x000fe40000004100 */
[----:B------:R-:W-:Y:S01]  /*39d0*/  HADD2.F32 R25, -RZ, R26.H1_H1 ;  /* 0x3000001aff197230 */ /* 0x000fe20000004100 */
[----:B------:R-:W-:Y:S01]  /*39e0*/  FFMA.FTZ R21, R6, R4, R21 ;  /* 0x0000000406157223 */ /* 0x000fe20000010015 */
[----:B------:R-:W-:Y:S01]  /*39f0*/  HADD2.F32 R17, -RZ, R27.H1_H1 ;  /* 0x3000001bff117230 */ /* 0x000fe20000004100 */
[----:B------:R-:W-:Y:S01]  /*3a00*/  FFMA.FTZ R23, R4, R12, R23 ;  /* 0x0000000c04177223 */ /* 0x000fe20000010017 */
[--C-:B------:R-:W-:Y:S01]  /*3a10*/  HADD2.F32 R15, -RZ, R19.reuse.H0_H0 ;  /* 0x20000013ff0f7230 */ /* 0x100fe20000004100 */
        /* <DEDUP_REMOVED lines=25> */
.L_x_3149:
[----:B------:R-:W-:Y:S05]  /*3bb0*/  @!P0 BRA `(.L_x_3146) ;  /* 0x000008c000008947 */ /* 0x000fea0003800000 */
[----:B------:R-:W-:Y:S02]  /*3bc0*/  IMAD.WIDE R4, R11, 0x4, R8 ;  /* 0x000000040b047825 */ /* 0x000fe400078e0208 */
[----:B------:R-:W0:Y:S04]  /*3bd0*/  LDS.64 R8, [UR4+0x30] ;  /* 0x00003004ff087984 */ /* 0x000e280008000a00 */
[----:B------:R-:W2:Y:S01]  /*3be0*/  LDG.E.128.CONSTANT R4, [R4.64] ;  /* 0x0000000604047981 */ /* 0x000ea2000c1e9d00 */
[--C-:B0-----:R-:W-:Y:S02]  /*3bf0*/  HADD2.F32 R23, -RZ, R8.reuse.H0_H0 ;  /* 0x20000008ff177230 */ /* 0x101fe40000004100 */
[----:B------:R-:W-:Y:S01]  /*3c00*/  HADD2.F32 R25, -RZ, R8.H1_H1 ;  /* 0x30000008ff197230 */ /* 0x000fe20000004100 */
[----:B--2---:R-:W-:-:S02]  /*3c10*/  LOP3.LUT R17, R4, 0xf000f0, RZ, 0xc0, !PT ;  /* 0x00f000f004117812 */ /* 0x004fc400078ec0ff */
[----:B------:R-:W-:Y:S02]  /*3c20*/  SHF.R.U32.HI R15, RZ, 0x8, R4 ;  /* 0x00000008ff0f7819 */ /* 0x000fe40000011604 */
[----:B------:R-:W-:Y:S02]  /*3c30*/  LOP3.LUT R16, R4, 0xf000f, RZ, 0xc0, !PT ;  /* 0x000f000f04107812 */ /* 0x000fe400078ec0ff */
[----:B------:R-:W-:Y:S02]  /*3c40*/  LOP3.LUT R4, R7, 0xf000f, RZ, 0xc0, !PT ;  /* 0x000f000f07047812 */ /* 0x000fe400078ec0ff */
[----:B------:R-:W-:Y:S02]  /*3c50*/  LOP3.LUT R18, R5, 0xf000f, RZ, 0xc0, !PT ;  /* 0x000f000f05127812 */ /* 0x000fe400078ec0ff */
[----:B------:R-:W-:Y:S02]  /*3c60*/  LOP3.LUT R4, R4, 0x64006400, RZ, 0xfc, !PT ;  /* 0x6400640004047812 */ /* 0x000fe400078efcff */
[----:B------:R-:W-:-:S02]  /*3c70*/  LOP3.LUT R18, R18, 0x64006400, RZ, 0xfc, !PT ;  /* 0x6400640012127812 */ /* 0x000fc400078efcff */
[----:B------:R-:W-:Y:S01]  /*3c80*/  LOP3.LUT R19, R5, 0xf000f0, RZ, 0xc0, !PT ;  /* 0x00f000f005137812 */ /* 0x000fe200078ec0ff */
[----:B------:R-:W-:Y:S01]  /*3c90*/  HADD2 R36, R4, -1032, -1032 ;  /* 0xe408e40804247430 */ /* 0x000fe20000000000 */
[----:B------:R-:W-:Y:S01]  /*3ca0*/  SHF.R.U32.HI R12, RZ, 0x8, R5 ;  /* 0x00000008ff0c7819 */ /* 0x000fe20000011605 */
[----:B------:R-:W-:Y:S01]  /*3cb0*/  HADD2 R18, R18, -1032, -1032 ;  /* 0xe408e40812127430 */ /* 0x000fe20000000000 */
[----:B------:R-:W-:Y:S01]  /*3cc0*/  LOP3.LUT R20, R6, 0xf000f, RZ, 0xc0, !PT ;  /* 0x000f000f06147812 */ /* 0x000fe200078ec0ff */
[----:B------:R-:W0:Y:S01]  /*3cd0*/  LDS.64 R4, [UR4+0x38] ;  /* 0x00003804ff047984 */ /* 0x000e220008000a00 */
[----:B------:R-:W-:Y:S01]  /*3ce0*/  LOP3.LUT R16, R16, 0x64006400, RZ, 0xfc, !PT ;  /* 0x6400640010107812 */ /* 0x000fe200078efcff */
[----:B------:R-:W-:Y:S01]  /*3cf0*/  HADD2.F32 R26, -RZ, R36.H0_H0 ;  /* 0x20000024ff1a7230 */ /* 0x000fe20000004100 */
        /* <DEDUP_REMOVED lines=8> */
[----:B------:R-:W-:Y:S01]  /*3d80*/  HADD2.F32 R18, -RZ, R18.H1_H1 ;  /* 0x30000012ff127230 */ /* 0x000fe20000004100 */
[----:B------:R-:W-:Y:S01]  /*3d90*/  FFMA.FTZ R20, R23, R16, RZ ;  /* 0x0000001017147223 */ /* 0x000fe200000100ff */
[----:B------:R-:W-:Y:S01]  /*3da0*/  HADD2.F32 R8, -RZ, R27.H0_H0 ;  /* 0x2000001bff087230 */ /* 0x000fe20000004100 */
[----:B------:R-:W-:Y:S01]  /*3db0*/  LOP3.LUT R22, R7, 0xf000f0, RZ, 0xc0, !PT ;  /* 0x00f000f007167812 */ /* 0x000fe200078ec0ff */
[--C-:B------:R-:W-:Y:S01]  /*3dc0*/  HADD2.F32 R24, -RZ, R33.reuse.H0_H0 ;  /* 0x20000021ff187230 */ /* 0x100fe20000004100 */
[----:B------:R-:W-:Y:S01]  /*3dd0*/  FFMA.FTZ R18, R25, R18, R20 ;  /* 0x0000001219127223 */ /* 0x000fe20000010014 */
[----:B------:R-:W-:Y:S01]  /*3de0*/  HADD2.F32 R20, -RZ, R33.H1_H1 ;  /* 0x30000021ff147230 */ /* 0x000fe20000004100 */
[----:B------:R-:W-:Y:S01]  /*3df0*/  FFMA.FTZ R16, R8, R23, RZ ;  /* 0x0000001708107223 */ /* 0x000fe200000100ff */
[----:B------:R-:W-:Y:S01]  /*3e00*/  HADD2.F32 R8, -RZ, R27.H1_H1 ;  /* 0x3000001bff087230 */ /* 0x000fe20000004100 */
[C---:B------:R-:W-:Y:S01]  /*3e10*/  FFMA.FTZ R24, R23.reuse, R24, RZ ;  /* 0x0000001817187223 */ /* 0x040fe200000100ff */
[-C--:B------:R-:W-:Y:S01]  /*3e20*/  HFMA2 R27, R21, R10.reuse.H0_H0, -72, -72 ;  /* 0xd480d480151b7431 */ /* 0x080fe2000004000a */
[----:B------:R-:W-:Y:S01]  /*3e30*/  SHF.R.U32.HI R14, RZ, 0x8, R6 ;  /* 0x00000008ff0e7819 */ /* 0x000fe20000011606 */
[----:B------:R-:W-:Y:S01]  /*3e40*/  FFMA.FTZ R26, R23, R26, RZ ;  /* 0x0000001a171a7223 */ /* 0x000fe200000100ff */
[----:B------:R-:W-:Y:S01]  /*3e50*/  SHF.R.U32.HI R6, RZ, 0x8, R7 ;  /* 0x00000008ff067819 */ /* 0x000fe20000011607 */
[----:B------:R-:W-:Y:S01]  /*3e60*/  FFMA.FTZ R20, R25, R20, R24 ;  /* 0x0000001419147223 */ /* 0x000fe20000010018 */
[-C--:B------:R-:W-:Y:S01]  /*3e70*/  HFMA2 R24, R19, R10.reuse.H0_H0, -72, -72 ;  /* 0xd480d48013187431 */ /* 0x080fe2000004000a */
[----:B------:R-:W-:Y:S01]  /*3e80*/  FFMA.FTZ R8, R8, R25, R16 ;  /* 0x0000001908087223 */ /* 0x000fe20000010010 */
[----:B------:R-:W-:Y:S01]  /*3e90*/  HFMA2 R23, R17, R10.H0_H0, -72, -72 ;  /* 0xd480d48011177431 */ /* 0x000fe2000004000a */
[----:B------:R-:W-:Y:S01]  /*3ea0*/  LOP3.LUT R17, R22, 0x64006400, RZ, 0xfc, !PT ;  /* 0x6400640016117812 */ /* 0x000fe200078efcff */
[----:B------:R-:W-:-:S02]  /*3eb0*/  HADD2.F32 R7, -RZ, R9.H0_H0 ;  /* 0x20000009ff077230 */ /* 0x000fc40000004100 */
[----:B------:R-:W-:Y:S02]  /*3ec0*/  HADD2.F32 R19, -RZ, R24.H0_H0 ;  /* 0x20000018ff137230 */ /* 0x000fe40000004100 */
[----:B------:R-:W-:Y:S02]  /*3ed0*/  HADD2.F32 R21, -RZ, R27.H0_H0 ;  /* 0x2000001bff157230 */ /* 0x000fe40000004100 */
[----:B------:R-:W-:Y:S01]  /*3ee0*/  HADD2.F32 R16, -RZ, R23.H0_H0 ;  /* 0x20000017ff107230 */ /* 0x000fe20000004100 */
[C---:B------:R-:W-:Y:S01]  /*3ef0*/  FFMA.FTZ R19, R7.reuse, R19, R18 ;  /* 0x0000001307137223 */ /* 0x040fe20000010012 */
[----:B------:R-:W-:Y:S01]  /*3f00*/  HFMA2 R33, R17, R10.H0_H0, -72, -72 ;  /* 0xd480d48011217431 */ /* 0x000fe2000004000a */
[----:B------:R-:W-:Y:S01]  /*3f10*/  FFMA.FTZ R21, R7, R21, R20 ;  /* 0x0000001507157223 */ /* 0x000fe20000010014 */
[----:B------:R-:W-:Y:S01]  /*3f20*/  HADD2.F32 R9, -RZ, R9.H1_H1 ;  /* 0x30000009ff097230 */ /* 0x000fe20000004100 */
[----:B------:R-:W-:Y:S01]  /*3f30*/  FFMA.FTZ R16, R16, R7, R8 ;  /* 0x0000000710107223 */ /* 0x000fe20000010008 */
[----:B------:R-:W-:-:S02]  /*3f40*/  HADD2.F32 R22, -RZ, R36.H1_H1 ;  /* 0x30000024ff167230 */ /* 0x000fc40000004100 */
[----:B------:R-:W-:Y:S02]  /*3f50*/  HADD2.F32 R18, -RZ, R24.H1_H1 ;  /* 0x30000018ff127230 */ /* 0x000fe40000004100 */
[----:B------:R-:W-:Y:S01]  /*3f60*/  HADD2.F32 R20, -RZ, R27.H1_H1 ;  /* 0x3000001bff147230 */ /* 0x000fe20000004100 */
[----:B------:R-:W-:Y:S01]  /*3f70*/  FFMA.FTZ R22, R25, R22, R26 ;  /* 0x0000001619167223 */ /* 0x000fe2000001001a */
[----:B------:R-:W-:Y:S01]  /*3f80*/  HADD2.F32 R17, -RZ, R33.H0_H0 ;  /* 0x20000021ff117230 */ /* 0x000fe20000004100 */
[C---:B------:R-:W-:Y:S01]  /*3f90*/  FFMA.FTZ R19, R9.reuse, R18, R19 ;  /* 0x0000001209137223 */ /* 0x040fe20000010013 */
[----:B------:R-:W-:Y:S01]  /*3fa0*/  HADD2.F32 R8, -RZ, R23.H1_H1 ;  /* 0x30000017ff087230 */ /* 0x000fe20000004100 */
[----:B------:R-:W-:Y:S01]  /*3fb0*/  FFMA.FTZ R21, R9, R20, R21 ;  /* 0x0000001409157223 */ /* 0x000fe20000010015 */
[--C-:B0-----:R-:W-:Y:S01]  /*3fc0*/  HADD2.F32 R18, -RZ, R4.reuse.H0_H0 ;  /* 0x20000004ff127230 */ /* 0x101fe20000004100 */
[----:B------:R-:W-:Y:S01]  /*3fd0*/  FFMA.FTZ R22, R7, R17, R22 ;  /* 0x0000001107167223 */ /* 0x000fe20000010016 */
[----:B------:R-:W-:Y:S01]  /*3fe0*/  HADD2.F32 R20, -RZ, R4.H1_H1 ;  /* 0x30000004ff147230 */ /* 0x000fe20000004100 */
[----:B------:R-:W-:Y:S01]  /*3ff0*/  LOP3.LUT R4, R15, 0xf000f, RZ, 0xc0, !PT ;  /* 0x000f000f0f047812 */ /* 0x000fe200078ec0ff */
[----:B------:R-:W-:Y:S01]  /*4000*/  FFMA.FTZ R17, R8, R9, R16 ;  /* 0x0000000908117223 */ /* 0x000fe20000010010 */
[----:B------:R-:W-:Y:S01]  /*4010*/  HADD2.F32 R24, -RZ, R33.H1_H1 ;  /* 0x30000021ff187230 */ /* 0x000fe20000004100 */
[----:B------:R-:W-:-:S02]  /*4020*/  LOP3.LUT R8, R12, 0xf000f, RZ, 0xc0, !PT ;  /* 0x000f000f0c087812 */ /* 0x000fc400078ec0ff */
[----:B------:R-:W-:Y:S01]  /*4030*/  LOP3.LUT R7, R4, 0x64006400, RZ, 0xfc, !PT ;  /* 0x6400640004077812 */ /* 0x000fe200078efcff */
[--C-:B------:R-:W-:Y:S01]  /*4040*/  HADD2.F32 R4, -RZ, R5.reuse.H0_H0 ;  /* 0x20000005ff047230 */ /* 0x100fe20000004100 */
[----:B------:R-:W-:Y:S01]  /*4050*/  LOP3.LUT R8, R8, 0x64006400, RZ, 0xfc, !PT ;  /* 0x6400640008087812 */ /* 0x000fe200078efcff */
[----:B------:R-:W-:Y:S01]  /*4060*/  FFMA.FTZ R23, R9, R24, R22 ;  /* 0x0000001809177223 */ /* 0x000fe20000010016 */
[----:B------:R-:W-:Y:S01]  /*4070*/  LOP3.LUT R9, R14, 0xf000f, RZ, 0xc0, !PT ;  /* 0x000f000f0e097812 */ /* 0x000fe200078ec0ff */
[----:B------:R-:W-:Y:S01]  /*4080*/  HADD2 R7, R7, -1032, -1032 ;  /* 0xe408e40807077430 */ /* 0x000fe20000000000 */
[----:B------:R-:W-:Y:S01]  /*4090*/  LOP3.LUT R16, R6, 0xf000f, RZ, 0xc0, !PT ;  /* 0x000f000f06107812 */ /* 0x000fe200078ec0ff */
[----:B------:R-:W-:Y:S01]  /*40a0*/  HADD2 R24, R8, -1032, -1032 ;  /* 0xe408e40808187430 */ /* 0x000fe20000000000 */
[----:B------:R-:W-:Y:S01]  /*40b0*/  LOP3.LUT R9, R9, 0x64006400, RZ, 0xfc, !PT ;  /* 0x6400640009097812 */ /* 0x000fe200078efcff */
[----:B------:R-:W-:Y:S01]  /*40c0*/  HADD2.F32 R5, -RZ, R5.H1_H1 ;  /* 0x30000005ff057230 */ /* 0x000fe20000004100 */
[----:B------:R-:W-:Y:S01]  /*40d0*/  LOP3.LUT R16, R16, 0x64006400, RZ, 0xfc, !PT ;  /* 0x6400640010107812 */ /* 0x000fe200078efcff */
[--C-:B------:R-:W-:Y:S01]  /*40e0*/  HADD2.F32 R8, -RZ, R7.reuse.H0_H0 ;  /* 0x20000007ff087230 */ /* 0x100fe20000004100 */
[----:B------:R-:W-:Y:S01]  /*40f0*/  LOP3.LUT R12, R12, 0xf000f0, RZ, 0xc0, !PT ;  /* 0x00f000f00c0c7812 */ /* 0x000fe200078ec0ff */
[----:B------:R-:W-:Y:S01]  /*4100*/  HADD2.F32 R7, -RZ, R7.H1_H1 ;  /* 0x30000007ff077230 */ /* 0x000fe20000004100 */
[----:B------:R-:W-:Y:S01]  /*4110*/  LOP3.LUT R15, R15, 0xf000f0, RZ, 0xc0, !PT ;  /* 0x00f000f00f0f7812 */ /* 0x000fe200078ec0ff */
[----:B------:R-:W-:Y:S01]  /*4120*/  HADD2 R25, R9, -1032, -1032 ;  /* 0xe408e40809197430 */ /* 0x000fe20000000000 */
[----:B------:R-:W-:Y:S01]  /*4130*/  FFMA.FTZ R8, R8, R18, R17 ;  /* 0x0000001208087223 */ /* 0x000fe20000010011 */
[--C-:B------:R-:W-:Y:S01]  /*4140*/  HADD2.F32 R9, -RZ, R24.reuse.H0_H0 ;  /* 0x20000018ff097230 */ /* 0x100fe20000004100 */
[----:B------:R-:W-:Y:S01]  /*4150*/  LOP3.LUT R14, R14, 0xf000f0, RZ, 0xc0, !PT ;  /* 0x00f000f00e0e7812 */ /* 0x000fe200078ec0ff */
[----:B------:R-:W-:Y:S01]  /*4160*/  HADD2 R26, R16, -1032, -1032 ;  /* 0xe408e408101a7430 */ /* 0x000fe20000000000 */
[----:B------:R-:W-:Y:S01]  /*4170*/  FFMA.FTZ R17, R7, R20, R8 ;  /* 0x0000001407117223 */ /* 0x000fe20000010008 */
[----:B------:R-:W-:Y:S01]  /*4180*/  HADD2.F32 R7, -RZ, R24.H1_H1 ;  /* 0x30000018ff077230 */ /* 0x000fe20000004100 */
[----:B------:R-:W-:Y:S01]  /*4190*/  FFMA.FTZ R9, R18, R9, R19 ;  /* 0x0000000912097223 */ /* 0x000fe20000010013 */
[--C-:B------:R-:W-:Y:S01]  /*41a0*/  HADD2.F32 R16, -RZ, R25.reuse.H0_H0 ;  /* 0x20000019ff107230 */ /* 0x100fe20000004100 */
[----:B------:R-:W-:Y:S01]  /*41b0*/  LOP3.LUT R15, R15, 0x64006400, RZ, 0xfc, !PT ;  /* 0x640064000f0f7812 */ /* 0x000fe200078efcff */
[--C-:B------:R-:W-:Y:S01]  /*41c0*/  HADD2.F32 R22, -RZ, R26.reuse.H0_H0 ;  /* 0x2000001aff167230 */ /* 0x100fe20000004100 */
        /* <DEDUP_REMOVED lines=9> */
[----:B------:R-:W-:Y:S01]  /*4260*/  FFMA.FTZ R22, R18, R22, R23 ;  /* 0x0000001612167223 */ /* 0x000fe20000010017 */
[----:B------:R-:W-:Y:S01]  /*4270*/  HADD2.F32 R15, -RZ, R26.H1_H1 ;  /* 0x3000001aff0f7230 */ /* 0x000fe20000004100 */
[----:B------:R-:W-:Y:S01]  /*4280*/  FFMA.FTZ R21, R20, R21, R16 ;  /* 0x0000001514157223 */ /* 0x000fe20000010010 */
[----:B------:R-:W-:-:S02]  /*4290*/  HFMA2 R16, R9, R10.H0_H0, -72, -72 ;  /* 0xd480d48009107431 */ /* 0x000fc4000004000a */
[----:B------:R-:W-:Y:S01]  /*42a0*/  HADD2.F32 R6, -RZ, R12.H0_H0 ;  /* 0x2000000cff067230 */ /* 0x000fe20000004100 */
[----:B------:R-:W-:Y:S01]  /*42b0*/  FFMA.FTZ R15, R20, R15, R22 ;  /* 0x0000000f140f7223 */ /* 0x000fe20000010016 */
[----:B------:R-:W-:Y:S02]  /*42c0*/  HADD2.F32 R8, -RZ, R14.H0_H0 ;  /* 0x2000000eff087230 */ /* 0x000fe40000004100 */
[----:B------:R-:W-:Y:S01]  /*42d0*/  HFMA2 R18, R7, R10.H0_H0, -72, -72 ;  /* 0xd480d48007127431 */ /* 0x000fe2000004000a */
[----:B------:R-:W-:Y:S01]  /*42e0*/  FFMA.FTZ R17, R6, R4, R17 ;  /* 0x0000000406117223 */ /* 0x000fe20000010011 */
[----:B------:R-:W-:Y:S01]  /*42f0*/  HADD2.F32 R9, -RZ, R16.H0_H0 ;  /* 0x20000010ff097230 */ /* 0x000fe20000004100 */
[C---:B------:R-:W-:Y:S01]  /*4300*/  FFMA.FTZ R19, R4.reuse, R8, R19 ;  /* 0x0000000804137223 */ /* 0x040fe20000010013 */
[----:B------:R-:W-:Y:S02]  /*4310*/  HADD2.F32 R6, -RZ, R12.H1_H1 ;  /* 0x3000000cff067230 */ /* 0x000fe40000004100 */
        /* <DEDUP_REMOVED lines=22> */
.L_x_3146:
[----:B------:R-:W-:Y:S01]  /*4480*/  IADD3 R32, R32, 0x20, RZ ;  /* 0x0000002020207810 */ /* 0x000fe20007ffe0ff */
[----:B------:R-:W-:Y:S01]  /*4490*/  UIADD3 UR4, UR4, 0x40, URZ ;  /* 0x0000004004047890 */ /* 0x000fe2000fffe03f */
[----:B------:R-:W-:Y:S02]  /*44a0*/  LEA R2, P2, R11, R2, 0x4 ;  /* 0x000000020b027211 */ /* 0x000fe400078420ff */
[C---:B------:R-:W-:Y:S02]  /*44b0*/  ISETP.GE.AND P0, PT, R32.reuse, c[0x0][0x1b4], PT ;  /* 0x00006d0020007a0c */ /* 0x040fe40003f06270 */
[----:B------:R-:W-:Y:S01]  /*44c0*/  ISETP.LT.AND P3, PT, R32, R0, PT ;  /* 0x000000002000720c */ /* 0x000fe20003f61270 */
[----:B------:R-:W-:-:S12]  /*44d0*/  IMAD.X R3, R3, 0x1, R13, P2 ;  /* 0x0000000103037824 */ /* 0x000fd800010e060d */
[----:B------:R-:W-:Y:S05]  /*44e0*/  @!P0 BRA P3, `(.L_x_3150) ;  /* 0xffffdc1000008947 */ /* 0x000fea000183ffff */
.L_x_3145:
[----:B------:R-:W-:Y:S05]  /*44f0*/  @!P1 EXIT ;  /* 0x000000000000994d */ /* 0x000fea0003800000 */
        /* <DEDUP_REMOVED lines=14> */
.L_x_3154:
[----:B------:R-:W0:Y:S02]  /*45e0*/  LDS R4, [R0] ;  /* 0x0000000000047984 */ /* 0x000e240000000800 */
[----:B0-----:R-:W-:-:S10]  /*45f0*/  HFMA2.MMA R5, R4, 1, 1, R35 ;  /* 0x3c003c0004057835 */ /* 0x001fd40000000023 */
[----:B------:R-:W0:Y:S02]  /*4600*/  ATOMS.CAST.SPIN R5, [R0], R4, R5 ;  /* 0x000000040005738d */ /* 0x000e240001800005 */
[----:B0-----:R-:W-:-:S13]  /*4610*/  ISETP.EQ.U32.AND P0, PT, R5, 0x1, PT ;  /* 0x000000010500780c */ /* 0x001fda0003f02070 */
[----:B------:R-:W-:Y:S05]  /*4620*/  @!P0 BRA `(.L_x_3154) ;  /* 0xffffffb000008947 */ /* 0x000fea000383ffff */
[----:B------:R-:W-:Y:S05]  /*4630*/  BRA `(.L_x_3152) ;  /* 0x0000003000007947 */ /* 0x000fea0003800000 */
.L_x_3153:
[----:B------:R-:W2:Y:S02]  /*4640*/  LD.E R0, [R2.64] ;  /* 0x0000000602007980 */ /* 0x000ea4000c101900 */
[----:B--2---:R-:W-:-:S05]  /*4650*/  IMAD.IADD R5, R35, 0x1, R0 ;  /* 0x0000000123057824 */ /* 0x004fca00078e0200 */
[----:B------:R0:W-:Y:S02]  /*4660*/  ST.E [R2.64], R5 ;  /* 0x0000000502007985 */ /* 0x0001e4000c101906 */
.L_x_3152:
[----:B------:R-:W-:Y:S05]  /*4670*/  BSYNC B0 ;  /* 0x0000000000007941 */ /* 0x000fea0003800000 */
.L_x_3151:
[----:B------:R-:W2:Y:S02]  /*4680*/  ATOM.E.ADD.F16x2.RN.STRONG.GPU P0, RZ, [R2.64+0x4], R34 ;  /* 0x0000042202ff798a */ /* 0x000ea4000810e9c6 */
[----:B--2---:R-:W-:Y:S05]  /*4690*/  @P0 EXIT ;  /* 0x000000000000094d */ /* 0x004fea0003800000 */
[----:B------:R-:W1:Y:S02]  /*46a0*/  QSPC.E.S P0, RZ, [R2+0x4] ;  /* 0x0000040002ff73aa */ /* 0x000e640000000500 */
[----:B-1----:R-:W-:Y:S05]  /*46b0*/  @!P0 BRA `(.L_x_3155) ;  /* 0x0000008000008947 */ /* 0x002fea0003800000 */
[----:B0-----:R-:W-:-:S04]  /*46c0*/  IADD3 R2, R2, 0x4, RZ ;  /* 0x0000000402027810 */ /* 0x001fc80007ffe0ff */
[----:B------:R-:W-:-:S05]  /*46d0*/  LOP3.LUT R2, R2, 0xffffff, RZ, 0xc0, !PT ;  /* 0x00ffffff02027812 */ /* 0x000fca00078ec0ff */
.L_x_3156:
[----:B------:R-:W0:Y:S02]  /*46e0*/  LDS R4, [R2] ;  /* 0x0000000002047984 */ /* 0x000e240000000800 */
[----:B0-----:R-:W-:-:S06]  /*46f0*/  HADD2 R5, R4, R34 ;  /* 0x0000002204057230 */ /* 0x001fcc0000000000 */
[----:B------:R-:W0:Y:S02]  /*4700*/  ATOMS.CAST.SPIN R5, [R2], R4, R5 ;  /* 0x000000040205738d */ /* 0x000e240001800005 */
[----:B0-----:R-:W-:-:S13]  /*4710*/  ISETP.EQ.U32.AND P0, PT, R5, 0x1, PT ;  /* 0x000000010500780c */ /* 0x001fda0003f02070 */
[----:B------:R-:W-:Y:S05]  /*4720*/  @!P0 BRA `(.L_x_3156) ;  /* 0xffffffb000008947 */ /* 0x000fea000383ffff */
[----:B------:R-:W-:Y:S05]  /*4730*/  EXIT ;  /* 0x000000000000794d */ /* 0x000fea0003800000 */
.L_x_3155:
[----:B------:R-:W2:Y:S02]  /*4740*/  LD.E R0, [R2.64+0x4] ;  /* 0x0000040602007980 */ /* 0x000ea4000c101900 */
[----:B0-2---:R-:W-:-:S05]  /*4750*/  IMAD.IADD R5, R34, 0x1, R0 ;  /* 0x0000000122057824 */ /* 0x005fca00078e0200 */
[----:B------:R-:W-:Y:S01]  /*4760*/  ST.E [R2.64+0x4], R5 ;  /* 0x0000040502007985 */ /* 0x000fe2000c101906 */
[----:B------:R-:W-:Y:S05]  /*4770*/  EXIT ;  /* 0x000000000000794d */ /* 0x000fea0003800000 */
.L_x_3157:
        /* <DEDUP_REMOVED lines=16> */
.L_x_3333:


//--------------------- .text._Z23gemm_half_q_half_kernelILi1ELi8ELb1ELb0ELi32EEvPK6__halfPKjS4_S2_PS0_iiiiPKtS7_iiiiiibS2_i --------------------------
	.section	.text._Z23gemm_half_q_half_kernelILi1ELi8ELb1ELb0ELi32EEvPK6__halfPKjS4_S2_PS0_iiiiPKtS7_iiiiiibS2_i,"ax",@progbits
	.sectioninfo	@"SHI_REGISTERS=40"
	.align	128
        .global         _Z23gemm_half_q_half_kernelILi1ELi8ELb1ELb0ELi32EEvPK6__halfPKjS4_S2_PS0_iiiiPKtS7_iiiiiibS2_i
        .type           _Z23gemm_half_q_half_kernelILi1ELi8ELb1ELb0ELi32EEvPK6__halfPKjS4_S2_PS0_iiiiPKtS7_iiiiiibS2_i,@function
        .size           _Z23gemm_half_q_half_kernelILi1ELi8ELb1ELb0ELi32EEvPK6__halfPKjS4_S2_PS0_iiiiPKtS7_iiiiiibS2_i,(.L_x_3334 - _Z23gemm_half_q_half_kernelILi1ELi8ELb1ELb0ELi32EEvPK6__halfPKjS4_S2_PS0_iiiiPKtS7_iiiiiibS2_i)
        .other          _Z23gemm_half_q_half_kernelILi1ELi8ELb1ELb0ELi32EEvPK6__halfPKjS4_S2_PS0_iiiiPKtS7_iiiiiibS2_i,@"STO_CUDA_ENTRY STV_DEFAULT"
_Z23gemm_half_q_half_kernelILi1ELi8ELb1ELb0ELi32EEvPK6__halfPKjS4_S2_PS0_iiiiPKtS7_iiiiiibS2_i:
.text._Z23gemm_half_q_half_kernelILi1ELi8ELb1ELb0ELi32EEvPK6__halfPKjS4_S2_PS0_iiiiPKtS7_iiiiiibS2_i:
        /* <DEDUP_REMOVED lines=44> */
.L_x_3159:
[----:B------:R-:W-:Y:S05]  /*02c0*/  BSYNC B0 ;  /* 0x0000000000007941 */ /* 0x000fea0003800000 */
.L_x_3158:
        /* <DEDUP_REMOVED lines=12> */
[----:B------:R-:W-:Y:S02]  /*0390*/  @P6 IADD3 R7, R6, -c[0x0][0x1ac], RZ ;  /* 0x80006b0006076a10 */ /* 0x000fe40007ffe0ff */
[----:B------:R-:W-:Y:S02]  /*03a0*/  LEA.HI R18, R12, R9, RZ, 0x5 ;  /* 0x000000090c127211 */ /* 0x000fe400078f28ff */
[----:B-1----:R-:W-:Y:S02]  /*03b0*/  ISETP.NE.AND P0, PT, R13, RZ, PT ;  /* 0x000000ff0d00720c */ /* 0x002fe40003f05270 */
[----:B------:R-:W-:Y:S02]  /*03c0*/  @P5 IMNMX R9, R10, c[0x0][0x1b4], PT ;  /* 0x00006d000a095a17 */ /* 0x000fe40003800200 */
[----:B------:R-:W-:Y:S02]  /*03d0*/  ISETP.NE.OR P0, PT, R4, RZ, !P0 ;  /* 0x000000ff0400720c */ /* 0x000fe40004705670 */
[----:B------:R-:W-:-:S02]  /*03e0*/  @P3 SHF.R.S32.HI R6, RZ, 0x1f, R5 ;  /* 0x0000001fff063819 */ /* 0x000fc40000011405 */
[----:B------:R-:W-:Y:S02]  /*03f0*/  ISETP.GE.OR P0, PT, R3, c[0x0][0x188], P0 ;  /* 0x0000620003007a0c */ /* 0x000fe40000706670 */
[----:B------:R-:W-:Y:S02]  /*0400*/  @P6 SHF.R.S32.HI R8, RZ, 0x1f, R7 ;  /* 0x0000001fff086819 */ /* 0x000fe40000011407 */
[C---:B------:R-:W-:Y:S02]  /*0410*/  @P4 IMNMX R12, R10.reuse, c[0x0][0x1b8], PT ;  /* 0x00006e000a0c4a17 */ /* 0x040fe40003800200 */
[----:B------:R-:W-:Y:S02]  /*0420*/  @P2 IMNMX R13, R10, c[0x0][0x1bc], PT ;  /* 0x00006f000a0d2a17 */ /* 0x000fe40003800200 */
[----:B------:R-:W-:Y:S02]  /*0430*/  @P5 IADD3 R9, R9, -c[0x0][0x1b0], RZ ;  /* 0x80006c0009095a10 */ /* 0x000fe40007ffe0ff */
[----:B------:R-:W-:Y:S01]  /*0440*/  @P3 LEA.HI R6, R6, R5, RZ, 0x5 ;  /* 0x0000000506063211 */ /* 0x000fe200078f28ff */
[----:B------:R-:W-:Y:S01]  /*0450*/  IMAD.MOV.U32 R5, RZ, RZ, RZ ;  /* 0x000000ffff057224 */ /* 0x000fe200078e00ff */
[----:B------:R-:W-:Y:S01]  /*0460*/  @P6 LEA.HI R7, R8, R7, RZ, 0x5 ;  /* 0x0000000708076211 */ /* 0x000fe200078f28ff */
[----:B------:R-:W-:Y:S01]  /*0470*/  IMAD.MOV.U32 R8, RZ, RZ, RZ ;  /* 0x000000ffff087224 */ /* 0x000fe200078e00ff */
[----:B------:R-:W-:-:S02]  /*0480*/  @P4 IADD3 R14, R12, -c[0x0][0x1b4], RZ ;  /* 0x80006d000c0e4a10 */ /* 0x000fc40007ffe0ff */
[----:B------:R-:W-:Y:S02]  /*0490*/  @P2 IADD3 R16, R13, -c[0x0][0x1b8], RZ ;  /* 0x80006e000d102a10 */ /* 0x000fe40007ffe0ff */
[----:B------:R-:W-:Y:S02]  /*04a0*/  @P5 SHF.R.S32.HI R12, RZ, 0x1f, R9 ;  /* 0x0000001fff0c5819 */ /* 0x000fe40000011409 */
[----:B------:R-:W-:Y:S02]  /*04b0*/  @P3 SHF.R.S32.HI R6, RZ, 0x5, R6 ;  /* 0x00000005ff063819 */ /* 0x000fe40000011406 */
[----:B------:R-:W-:Y:S02]  /*04c0*/  @P6 SHF.R.S32.HI R7, RZ, 0x5, R7 ;  /* 0x00000005ff076819 */ /* 0x000fe40000011407 */
[----:B------:R-:W-:Y:S01]  /*04d0*/  @P4 SHF.R.S32.HI R15, RZ, 0x1f, R14 ;  /* 0x0000001fff0f4819 */ /* 0x000fe2000001140e */
[----:B------:R-:W-:Y:S01]  /*04e0*/  @P3 IMAD R8, R6, 0x6, RZ ;  /* 0x0000000606083824 */ /* 0x000fe200078e02ff */
[----:B------:R-:W-:Y:S01]  /*04f0*/  @P2 SHF.R.S32.HI R17, RZ, 0x1f, R16 ;  /* 0x0000001fff112819 */ /* 0x000fe20000011410 */
[----:B------:R-:W-:Y:S01]  /*0500*/  @!P0 IMAD R6, R3, c[0x0][0x18c], R2 ;  /* 0x0000630003068a24 */ /* 0x000fe200078e0202 */
[----:B------:R-:W-:Y:S01]  /*0510*/  @P5 LEA.HI R13, R12, R9, RZ, 0x5 ;  /* 0x000000090c0d5211 */ /* 0x000fe200078f28ff */
[----:B------:R-:W-:Y:S01]  /*0520*/  @P6 IMAD R5, R7, 0x5, RZ ;  /* 0x0000000507056824 */ /* 0x000fe200078e02ff */
[----:B------:R-:W-:Y:S01]  /*0530*/  ISETP.GE.AND P3, PT, R10, R11, PT ;  /* 0x0000000b0a00720c */ /* 0x000fe20003f66270 */
[----:B------:R-:W-:Y:S01]  /*0540*/  @!P0 IMAD.MOV.U32 R7, RZ, RZ, 0x2 ;  /* 0x00000002ff078424 */ /* 0x000fe200078e00ff */
[----:B------:R-:W-:Y:S01]  /*0550*/  @P4 LEA.HI R15, R15, R14, RZ, 0x5 ;  /* 0x0000000e0f0f4211 */ /* 0x000fe200078f28ff */
[----:B------:R-:W-:Y:S01]  /*0560*/  IMAD.MOV.U32 R12, RZ, RZ, RZ ;  /* 0x000000ffff0c7224 */ /* 0x000fe200078e00ff */
[----:B------:R-:W-:Y:S01]  /*0570*/  @P2 LEA.HI R17, R17, R16, RZ, 0x5 ;  /* 0x0000001011112211 */ /* 0x000fe200078f28ff */
[----:B------:R-:W-:Y:S01]  /*0580*/  @!P0 IMAD.WIDE R6, R6, R7, c[0x0][0x180] ;  /* 0x0000600006068625 */ /* 0x000fe200078e0207 */
[----:B------:R-:W-:-:S02]  /*0590*/  @P5 SHF.R.S32.HI R13, RZ, 0x5, R13 ;  /* 0x00000005ff0d5819 */ /* 0x000fc4000001140d */
[----:B------:R-:W-:Y:S01]  /*05a0*/  SHF.R.S32.HI R3, RZ, 0x5, R18 ;  /* 0x00000005ff037819 */ /* 0x000fe20000011412 */
[----:B------:R-:W-:Y:S01]  /*05b0*/  IMAD.MOV.U32 R9, RZ, RZ, RZ ;  /* 0x000000ffff097224 */ /* 0x000fe200078e00ff */
        /* <DEDUP_REMOVED lines=24> */
.L_x_3161:
        /* <DEDUP_REMOVED lines=41> */
.L_x_3160:
[----:B0-----:R-:W-:Y:S02]  /*09d0*/  PRMT R18, RZ, 0x5410, RZ ;  /* 0x00005410ff127816 */ /* 0x001fe400000000ff */
[----:B------:R-:W-:Y:S01]  /*09e0*/  PRMT R12, RZ, 0x5410, RZ ;  /* 0x00005410ff0c7816 */ /* 0x000fe200000000ff */
[----:B------:R-:W-:Y:S05]  /*09f0*/  @P0 BRA `(.L_x_3162) ;  /* 0x000024f000000947 */ /* 0x000fea0003800000 */
[----:B------:R-:W-:Y:S01]  /*0a00*/  IMAD R3, R3, c[0x0][0x18c], RZ ;  /* 0x0000630003037a24 */ /* 0x000fe200078e02ff */
[----:B------:R-:W-:Y:S01]  /*0a10*/  HADD2.F32 R14, -RZ, R16.H0_H0 ;  /* 0x20000010ff0e7230 */ /* 0x000fe20000004100 */
[----:B------:R-:W-:Y:S01]  /*0a20*/  IMAD.MOV.U32 R25, RZ, RZ, c[0x0][0x18c] ;  /* 0x00006300ff197624 */ /* 0x000fe200078e00ff */
[----:B------:R-:W-:Y:S01]  /*0a30*/  HADD2.F32 R16, -RZ, R17.H0_H0 ;  /* 0x20000011ff107230 */ /* 0x000fe20000004100 */
[----:B------:R-:W-:Y:S01]  /*0a40*/  PRMT R17, R0, 0x9910, RZ ;  /* 0x0000991000117816 */ /* 0x000fe200000000ff */
[----:B------:R-:W-:Y:S01]  /*0a50*/  HADD2.F32 R13, -RZ, R19.H0_H0 ;  /* 0x20000013ff0d7230 */ /* 0x000fe20000004100 */
[----:B------:R-:W-:Y:S01]  /*0a60*/  SHF.R.S32.HI R5, RZ, 0x1f, R3 ;  /* 0x0000001fff057819 */ /* 0x000fe20000011403 */
[----:B------:R-:W-:Y:S01]  /*0a70*/  HADD2.F32 R15, -RZ, R15.H0_H0 ;  /* 0x2000000fff0f7230 */ /* 0x000fe20000004100 */
[----:B------:R-:W-:Y:S01]  /*0a80*/  IADD3 R3, P0, R2, R3, RZ ;  /* 0x0000000302037210 */ /* 0x000fe20007f1e0ff */
[----:B------:R-:W-:Y:S01]  /*0a90*/  UMOV UR4, URZ ;  /* 0x0000003f00047c82 */ /* 0x000fe20008000000 */
[----:B------:R-:W-:-:S02]  /*0aa0*/  SHF.R.S32.HI R0, RZ, 0x1f, R25 ;  /* 0x0000001fff007819 */ /* 0x000fc40000011419 */
[----:B------:R-:W-:Y:S02]  /*0ab0*/  LEA.HI.X.SX32 R4, R2, R5, 0x1, P0 ;  /* 0x0000000502047211 */ /* 0x000fe400000f0eff */
[C---:B------:R-:W-:Y:S02]  /*0ac0*/  LEA R2, P0, R3.reuse, c[0x0][0x168], 0x2 ;  /* 0x00005a0003027a11 */ /* 0x040fe400078010ff */
[----:B------:R-:W-:Y:S02]  /*0ad0*/  PRMT R12, RZ, 0x5410, RZ ;  /* 0x00005410ff0c7816 */ /* 0x000fe400000000ff */
[----:B------:R-:W-:Y:S02]  /*0ae0*/  LEA.HI.X R3, R3, c[0x0][0x16c], R4, 0x2, P0 ;  /* 0x00005b0003037a11 */ /* 0x000fe400000f1404 */
[----:B------:R-:W-:Y:S02]  /*0af0*/  PRMT R18, RZ, 0x5410, RZ ;  /* 0x00005410ff127816 */ /* 0x000fe400000000ff */
[----:B------:R-:W-:-:S02]  /*0b00*/  SHF.L.U64.HI R19, R25, 0x4, R0 ;  /* 0x0000000419137819 */ /* 0x000fc40000010200 */
.L_x_3167:
[----:B------:R-:W-:Y:S05]  /*0b10*/  @P1 BRA `(.L_x_3163) ;  /* 0x0000236000001947 */ /* 0x000fea0003800000 */
[----:B------:R-:W-:Y:S01]  /*0b20*/  ISETP.NE.AND P0, PT, R17, RZ, PT ;  /* 0x000000ff1100720c */ /* 0x000fe20003f05270 */
[----:B------:R-:W-:-:S12]  /*0b30*/  IMAD.MOV.U32 R0, RZ, RZ, 0x2c00 ;  /* 0x00002c00ff007424 */ /* 0x000fd800078e00ff */
[----:B------:R-:W-:Y:S05]  /*0b40*/  @!P0 BRA `(.L_x_3164) ;  /* 0x000008b000008947 */ /* 0x000fea0003800000 */
[----:B------:R-:W2:Y:S04]  /*0b50*/  LDG.E.128.CONSTANT R4, [R2.64] ;  /* 0x0000000602047981 */ /* 0x000ea8000c1e9d00 */
[----:B------:R-:W0:Y:S02]  /*0b60*/  LDS.64 R20, [UR4] ;  /* 0x00000004ff147984 */ /* 0x000e240008000a00 */
[----:B0-----:R-:W-:Y:S01]  /*0b70*/  HADD2.F32 R25, -RZ, R20.H1_H1 ;  /* 0x30000014ff197230 */ /* 0x001fe20000004100 */
        /* <DEDUP_REMOVED lines=15> */
[----:B------:R-:W-:Y:S01]  /*0c70*/  HADD2.F32 R8, -RZ, R24.H0_H0 ;  /* 0x20000018ff087230 */ /* 0x000fe20000004100 */
[----:B------:R-:W-:Y:S01]  /*0c80*/  LOP3.LUT R31, R31, 0x64006400, RZ, 0xfc, !PT ;  /* 0x640064001f1f7812 */ /* 0x000fe200078efcff */
[----:B------:R-:W-:Y:S01]  /*0c90*/  HADD2.F32 R9, -RZ, R20.H0_H0 ;  /* 0x20000014ff097230 */ /* 0x000fe20000004100 */
[----:B------:R-:W-:Y:S01]  /*0ca0*/  SHF.R.U32.HI R6, RZ, 0x8, R6 ;  /* 0x00000008ff067819 */ /* 0x000fe20000011606 */
[----:B------:R-:W-:-:S02]  /*0cb0*/  HADD2.F32 R30, -RZ, R29.H0_H0 ;  /* 0x2000001dff1e7230 */ /* 0x000fc40000004100 */
[----:B------:R-:W-:Y:S01]  /*0cc0*/  HADD2.F32 R22, -RZ, R24.H1_H1 ;  /* 0x30000018ff167230 */ /* 0x000fe20000004100 */
[----:B------:R-:W-:Y:S01]  /*0cd0*/  FFMA.FTZ R8, R8, R9, RZ ;  /* 0x0000000908087223 */ /* 0x000fe200000100ff */
[----:B------:R-:W-:Y:S01]  /*0ce0*/  HADD2.F32 R26, -RZ, R27.H0_H0 ;  /* 0x2000001bff1a7230 */ /* 0x000fe20000004100 */
[C---:B------:R-:W-:Y:S01]  /*0cf0*/  FFMA.FTZ R30, R9.reuse, R30, RZ ;  /* 0x0000001e091e7223 */ /* 0x040fe200000100ff */
[--C-:B------:R-:W-:Y:S01]  /*0d00*/  HADD2.F32 R24, -RZ, R28.reuse.H0_H0 ;  /* 0x2000001cff187230 */ /* 0x100fe20000004100 */
[----:B------:R-:W-:Y:S01]  /*0d10*/  FFMA.FTZ R20, R22, R25, R8 ;  /* 0x0000001916147223 */ /* 0x000fe20000010008 */
[----:B------:R-:W-:Y:S01]  /*0d20*/  HADD2.F32 R23, -RZ, R29.H1_H1 ;  /* 0x3000001dff177230 */ /* 0x000fe20000004100 */
[----:B------:R-:W-:Y:S01]  /*0d30*/  FFMA.FTZ R26, R9, R26, RZ ;  /* 0x0000001a091a7223 */ /* 0x000fe200000100ff */
[----:B------:R-:W-:Y:S01]  /*0d40*/  LOP3.LUT R29, R5, 0xf000f0, RZ, 0xc0, !PT ;  /* 0x00f000f0051d7812 */ /* 0x000fe200078ec0ff */
[----:B------:R-:W-:Y:S01]  /*0d50*/  FFMA.FTZ R24, R9, R24, RZ ;  /* 0x0000001809187223 */ /* 0x000fe200000100ff */
[----:B------:R-:W-:Y:S01]  /*0d60*/  HADD2.F32 R28, -RZ, R28.H1_H1 ;  /* 0x3000001cff1c7230 */ /* 0x000fe20000004100 */
[----:B------:R-:W0:Y:S01]  /*0d70*/  LDS.64 R8, [UR4+0x8] ;  /* 0x00000804ff087984 */ /* 0x000e220008000a00 */
[C---:B------:R-:W-:Y:S01]  /*0d80*/  FFMA.FTZ R23, R25.reuse, R23, R30 ;  /* 0x0000001719177223 */ /* 0x040fe2000001001e */
[----:B------:R-:W-:Y:S01]  /*0d90*/  HADD2.F32 R30, -RZ, R27.H1_H1 ;  /* 0x3000001bff1e7230 */ /* 0x000fe20000004100 */
[----:B------:R-:W-:Y:S01]  /*0da0*/  LOP3.LUT R27, R32, 0x64006400, RZ, 0xfc, !PT ;  /* 0x64006400201b7812 */ /* 0x000fe200078efcff */
[----:B------:R-:W-:Y:S01]  /*0db0*/  FFMA.FTZ R24, R25, R28, R24 ;  /* 0x0000001c19187223 */ /* 0x000fe20000010018 */
[----:B------:R-:W-:Y:S01]  /*0dc0*/  LOP3.LUT R29, R29, 0x64006400, RZ, 0xfc, !PT ;  /* 0x640064001d1d7812 */ /* 0x000fe200078efcff */
[-C--:B------:R-:W-:Y:S01]  /*0dd0*/  HFMA2 R28, R31, R0.reuse.H0_H0, -72, -72 ;  /* 0xd480d4801f1c7431 */ /* 0x080fe20000040000 */
[----:B------:R-:W-:Y:S01]  /*0de0*/  LOP3.LUT R22, R7, 0xf000f0, RZ, 0xc0, !PT ;  /* 0x00f000f007167812 */ /* 0x000fe200078ec0ff */
[----:B------:R-:W-:Y:S01]  /*0df0*/  FFMA.FTZ R26, R25, R30, R26 ;  /* 0x0000001e191a7223 */ /* 0x000fe2000001001a */
[-C--:B------:R-:W-:Y:S01]  /*0e00*/  HFMA2 R27, R27, R0.reuse.H0_H0, -72, -72 ;  /* 0xd480d4801b1b7431 */ /* 0x080fe20000040000 */
[----:B------:R-:W-:Y:S01]  /*0e10*/  SHF.R.U32.HI R5, RZ, 0x8, R5 ;  /* 0x00000008ff057819 */ /* 0x000fe20000011605 */
[----:B------:R-:W-:Y:S01]  /*0e20*/  HFMA2 R25, R29, R0.H0_H0, -72, -72 ;  /* 0xd480d4801d197431 */ /* 0x000fe20000040000 */
[----:B------:R-:W-:Y:S01]  /*0e30*/  LOP3.LUT R31, R22, 0x64006400, RZ, 0xfc, !PT ;  /* 0x64006400161f7812 */ /* 0x000fe200078efcff */
[----:B------:R-:W-:Y:S01]  /*0e40*/  HADD2.F32 R29, -RZ, R21.H0_H0 ;  /* 0x20000015ff1d7230 */ /* 0x000fe20000004100 */
[----:B------:R-:W-:Y:S01]  /*0e50*/  SHF.R.U32.HI R7, RZ, 0x8, R7 ;  /* 0x00000008ff077819 */ /* 0x000fe20000011607 */
[----:B------:R-:W-:-:S02]  /*0e60*/  HADD2.F32 R30, -RZ, R27.H0_H0 ;  /* 0x2000001bff1e7230 */ /* 0x000fc40000004100 */
        /* <DEDUP_REMOVED lines=14> */
[C---:B------:R-:W-:Y:S01]  /*0f50*/  FFMA.FTZ R22, R21.reuse, R28, R33 ;  /* 0x0000001c15167223 */ /* 0x040fe20000010021 */
        /* <DEDUP_REMOVED lines=22> */
[--C-:B------:R-:W-:Y:S01]  /*10c0*/  HADD2.F32 R31, -RZ, R27.reuse.H0_H0 ;  /* 0x2000001bff1f7230 */ /* 0x100fe20000004100 */
[----:B------:R-:W-:Y:S01]  /*10d0*/  LOP3.LUT R7, R7, 0x64006400, RZ, 0xfc, !PT ;  /* 0x6400640007077812 */ /* 0x000fe200078efcff */
[----:B------:R-:W-:Y:S01]  /*10e0*/  HADD2.F32 R30, -RZ, R28.H0_H0 ;  /* 0x2000001cff1e7230 */ /* 0x000fe20000004100 */
[----:B------:R-:W-:Y:S01]  /*10f0*/  FFMA.FTZ R24, R29, R25, R24 ;  /* 0x000000191d187223 */ /* 0x000fe20000010018 */
[----:B------:R-:W-:Y:S01]  /*1100*/  HADD2.F32 R27, -RZ, R27.H1_H1 ;  /* 0x3000001bff1b7230 */ /* 0x000fe20000004100 */
[C---:B------:R-:W-:Y:S01]  /*1110*/  FFMA.FTZ R31, R25.reuse, R31, R26 ;  /* 0x0000001f191f7223 */ /* 0x040fe2000001001a */
[----:B------:R-:W-:Y:S01]  /*1120*/  HADD2.F32 R32, -RZ, R21.H0_H0 ;  /* 0x20000015ff207230 */ /* 0x000fe20000004100 */
[----:B------:R-:W-:Y:S01]  /*1130*/  FFMA.FTZ R29, R25, R30, R22 ;  /* 0x0000001e191d7223 */ /* 0x000fe20000010016 */
[----:B------:R-:W-:Y:S01]  /*1140*/  LOP3.LUT R22, R5, 0xf000f0, RZ, 0xc0, !PT ;  /* 0x00f000f005167812 */ /* 0x000fe200078ec0ff */
[----:B------:R-:W-:Y:S01]  /*1150*/  HADD2.F32 R33, -RZ, R33.H1_H1 ;  /* 0x30000021ff217230 */ /* 0x000fe20000004100 */
[----:B------:R-:W-:Y:S01]  /*1160*/  FFMA.FTZ R31, R8, R27, R31 ;  /* 0x0000001b081f7223 */ /* 0x000fe2000001001f */
[----:B------:R-:W-:Y:S01]  /*1170*/  LOP3.LUT R5, R4, 0x64006400, RZ, 0xfc, !PT ;  /* 0x6400640004057812 */ /* 0x000fe200078efcff */
[----:B------:R-:W-:Y:S01]  /*1180*/  FFMA.FTZ R23, R25, R32, R23 ;  /* 0x0000002019177223 */ /* 0x000fe20000010017 */
[----:B------:R-:W-:Y:S01]  /*1190*/  LOP3.LUT R27, R22, 0x64006400, RZ, 0xfc, !PT ;  /* 0x64006400161b7812 */ /* 0x000fe200078efcff */
[----:B------:R-:W-:Y:S01]  /*11a0*/  FFMA.FTZ R25, R33, R8, R24 ;  /* 0x0000000821197223 */ /* 0x000fe20000010018 */
[----:B------:R-:W-:Y:S01]  /*11b0*/  LOP3.LUT R33, R6, 0x64006400, RZ, 0xfc, !PT ;  /* 0x6400640006217812 */ /* 0x000fe200078efcff */
[----:B------:R-:W-:-:S02]  /*11c0*/  HFMA2 R6, R5, R0.H0_H0, -72, -72 ;  /* 0xd480d48005067431 */ /* 0x000fc40000040000 */
[-C--:B------:R-:W-:Y:S02]  /*11d0*/  HFMA2 R5, R27, R0.reuse.H0_H0, -72, -72 ;  /* 0xd480d4801b057431 */ /* 0x080fe40000040000 */
[----:B------:R-:W-:Y:S02]  /*11e0*/  HADD2.F32 R28, -RZ, R28.H1_H1 ;  /* 0x3000001cff1c7230 */ /* 0x000fe40000004100 */
[-C--:B------:R-:W-:Y:S02]  /*11f0*/  HFMA2 R4, R33, R0.reuse.H0_H0, -72, -72 ;  /* 0xd480d48021047431 */ /* 0x080fe40000040000 */
[----:B------:R-:W-:Y:S01]  /*1200*/  HADD2.F32 R26, -RZ, R21.H1_H1 ;  /* 0x30000015ff1a7230 */ /* 0x000fe20000004100 */
[C---:B------:R-:W-:Y:S01]  /*1210*/  FFMA.FTZ R29, R8.reuse, R28, R29 ;  /* 0x0000001c081d7223 */ /* 0x040fe2000001001d */
[----:B------:R-:W-:Y:S02]  /*1220*/  HFMA2 R27, R7, R0.H0_H0, -72, -72 ;  /* 0xd480d480071b7431 */ /* 0x000fe40000040000 */
        /* <DEDUP_REMOVED lines=29> */
.L_x_3164:
        /* <DEDUP_REMOVED lines=19> */
[----:B------:R-:W-:Y:S02]  /*1530*/  HADD2.F32 R23, -RZ, R28.H1_H1 ;  /* 0x3000001cff177230 */ /* 0x000fe40000004100 */
        /* <DEDUP_REMOVED lines=12> */
[----:B------:R-:W-:Y:S01]  /*1600*/  FFMA.FTZ R26, R23, R20, R30 ;  /* 0x00000014171a7223 */ /* 0x000fe2000001001e */
[----:B------:R-:W-:Y:S01]  /*1610*/  HADD2.F32 R33, -RZ, R24.H1_H1 ;  /* 0x30000018ff217230 */ /* 0x000fe20000004100 */
[----:B------:R-:W-:Y:S01]  /*1620*/  LOP3.LUT R24, R6, 0xf000f0, RZ, 0xc0, !PT ;  /* 0x00f000f006187812 */ /* 0x000fe200078ec0ff */
[C---:B------:R-:W-:Y:S01]  /*1630*/  FFMA.FTZ R27, R20.reuse, R28, R27 ;  /* 0x0000001c141b7223 */ /* 0x040fe2000001001b */
[----:B------:R-:W-:Y:S01]  /*1640*/  SHF.R.U32.HI R4, RZ, 0x8, R4 ;  /* 0x00000008ff047819 */ /* 0x000fe20000011604 */
[----:B------:R-:W-:Y:S01]  /*1650*/  FFMA.FTZ R28, R20, R31, R29 ;  /* 0x0000001f141c7223 */ /* 0x000fe2000001001d */
[----:B------:R-:W-:Y:S01]  /*1660*/  LOP3.LUT R29, R22, 0x64006400, RZ, 0xfc, !PT ;  /* 0x64006400161d7812 */ /* 0x000fe200078efcff */
[----:B------:R-:W-:Y:S01]  /*1670*/  FFMA.FTZ R30, R20, R33, R32 ;  /* 0x00000021141e7223 */ /* 0x000fe20000010020 */
[----:B------:R-:W0:Y:S01]  /*1680*/  LDS.64 R22, [UR4+0x18] ;  /* 0x00001804ff167984 */ /* 0x000e220008000a00 */
[----:B------:R-:W-:Y:S01]  /*1690*/  LOP3.LUT R32, R7, 0xf000f0, RZ, 0xc0, !PT ;  /* 0x00f000f007207812 */ /* 0x000fe200078ec0ff */
[--C-:B------:R-:W-:Y:S01]  /*16a0*/  HADD2.F32 R33, -RZ, R21.reuse.H0_H0 ;  /* 0x20000015ff217230 */ /* 0x100fe20000004100 */
[----:B------:R-:W-:Y:S01]  /*16b0*/  LOP3.LUT R20, R5, 0xf000f0, RZ, 0xc0, !PT ;  /* 0x00f000f005147812 */ /* 0x000fe200078ec0ff */
[----:B------:R-:W-:Y:S01]  /*16c0*/  HFMA2 R29, R29, R0.H0_H0, -72, -72 ;  /* 0xd480d4801d1d7431 */ /* 0x000fe20000040000 */
[----:B------:R-:W-:Y:S01]  /*16d0*/  LOP3.LUT R37, R32, 0x64006400, RZ, 0xfc, !PT ;  /* 0x6400640020257812 */ /* 0x000fe200078efcff */
[----:B------:R-:W-:Y:S01]  /*16e0*/  HADD2.F32 R21, -RZ, R21.H1_H1 ;  /* 0x30000015ff157230 */ /* 0x000fe20000004100 */
[----:B------:R-:W-:-:S02]  /*16f0*/  LOP3.LUT R31, R20, 0x64006400, RZ, 0xfc, !PT ;  /* 0x64006400141f7812 */ /* 0x000fc400078efcff */
[----:B------:R-:W-:Y:S01]  /*1700*/  LOP3.LUT R35, R24, 0x64006400, RZ, 0xfc, !PT ;  /* 0x6400640018237812 */ /* 0x000fe200078efcff */
[--C-:B------:R-:W-:Y:S01]  /*1710*/  HADD2.F32 R32, -RZ, R29.reuse.H0_H0 ;  /* 0x2000001dff207230 */ /* 0x100fe20000004100 */
[----:B------:R-:W-:Y:S01]  /*1720*/  SHF.R.U32.HI R5, RZ, 0x8, R5 ;  /* 0x00000008ff057819 */ /* 0x000fe20000011605 */
[-C--:B------:R-:W-:Y:S01]  /*1730*/  HFMA2 R24, R37, R0.reuse.H0_H0, -72, -72 ;  /* 0xd480d48025187431 */ /* 0x080fe20000040000 */
[----:B------:R-:W-:Y:S01]  /*1740*/  SHF.R.U32.HI R6, RZ, 0x8, R6 ;  /* 0x00000008ff067819 */ /* 0x000fe20000011606 */
[-C--:B------:R-:W-:Y:S01]  /*1750*/  HFMA2 R31, R31, R0.reuse.H0_H0, -72, -72 ;  /* 0xd480d4801f1f7431 */ /* 0x080fe20000040000 */
[----:B------:R-:W-:Y:S01]  /*1760*/  FFMA.FTZ R26, R32, R33, R26 ;  /* 0x00000021201a7223 */ /* 0x000fe2000001001a */
[----:B------:R-:W-:Y:S01]  /*1770*/  HADD2.F32 R29, -RZ, R29.H1_H1 ;  /* 0x3000001dff1d7230 */ /* 0x000fe20000004100 */
[----:B------:R-:W-:Y:S01]  /*1780*/  SHF.R.U32.HI R7, RZ, 0x8, R7 ;  /* 0x00000008ff077819 */ /* 0x000fe20000011607 */
[----:B------:R-:W-:Y:S02]  /*1790*/  HFMA2 R20, R35, R0.H0_H0, -72, -72 ;  /* 0xd480d48023147431 */ /* 0x000fe40000040000 */
[----:B------:R-:W-:Y:S01]  /*17a0*/  HADD2.F32 R32, -RZ, R24.H0_H0 ;  /* 0x20000018ff207230 */ /* 0x000fe20000004100 */
[----:B------:R-:W-:Y:S01]  /*17b0*/  FFMA.FTZ R26, R29, R21, R26 ;  /* 0x000000151d1a7223 */ /* 0x000fe2000001001a */
[----:B------:R-:W-:-:S02]  /*17c0*/  HADD2.F32 R34, -RZ, R31.H0_H0 ;  /* 0x2000001fff227230 */ /* 0x000fc40000004100 */
[--C-:B------:R-:W-:Y:S01]  /*17d0*/  HADD2.F32 R35, -RZ, R20.reuse.H0_H0 ;  /* 0x20000014ff237230 */ /* 0x100fe20000004100 */
[C---:B------:R-:W-:Y:S01]  /*17e0*/  FFMA.FTZ R30, R33.reuse, R32, R30 ;  /* 0x00000020211e7223 */ /* 0x040fe2000001001e */
[----:B------:R-:W-:Y:S01]  /*17f0*/  HADD2.F32 R29, -RZ, R20.H1_H1 ;  /* 0x30000014ff1d7230 */ /* 0x000fe20000004100 */
[----:B------:R-:W-:Y:S01]  /*1800*/  LOP3.LUT R20, R4, 0xf000f, RZ, 0xc0, !PT ;  /* 0x000f000f04147812 */ /* 0x000fe200078ec0ff */
        /* <DEDUP_REMOVED lines=12> */
[----:B------:R-:W-:Y:S01]  /*18d0*/  FFMA.FTZ R30, R21, R31, R30 ;  /* 0x0000001f151e7223 */ /* 0x000fe2000001001e */
[----:B0-----:R-:W-:Y:S01]  /*18e0*/  HADD2.F32 R31, -RZ, R22.H0_H0 ;  /* 0x20000016ff1f7230 */ /* 0x001fe20000004100 */
[----:B------:R-:W-:Y:S01]  /*18f0*/  LOP3.LUT R21, R7, 0xf000f, RZ, 0xc0, !PT ;  /* 0x000f000f07157812 */ /* 0x000fe200078ec0ff */
[----:B------:R-:W-:Y:S01]  /*1900*/  HADD2 R20, R24, -1032, -1032 ;  /* 0xe408e40818147430 */ /* 0x000fe20000000000 */
[----:B------:R-:W-:Y:S01]  /*1910*/  LOP3.LUT R4, R4, 0xf000f0, RZ, 0xc0, !PT ;  /* 0x00f000f004047812 */ /* 0x000fe200078ec0ff */
[--C-:B------:R-:W-:Y:S01]  /*1920*/  HADD2.F32 R29, -RZ, R33.reuse.H0_H0 ;  /* 0x20000021ff1d7230 */ /* 0x100fe20000004100 */
[----:B------:R-:W-:Y:S01]  /*1930*/  LOP3.LUT R21, R21, 0x64006400, RZ, 0xfc, !PT ;  /* 0x6400640015157812 */ /* 0x000fe200078efcff */
[----:B------:R-:W-:Y:S01]  /*1940*/  HADD2 R24, R27, -1032, -1032 ;  /* 0xe408e4081b187430 */ /* 0x000fe20000000000 */
[----:B------:R-:W-:Y:S01]  /*1950*/  LOP3.LUT R6, R6, 0xf000f0, RZ, 0xc0, !PT ;  /* 0x00f000f006067812 */ /* 0x000fe200078ec0ff */
[----:B------:R-:W-:Y:S01]  /*1960*/  HADD2.F32 R34, -RZ, R20.H0_H0 ;  /* 0x20000014ff227230 */ /* 0x000fe20000004100 */
[----:B------:R-:W-:Y:S01]  /*1970*/  FFMA.FTZ R27, R29, R31, R26 ;  /* 0x0000001f1d1b7223 */ /* 0x000fe2000001001a */
[----:B------:R-:W-:Y:S01]  /*1980*/  HADD2 R21, R21, -1032, -1032 ;  /* 0xe408e40815157430 */ /* 0x000fe20000000000 */
[----:B------:R-:W-:Y:S01]  /*1990*/  LOP3.LUT R7, R7, 0xf000f0, RZ, 0xc0, !PT ;  /* 0x00f000f007077812 */ /* 0x000fe200078ec0ff */
[----:B------:R-:W-:Y:S01]  /*19a0*/  HADD2.F32 R26, -RZ, R24.H0_H0 ;  /* 0x20000018ff1a7230 */ /* 0x000fe20000004100 */
[C---:B------:R-:W-:Y:S01]  /*19b0*/  FFMA.FTZ R29, R31.reuse, R34, R32 ;  /* 0x000000221f1d7223 */ /* 0x040fe20000010020 */
[----:B------:R-:W-:Y:S01]  /*19c0*/  HADD2.F32 R32, -RZ, R33.H1_H1 ;  /* 0x30000021ff207230 */ /* 0x000fe20000004100 */
[----:B------:R-:W-:Y:S01]  /*19d0*/  LOP3.LUT R37, R6, 0x64006400, RZ, 0xfc, !PT ;  /* 0x6400640006257812 */ /* 0x000fe200078efcff */
[----:B------:R-:W-:Y:S01]  /*19e0*/  HADD2.F32 R22, -RZ, R22.H1_H1 ;  /* 0x30000016ff167230 */ /* 0x000fe20000004100 */
[----:B------:R-:W-:Y:S01]  /*19f0*/  FFMA.FTZ R33, R31, R26, R28 ;  /* 0x0000001a1f217223 */ /* 0x000fe2000001001c */
[----:B------:R-:W-:Y:S01]  /*1a00*/  HADD2.F32 R28, -RZ, R20.H1_H1 ;  /* 0x30000014ff1c7230 */ /* 0x000fe20000004100 */
[----:B------:R-:W-:Y:S01]  /*1a10*/  LOP3.LUT R20, R5, 0xf000f0, RZ, 0xc0, !PT ;  /* 0x00f000f005147812 */ /* 0x000fe200078ec0ff */
[----:B------:R-:W-:Y:S01]  /*1a20*/  HADD2.F32 R34, -RZ, R21.H0_H0 ;  /* 0x20000015ff227230 */ /* 0x000fe20000004100 */
[----:B------:R-:W-:Y:S01]  /*1a30*/  LOP3.LUT R5, R4, 0x64006400, RZ, 0xfc, !PT ;  /* 0x6400640004057812 */ /* 0x000fe200078efcff */
[----:B------:R-:W-:Y:S01]  /*1a40*/  HADD2.F32 R26, -RZ, R23.H0_H0 ;  /* 0x20000017ff1a7230 */ /* 0x000fe20000004100 */
[----:B------:R-:W-:Y:S01]  /*1a50*/  LOP3.LUT R35, R20, 0x64006400, RZ, 0xfc, !PT ;  /* 0x6400640014237812 */ /* 0x000fe200078efcff */
[----:B------:R-:W-:Y:S01]  /*1a60*/  HADD2.F32 R24, -RZ, R24.H1_H1 ;  /* 0x30000018ff187230 */ /* 0x000fe20000004100 */
[----:B------:R-:W-:Y:S01]  /*1a70*/  LOP3.LUT R7, R7, 0x64006400, RZ, 0xfc, !PT ;  /* 0x6400640007077812 */ /* 0x000fe200078efcff */
[-C--:B------:R-:W-:Y:S01]  /*1a80*/  HFMA2 R6, R5, R0.reuse.H0_H0, -72, -72 ;  /* 0xd480d48005067431 */ /* 0x080fe20000040000 */
[----:B------:R-:W-:Y:S01]  /*1a90*/  FFMA.FTZ R29, R22, R28, R29 ;  /* 0x0000001c161d7223 */ /* 0x000fe2000001001d */
[-C--:B------:R-:W-:Y:S01]  /*1aa0*/  HFMA2 R5, R35, R0.reuse.H0_H0, -72, -72 ;  /* 0xd480d48023057431 */ /* 0x080fe20000040000 */
[----:B------:R-:W-:Y:S01]  /*1ab0*/  FFMA.FTZ R27, R32, R22, R27 ;  /* 0x00000016201b7223 */ /* 0x000fe2000001001b */
[----:B------:R-:W-:Y:S01]  /*1ac0*/  HFMA2 R4, R37, R0.H0_H0, -72, -72 ;  /* 0xd480d48025047431 */ /* 0x000fe20000040000 */
[----:B------:R-:W-:Y:S01]  /*1ad0*/  FFMA.FTZ R31, R31, R34, R30 ;  /* 0x000000221f1f7223 */ /* 0x000fe2000001001e */
[----:B------:R-:W-:Y:S01]  /*1ae0*/  HADD2.F32 R20, -RZ, R6.H0_H0 ;  /* 0x20000006ff147230 */ /* 0x000fe20000004100 */
[----:B------:R-:W-:Y:S01]  /*1af0*/  FFMA.FTZ R33, R22, R24, R33 ;  /* 0x0000001816217223 */ /* 0x000fe20000010021 */
[----:B------:R-:W-:-:S02]  /*1b00*/  HADD2.F32 R28, -RZ, R21.H1_H1 ;  /* 0x30000015ff1c7230 */ /* 0x000fc40000004100 */
[----:B------:R-:W-:Y:S01]  /*1b10*/  HFMA2 R7, R7, R0.H0_H0, -72, -72 ;  /* 0xd480d48007077431 */ /* 0x000fe20000040000 */
[----:B------:R-:W-:Y:S01]  /*1b20*/  FFMA.FTZ R20, R20, R26, R27 ;  /* 0x0000001a14147223 */ /* 0x000fe2000001001b */
[----:B------:R-:W-:Y:S01]  /*1b30*/  HADD2.F32 R21, -RZ, R5.H0_H0 ;  /* 0x20000005ff157230 */ /* 0x000fe20000004100 */
[----:B------:R-:W-:Y:S01]  /*1b40*/  FFMA.FTZ R31, R22, R28, R31 ;  /* 0x0000001c161f7223 */ /* 0x000fe2000001001f */
[----:B------:R-:W-:Y:S02]  /*1b50*/  HADD2.F32 R24, -RZ, R4.H0_H0 ;  /* 0x20000004ff187230 */ /* 0x000fe40000004100 */
        /* <DEDUP_REMOVED lines=25> */
.L_x_3165:
        /* <DEDUP_REMOVED lines=140> */
.L_x_3166:
[----:B------:R-:W-:Y:S05]  /*25b0*/  @!P0 BRA `(.L_x_3163) ;  /* 0x000008c000008947 */ /* 0x000fea0003800000 */
[----:B------:R-:W-:Y:S01]  /*25c0*/  IMAD.WIDE R4, R25, 0x4, R8 ;  /* 0x0000000419047825 */ /* 0x000fe200078e0208 */
[----:B------:R-:W0:Y:S05]  /*25d0*/  LDS.64 R20, [UR4+0x30] ;  /* 0x00003004ff147984 */ /* 0x000e2a0008000a00 */
        /* <DEDUP_REMOVED lines=10> */
[----:B------:R-:W-:Y:S01]  /*2680*/  LOP3.LUT R23, R23, 0x64006400, RZ, 0xfc, !PT ;  /* 0x6400640017177812 */ /* 0x000fe200078efcff */
[--C-:B------:R-:W-:Y:S01]  /*2690*/  HADD2.F32 R24, -RZ, R26.reuse.H0_H0 ;  /* 0x2000001aff187230 */ /* 0x100fe20000004100 */
[----:B------:R-:W-:Y:S01]  /*26a0*/  LOP3.LUT R28, R7, 0xf000f0, RZ, 0xc0, !PT ;  /* 0x00f000f0071c7812 */ /* 0x000fe200078ec0ff */
[----:B------:R-:W-:Y:S01]  /*26b0*/  HADD2.F32 R31, -RZ, R26.H1_H1 ;  /* 0x3000001aff1f7230 */ /* 0x000fe20000004100 */
[----:B------:R-:W-:Y:S01]  /*26c0*/  SHF.R.U32.HI R7, RZ, 0x8, R7 ;  /* 0x00000008ff077819 */ /* 0x000fe20000011607 */
[----:B------:R-:W-:Y:S01]  /*26d0*/  HADD2 R26, R22, -1032, -1032 ;  /* 0xe408e408161a7430 */ /* 0x000fe20000000000 */
[----:B------:R-:W-:Y:S01]  /*26e0*/  LOP3.LUT R37, R28, 0x64006400, RZ, 0xfc, !PT ;  /* 0x640064001c257812 */ /* 0x000fe200078efcff */
[----:B------:R-:W-:-:S02]  /*26f0*/  HADD2 R23, R23, -1032, -1032 ;  /* 0xe408e40817177430 */ /* 0x000fc40000000000 */
[--C-:B------:R-:W-:Y:S02]  /*2700*/  HADD2.F32 R8, -RZ, R9.reuse.H0_H0 ;  /* 0x20000009ff087230 */ /* 0x100fe40000004100 */
[----:B------:R-:W-:Y:S02]  /*2710*/  HADD2.F32 R29, -RZ, R9.H1_H1 ;  /* 0x30000009ff1d7230 */ /* 0x000fe40000004100 */
[----:B0-----:R-:W-:Y:S02]  /*2720*/  HADD2.F32 R9, -RZ, R20.H0_H0 ;  /* 0x20000014ff097230 */ /* 0x001fe40000004100 */
[--C-:B------:R-:W-:Y:S02]  /*2730*/  HADD2.F32 R22, -RZ, R26.reuse.H0_H0 ;  /* 0x2000001aff167230 */ /* 0x100fe40000004100 */
[----:B------:R-:W-:Y:S01]  /*2740*/  HADD2.F32 R27, -RZ, R26.H1_H1 ;  /* 0x3000001aff1b7230 */ /* 0x000fe20000004100 */
[C---:B------:R-:W-:Y:S01]  /*2750*/  FFMA.FTZ R24, R9.reuse, R24, RZ ;  /* 0x0000001809187223 */ /* 0x040fe200000100ff */
[--C-:B------:R-:W-:Y:S01]  /*2760*/  HADD2.F32 R26, -RZ, R23.reuse.H0_H0 ;  /* 0x20000017ff1a7230 */ /* 0x100fe20000004100 */
[----:B------:R-:W-:Y:S01]  /*2770*/  FFMA.FTZ R8, R8, R9, RZ ;  /* 0x0000000908087223 */ /* 0x000fe200000100ff */
[----:B------:R-:W-:Y:S01]  /*2780*/  HADD2.F32 R20, -RZ, R20.H1_H1 ;  /* 0x30000014ff147230 */ /* 0x000fe20000004100 */
[C---:B------:R-:W-:Y:S01]  /*2790*/  FFMA.FTZ R22, R9.reuse, R22, RZ ;  /* 0x0000001609167223 */ /* 0x040fe200000100ff */
[----:B------:R-:W-:Y:S01]  /*27a0*/  HADD2.F32 R23, -RZ, R23.H1_H1 ;  /* 0x30000017ff177230 */ /* 0x000fe20000004100 */
[----:B------:R-:W-:-:S02]  /*27b0*/  FFMA.FTZ R26, R9, R26, RZ ;  /* 0x0000001a091a7223 */ /* 0x000fc400000100ff */
[C---:B------:R-:W-:Y:S01]  /*27c0*/  FFMA.FTZ R31, R20.reuse, R31, R24 ;  /* 0x0000001f141f7223 */ /* 0x040fe20000010018 */
[----:B------:R-:W-:Y:S01]  /*27d0*/  LOP3.LUT R24, R5, 0xf000f0, RZ, 0xc0, !PT ;  /* 0x00f000f005187812 */ /* 0x000fe200078ec0ff */
[----:B------:R-:W-:Y:S01]  /*27e0*/  FFMA.FTZ R29, R29, R20, R8 ;  /* 0x000000141d1d7223 */ /* 0x000fe20000010008 */
[----:B------:R-:W-:Y:S01]  /*27f0*/  SHF.R.U32.HI R5, RZ, 0x8, R5 ;  /* 0x00000008ff057819 */ /* 0x000fe20000011605 */
[----:B------:R-:W0:Y:S01]  /*2800*/  LDS.64 R8, [UR4+0x38] ;  /* 0x00003804ff087984 */ /* 0x000e220008000a00 */
[----:B------:R-:W-:Y:S01]  /*2810*/  FFMA.FTZ R27, R20, R27, R22 ;  /* 0x0000001b141b7223 */ /* 0x000fe20000010016 */
[----:B------:R-:W-:Y:S01]  /*2820*/  LOP3.LUT R35, R24, 0x64006400, RZ, 0xfc, !PT ;  /* 0x6400640018237812 */ /* 0x000fe200078efcff */
[----:B------:R-:W-:Y:S01]  /*2830*/  FFMA.FTZ R23, R20, R23, R26 ;  /* 0x0000001714177223 */ /* 0x000fe2000001001a */
[----:B------:R-:W-:Y:S01]  /*2840*/  LOP3.LUT R20, R4, 0xf000f0, RZ, 0xc0, !PT ;  /* 0x00f000f004147812 */ /* 0x000fe200078ec0ff */
[--C-:B------:R-:W-:Y:S01]  /*2850*/  HADD2.F32 R22, -RZ, R21.reuse.H0_H0 ;  /* 0x20000015ff167230 */ /* 0x100fe20000004100 */
[----:B------:R-:W-:Y:S01]  /*2860*/  LOP3.LUT R26, R6, 0xf000f0, RZ, 0xc0, !PT ;  /* 0x00f000f0061a7812 */ /* 0x000fe200078ec0ff */
[-C--:B------:R-:W-:Y:S01]  /*2870*/  HFMA2 R24, R35, R0.reuse.H0_H0, -72, -72 ;  /* 0xd480d48023187431 */ /* 0x080fe20000040000 */
[----:B------:R-:W-:Y:S01]  /*2880*/  LOP3.LUT R33, R20, 0x64006400, RZ, 0xfc, !PT ;  /* 0x6400640014217812 */ /* 0x000fe200078efcff */
[-C--:B------:R-:W-:Y:S01]  /*2890*/  HFMA2 R20, R37, R0.reuse.H0_H0, -72, -72 ;  /* 0xd480d48025147431 */ /* 0x080fe20000040000 */
[----:B------:R-:W-:Y:S01]  /*28a0*/  LOP3.LUT R35, R26, 0x64006400, RZ, 0xfc, !PT ;  /* 0x640064001a237812 */ /* 0x000fe200078efcff */
[----:B------:R-:W-:Y:S01]  /*28b0*/  HADD2.F32 R21, -RZ, R21.H1_H1 ;  /* 0x30000015ff157230 */ /* 0x000fe20000004100 */
[----:B------:R-:W-:Y:S01]  /*28c0*/  SHF.R.U32.HI R4, RZ, 0x8, R4 ;  /* 0x00000008ff047819 */ /* 0x000fe20000011604 */
[----:B------:R-:W-:Y:S01]  /*28d0*/  HFMA2 R26, R33, R0.H0_H0, -72, -72 ;  /* 0xd480d480211a7431 */ /* 0x000fe20000040000 */
[----:B------:R-:W-:Y:S01]  /*28e0*/  SHF.R.U32.HI R6, RZ, 0x8, R6 ;  /* 0x00000008ff067819 */ /* 0x000fe20000011606 */
[----:B------:R-:W-:-:S02]  /*28f0*/  HADD2.F32 R30, -RZ, R24.H0_H0 ;  /* 0x20000018ff1e7230 */ /* 0x000fc40000004100 */
[-C--:B------:R-:W-:Y:S02]  /*2900*/  HFMA2 R28, R35, R0.reuse.H0_H0, -72, -72 ;  /* 0xd480d480231c7431 */ /* 0x080fe40000040000 */
        /* <DEDUP_REMOVED lines=21> */
[----:B------:R-:W-:Y:S01]  /*2a60*/  LOP3.LUT R29, R30, 0x64006400, RZ, 0xfc, !PT ;  /* 0x640064001e1d7812 */ /* 0x000fe200078efcff */
[----:B0-----:R-:W-:Y:S01]  /*2a70*/  HADD2.F32 R27, -RZ, R8.H0_H0 ;  /* 0x20000008ff1b7230 */ /* 0x001fe20000004100 */
[----:B------:R-:W-:Y:S01]  /*2a80*/  LOP3.LUT R31, R31, 0x64006400, RZ, 0xfc, !PT ;  /* 0x640064001f1f7812 */ /* 0x000fe200078efcff */
[----:B------:R-:W-:Y:S01]  /*2a90*/  HADD2.F32 R33, -RZ, R28.H0_H0 ;  /* 0x2000001cff217230 */ /* 0x000fe20000004100 */
[----:B------:R-:W-:Y:S01]  /*2aa0*/  FFMA.FTZ R30, R21, R34, R24 ;  /* 0x00000022151e7223 */ /* 0x000fe20000010018 */
[----:B------:R-:W-:Y:S01]  /*2ab0*/  HADD2 R24, R29, -1032, -1032 ;  /* 0xe408e4081d187430 */ /* 0x000fe20000000000 */
[----:B------:R-:W-:Y:S01]  /*2ac0*/  FFMA.FTZ R26, R26, R21, R32 ;  /* 0x000000151a1a7223 */ /* 0x000fe20000010020 */
[----:B------:R-:W-:Y:S01]  /*2ad0*/  HADD2.F32 R32, -RZ, R20.H0_H0 ;  /* 0x20000014ff207230 */ /* 0x000fe20000004100 */
[----:B------:R-:W-:Y:S01]  /*2ae0*/  LOP3.LUT R4, R4, 0xf000f0, RZ, 0xc0, !PT ;  /* 0x00f000f004047812 */ /* 0x000fe200078ec0ff */
[----:B------:R-:W-:Y:S01]  /*2af0*/  HADD2 R21, R31, -1032, -1032 ;  /* 0xe408e4081f157430 */ /* 0x000fe20000000000 */
[----:B------:R-:W-:Y:S01]  /*2b00*/  FFMA.FTZ R33, R33, R27, R26 ;  /* 0x0000001b21217223 */ /* 0x000fe2000001001a */
[----:B------:R-:W-:Y:S01]  /*2b10*/  HADD2.F32 R26, -RZ, R24.H0_H0 ;  /* 0x20000018ff1a7230 */ /* 0x000fe20000004100 */
[C---:B------:R-:W-:Y:S01]  /*2b20*/  FFMA.FTZ R29, R27.reuse, R32, R22 ;  /* 0x000000201b1d7223 */ /* 0x040fe20000010016 */
[----:B------:R-:W-:Y:S01]  /*2b30*/  HADD2.F32 R28, -RZ, R28.H1_H1 ;  /* 0x3000001cff1c7230 */ /* 0x000fe20000004100 */
[----:B------:R-:W-:Y:S01]  /*2b40*/  LOP3.LUT R6, R6, 0xf000f0, RZ, 0xc0, !PT ;  /* 0x00f000f006067812 */ /* 0x000fe200078ec0ff */
[----:B------:R-:W-:Y:S01]  /*2b50*/  HADD2.F32 R32, -RZ, R21.H0_H0 ;  /* 0x20000015ff207230 */ /* 0x000fe20000004100 */
[----:B------:R-:W-:Y:S01]  /*2b60*/  FFMA.FTZ R31, R27, R26, R23 ;  /* 0x0000001a1b1f7223 */ /* 0x000fe20000010017 */
[----:B------:R-:W-:Y:S01]  /*2b70*/  HADD2.F32 R8, -RZ, R8.H1_H1 ;  /* 0x30000008ff087230 */ /* 0x000fe20000004100 */
[----:B------:R-:W-:Y:S01]  /*2b80*/  LOP3.LUT R7, R7, 0xf000f0, RZ, 0xc0, !PT ;  /* 0x00f000f007077812 */ /* 0x000fe200078ec0ff */
[----:B------:R-:W-:Y:S01]  /*2b90*/  HADD2.F32 R26, -RZ, R20.H1_H1 ;  /* 0x30000014ff1a7230 */ /* 0x000fe20000004100 */
[----:B------:R-:W-:Y:S01]  /*2ba0*/  LOP3.LUT R20, R5, 0xf000f0, RZ, 0xc0, !PT ;  /* 0x00f000f005147812 */ /* 0x000fe200078ec0ff */
        /* <DEDUP_REMOVED lines=9> */
[C---:B------:R-:W-:Y:S01]  /*2c40*/  FFMA.FTZ R29, R8.reuse, R26, R29 ;  /* 0x0000001a081d7223 */ /* 0x040fe2000001001d */
[-C--:B------:R-:W-:Y:S01]  /*2c50*/  HFMA2 R4, R35, R0.reuse.H0_H0, -72, -72 ;  /* 0xd480d48023047431 */ /* 0x080fe20000040000 */
[----:B------:R-:W-:Y:S01]  /*2c60*/  FFMA.FTZ R31, R8, R24, R31 ;  /* 0x00000018081f7223 */ /* 0x000fe2000001001f */
[----:B------:R-:W-:-:S02]  /*2c70*/  HFMA2 R28, R7, R0.H0_H0, -72, -72 ;  /* 0xd480d480071c7431 */ /* 0x000fc40000040000 */
[----:B------:R-:W-:Y:S02]  /*2c80*/  HADD2.F32 R26, -RZ, R21.H1_H1 ;  /* 0x30000015ff1a7230 */ /* 0x000fe40000004100 */
[----:B------:R-:W-:Y:S02]  /*2c90*/  HADD2.F32 R22, -RZ, R9.H0_H0 ;  /* 0x20000009ff167230 */ /* 0x000fe40000004100 */
        /* <DEDUP_REMOVED lines=30> */
.L_x_3163:
[----:B------:R-:W-:Y:S01]  /*2e80*/  IADD3 R10, R10, 0x20, RZ ;  /* 0x000000200a0a7810 */ /* 0x000fe20007ffe0ff */
[----:B------:R-:W-:Y:S01]  /*2e90*/  UIADD3 UR4, UR4, 0x40, URZ ;  /* 0x0000004004047890 */ /* 0x000fe2000fffe03f */
[----:B------:R-:W-:Y:S02]  /*2ea0*/  LEA R2, P2, R25, R2, 0x4 ;  /* 0x0000000219027211 */ /* 0x000fe400078420ff */
[C---:B------:R-:W-:Y:S02]  /*2eb0*/  ISETP.GE.AND P0, PT, R10.reuse, c[0x0][0x1b4], PT ;  /* 0x00006d000a007a0c */ /* 0x040fe40003f06270 */
[----:B------:R-:W-:Y:S01]  /*2ec0*/  ISETP.LT.AND P3, PT, R10, R11, PT ;  /* 0x0000000b0a00720c */ /* 0x000fe20003f61270 */
[----:B------:R-:W-:-:S12]  /*2ed0*/  IMAD.X R3, R3, 0x1, R19, P2 ;  /* 0x0000000103037824 */ /* 0x000fd800010e0613 */
[----:B------:R-:W-:Y:S05]  /*2ee0*/  @!P0 BRA P3, `(.L_x_3167) ;  /* 0xffffdc2000008947 */ /* 0x000fea000183ffff */
.L_x_3162:
        /* <DEDUP_REMOVED lines=15> */
.L_x_3171:
[----:B------:R-:W0:Y:S02]  /*2fe0*/  LDS R4, [R0] ;  /* 0x0000000000047984 */ /* 0x000e240000000800 */
[----:B0-----:R-:W-:-:S10]  /*2ff0*/  HFMA2.MMA R5, R4, 1, 1, R18 ;  /* 0x3c003c0004057835 */ /* 0x001fd40000000012 */
[----:B------:R-:W0:Y:S02]  /*3000*/  ATOMS.CAST.SPIN R5, [R0], R4, R5 ;  /* 0x000000040005738d */ /* 0x000e240001800005 */
[----:B0-----:R-:W-:-:S13]  /*3010*/  ISETP.EQ.U32.AND P0, PT, R5, 0x1, PT ;  /* 0x000000010500780c */ /* 0x001fda0003f02070 */
[----:B------:R-:W-:Y:S05]  /*3020*/  @!P0 BRA `(.L_x_3171) ;  /* 0xffffffb000008947 */ /* 0x000fea000383ffff */
[----:B------:R-:W-:Y:S05]  /*3030*/  BRA `(.L_x_3169) ;  /* 0x0000003000007947 */ /* 0x000fea0003800000 */
.L_x_3170:
[----:B------:R-:W2:Y:S02]  /*3040*/  LD.E R0, [R2.64] ;  /* 0x0000000602007980 */ /* 0x000ea4000c101900 */
[----:B--2---:R-:W-:-:S05]  /*3050*/  IMAD.IADD R5, R18, 0x1, R0 ;  /* 0x0000000112057824 */ /* 0x004fca00078e0200 */
[----:B------:R0:W-:Y:S02]  /*3060*/  ST.E [R2.64], R5 ;  /* 0x0000000502007985 */ /* 0x0001e4000c101906 */
.L_x_3169:
[----:B------:R-:W-:Y:S05]  /*3070*/  BSYNC B0 ;  /* 0x0000000000007941 */ /* 0x000fea0003800000 */
.L_x_3168:
[----:B------:R-:W2:Y:S02]  /*3080*/  ATOM.E.ADD.F16x2.RN.STRONG.GPU P0, RZ, [R2.64+0x4], R12 ;  /* 0x0000040c02ff798a */ /* 0x000ea4000810e9c6 */
[----:B--2---:R-:W-:Y:S05]  /*3090*/  @P0 EXIT ;  /* 0x000000000000094d */ /* 0x004fea0003800000 */
[----:B------:R-:W1:Y:S02]  /*30a0*/  QSPC.E.S P0, RZ, [R2+0x4] ;  /* 0x0000040002ff73aa */ /* 0x000e640000000500 */
[----:B-1----:R-:W-:Y:S05]  /*30b0*/  @!P0 BRA `(.L_x_3172) ;  /* 0x0000008000008947 */ /* 0x002fea0003800000 */
[----:B0-----:R-:W-:-:S04]  /*30c0*/  IADD3 R2, R2, 0x4, RZ ;  /* 0x0000000402027810 */ /* 0x001fc80007ffe0ff */
[----:B------:R-:W-:-:S05]  /*30d0*/  LOP3.LUT R2, R2, 0xffffff, RZ, 0xc0, !PT ;  /* 0x00ffffff02027812 */ /* 0x000fca00078ec0ff */
.L_x_3173:
[----:B------:R-:W0:Y:S02]  /*30e0*/  LDS R4, [R2] ;  /* 0x0000000002047984 */ /* 0x000e240000000800 */
[----:B0-----:R-:W-:-:S06]  /*30f0*/  HADD2 R5, R4, R12 ;  /* 0x0000000c04057230 */ /* 0x001fcc0000000000 */
[----:B------:R-:W0:Y:S02]  /*3100*/  ATOMS.CAST.SPIN R5, [R2], R4, R5 ;  /* 0x000000040205738d */ /* 0x000e240001800005 */
[----:B0-----:R-:W-:-:S13]  /*3110*/  ISETP.EQ.U32.AND P0, PT, R5, 0x1, PT ;  /* 0x000000010500780c */ /* 0x001fda0003f02070 */
[----:B------:R-:W-:Y:S05]  /*3120*/  @!P0 BRA `(.L_x_3173) ;  /* 0xffffffb000008947 */ /* 0x000fea000383ffff */
[----:B------:R-:W-:Y:S05]  /*3130*/  EXIT ;  /* 0x000000000000794d */ /* 0x000fea0003800000 */
.L_x_3172:
[----:B------:R-:W2:Y:S02]  /*3140*/  LD.E R0, [R2.64+0x4] ;  /* 0x0000040602007980 */ /* 0x000ea4000c101900 */
[----:B0-2---:R-:W-:-:S05]  /*3150*/  IMAD.IADD R5, R12, 0x1, R0 ;  /* 0x000000010c057824 */ /* 0x005fca00078e0200 */
[----:B------:R-:W-:Y:S01]  /*3160*/  ST.E [R2.64+0x4], R5 ;  /* 0x0000040502007985 */ /* 0x000fe2000c101906 */
[----:B------:R-:W-:Y:S05]  /*3170*/  EXIT ;  /* 0x000000000000794d */ /* 0x000fea0003800000 */
.L_x_3174:
        /* <DEDUP_REMOVED lines=16> */
.L_x_3334:


//--------------------- .text._Z23gemm_half_q_half_kernelILi1ELi12ELb1ELb0ELi32EEvPK6__halfPKjS4_S2_PS0_iiiiPKtS7_iiiiiibS2_i --------------------------
	.section	.text._Z23gemm_half_q_half_kernelILi1ELi12ELb1ELb0ELi32EEvPK6__halfPKjS4_S2_PS0_iiiiPKtS7_iiiiiibS2_i,"ax",@progbits
	.sectioninfo	@"SHI_REGISTERS=48"
	.align	128
        .global         _Z23gemm_half_q_half_kernelILi1ELi12ELb1ELb0ELi32EEvPK6__halfPKjS4_S2_PS0_iiiiPKtS7_iiiiiibS2_i
        .type           _Z23gemm_half_q_half_kernelILi1ELi12ELb1ELb0ELi32EEvPK6__halfPKjS4_S2_PS0_iiiiPKtS7_iiiiiibS2_i,@function
        .size           _Z23gemm_half_q_half_kernelILi1ELi12ELb1ELb0ELi32EEvPK6__halfPKjS4_S2_PS0_iiiiPKtS7_iiiiiibS2_i,(.L_x_3335 - _Z23gemm_half_q_half_kernelILi1ELi12ELb1ELb0ELi32EEvPK6__halfPKjS4_S2_PS0_iiiiPKtS7_iiiiiibS2_i)
        .other          _Z23gemm_half_q_half_kernelILi1ELi12ELb1ELb0ELi32EEvPK6__halfPKjS4_S2_PS0_iiiiPKtS7_iiiiiibS2_i,@"STO_CUDA_ENTRY STV_DEFAULT"
_Z23gemm_half_q_half_kernelILi1ELi12ELb1ELb0ELi32EEvPK6__halfPKjS4_S2_PS0_iiiiPKtS7_iiiiiibS2_i:
.text._Z23gemm_half_q_half_kernelILi1ELi12ELb1ELb0ELi32EEvPK6__halfPKjS4_S2_PS0_iiiiPKtS7_iiiiiibS2_i:
        /* <DEDUP_REMOVED lines=45> */
.L_x_3176:
[----:B------:R-:W-:Y:S05]  /*02d0*/  BSYNC B0 ;  /* 0x0000000000007941 */ /* 0x000fea0003800000 */
.L_x_3175:
[----:B------:R-:W-:Y:S05]  /*02e0*/  @P2 EXIT ;  /* 0x000000000000294d */ /* 0x000fea0003800000 */
[C---:B------:R-:W-:Y:S01]  /*02f0*/  ISETP.GT.AND P4, PT, R11.reuse, c[0x0][0x1a8], PT ;  /* 0x00006a000b007a0c */ /* 0x040fe20003f84270 */
[----:B------:R-:W1:Y:S01]  /*0300*/  LDC.S8 R19, c[0x0][0x1c0] ;  /* 0x00007000ff137b82 */ /* 0x000e620000000200 */
[C---:B------:R-:W-:Y:S02]  /*0310*/  ISETP.GT.AND P6, PT, R11.reuse, c[0x0][0x1ac], PT ;  /* 0x00006b000b007a0c */ /* 0x040fe40003fc4270 */
[C---:B------:R-:W-:Y:S02]  /*0320*/  ISETP.GT.AND P5, PT, R11.reuse, c[0x0][0x1b0], PT ;  /* 0x00006c000b007a0c */ /* 0x040fe40003fa4270 */
[----:B------:R-:W-:-:S02]  /*0330*/  ISETP.GT.AND P3, PT, R11, c[0x0][0x1b8], PT ;  /* 0x00006e000b007a0c */ /* 0x000fc40003f64270 */
[C---:B------:R-:W-:Y:S02]  /*0340*/  ISETP.GT.AND P2, PT, R11.reuse, c[0x0][0x1b4], PT ;  /* 0x00006d000b007a0c */ /* 0x040fe40003f44270 */
[----:B------:R-:W-:-:S03]  /*0350*/  IMNMX R8, R11, c[0x0][0x1a8], PT ;  /* 0x00006a000b087a17 */ /* 0x000fc60003800200 */
[C---:B0-----:R-:W-:Y:S02]  /*0360*/  @P4 IMNMX R4, R11.reuse, c[0x0][0x1ac], PT ;  /* 0x00006b000b044a17 */ /* 0x041fe40003800200 */
[----:B------:R-:W-:Y:S02]  /*0370*/  @P6 IMNMX R6, R11, c[0x0][0x1b0], PT ;  /* 0x00006c000b066a17 */ /* 0x000fe40003800200 */
[----:B------:R-:W-:Y:S02]  /*0380*/  @P4 IADD3 R4, R4, -c[0x0][0x1a8], RZ ;  /* 0x80006a0004044a10 */ /* 0x000fe40007ffe0ff */
[----:B------:R-:W-:Y:S02]  /*0390*/  SHF.R.S32.HI R9, RZ, 0x1f, R8 ;  /* 0x0000001fff097819 */ /* 0x000fe40000011408 */
[----:B------:R-:W-:Y:S02]  /*03a0*/  @P4 SHF.R.S32.HI R7, RZ, 0x1f, R4 ;  /* 0x0000001fff074819 */ /* 0x000fe40000011404 */
[----:B------:R-:W-:-:S02]  /*03b0*/  @P6 IADD3 R6, R6, -c[0x0][0x1ac], RZ ;  /* 0x80006b0006066a10 */ /* 0x000fc40007ffe0ff */
[----:B------:R-:W-:Y:S02]  /*03c0*/  LEA.HI R18, R9, R8, RZ, 0x5 ;  /* 0x0000000809127211 */ /* 0x000fe400078f28ff */
[----:B------:R-:W-:Y:S02]  /*03d0*/  @P4 LEA.HI R7, R7, R4, RZ, 0x5 ;  /* 0x0000000407074211 */ /* 0x000fe400078f28ff */
[C---:B------:R-:W-:Y:S02]  /*03e0*/  @P5 IMNMX R4, R11.reuse, c[0x0][0x1b4], PT ;  /* 0x00006d000b045a17 */ /* 0x040fe40003800200 */
[----:B------:R-:W-:Y:S02]  /*03f0*/  @P6 SHF.R.S32.HI R9, RZ, 0x1f, R6 ;  /* 0x0000001fff096819 */ /* 0x000fe40000011406 */
[C---:B------:R-:W-:Y:S02]  /*0400*/  @P3 IMNMX R13, R11.reuse, c[0x0][0x1bc], PT ;  /* 0x00006f000b0d3a17 */ /* 0x040fe40003800200 */
[----:B------:R-:W-:-:S02]  /*0410*/  @P2 IMNMX R8, R11, c[0x0][0x1b8], PT ;  /* 0x00006e000b082a17 */ /* 0x000fc40003800200 */
[----:B------:R-:W-:Y:S02]  /*0420*/  @P5 IADD3 R4, R4, -c[0x0][0x1b0], RZ ;  /* 0x80006c0004045a10 */ /* 0x000fe40007ffe0ff */
[----:B------:R-:W-:Y:S01]  /*0430*/  @P6 LEA.HI R9, R9, R6, RZ, 0x5 ;  /* 0x0000000609096211 */ /* 0x000fe200078f28ff */
[----:B-1----:R-:W-:Y:S01]  /*0440*/  IMAD.MOV.U32 R6, RZ, RZ, R19 ;  /* 0x000000ffff067224 */ /* 0x002fe200078e0013 */
[----:B------:R-:W-:Y:S02]  /*0450*/  @P3 IADD3 R14, R13, -c[0x0][0x1b8], RZ ;  /* 0x80006e000d0e3a10 */ /* 0x000fe40007ffe0ff */
[----:B------:R-:W-:Y:S02]  /*0460*/  @P2 IADD3 R12, R8, -c[0x0][0x1b4], RZ ;  /* 0x80006d00080c2a10 */ /* 0x000fe40007ffe0ff */
[----:B------:R-:W-:Y:S02]  /*0470*/  @P5 SHF.R.S32.HI R13, RZ, 0x1f, R4 ;  /* 0x0000001fff0d5819 */ /* 0x000fe40000011404 */
[----:B------:R-:W-:Y:S01]  /*0480*/  ISETP.NE.AND P1, PT, R6, RZ, PT ;  /* 0x000000ff0600720c */ /* 0x000fe20003f25270 */
[----:B------:R-:W-:Y:S01]  /*0490*/  IMAD.MOV.U32 R6, RZ, RZ, RZ ;  /* 0x000000ffff067224 */ /* 0x000fe200078e00ff */
[----:B------:R-:W-:-:S02]  /*04a0*/  @P6 SHF.R.S32.HI R9, RZ, 0x5, R9 ;  /* 0x00000005ff096819 */ /* 0x000fc40000011409 */
[----:B------:R-:W-:Y:S02]  /*04b0*/  @P2 SHF.R.S32.HI R15, RZ, 0x1f, R12 ;  /* 0x0000001fff0f2819 */ /* 0x000fe4000001140c */
[----:B------:R-:W-:Y:S02]  /*04c0*/  @P3 SHF.R.S32.HI R17, RZ, 0x1f, R14 ;  /* 0x0000001fff113819 */ /* 0x000fe4000001140e */
[----:B------:R-:W-:Y:S01]  /*04d0*/  @P5 LEA.HI R8, R13, R4, RZ, 0x5 ;  /* 0x000000040d085211 */ /* 0x000fe200078f28ff */
[----:B------:R-:W-:Y:S01]  /*04e0*/  IMAD.MOV.U32 R4, RZ, RZ, RZ ;  /* 0x000000ffff047224 */ /* 0x000fe200078e00ff */
[----:B------:R-:W-:Y:S01]  /*04f0*/  @P4 SHF.R.S32.HI R7, RZ, 0x5, R7 ;  /* 0x00000005ff074819 */ /* 0x000fe20000011407 */
[----:B------:R-:W-:Y:S01]  /*0500*/  @P6 IMAD R4, R9, 0x5, RZ ;  /* 0x0000000509046824 */ /* 0x000fe200078e02ff */
[----:B------:R-:W-:Y:S01]  /*0510*/  ISETP.NE.OR P1, PT, R3, RZ, !P1 ;  /* 0x000000ff0300720c */ /* 0x000fe20004f25670 */
[----:B------:R-:W-:Y:S01]  /*0520*/  IMAD.MOV.U32 R13, RZ, RZ, RZ ;  /* 0x000000ffff0d7224 */ /* 0x000fe200078e00ff */
[----:B------:R-:W-:Y:S01]  /*0530*/  @P2 LEA.HI R15, R15, R12, RZ, 0x5 ;  /* 0x0000000c0f0f2211 */ /* 0x000fe200078f28ff */
[----:B------:R-:W-:Y:S01]  /*0540*/  @P4 IMAD R6, R7, 0x6, RZ ;  /* 0x0000000607064824 */ /* 0x000fe200078e02ff */
[----:B------:R-:W-:Y:S01]  /*0550*/  @P3 LEA.HI R17, R17, R14, RZ, 0x5 ;  /* 0x0000000e11113211 */ /* 0x000fe200078f28ff */
[----:B------:R-:W-:Y:S01]  /*0560*/  IMAD.MOV.U32 R7, RZ, RZ, RZ ;  /* 0x000000ffff077224 */ /* 0x000fe200078e00ff */
[----:B------:R-:W-:-:S02]  /*0570*/  @P5 SHF.R.S32.HI R8, RZ, 0x5, R8 ;  /* 0x00000005ff085819 */ /* 0x000fc40000011408 */
[----:B------:R-:W-:Y:S02]  /*0580*/  SHF.R.S32.HI R9, RZ, 0x5, R18 ;  /* 0x00000005ff097819 */ /* 0x000fe40000011412 */
[----:B------:R-:W-:Y:S01]  /*0590*/  ISETP.LT.OR P1, PT, R16, 0x1, P1 ;  /* 0x000000011000780c */ /* 0x000fe20000f21670 */
[----:B------:R-:W-:Y:S01]  /*05a0*/  @P5 IMAD.SHL.U32 R13, R8, 0x4, RZ ;  /* 0x00000004080d5824 */ /* 0x000fe200078e00ff */
        /* <DEDUP_REMOVED lines=10> */
[----:B------:R-:W-:Y:S01]  /*0650*/  @!P1 IMAD R6, R5, c[0x0][0x18c], R2 ;  /* 0x0000630005069a24 */ /* 0x000fe200078e0202 */
[----:B------:R-:W-:Y:S01]  /*0660*/  IADD3 R4, R8, R4, R7 ;  /* 0x0000000408047210 */ /* 0x000fe20007ffe007 */
[----:B------:R-:W-:-:S04]  /*0670*/  @!P1 IMAD.MOV.U32 R7, RZ, RZ, 0x2 ;  /* 0x00000002ff079424 */ /* 0x000fc800078e00ff */
        /* <DEDUP_REMOVED lines=19> */
.L_x_3178:
        /* <DEDUP_REMOVED lines=30> */
[----:B0-----:R-:W-:-:S02]  /*0990*/  IMAD R17, R2, R2, RZ ;  /* 0x0000000202117224 */ /* 0x001fc400078e02ff */
        /* <DEDUP_REMOVED lines=10> */
.L_x_3177:
[----:B0-----:R-:W-:Y:S01]  /*0a40*/  UMOV UR4, URZ ;  /* 0x0000003f00047c82 */ /* 0x001fe20008000000 */
[----:B------:R-:W-:Y:S02]  /*0a50*/  LEA.HI.X R9, R4, c[0x0][0x16c], R5, 0x2, P4 ;  /* 0x00005b0004097a11 */ /* 0x000fe400020f1405 */
[----:B------:R-:W-:Y:S02]  /*0a60*/  PRMT R23, RZ, 0x5410, RZ ;  /* 0x00005410ff177816 */ /* 0x000fe400000000ff */
[----:B------:R-:W-:Y:S01]  /*0a70*/  PRMT R22, RZ, 0x5410, RZ ;  /* 0x00005410ff167816 */ /* 0x000fe200000000ff */
[----:B------:R-:W-:Y:S05]  /*0a80*/  @P2 BRA `(.L_x_3179) ;  /* 0x000024a000002947 */ /* 0x000fea0003800000 */
[----:B------:R-:W-:Y:S01]  /*0a90*/  IMAD.MOV.U32 R19, RZ, RZ, c[0x0][0x18c] ;  /* 0x00006300ff137624 */ /* 0x000fe200078e00ff */
[----:B------:R-:W-:Y:S01]  /*0aa0*/  HADD2.F32 R18, -RZ, R2.H0_H0 ;  /* 0x20000002ff127230 */ /* 0x000fe20000004100 */
[----:B------:R-:W-:Y:S01]  /*0ab0*/  PRMT R22, RZ, 0x5410, RZ ;  /* 0x00005410ff167816 */ /* 0x000fe200000000ff */
[----:B------:R-:W-:Y:S01]  /*0ac0*/  HADD2.F32 R24, -RZ, R3.H0_H0 ;  /* 0x20000003ff187230 */ /* 0x000fe20000004100 */
[----:B------:R-:W-:Y:S01]  /*0ad0*/  PRMT R23, RZ, 0x5410, RZ ;  /* 0x00005410ff177816 */ /* 0x000fe200000000ff */
[----:B------:R-:W-:Y:S01]  /*0ae0*/  HADD2.F32 R25, -RZ, R20.H0_H0 ;  /* 0x20000014ff197230 */ /* 0x000fe20000004100 */
[----:B------:R-:W-:Y:S01]  /*0af0*/  SHF.R.S32.HI R4, RZ, 0x1f, R19 ;  /* 0x0000001fff047819 */ /* 0x000fe20000011413 */
[----:B------:R-:W-:Y:S01]  /*0b00*/  HADD2.F32 R26, -RZ, R21.H0_H0 ;  /* 0x20000015ff1a7230 */ /* 0x000fe20000004100 */
[----:B------:R-:W-:-:S02]  /*0b10*/  UMOV UR4, URZ ;  /* 0x0000003f00047c82 */ /* 0x000fc40008000000 */
[----:B------:R-:W-:Y:S02]  /*0b20*/  SHF.L.U64.HI R27, R19, 0x4, R4 ;  /* 0x00000004131b7819 */ /* 0x000fe40000010204 */
.L_x_3184:
[----:B------:R-:W-:Y:S05]  /*0b30*/  @!P0 BRA `(.L_x_3180) ;  /* 0x0000238000008947 */ /* 0x000fea0003800000 */
[----:B------:R-:W-:Y:S01]  /*0b40*/  PRMT R4, R10, 0x9910, RZ ;  /* 0x000099100a047816 */ /* 0x000fe200000000ff */
[----:B------:R-:W-:-:S03]  /*0b50*/  IMAD.MOV.U32 R19, RZ, RZ, c[0x0][0x18c] ;  /* 0x00006300ff137624 */ /* 0x000fc600078e00ff */
[----:B------:R-:W-:Y:S01]  /*0b60*/  ISETP.NE.AND P1, PT, R4, RZ, PT ;  /* 0x000000ff0400720c */ /* 0x000fe20003f25270 */
[----:B------:R-:W-:-:S04]  /*0b70*/  IMAD.WIDE R16, R19, 0x4, R8 ;  /* 0x0000000413107825 */ /* 0x000fc800078e0208 */
[----:B------:R-:W-:Y:S02]  /*0b80*/  IMAD.MOV.U32 R4, RZ, RZ, 0x2c00 ;  /* 0x00002c00ff047424 */ /* 0x000fe400078e00ff */
[----:B------:R-:W-:-:S03]  /*0b90*/  IMAD.WIDE R12, R19, 0x4, R16 ;  /* 0x00000004130c7825 */ /* 0x000fc600078e0210 */
[----:B------:R-:W-:-:S03]  /*0ba0*/  PRMT R2, R2, 0x5410, R4 ;  /* 0x0000541002027816 */ /* 0x000fc60000000004 */
[----:B------:R-:W-:Y:S05]  /*0bb0*/  @!P1 BRA `(.L_x_3181) ;  /* 0x000008b000009947 */ /* 0x000fea0003800000 */
[----:B------:R-:W2:Y:S04]  /*0bc0*/  LDG.E.128.CONSTANT R4, [R8.64] ;  /* 0x0000000608047981 */ /* 0x000ea8000c1e9d00 */
[----:B------:R-:W0:Y:S02]  /*0bd0*/  LDS.64 R14, [UR4] ;  /* 0x00000004ff0e7984 */ /* 0x000e240008000a00 */
[--C-:B0-----:R-:W-:Y:S02]  /*0be0*/  HADD2.F32 R41, -RZ, R14.reuse.H0_H0 ;  /* 0x2000000eff297230 */ /* 0x101fe40000004100 */
[----:B------:R-:W-:Y:S01]  /*0bf0*/  HADD2.F32 R14, -RZ, R14.H1_H1 ;  /* 0x3000000eff0e7230 */ /* 0x000fe20000004100 */
[----:B--2---:R-:W-:Y:S02]  /*0c00*/  LOP3.LUT R32, R4, 0xf000f, RZ, 0xc0, !PT ;  /* 0x000f000f04207812 */ /* 0x004fe400078ec0ff */
        /* <DEDUP_REMOVED lines=19> */
[----:B------:R-:W0:Y:S01]  /*0d40*/  LDS.64 R4, [UR4+0x8] ;  /* 0x00000804ff047984 */ /* 0x000e220008000a00 */
[----:B------:R-:W-:Y:S01]  /*0d50*/  HADD2.F32 R44, -RZ, R38.H0_H0 ;  /* 0x20000026ff2c7230 */ /* 0x000fe20000004100 */
[----:B------:R-:W-:Y:S01]  /*0d60*/  LOP3.LUT R33, R7, 0xf000f0, RZ, 0xc0, !PT ;  /* 0x00f000f007217812 */ /* 0x000fe200078ec0ff */
[--C-:B------:R-:W-:Y:S01]  /*0d70*/  HADD2.F32 R40, -RZ, R36.reuse.H0_H0 ;  /* 0x20000024ff287230 */ /* 0x100fe20000004100 */
[C---:B------:R-:W-:Y:S01]  /*0d80*/  FFMA.FTZ R39, R41.reuse, R42, RZ ;  /* 0x0000002a29277223 */ /* 0x040fe200000100ff */
[----:B------:R-:W-:Y:S01]  /*0d90*/  HADD2.F32 R43, -RZ, R36.H1_H1 ;  /* 0x30000024ff2b7230 */ /* 0x000fe20000004100 */
[----:B------:R-:W-:Y:S01]  /*0da0*/  FFMA.FTZ R37, R41, R44, RZ ;  /* 0x0000002c29257223 */ /* 0x000fe200000100ff */
[----:B------:R-:W-:Y:S01]  /*0db0*/  HADD2.F32 R35, -RZ, R35.H1_H1 ;  /* 0x30000023ff237230 */ /* 0x000fe20000004100 */
[----:B------:R-:W-:Y:S01]  /*0dc0*/  FFMA.FTZ R40, R40, R41, RZ ;  /* 0x0000002928287223 */ /* 0x000fe200000100ff */
[----:B------:R-:W-:Y:S01]  /*0dd0*/  HADD2.F32 R36, -RZ, R34.H0_H0 ;  /* 0x20000022ff247230 */ /* 0x000fe20000004100 */
[----:B------:R-:W-:Y:S01]  /*0de0*/  LOP3.LUT R30, R30, 0x64006400, RZ, 0xfc, !PT ;  /* 0x640064001e1e7812 */ /* 0x000fe200078efcff */
[----:B------:R-:W-:Y:S01]  /*0df0*/  HADD2.F32 R38, -RZ, R38.H1_H1 ;  /* 0x30000026ff267230 */ /* 0x000fe20000004100 */
[----:B------:R-:W-:Y:S01]  /*0e00*/  LOP3.LUT R33, R33, 0x64006400, RZ, 0xfc, !PT ;  /* 0x6400640021217812 */ /* 0x000fe200078efcff */
[-C--:B------:R-:W-:Y:S01]  /*0e10*/  HFMA2 R45, R45, R2.reuse.H1_H1, -72, -72 ;  /* 0xd480d4802d2d7431 */ /* 0x080fe20000060002 */
[C---:B------:R-:W-:Y:S01]  /*0e20*/  FFMA.FTZ R35, R14.reuse, R35, R39 ;  /* 0x000000230e237223 */ /* 0x040fe20000010027 */
[-C--:B------:R-:W-:Y:S01]  /*0e30*/  HFMA2 R32, R32, R2.reuse.H1_H1, -72, -72 ;  /* 0xd480d48020207431 */ /* 0x080fe20000060002 */
        /* <DEDUP_REMOVED lines=8> */
[----:B------:R-:W-:Y:S01]  /*0ec0*/  SHF.R.U32.HI R6, RZ, 0x8, R6 ;  /* 0x00000008ff067819 */ /* 0x000fe20000011606 */
[-C--:B------:R-:W-:Y:S01]  /*0ed0*/  HFMA2 R30, R30, R2.reuse.H1_H1, -72, -72 ;  /* 0xd480d4801e1e7431 */ /* 0x080fe20000060002 */
[----:B------:R-:W-:Y:S01]  /*0ee0*/  FFMA.FTZ R14, R38, R36, R43 ;  /* 0x00000024260e7223 */ /* 0x000fe2000001002b */
[----:B------:R-:W-:Y:S01]  /*0ef0*/  HFMA2 R33, R33, R2.H1_H1, -72, -72 ;  /* 0xd480d48021217431 */ /* 0x000fe20000060002 */
[----:B------:R-:W-:Y:S01]  /*0f00*/  FFMA.FTZ R38, R36, R28, R35 ;  /* 0x0000001c24267223 */ /* 0x000fe20000010023 */
[----:B------:R-:W-:Y:S01]  /*0f10*/  HADD2.F32 R15, -RZ, R15.H1_H1 ;  /* 0x3000000fff0f7230 */ /* 0x000fe20000004100 */
[----:B------:R-:W-:Y:S01]  /*0f20*/  SHF.R.U32.HI R7, RZ, 0x8, R7 ;  /* 0x00000008ff077819 */ /* 0x000fe20000011607 */
[----:B------:R-:W-:-:S02]  /*0f30*/  HADD2.F32 R34, -RZ, R30.H0_H0 ;  /* 0x2000001eff227230 */ /* 0x000fc40000004100 */
[----:B------:R-:W-:Y:S02]  /*0f40*/  HADD2.F32 R35, -RZ, R33.H0_H0 ;  /* 0x20000021ff237230 */ /* 0x000fe40000004100 */
[----:B------:R-:W-:Y:S01]  /*0f50*/  HADD2.F32 R28, -RZ, R45.H1_H1 ;  /* 0x3000002dff1c7230 */ /* 0x000fe20000004100 */
[----:B------:R-:W-:Y:S01]  /*0f60*/  FFMA.FTZ R34, R36, R34, R37 ;  /* 0x0000002224227223 */ /* 0x000fe20000010025 */
[----:B------:R-:W-:Y:S02]  /*0f70*/  HADD2.F32 R30, -RZ, R30.H1_H1 ;  /* 0x3000001eff1e7230 */ /* 0x000fe40000004100 */
        /* <DEDUP_REMOVED lines=28> */
[----:B------:R-:W-:Y:S01]  /*1140*/  LOP3.LUT R31, R31, 0x64006400, RZ, 0xfc, !PT ;  /* 0x640064001f1f7812 */ /* 0x000fe200078efcff */
[----:B------:R-:W-:Y:S01]  /*1150*/  HADD2.F32 R42, -RZ, R36.H0_H0 ;  /* 0x20000024ff2a7230 */ /* 0x000fe20000004100 */
[----:B------:R-:W-:Y:S01]  /*1160*/  FFMA.FTZ R28, R39, R35, R28 ;  /* 0x00000023271c7223 */ /* 0x000fe2000001001c */
[----:B------:R-:W-:Y:S01]  /*1170*/  HADD2.F32 R38, -RZ, R15.H0_H0 ;  /* 0x2000000fff267230 */ /* 0x000fe20000004100 */
[----:B------:R-:W-:Y:S01]  /*1180*/  FFMA.FTZ R39, R35, R40, R30 ;  /* 0x0000002823277223 */ /* 0x000fe2000001001e */
[----:B------:R-:W-:Y:S01]  /*1190*/  HADD2.F32 R41, -RZ, R37.H1_H1 ;  /* 0x30000025ff297230 */ /* 0x000fe20000004100 */
[----:B------:R-:W-:Y:S01]  /*11a0*/  LOP3.LUT R30, R7, 0xf000f0, RZ, 0xc0, !PT ;  /* 0x00f000f0071e7812 */ /* 0x000fe200078ec0ff */
[C---:B------:R-:W-:Y:S01]  /*11b0*/  FFMA.FTZ R37, R35.reuse, R42, R32 ;  /* 0x0000002a23257223 */ /* 0x040fe20000010020 */
[----:B------:R-:W-:Y:S01]  /*11c0*/  HADD2.F32 R34, -RZ, R34.H1_H1 ;  /* 0x30000022ff227230 */ /* 0x000fe20000004100 */
[----:B------:R-:W-:Y:S01]  /*11d0*/  FFMA.FTZ R33, R35, R38, R33 ;  /* 0x0000002623217223 */ /* 0x000fe20000010021 */
[-C--:B------:R-:W-:Y:S01]  /*11e0*/  HFMA2 R7, R31, R2.reuse.H1_H1, -72, -72 ;  /* 0xd480d4801f077431 */ /* 0x080fe20000060002 */
[----:B------:R-:W-:Y:S01]  /*11f0*/  FFMA.FTZ R35, R41, R4, R28 ;  /* 0x0000000429237223 */ /* 0x000fe2000001001c */
[----:B------:R-:W-:Y:S01]  /*1200*/  HFMA2 R28, R29, R2.H1_H1, -72, -72 ;  /* 0xd480d4801d1c7431 */ /* 0x000fe20000060002 */
[----:B------:R-:W-:Y:S01]  /*1210*/  LOP3.LUT R41, R6, 0x64006400, RZ, 0xfc, !PT ;  /* 0x6400640006297812 */ /* 0x000fe200078efcff */
[----:B------:R-:W-:Y:S01]  /*1220*/  FFMA.FTZ R39, R4, R34, R39 ;  /* 0x0000002204277223 */ /* 0x000fe20000010027 */
[----:B------:R-:W-:Y:S01]  /*1230*/  LOP3.LUT R29, R30, 0x64006400, RZ, 0xfc, !PT ;  /* 0x640064001e1d7812 */ /* 0x000fe200078efcff */
[----:B------:R-:W-:-:S02]  /*1240*/  HADD2.F32 R36, -RZ, R36.H1_H1 ;  /* 0x30000024ff247230 */ /* 0x000fc40000004100 */
[-C--:B------:R-:W-:Y:S02]  /*1250*/  HFMA2 R6, R41, R2.reuse.H1_H1, -72, -72 ;  /* 0xd480d48029067431 */ /* 0x080fe40000060002 */
[----:B------:R-:W-:Y:S01]  /*1260*/  HADD2.F32 R32, -RZ, R15.H1_H1 ;  /* 0x3000000fff207230 */ /* 0x000fe20000004100 */
[C---:B------:R-:W-:Y:S01]  /*1270*/  FFMA.FTZ R37, R4.reuse, R36, R37 ;  /* 0x0000002404257223 */ /* 0x040fe20000010025 */
[----:B------:R-:W-:Y:S02]  /*1280*/  HFMA2 R34, R29, R2.H1_H1, -72, -72 ;  /* 0xd480d4801d227431 */ /* 0x000fe40000060002 */
        /* <DEDUP_REMOVED lines=30> */
.L_x_3181:
        /* <DEDUP_REMOVED lines=26> */
[--C-:B------:R-:W-:Y:S01]  /*1610*/  HADD2.F32 R40, -RZ, R37.reuse.H0_H0 ;  /* 0x20000025ff287230 */ /* 0x100fe20000004100 */
[----:B------:R-:W-:Y:S01]  /*1620*/  LOP3.LUT R43, R33, 0x64006400, RZ, 0xfc, !PT ;  /* 0x64006400212b7812 */ /* 0x000fe200078efcff */
[----:B------:R-:W-:Y:S01]  /*1630*/  HADD2.F32 R42, -RZ, R36.H0_H0 ;  /* 0x20000024ff2a7230 */ /* 0x000fe20000004100 */
[----:B------:R-:W-:Y:S01]  /*1640*/  LOP3.LUT R31, R31, 0x64006400, RZ, 0xfc, !PT ;  /* 0x640064001f1f7812 */ /* 0x000fe200078efcff */
        /* <DEDUP_REMOVED lines=9> */
[----:B------:R-:W-:Y:S01]  /*16e0*/  FFMA.FTZ R34, R41, R14, R40 ;  /* 0x0000000e29227223 */ /* 0x000fe20000010028 */
[----:B------:R-:W-:Y:S01]  /*16f0*/  LOP3.LUT R41, R30, 0x64006400, RZ, 0xfc, !PT ;  /* 0x640064001e297812 */ /* 0x000fe200078efcff */
[----:B------:R-:W-:Y:S01]  /*1700*/  FFMA.FTZ R30, R14, R36, R39 ;  /* 0x000000240e1e7223 */ /* 0x000fe20000010027 */
[----:B------:R-:W-:Y:S01]  /*1710*/  LOP3.LUT R39, R16, 0x64006400, RZ, 0xfc, !PT ;  /* 0x6400640010277812 */ /* 0x000fe200078efcff */
[----:B------:R-:W-:Y:S01]  /*1720*/  FFMA.FTZ R36, R14, R38, R37 ;  /* 0x000000260e247223 */ /* 0x000fe20000010025 */
[-C--:B------:R-:W-:Y:S01]  /*1730*/  HFMA2 R37, R43, R2.reuse.H1_H1, -72, -72 ;  /* 0xd480d4802b257431 */ /* 0x080fe20000060002 */
[----:B------:R-:W-:Y:S01]  /*1740*/  SHF.R.U32.HI R6, RZ, 0x8, R6 ;  /* 0x00000008ff067819 */ /* 0x000fe20000011606 */
[-C--:B------:R-:W-:Y:S01]  /*1750*/  HFMA2 R33, R41, R2.reuse.H1_H1, -72, -72 ;  /* 0xd480d48029217431 */ /* 0x080fe20000060002 */
[----:B------:R-:W-:Y:S01]  /*1760*/  SHF.R.U32.HI R7, RZ, 0x8, R7 ;  /* 0x00000008ff077819 */ /* 0x000fe20000011607 */
[----:B------:R-:W-:-:S02]  /*1770*/  HFMA2 R31, R31, R2.H1_H1, -72, -72 ;  /* 0xd480d4801f1f7431 */ /* 0x000fc40000060002 */
[----:B------:R-:W-:Y:S02]  /*1780*/  HADD2.F32 R41, -RZ, R32.H1_H1 ;  /* 0x30000020ff297230 */ /* 0x000fe40000004100 */
[----:B------:R-:W-:Y:S02]  /*1790*/  HADD2.F32 R32, -RZ, R33.H0_H0 ;  /* 0x20000021ff207230 */ /* 0x000fe40000004100 */
[----:B------:R-:W-:Y:S01]  /*17a0*/  HFMA2 R16, R39, R2.H1_H1, -72, -72 ;  /* 0xd480d48027107431 */ /* 0x000fe20000060002 */
[----:B------:R-:W-:Y:S01]  /*17b0*/  FFMA.FTZ R14, R14, R41, R35 ;  /* 0x000000290e0e7223 */ /* 0x000fe20000010023 */
[----:B------:R-:W-:Y:S01]  /*17c0*/  HADD2.F32 R40, -RZ, R37.H0_H0 ;  /* 0x20000025ff287230 */ /* 0x000fe20000004100 */
[----:B------:R-:W-:Y:S01]  /*17d0*/  FFMA.FTZ R34, R32, R17, R34 ;  /* 0x0000001120227223 */ /* 0x000fe20000010022 */
        /* <DEDUP_REMOVED lines=31> */
[----:B------:R-:W-:Y:S01]  /*19d0*/  HADD2.F32 R36, -RZ, R32.H0_H0 ;  /* 0x20000020ff247230 */ /* 0x000fe20000004100 */
[----:B------:R-:W-:Y:S01]  /*19e0*/  LOP3.LUT R7, R7, 0x64006400, RZ, 0xfc, !PT ;  /* 0x6400640007077812 */ /* 0x000fe200078efcff */
[--C-:B------:R-:W-:Y:S01]  /*19f0*/  HADD2.F32 R39, -RZ, R34.reuse.H0_H0 ;  /* 0x20000022ff277230 */ /* 0x100fe20000004100 */
[----:B------:R-:W-:Y:S01]  /*1a00*/  FFMA.FTZ R33, R35, R30, R33 ;  /* 0x0000001e23217223 */ /* 0x000fe20000010021 */
[----:B------:R-:W-:Y:S01]  /*1a10*/  HADD2.F32 R37, -RZ, R37.H1_H1 ;  /* 0x30000025ff257230 */ /* 0x000fe20000004100 */
[C---:B------:R-:W-:Y:S01]  /*1a20*/  FFMA.FTZ R35, R30.reuse, R36, R31 ;  /* 0x000000241e237223 */ /* 0x040fe2000001001f */
[----:B------:R-:W-:Y:S01]  /*1a30*/  HADD2.F32 R38, -RZ, R15.H0_H0 ;  /* 0x2000000fff267230 */ /* 0x000fe20000004100 */
        /* <DEDUP_REMOVED lines=8> */
[-C--:B------:R-:W-:Y:S01]  /*1ac0*/  HFMA2 R39, R39, R2.reuse.H1_H1, -72, -72 ;  /* 0xd480d48027277431 */ /* 0x080fe20000060002 */
[----:B------:R-:W-:Y:S01]  /*1ad0*/  FFMA.FTZ R17, R30, R38, R17 ;  /* 0x000000261e117223 */ /* 0x000fe20000010011 */
[-C--:B------:R-:W-:Y:S01]  /*1ae0*/  HFMA2 R29, R29, R2.reuse.H1_H1, -72, -72 ;  /* 0xd480d4801d1d7431 */ /* 0x080fe20000060002 */
[C---:B------:R-:W-:Y:S01]  /*1af0*/  FFMA.FTZ R31, R4.reuse, R34, R31 ;  /* 0x00000022041f7223 */ /* 0x040fe2000001001f */
[----:B------:R-:W-:Y:S01]  /*1b00*/  HFMA2 R37, R37, R2.H1_H1, -72, -72 ;  /* 0xd480d48025257431 */ /* 0x000fe20000060002 */
[----:B------:R-:W-:Y:S01]  /*1b10*/  FFMA.FTZ R35, R4, R32, R35 ;  /* 0x0000002004237223 */ /* 0x000fe20000010023 */
[----:B------:R-:W-:-:S02]  /*1b20*/  HADD2.F32 R14, -RZ, R5.H0_H0 ;  /* 0x20000005ff0e7230 */ /* 0x000fc40000004100 */
[----:B------:R-:W-:Y:S02]  /*1b30*/  HADD2.F32 R28, -RZ, R15.H1_H1 ;  /* 0x3000000fff1c7230 */ /* 0x000fe40000004100 */
[----:B------:R-:W-:Y:S02]  /*1b40*/  HADD2.F32 R16, -RZ, R39.H0_H0 ;  /* 0x20000027ff107230 */ /* 0x000fe40000004100 */
[----:B------:R-:W-:Y:S01]  /*1b50*/  HFMA2 R30, R7, R2.H1_H1, -72, -72 ;  /* 0xd480d480071e7431 */ /* 0x000fe20000060002 */
[----:B------:R-:W-:Y:S01]  /*1b60*/  FFMA.FTZ R17, R4, R28, R17 ;  /* 0x0000001c04117223 */ /* 0x000fe20000010011 */
        /* <DEDUP_REMOVED lines=28> */
.L_x_3182:
        /* <DEDUP_REMOVED lines=43> */
[-C--:B------:R-:W-:Y:S01]  /*1fe0*/  HFMA2 R29, R29, R2.reuse.H1_H1, -72, -72 ;  /* 0xd480d4801d1d7431 */ /* 0x080fe20000060002 */
[----:B------:R-:W-:Y:S01]  /*1ff0*/  FFMA.FTZ R36, R14, R38, R37 ;  /* 0x000000260e247223 */ /* 0x000fe20000010025 */
[-C--:B------:R-:W-:Y:S01]  /*2000*/  HFMA2 R33, R41, R2.reuse.H1_H1, -72, -72 ;  /* 0xd480d48029217431 */ /* 0x080fe20000060002 */
[----:B------:R-:W-:Y:S01]  /*2010*/  SHF.R.U32.HI R6, RZ, 0x8, R6 ;  /* 0x00000008ff067819 */ /* 0x000fe20000011606 */
[----:B------:R-:W-:Y:S01]  /*2020*/  HADD2.F32 R41, -RZ, R32.H1_H1 ;  /* 0x30000020ff297230 */ /* 0x000fe20000004100 */
[----:B------:R-:W-:Y:S01]  /*2030*/  SHF.R.U32.HI R7, RZ, 0x8, R7 ;  /* 0x00000008ff077819 */ /* 0x000fe20000011607 */
[----:B------:R-:W-:-:S02]  /*2040*/  HFMA2 R30, R39, R2.H1_H1, -72, -72 ;  /* 0xd480d480271e7431 */ /* 0x000fc40000060002 */
[----:B------:R-:W-:Y:S01]  /*2050*/  HFMA2 R37, R43, R2.H1_H1, -72, -72 ;  /* 0xd480d4802b257431 */ /* 0x000fe20000060002 */
[----:B------:R-:W-:Y:S01]  /*2060*/  FFMA.FTZ R14, R14, R41, R35 ;  /* 0x000000290e0e7223 */ /* 0x000fe20000010023 */
[----:B------:R-:W-:Y:S02]  /*2070*/  HADD2.F32 R38, -RZ, R29.H0_H0 ;  /* 0x2000001dff267230 */ /* 0x000fe40000004100 */
[----:B------:R-:W-:Y:S02]  /*2080*/  HADD2.F32 R32, -RZ, R33.H0_H0 ;  /* 0x20000021ff207230 */ /* 0x000fe40000004100 */
        /* <DEDUP_REMOVED lines=40> */
[--C-:B------:R-:W-:Y:S01]  /*2310*/  HADD2.F32 R38, -RZ, R15.reuse.H0_H0 ;  /* 0x2000000fff267230 */ /* 0x100fe20000004100 */
        /* <DEDUP_REMOVED lines=14> */
[----:B------:R-:W-:-:S02]  /*2400*/  HADD2.F32 R17, -RZ, R15.H1_H1 ;  /* 0x3000000fff117230 */ /* 0x000fc40000004100 */
[----:B------:R-:W-:Y:S02]  /*2410*/  HADD2.F32 R16, -RZ, R39.H0_H0 ;  /* 0x20000027ff107230 */ /* 0x000fe40000004100 */
[----:B------:R-:W-:Y:S01]  /*2420*/  HFMA2 R30, R7, R2.H1_H1, -72, -72 ;  /* 0xd480d480071e7431 */ /* 0x000fe20000060002 */
[----:B------:R-:W-:Y:S01]  /*2430*/  FFMA.FTZ R17, R4, R17, R29 ;  /* 0x0000001104117223 */ /* 0x000fe2000001001d */
        /* <DEDUP_REMOVED lines=27> */
.L_x_3183:
        /* <DEDUP_REMOVED lines=12> */
[----:B------:R-:W-:Y:S02]  /*26b0*/  SHF.R.U32.HI R15, RZ, 0x8, R4 ;  /* 0x00000008ff0f7819 */ /* 0x000fe40000011604 */
[----:B------:R-:W-:-:S02]  /*26c0*/  LOP3.LUT R32, R32, 0x64006400, RZ, 0xfc, !PT ;  /* 0x6400640020207812 */ /* 0x000fc400078efcff */
[----:B------:R-:W-:Y:S01]  /*26d0*/  LOP3.LUT R4, R7, 0xf000f, RZ, 0xc0, !PT ;  /* 0x000f000f07047812 */ /* 0x000fe200078ec0ff */
[--C-:B------:R-:W-:Y:S01]  /*26e0*/  HADD2.F32 R38, -RZ, R35.reuse.H0_H0 ;  /* 0x20000023ff267230 */ /* 0x100fe20000004100 */
[----:B------:R-:W-:Y:S01]  /*26f0*/  LOP3.LUT R36, R34, 0x64006400, RZ, 0xfc, !PT ;  /* 0x6400640022247812 */ /* 0x000fe200078efcff */
[----:B------:R-:W-:Y:S01]  /*2700*/  HADD2 R34, R32, -1032, -1032 ;  /* 0xe408e40820227430 */ /* 0x000fe20000000000 */
[----:B------:R-:W-:Y:S01]  /*2710*/  LOP3.LUT R4, R4, 0x64006400, RZ, 0xfc, !PT ;  /* 0x6400640004047812 */ /* 0x000fe200078efcff */
[----:B------:R-:W-:Y:S01]  /*2720*/  HADD2.F32 R39, -RZ, R35.H1_H1 ;  /* 0x30000023ff277230 */ /* 0x000fe20000004100 */
[----:B------:R-:W-:Y:S01]  /*2730*/  LOP3.LUT R28, R5, 0xf000f0, RZ, 0xc0, !PT ;  /* 0x00f000f0051c7812 */ /* 0x000fe200078ec0ff */
[----:B------:R-:W-:Y:S01]  /*2740*/  HADD2 R36, R36, -1032, -1032 ;  /* 0xe408e40824247430 */ /* 0x000fe20000000000 */
[----:B------:R-:W-:Y:S01]  /*2750*/  SHF.R.U32.HI R14, RZ, 0x8, R5 ;  /* 0x00000008ff0e7819 */ /* 0x000fe20000011605 */
[----:B------:R-:W-:Y:S01]  /*2760*/  HADD2 R33, R4, -1032, -1032 ;  /* 0xe408e40804217430 */ /* 0x000fe20000000000 */
[----:B------:R-:W-:Y:S01]  /*2770*/  LOP3.LUT R30, R6, 0xf000f0, RZ, 0xc0, !PT ;  /* 0x00f000f0061e7812 */ /* 0x000fe200078ec0ff */
[----:B------:R-:W-:Y:S01]  /*2780*/  HADD2.F32 R32, -RZ, R34.H0_H0 ;  /* 0x20000022ff207230 */ /* 0x000fe20000004100 */
[----:B------:R-:W0:Y:S01]  /*2790*/  LDS.64 R4, [UR4+0x38] ;  /* 0x00003804ff047984 */ /* 0x000e220008000a00 */
[----:B------:R-:W-:Y:S01]  /*27a0*/  HADD2.F32 R40, -RZ, R36.H0_H0 ;  /* 0x20000024ff287230 */ /* 0x000fe20000004100 */
[----:B------:R-:W-:Y:S01]  /*27b0*/  FFMA.FTZ R38, R31, R38, RZ ;  /* 0x000000261f267223 */ /* 0x000fe200000100ff */
[----:B------:R-:W-:Y:S01]  /*27c0*/  HADD2.F32 R34, -RZ, R34.H1_H1 ;  /* 0x30000022ff227230 */ /* 0x000fe20000004100 */
[----:B------:R-:W-:Y:S01]  /*27d0*/  LOP3.LUT R17, R7, 0xf000f0, RZ, 0xc0, !PT ;  /* 0x00f000f007117812 */ /* 0x000fe200078ec0ff */
[----:B------:R-:W-:Y:S01]  /*27e0*/  FFMA.FTZ R37, R32, R31, RZ ;  /* 0x0000001f20257223 */ /* 0x000fe200000100ff */
[----:B------:R-:W-:Y:S01]  /*27f0*/  LOP3.LUT R29, R29, 0x64006400, RZ, 0xfc, !PT ;  /* 0x640064001d1d7812 */ /* 0x000fe200078efcff */
[----:B------:R-:W-:Y:S01]  /*2800*/  FFMA.FTZ R32, R12, R39, R38 ;  /* 0x000000270c207223 */ /* 0x000fe20000010026 */
[----:B------:R-:W-:Y:S01]  /*2810*/  HADD2.F32 R36, -RZ, R36.H1_H1 ;  /* 0x30000024ff247230 */ /* 0x000fe20000004100 */
[----:B------:R-:W-:Y:S01]  /*2820*/  LOP3.LUT R41, R30, 0x64006400, RZ, 0xfc, !PT ;  /* 0x640064001e297812 */ /* 0x000fe200078efcff */
[----:B------:R-:W-:Y:S01]  /*2830*/  FFMA.FTZ R35, R31, R40, RZ ;  /* 0x000000281f237223 */ /* 0x000fe200000100ff */
[----:B------:R-:W-:Y:S01]  /*2840*/  LOP3.LUT R39, R28, 0x64006400, RZ, 0xfc, !PT ;  /* 0x640064001c277812 */ /* 0x000fe200078efcff */
[--C-:B------:R-:W-:Y:S01]  /*2850*/  HADD2.F32 R42, -RZ, R33.reuse.H0_H0 ;  /* 0x20000021ff2a7230 */ /* 0x100fe20000004100 */
[----:B------:R-:W-:Y:S01]  /*2860*/  FFMA.FTZ R28, R34, R12, R37 ;  /* 0x0000000c221c7223 */ /* 0x000fe20000010025 */
[----:B------:R-:W-:Y:S01]  /*2870*/  LOP3.LUT R17, R17, 0x64006400, RZ, 0xfc, !PT ;  /* 0x6400640011117812 */ /* 0x000fe200078efcff */
[-C--:B------:R-:W-:Y:S01]  /*2880*/  HFMA2 R34, R29, R2.reuse.H1_H1, -72, -72 ;  /* 0xd480d4801d227431 */ /* 0x080fe20000060002 */
[----:B------:R-:W-:Y:S01]  /*2890*/  FFMA.FTZ R30, R12, R36, R35 ;  /* 0x000000240c1e7223 */ /* 0x000fe20000010023 */
[-C--:B------:R-:W-:Y:S01]  /*28a0*/  HFMA2 R29, R41, R2.reuse.H1_H1, -72, -72 ;  /* 0xd480d480291d7431 */ /* 0x080fe20000060002 */
[----:B------:R-:W-:Y:S01]  /*28b0*/  SHF.R.U32.HI R16, RZ, 0x8, R6 ;  /* 0x00000008ff107819 */ /* 0x000fe20000011606 */
[-C--:B------:R-:W-:Y:S01]  /*28c0*/  HFMA2 R35, R39, R2.reuse.H1_H1, -72, -72 ;  /* 0xd480d48027237431 */ /* 0x080fe20000060002 */
[----:B------:R-:W-:Y:S01]  /*28d0*/  FFMA.FTZ R31, R31, R42, RZ ;  /* 0x0000002a1f1f7223 */ /* 0x000fe200000100ff */
[----:B------:R-:W-:Y:S01]  /*28e0*/  HADD2.F32 R38, -RZ, R33.H1_H1 ;  /* 0x30000021ff267230 */ /* 0x000fe20000004100 */
[----:B------:R-:W-:Y:S01]  /*28f0*/  SHF.R.U32.HI R6, RZ, 0x8, R7 ;  /* 0x00000008ff067819 */ /* 0x000fe20000011607 */
[----:B------:R-:W-:-:S02]  /*2900*/  HFMA2 R17, R17, R2.H1_H1, -72, -72 ;  /* 0xd480d48011117431 */ /* 0x000fc40000060002 */
[----:B------:R-:W-:Y:S01]  /*2910*/  HADD2.F32 R7, -RZ, R13.H0_H0 ;  /* 0x2000000dff077230 */ /* 0x000fe20000004100 */
        /* <DEDUP_REMOVED lines=15> */
[----:B------:R-:W-:Y:S01]  /*2a10*/  HADD2.F32 R36, -RZ, R17.H1_H1 ;  /* 0x30000011ff247230 */ /* 0x000fe20000004100 */
        /* <DEDUP_REMOVED lines=34> */
[-C--:B------:R-:W-:Y:S01]  /*2c40*/  HFMA2 R33, R15, R2.reuse.H1_H1, -72, -72 ;  /* 0xd480d4800f217431 */ /* 0x080fe20000060002 */
[----:B------:R-:W-:Y:S01]  /*2c50*/  LOP3.LUT R29, R29, 0x64006400, RZ, 0xfc, !PT ;  /* 0x640064001d1d7812 */ /* 0x000fe200078efcff */
[--C-:B------:R-:W-:Y:S01]  /*2c60*/  HADD2.F32 R36, -RZ, R12.reuse.H0_H0 ;  /* 0x2000000cff247230 */ /* 0x100fe20000004100 */
[----:B------:R-:W-:Y:S01]  /*2c70*/  LOP3.LUT R15, R6, 0x64006400, RZ, 0xfc, !PT ;  /* 0x64006400060f7812 */ /* 0x000fe200078efcff */
[-C--:B------:R-:W-:Y:S01]  /*2c80*/  HFMA2 R31, R31, R2.reuse.H1_H1, -72, -72 ;  /* 0xd480d4801f1f7431 */ /* 0x080fe20000060002 */
[----:B------:R-:W-:Y:S01]  /*2c90*/  FFMA.FTZ R32, R4, R32, R17 ;  /* 0x0000002004207223 */ /* 0x000fe20000010011 */
[----:B------:R-:W-:Y:S01]  /*2ca0*/  HFMA2 R29, R29, R2.H1_H1, -72, -72 ;  /* 0xd480d4801d1d7431 */ /* 0x000fe20000060002 */
[----:B------:R-:W-:Y:S01]  /*2cb0*/  FFMA.FTZ R13, R30, R36, R13 ;  /* 0x000000241e0d7223 */ /* 0x000fe2000001000d */
[----:B------:R-:W-:-:S02]  /*2cc0*/  HADD2.F32 R17, -RZ, R12.H1_H1 ;  /* 0x3000000cff117230 */ /* 0x000fc40000004100 */
[----:B------:R-:W-:Y:S02]  /*2cd0*/  HFMA2 R15, R15, R2.H1_H1, -72, -72 ;  /* 0xd480d4800f0f7431 */ /* 0x000fe40000060002 */
        /* <DEDUP_REMOVED lines=30> */
.L_x_3180:
[----:B------:R-:W-:Y:S01]  /*2ec0*/  IADD3 R11, R11, 0x20, RZ ;  /* 0x000000200b0b7810 */ /* 0x000fe20007ffe0ff */
[----:B------:R-:W-:Y:S01]  /*2ed0*/  UIADD3 UR4, UR4, 0x40, URZ ;  /* 0x0000004004047890 */ /* 0x000fe2000fffe03f */
[----:B------:R-:W-:Y:S02]  /*2ee0*/  LEA R8, P2, R19, R8, 0x4 ;  /* 0x0000000813087211 */ /* 0x000fe400078420ff */
[C---:B------:R-:W-:Y:S02]  /*2ef0*/  ISETP.GE.AND P1, PT, R11.reuse, c[0x0][0x1b4], PT ;  /* 0x00006d000b007a0c */ /* 0x040fe40003f26270 */
[----:B------:R-:W-:Y:S01]  /*2f00*/  ISETP.LT.AND P3, PT, R11, R0, PT ;  /* 0x000000000b00720c */ /* 0x000fe20003f61270 */
[----:B------:R-:W-:-:S12]  /*2f10*/  IMAD.X R9, R9, 0x1, R27, P2 ;  /* 0x0000000109097824 */ /* 0x000fd800010e061b */
[----:B------:R-:W-:Y:S05]  /*2f20*/  @!P1 BRA P3, `(.L_x_3184) ;  /* 0xffffdc0000009947 */ /* 0x000fea000183ffff */
.L_x_3179:
[----:B------:R-:W-:-:S04]  /*2f30*/  ISETP.GE.AND P1, PT, R11, R0, PT ;  /* 0x000000000b00720c */ /* 0x000fc80003f26270 */
[----:B------:R-:W-:-:S13]  /*2f40*/  ISETP.GE.OR P1, PT, R11, c[0x0][0x1b8], P1 ;  /* 0x00006e000b007a0c */ /* 0x000fda0000f26670 */
[----:B------:R-:W-:Y:S05]  /*2f50*/  @P1 BRA `(.L_x_3185) ;  /* 0x0000146000001947 */ /* 0x000fea0003800000 */
[----:B------:R-:W-:-:S04]  /*2f60*/  PRMT R4, R10, 0x9910, RZ ;  /* 0x000099100a047816 */ /* 0x000fc800000000ff */
[----:B------:R-:W-:Y:S02]  /*2f70*/  ISETP.EQ.OR P0, PT, R4, RZ, !P0 ;  /* 0x000000ff0400720c */ /* 0x000fe40004702670 */
.L_x_3187:
[----:B------:R-:W-:Y:S02]  /*2f80*/  IMAD.MOV.U32 R25, RZ, RZ, c[0x0][0x18c] ;  /* 0x00006300ff197624 */ /* 0x000fe400078e00ff */
[----:B-----5:R-:W-:Y:S02]  /*2f90*/  IMAD.MOV.U32 R16, RZ, RZ, R8 ;  /* 0x000000ffff107224 */ /* 0x020fe400078e0008 */
[----:B------:R-:W-:-:S04]  /*2fa0*/  IMAD.MOV.U32 R17, RZ, RZ, R9 ;  /* 0x000000ffff117224 */ /* 0x000fc800078e0009 */
[----:B------:R-:W-:Y:S02]  /*2fb0*/  IMAD.WIDE R8, R25, 0x4, R16 ;  /* 0x0000000419087825 */ /* 0x000fe400078e0210 */
[----:B------:R-:W5:Y:S04]  /*2fc0*/  LDG.E.128.CONSTANT R16, [R16.64] ;  /* 0x0000000610107981 */ /* 0x000f68000c1e9d00 */
[----:B------:R0:W5:Y:S01]  /*2fd0*/  LDG.E.128.CONSTANT R4, [R8.64] ;  /* 0x0000000608047981 */ /* 0x000162000c1e9d00 */
[----:B------:R-:W-:Y:S01]  /*2fe0*/  IADD3 R27, R11, 0x20, RZ ;  /* 0x000000200b1b7810 */ /* 0x000fe20007ffe0ff */
[----:B------:R-:W-:-:S03]  /*2ff0*/  IMAD.WIDE R10, R25, 0x4, R8 ;  /* 0x00000004190a7825 */ /* 0x000fc600078e0208 */
[----:B------:R-:W-:-:S03]  /*3000*/  ISETP.GE.AND P1, PT, R27, c[0x0][0x1b8], PT ;  /* 0x00006e001b007a0c */ /* 0x000fc60003f26270 */
[----:B------:R-:W-:Y:S01]  /*3010*/  IMAD.WIDE R24, R25, 0x4, R10 ;  /* 0x0000000419187825 */ /* 0x000fe200078e020a */
[----:B------:R-:W-:Y:S05]  /*3020*/  @P0 BRA `(.L_x_3186) ;  /* 0x0000133000000947 */ /* 0x000fea0003800000 */
[----:B0-----:R-:W2:Y:S01]  /*3030*/  LDG.E.128.CONSTANT R8, [R10.64] ;  /* 0x000000060a087981 */ /* 0x001ea2000c1e9d00 */
[----:B------:R-:W-:Y:S01]  /*3040*/  IMAD.MOV.U32 R12, RZ, RZ, 0x3000 ;  /* 0x00003000ff0c7424 */ /* 0x000fe200078e00ff */
[----:B-----5:R-:W-:Y:S01]  /*3050*/  SHF.R.U32.HI R28, RZ, 0xf, R17 ;  /* 0x0000000fff1c7819 */ /* 0x020fe20000011611 */
[----:B------:R-:W-:Y:S01]  /*3060*/  IMAD.MOV.U32 R13, RZ, RZ, 0x2400 ;  /* 0x00002400ff0d7424 */ /* 0x000fe200078e00ff */
[----:B------:R-:W-:Y:S02]  /*3070*/  SHF.R.U32.HI R34, RZ, 0xf, R19 ;  /* 0x0000000fff227819 */ /* 0x000fe40000011613 */
[----:B------:R-:W-:Y:S02]  /*3080*/  PRMT R2, R2, 0x5410, R12 ;  /* 0x0000541002027816 */ /* 0x000fe4000000000c */
[----:B------:R-:W-:Y:S02]  /*3090*/  PRMT R3, R3, 0x5410, R13 ;  /* 0x0000541003037816 */ /* 0x000fe4000000000d */
[----:B------:R-:W0:Y:S01]  /*30a0*/  LDS.128 R12, [UR4] ;  /* 0x00000004ff0c7984 */ /* 0x000e220008000c00 */
[----:B------:R-:W-:-:S02]  /*30b0*/  SHF.R.U32.HI R26, RZ, 0xf, R16 ;  /* 0x0000000fff1a7819 */ /* 0x000fc40000011610 */
[----:B------:R-:W-:Y:S02]  /*30c0*/  SHF.R.U32.HI R31, RZ, 0xe, R5 ;  /* 0x0000000eff1f7819 */ /* 0x000fe40000011605 */
[----:B------:R-:W-:Y:S02]  /*30d0*/  LOP3.LUT R30, R28, 0x10001, RZ, 0xc0, !PT ;  /* 0x000100011c1e7812 */ /* 0x000fe400078ec0ff */
[----:B------:R-:W-:Y:S02]  /*30e0*/  SHF.R.U32.HI R32, RZ, 0xf, R18 ;  /* 0x0000000fff207819 */ /* 0x000fe40000011612 */
[----:B------:R-:W-:Y:S02]  /*30f0*/  SHF.R.U32.HI R35, RZ, 0xe, R7 ;  /* 0x0000000eff237819 */ /* 0x000fe40000011607 */
[----:B------:R-:W-:Y:S02]  /*3100*/  LOP3.LUT R34, R34, 0x10001, RZ, 0xc0, !PT ;  /* 0x0001000122227812 */ /* 0x000fe400078ec0ff */
[----:B------:R-:W-:-:S02]  /*3110*/  SHF.R.U32.HI R29, RZ, 0xe, R4 ;  /* 0x0000000eff1d7819 */ /* 0x000fc40000011604 */
[----:B------:R-:W-:Y:S02]  /*3120*/  LOP3.LUT R28, R26, 0x10001, RZ, 0xc0, !PT ;  /* 0x000100011a1c7812 */ /* 0x000fe400078ec0ff */
[----:B------:R-:W-:Y:S02]  /*3130*/  LOP3.LUT R26, R30, 0x20002, R31, 0xf8, !PT ;  /* 0x000200021e1a7812 */ /* 0x000fe400078ef81f */
[----:B------:R-:W-:Y:S02]  /*3140*/  SHF.R.U32.HI R33, RZ, 0xe, R6 ;  /* 0x0000000eff217819 */ /* 0x000fe40000011606 */
[----:B------:R-:W-:Y:S02]  /*3150*/  LOP3.LUT R32, R32, 0x10001, RZ, 0xc0, !PT ;  /* 0x0001000120207812 */ /* 0x000fe400078ec0ff */
[----:B------:R-:W-:Y:S02]  /*3160*/  LOP3.LUT R30, R34, 0x20002, R35, 0xf8, !PT ;  /* 0x00020002221e7812 */ /* 0x000fe400078ef823 */
[----:B------:R-:W-:-:S02]  /*3170*/  LOP3.LUT R28, R28, 0x20002, R29, 0xf8, !PT ;  /* 0x000200021c1c7812 */ /* 0x000fc400078ef81d */
[C---:B------:R-:W-:Y:S02]  /*3180*/  LOP3.LUT R35, R17.reuse, 0x380038, RZ, 0xc0, !PT ;  /* 0x0038003811237812 */ /* 0x040fe400078ec0ff */
[----:B------:R-:W-:Y:S02]  /*3190*/  SHF.R.U32.HI R31, RZ, 0x6, R17 ;  /* 0x00000006ff1f7819 */ /* 0x000fe40000011611 */
[----:B------:R-:W-:Y:S02]  /*31a0*/  LOP3.LUT R38, R18, 0x70007, RZ, 0xc0, !PT ;  /* 0x0007000712267812 */ /* 0x000fe400078ec0ff */
[----:B------:R-:W-:Y:S02]  /*31b0*/  LOP3.LUT R17, R17, 0x70007, RZ, 0xc0, !PT ;  /* 0x0007000711117812 */ /* 0x000fe400078ec0ff */
[----:B------:R-:W-:Y:S02]  /*31c0*/  LOP3.LUT R29, R32, 0x20002, R33, 0xf8, !PT ;  /* 0x00020002201d7812 */ /* 0x000fe400078ef821 */
[----:B------:R-:W-:-:S02]  /*31d0*/  LOP3.LUT R37, R18, 0x380038, RZ, 0xc0, !PT ;  /* 0x0038003812257812 */ /* 0x000fc400078ec0ff */
[----:B------:R-:W-:Y:S02]  /*31e0*/  SHF.R.U32.HI R33, RZ, 0x6, R18 ;  /* 0x00000006ff217819 */ /* 0x000fe40000011612 */
[----:B------:R-:W-:Y:S02]  /*31f0*/  LOP3.LUT R38, R38, 0x64006400, RZ, 0xfc, !PT ;  /* 0x6400640026267812 */ /* 0x000fe400078efcff */
[----:B------:R-:W-:Y:S02]  /*3200*/  LOP3.LUT R36, R16, 0x380038, RZ, 0xc0, !PT ;  /* 0x0038003810247812 */ /* 0x000fe400078ec0ff */
[----:B------:R-:W-:Y:S01]  /*3210*/  SHF.R.U32.HI R32, RZ, 0x6, R16 ;  /* 0x00000006ff207819 */ /* 0x000fe20000011610 */
[----:B------:R-:W-:Y:S01]  /*3220*/  HADD2 R43, R38, -1028, -1028 ;  /* 0xe404e404262b7430 */ /* 0x000fe20000000000 */
[----:B------:R-:W-:Y:S02]  /*3230*/  LOP3.LUT R18, R19, 0x380038, RZ, 0xc0, !PT ;  /* 0x0038003813127812 */ /* 0x000fe400078ec0ff */
[----:B------:R-:W-:-:S02]  /*3240*/  SHF.R.U32.HI R34, RZ, 0x6, R19 ;  /* 0x00000006ff227819 */ /* 0x000fc40000011613 */
[----:B------:R-:W-:Y:S02]  /*3250*/  LOP3.LUT R16, R16, 0x70007, RZ, 0xc0, !PT ;  /* 0x0007000710107812 */ /* 0x000fe400078ec0ff */
[----:B------:R-:W-:Y:S02]  /*3260*/  LOP3.LUT R19, R19, 0x70007, RZ, 0xc0, !PT ;  /* 0x0007000713137812 */ /* 0x000fe400078ec0ff */
[----:B------:R-:W-:Y:S02]  /*3270*/  LOP3.LUT R16, R16, 0x64006400, RZ, 0xfc, !PT ;  /* 0x6400640010107812 */ /* 0x000fe400078efcff */
[----:B------:R-:W-:Y:S02]  /*3280*/  LOP3.LUT R35, R35, 0x64006400, RZ, 0xfc, !PT ;  /* 0x6400640023237812 */ /* 0x000fe400078efcff */
[----:B------:R-:W-:Y:S02]  /*3290*/  LOP3.LUT R37, R37, 0x64006400, RZ, 0xfc, !PT ;  /* 0x6400640025257812 */ /* 0x000fe400078efcff */
[----:B------:R-:W-:Y:S01]  /*32a0*/  PRMT R20, R20, 0x5410, R21 ;  /* 0x0000541014147816 */ /* 0x000fe20000000015 */
[----:B------:R-:W-:-:S02]  /*32b0*/  HFMA2 R35, R35, R2.H1_H1, -132, -132 ;  /* 0xd820d82023237431 */ /* 0x000fc40000060002 */
[-C--:B------:R-:W-:Y:S01]  /*32c0*/  HFMA2 R37, R37, R2.reuse.H1_H1, -132, -132 ;  /* 0xd820d82025257431 */ /* 0x080fe20000060002 */
[----:B--2---:R-:W-:Y:S02]  /*32d0*/  SHF.R.U32.HI R39, RZ, 0xd, R8 ;  /* 0x0000000dff277819 */ /* 0x004fe40000011608 */
[----:B------:R-:W-:Y:S02]  /*32e0*/  SHF.R.U32.HI R41, RZ, 0xd, R9 ;  /* 0x0000000dff297819 */ /* 0x000fe40000011609 */
[----:B------:R-:W-:Y:S02]  /*32f0*/  LOP3.LUT R28, R28, 0x40004, R39, 0xf8, !PT ;  /* 0x000400041c1c7812 */ /* 0x000fe400078ef827 */
[----:B------:R-:W-:Y:S02]  /*3300*/  LOP3.LUT R39, R17, 0x64006400, RZ, 0xfc, !PT ;  /* 0x6400640011277812 */ /* 0x000fe400078efcff */
[----:B------:R-:W-:Y:S02]  /*3310*/  LOP3.LUT R26, R26, 0x40004, R41, 0xf8, !PT ;  /* 0x000400041a1a7812 */ /* 0x000fe400078ef829 */
[----:B------:R-:W-:Y:S01]  /*3320*/  LOP3.LUT R17, R36, 0x64006400, RZ, 0xfc, !PT ;  /* 0x6400640024117812 */ /* 0x000fe200078efcff */
[----:B------:R-:W-:Y:S01]  /*3330*/  HADD2 R41, R39, -1028, -1028 ;  /* 0xe404e40427297430 */ /* 0x000fe20000000000 */
[----:B------:R-:W-:Y:S01]  /*3340*/  LOP3.LUT R36, R19, 0x64006400, RZ, 0xfc, !PT ;  /* 0x6400640013247812 */ /* 0x000fe200078efcff */
[----:B------:R-:W-:Y:S01]  /*3350*/  HADD2 R39, R16, -1028, -1028 ;  /* 0xe404e40410277430 */ /* 0x000fe20000000000 */
[----:B------:R-:W-:Y:S01]  /*3360*/  LOP3.LUT R19, R18, 0x64006400, RZ, 0xfc, !PT ;  /* 0x6400640012137812 */ /* 0x000fe200078efcff */
[-C--:B0-----:R-:W-:Y:S01]  /*3370*/  HFMA2.MMA R18, R43, R12.reuse, RZ ;  /* 0x0000000c2b127235 */ /* 0x081fe200000000ff */
[----:B------:R-:W-:Y:S01]  /*3380*/  HFMA2 R17, R17, R2.H1_H1, -132, -132 ;  /* 0xd820d82011117431 */ /* 0x000fe20000060002 */
[----:B------:R-:W-:Y:S01]  /*3390*/  SHF.R.U32.HI R40, RZ, 0xd, R10 ;  /* 0x0000000dff287819 */ /* 0x000fe2000001160a */
[----:B------:R-:W-:Y:S01]  /*33a0*/  HADD2 R45, R36, -1028, -1028 ;  /* 0xe404e404242d7430 */ /* 0x000fe20000000000 */
[----:B------:R-:W-:Y:S01]  /*33b0*/  HFMA2.MMA R36, R41, R12, RZ ;  /* 0x0000000c29247235 */ /* 0x000fe200000000ff */
[----:B------:R-:W-:Y:S01]  /*33c0*/  HFMA2 R16, R39, R12, RZ.H0_H0 ;  /* 0x0000000c27107231 */ /* 0x000fe200000400ff */
[----:B------:R-:W-:Y:S01]  /*33d0*/  LOP3.LUT R39, R33, 0x70007, RZ, 0xc0, !PT ;  /* 0x0007000721277812 */ /* 0x000fe200078ec0ff */
[----:B------:R-:W-:Y:S01]  /*33e0*/  HFMA2 R19, R19, R2.H1_H1, -132, -132 ;  /* 0xd820d82013137431 */ /* 0x000fe20000060002 */
[----:B------:R-:W-:Y:S01]  /*33f0*/  LOP3.LUT R41, R31, 0x70007, RZ, 0xc0, !PT ;  /* 0x000700071f297812 */ /* 0x000fe200078ec0ff */
[----:B------:R-:W-:Y:S01]  /*3400*/  HFMA2 R38, R45, R12, RZ.H0_H0 ;  /* 0x0000000c2d267231 */ /* 0x000fe200000400ff */
[-C--:B------:R-:W-:Y:S01]  /*3410*/  HFMA2.MMA R36, R35, R13.reuse, R36 ;  /* 0x0000000d23247235 */ /* 0x080fe20000000024 */
[-C--:B------:R-:W-:Y:S01]  /*3420*/  HFMA2 R35, R17, R13.reuse, R16 ;  /* 0x0000000d11237231 */ /* 0x080fe20000000010 */
[----:B------:R-:W-:Y:S01]  /*3430*/  HFMA2.MMA R12, R37, R13, R18 ;  /* 0x0000000d250c7235 */ /* 0x000fe20000000012 */
[----:B------:R-:W-:Y:S01]  /*3440*/  HFMA2 R13, R19, R13, R38 ;  /* 0x0000000d130d7231 */ /* 0x000fe20000000026 */
[----:B------:R-:W-:Y:S01]  /*3450*/  LOP3.LUT R37, R34, 0x70007, RZ, 0xc0, !PT ;  /* 0x0007000722257812 */ /* 0x000fe200078ec0ff */
[----:B------:R-:W0:Y:S01]  /*3460*/  LDS.128 R16, [UR4+0x10] ;  /* 0x00001004ff107984 */ /* 0x000e220008000c00 */
[----:B------:R-:W-:-:S02]  /*3470*/  LOP3.LUT R38, R32, 0x70007, RZ, 0xc0, !PT ;  /* 0x0007000720267812 */ /* 0x000fc400078ec0ff */
[----:B------:R-:W-:Y:S02]  /*3480*/  LOP3.LUT R39, R39, 0x64006400, RZ, 0xfc, !PT ;  /* 0x6400640027277812 */ /* 0x000fe400078efcff */
[----:B------:R-:W-:Y:S02]  /*3490*/  LOP3.LUT R37, R37, 0x64006400, RZ, 0xfc, !PT ;  /* 0x6400640025257812 */ /* 0x000fe400078efcff */
[----:B------:R-:W-:Y:S01]  /*34a0*/  LOP3.LUT R41, R41, 0x64006400, RZ, 0xfc, !PT ;  /* 0x6400640029297812 */ /* 0x000fe200078efcff */
[----:B------:R-:W-:Y:S01]  /*34b0*/  HADD2 R39, R39, -1028, -1028 ;  /* 0xe404e40427277430 */ /* 0x000fe20000000000 */
[----:B------:R-:W-:Y:S02]  /*34c0*/  LOP3.LUT R38, R38, 0x64006400, RZ, 0xfc, !PT ;  /* 0x6400640026267812 */ /* 0x000fe400078efcff */
[----:B------:R-:W-:Y:S01]  /*34d0*/  LOP3.LUT R29, R29, 0x40004, R40, 0xf8, !PT ;  /* 0x000400041d1d7812 */ /* 0x000fe200078ef828 */
[----:B------:R-:W-:Y:S01]  /*34e0*/  HADD2 R40, R37, -1028, -1028 ;  /* 0xe404e40425287430 */ /* 0x000fe20000000000 */
[----:B------:R-:W-:Y:S01]  /*34f0*/  LOP3.LUT R37, R31, 0x380038, RZ, 0xc0, !PT ;  /* 0x003800381f257812 */ /* 0x000fe200078ec0ff */
[----:B------:R-:W-:Y:S01]  /*3500*/  HADD2 R41, R41, -1028, -1028 ;  /* 0xe404e40429297430 */ /* 0x000fe20000000000 */
[-C--:B------:R-:W-:Y:S01]  /*3510*/  HFMA2.MMA R12, R39, R14.reuse, R12 ;  /* 0x0000000e270c7235 */ /* 0x080fe2000000000c */
[----:B------:R-:W-:Y:S01]  /*3520*/  HADD2 R38, R38, -1028, -1028 ;  /* 0xe404e40426267430 */ /* 0x000fe20000000000 */
[----:B------:R-:W-:Y:S01]  /*3530*/  LOP3.LUT R43, R37, 0x64006400, RZ, 0xfc, !PT ;  /* 0x64006400252b7812 */ /* 0x000fe200078efcff */
[-C--:B------:R-:W-:Y:S01]  /*3540*/  HFMA2 R13, R40, R14.reuse, R13 ;  /* 0x0000000e280d7231 */ /* 0x080fe2000000000d */
[----:B------:R-:W-:Y:S01]  /*3550*/  LOP3.LUT R39, R32, 0x380038, RZ, 0xc0, !PT ;  /* 0x0038003820277812 */ /* 0x000fe200078ec0ff */
[----:B------:R-:W-:Y:S01]  /*3560*/  HFMA2 R35, R38, R14, R35 ;  /* 0x0000000e26237231 */ /* 0x000fe20000000023 */
[----:B------:R-:W-:Y:S01]  /*3570*/  LOP3.LUT R38, R34, 0x380038, RZ, 0xc0, !PT ;  /* 0x0038003822267812 */ /* 0x000fe200078ec0ff */
[----:B------:R-:W-:Y:S01]  /*3580*/  HFMA2.MMA R36, R41, R14, R36 ;  /* 0x0000000e29247235 */ /* 0x000fe20000000024 */
[----:B------:R-:W-:Y:S01]  /*3590*/  LOP3.LUT R14, R33, 0x380038, RZ, 0xc0, !PT ;  /* 0x00380038210e7812 */ /* 0x000fe200078ec0ff */
[----:B------:R-:W-:Y:S01]  /*35a0*/  HFMA2 R45, R43, R2.H1_H1, -132, -132 ;  /* 0xd820d8202b2d7431 */ /* 0x000fe20000060002 */
[----:B------:R-:W-:-:S02]  /*35b0*/  LOP3.LUT R39, R39, 0x64006400, RZ, 0xfc, !PT ;  /* 0x6400640027277812 */ /* 0x000fc400078efcff */
[----:B------:R-:W-:Y:S02]  /*35c0*/  LOP3.LUT R43, R38, 0x64006400, RZ, 0xfc, !PT ;  /* 0x64006400262b7812 */ /* 0x000fe400078efcff */
[----:B------:R-:W-:Y:S01]  /*35d0*/  LOP3.LUT R37, R14, 0x64006400, RZ, 0xfc, !PT ;  /* 0x640064000e257812 */ /* 0x000fe200078efcff */
[-C--:B------:R-:W-:Y:S01]  /*35e0*/  HFMA2 R14, R39, R2.reuse.H1_H1, -132, -132 ;  /* 0xd820d820270e7431 */ /* 0x080fe20000060002 */
[----:B------:R-:W-:Y:S01]  /*35f0*/  LOP3.LUT R32, R32, 0x1c001c0, RZ, 0xc0, !PT ;  /* 0x01c001c020207812 */ /* 0x000fe200078ec0ff */
[-C--:B------:R-:W-:Y:S01]  /*3600*/  HFMA2 R38, R43, R2.reuse.H1_H1, -132, -132 ;  /* 0xd820d8202b267431 */ /* 0x080fe20000060002 */
[-C--:B------:R-:W-:Y:S01]  /*3610*/  HFMA2.MMA R36, R45, R15.reuse, R36 ;  /* 0x0000000f2d247235 */ /* 0x080fe20000000024 */
[----:B------:R-:W-:Y:S01]  /*3620*/  HFMA2 R37, R37, R2.H1_H1, -132, -132 ;  /* 0xd820d82025257431 */ /* 0x000fe20000060002 */
[----:B------:R-:W-:Y:S01]  /*3630*/  LOP3.LUT R32, R32, 0x64006400, RZ, 0xfc, !PT ;  /* 0x6400640020207812 */ /* 0x000fe200078efcff */
[-C--:B------:R-:W-:Y:S01]  /*3640*/  HFMA2.MMA R35, R14, R15.reuse, R35 ;  /* 0x0000000f0e237235 */ /* 0x080fe20000000023 */
[----:B------:R-:W-:Y:S01]  /*3650*/  LOP3.LUT R31, R31, 0x1c001c0, RZ, 0xc0, !PT ;  /* 0x01c001c01f1f7812 */ /* 0x000fe200078ec0ff */
[----:B------:R-:W-:Y:S01]  /*3660*/  HFMA2 R12, R37, R15, R12 ;  /* 0x0000000f250c7231 */ /* 0x000fe2000000000c */
[----:B------:R-:W-:Y:S01]  /*3670*/  HFMA2.MMA R13, R38, R15, R13 ;  /* 0x0000000f260d7235 */ /* 0x000fe2000000000d */
[----:B------:R-:W-:Y:S01]  /*3680*/  LOP3.LUT R15, R34, 0x1c001c0, RZ, 0xc0, !PT ;  /* 0x01c001c0220f7812 */ /* 0x000fe200078ec0ff */
[----:B------:R-:W-:Y:S01]  /*3690*/  HFMA2 R40, R32, R3.H1_H1, -20, -20 ;  /* 0xcd00cd0020287431 */ /* 0x000fe20000060003 */
[----:B------:R-:W-:-:S02]  /*36a0*/  LOP3.LUT R33, R33, 0x1c001c0, RZ, 0xc0, !PT ;  /* 0x01c001c021217812 */ /* 0x000fc400078ec0ff */
[----:B------:R-:W-:Y:S02]  /*36b0*/  LOP3.LUT R14, R4, 0x70007, RZ, 0xc0, !PT ;  /* 0x00070007040e7812 */ /* 0x000fe400078ec0ff */
[----:B------:R-:W-:Y:S01]  /*36c0*/  LOP3.LUT R38, R15, 0x64006400, RZ, 0xfc, !PT ;  /* 0x640064000f267812 */ /* 0x000fe200078efcff */
[-C--:B0-----:R-:W-:Y:S01]  /*36d0*/  HFMA2.MMA R15, R40, R16.reuse, R35 ;  /* 0x00000010280f7235 */ /* 0x081fe20000000023 */
[----:B------:R-:W-:Y:S02]  /*36e0*/  LOP3.LUT R34, R31, 0x64006400, RZ, 0xfc, !PT ;  /* 0x640064001f227812 */ /* 0x000fe400078efcff */
[----:B------:R-:W-:Y:S01]  /*36f0*/  LOP3.LUT R32, R33, 0x64006400, RZ, 0xfc, !PT ;  /* 0x6400640021207812 */ /* 0x000fe200078efcff */
[-C--:B------:R-:W-:Y:S01]  /*3700*/  HFMA2 R38, R38, R3.reuse.H1_H1, -20, -20 ;  /* 0xcd00cd0026267431 */ /* 0x080fe20000060003 */
[----:B------:R-:W-:Y:S01]  /*3710*/  LOP3.LUT R14, R14, 0x64006400, RZ, 0xfc, !PT ;  /* 0x640064000e0e7812 */ /* 0x000fe200078efcff */
[-C--:B------:R-:W-:Y:S01]  /*3720*/  HFMA2 R31, R34, R3.reuse.H1_H1, -20, -20 ;  /* 0xcd00cd00221f7431 */ /* 0x080fe20000060003 */
[----:B------:R-:W-:Y:S01]  /*3730*/  SHF.R.U32.HI R41, RZ, 0xd, R11 ;  /* 0x0000000dff297819 */ /* 0x000fe2000001160b */
[----:B------:R-:W-:Y:S01]  /*3740*/  HFMA2 R33, R32, R3.H1_H1, -20, -20 ;  /* 0xcd00cd0020217431 */ /* 0x000fe20000060003 */
[C---:B------:R-:W-:Y:S01]  /*3750*/  LOP3.LUT R34, R5.reuse, 0x380038, RZ, 0xc0, !PT ;  /* 0x0038003805227812 */ /* 0x040fe200078ec0ff */
[----:B------:R-:W-:Y:S01]  /*3760*/  HADD2 R14, R14, -1028, -1028 ;  /* 0xe404e4040e0e7430 */ /* 0x000fe20000000000 */
[-C--:B------:R-:W-:Y:S01]  /*3770*/  HFMA2.MMA R35, R38, R16.reuse, R13 ;  /* 0x0000001026237235 */ /* 0x080fe2000000000d */
[----:B------:R-:W-:Y:S01]  /*3780*/  HFMA2 R32, R33, R16, R12 ;  /* 0x0000001021207231 */ /* 0x000fe2000000000c */
[----:B------:R-:W-:Y:S01]  /*3790*/  HFMA2.MMA R31, R31, R16, R36 ;  /* 0x000000101f1f7235 */ /* 0x000fe20000000024 */
[----:B------:R-:W-:Y:S01]  /*37a0*/  LOP3.LUT R13, R6, 0x70007, RZ, 0xc0, !PT ;  /* 0x00070007060d7812 */ /* 0x000fe200078ec0ff */
[----:B------:R-:W-:Y:S01]  /*37b0*/  HFMA2 R16, R14, R17, R15 ;  /* 0x000000110e107231 */ /* 0x000fe2000000000f */
[----:B------:R-:W-:-:S02]  /*37c0*/  LOP3.LUT R12, R5, 0x70007, RZ, 0xc0, !PT ;  /* 0x00070007050c7812 */ /* 0x000fc400078ec0ff */
[----:B------:R-:W-:Y:S02]  /*37d0*/  LOP3.LUT R14, R7, 0x70007, RZ, 0xc0, !PT ;  /* 0x00070007070e7812 */ /* 0x000fe400078ec0ff */
[----:B------:R-:W-:Y:S02]  /*37e0*/  LOP3.LUT R39, R13, 0x64006400, RZ, 0xfc, !PT ;  /* 0x640064000d277812 */ /* 0x000fe400078efcff */
[----:B------:R-:W-:Y:S02]  /*37f0*/  LOP3.LUT R38, R12, 0x64006400, RZ, 0xfc, !PT ;  /* 0x640064000c267812 */ /* 0x000fe400078efcff */
[----:B------:R-:W-:Y:S01]  /*3800*/  LOP3.LUT R40, R14, 0x64006400, RZ, 0xfc, !PT ;  /* 0x640064000e287812 */ /* 0x000fe200078efcff */
[----:B------:R-:W-:Y:S01]  /*3810*/  HADD2 R39, R39, -1028, -1028 ;  /* 0xe404e40427277430 */ /* 0x000fe20000000000 */
[----:B------:R-:W0:Y:S01]  /*3820*/  LDS.128 R12, [UR4+0x20] ;  /* 0x00002004ff0c7984 */ /* 0x000e220008000c00 */
[----:B------:R-:W-:Y:S01]  /*3830*/  LOP3.LUT R36, R4, 0x380038, RZ, 0xc0, !PT ;  /* 0x0038003804247812 */ /* 0x000fe200078ec0ff */
[----:B------:R-:W-:Y:S01]  /*3840*/  HADD2 R38, R38, -1028, -1028 ;  /* 0xe404e40426267430 */ /* 0x000fe20000000000 */
[----:B------:R-:W-:Y:S01]  /*3850*/  SHF.R.U32.HI R33, RZ, 0x6, R5 ;  /* 0x00000006ff217819 */ /* 0x000fe20000011605 */
[----:B------:R-:W-:Y:S01]  /*3860*/  HADD2 R40, R40, -1028, -1028 ;  /* 0xe404e40428287430 */ /* 0x000fe20000000000 */
[----:B------:R-:W-:Y:S01]  /*3870*/  LOP3.LUT R5, R6, 0x380038, RZ, 0xc0, !PT ;  /* 0x0038003806057812 */ /* 0x000fe200078ec0ff */
[----:B------:R-:W-:Y:S01]  /*3880*/  HFMA2 R32, R39, R17, R32 ;  /* 0x0000001127207231 */ /* 0x000fe20000000020 */
[----:B------:R-:W-:Y:S01]  /*3890*/  SHF.R.U32.HI R4, RZ, 0x6, R4 ;  /* 0x00000006ff047819 */ /* 0x000fe20000011604 */
[-C--:B------:R-:W-:Y:S01]  /*38a0*/  HFMA2.MMA R31, R38, R17.reuse, R31 ;  /* 0x00000011261f7235 */ /* 0x080fe2000000001f */
[----:B------:R-:W-:Y:S01]  /*38b0*/  LOP3.LUT R30, R30, 0x40004, R41, 0xf8, !PT ;  /* 0x000400041e1e7812 */ /* 0x000fe200078ef829 */
[----:B------:R-:W-:Y:S01]  /*38c0*/  HFMA2.MMA R35, R40, R17, R35 ;  /* 0x0000001128237235 */ /* 0x000fe20000000023 */
[----:B------:R-:W-:-:S02]  /*38d0*/  LOP3.LUT R39, R36, 0x64006400, RZ, 0xfc, !PT ;  /* 0x6400640024277812 */ /* 0x000fc400078efcff */
[----:B------:R-:W-:Y:S02]  /*38e0*/  LOP3.LUT R41, R5, 0x64006400, RZ, 0xfc, !PT ;  /* 0x6400640005297812 */ /* 0x000fe400078efcff */
[----:B------:R-:W-:Y:S01]  /*38f0*/  LOP3.LUT R5, R4, 0x70007, RZ, 0xc0, !PT ;  /* 0x0007000704057812 */ /* 0x000fe200078ec0ff */
[-C--:B------:R-:W-:Y:S01]  /*3900*/  HFMA2 R39, R39, R2.reuse.H1_H1, -132, -132 ;  /* 0xd820d82027277431 */ /* 0x080fe20000060002 */
[----:B------:R-:W-:Y:S01]  /*3910*/  LOP3.LUT R17, R34, 0x64006400, RZ, 0xfc, !PT ;  /* 0x6400640022117812 */ /* 0x000fe200078efcff */
[-C--:B------:R-:W-:Y:S01]  /*3920*/  HFMA2 R41, R41, R2.reuse.H1_H1, -132, -132 ;  /* 0xd820d82029297431 */ /* 0x080fe20000060002 */
[----:B------:R-:W-:Y:S02]  /*3930*/  LOP3.LUT R5, R5, 0x64006400, RZ, 0xfc, !PT ;  /* 0x6400640005057812 */ /* 0x000fe400078efcff */
[----:B------:R-:W-:Y:S01]  /*3940*/  LOP3.LUT R37, R7, 0x380038, RZ, 0xc0, !PT ;  /* 0x0038003807257812 */ /* 0x000fe200078ec0ff */
[-C--:B------:R-:W-:Y:S01]  /*3950*/  HFMA2 R34, R17, R2.reuse.H1_H1, -132, -132 ;  /* 0xd820d82011227431 */ /* 0x080fe20000060002 */
[-C--:B------:R-:W-:Y:S01]  /*3960*/  HFMA2.MMA R16, R39, R18.reuse, R16 ;  /* 0x0000001227107235 */ /* 0x080fe20000000010 */
[----:B------:R-:W-:Y:S01]  /*3970*/  HADD2 R17, R5, -1028, -1028 ;  /* 0xe404e40405117430 */ /* 0x000fe20000000000 */
[----:B------:R-:W-:Y:S01]  /*3980*/  LOP3.LUT R37, R37, 0x64006400, RZ, 0xfc, !PT ;  /* 0x6400640025257812 */ /* 0x000fe200078efcff */
[-C--:B------:R-:W-:Y:S01]  /*3990*/  HFMA2.MMA R32, R41, R18.reuse, R32 ;  /* 0x0000001229207235 */ /* 0x080fe20000000020 */
[----:B------:R-:W-:Y:S01]  /*39a0*/  LOP3.LUT R5, R33, 0x70007, RZ, 0xc0, !PT ;  /* 0x0007000721057812 */ /* 0x000fe200078ec0ff */
[----:B------:R-:W-:Y:S01]  /*39b0*/  HFMA2.MMA R31, R34, R18, R31 ;  /* 0x00000012221f7235 */ /* 0x000fe2000000001f */
[----:B------:R-:W-:Y:S01]  /*39c0*/  SHF.R.U32.HI R6, RZ, 0x6, R6 ;  /* 0x00000006ff067819 */ /* 0x000fe20000011606 */
[----:B------:R-:W-:Y:S01]  /*39d0*/  HFMA2.MMA R38, R17, R19, R16 ;  /* 0x0000001311267235 */ /* 0x000fe20000000010 */
[----:B------:R-:W-:Y:S01]  /*39e0*/  HFMA2 R34, R37, R2.H1_H1, -132, -132 ;  /* 0xd820d82025227431 */ /* 0x000fe20000060002 */
[----:B------:R-:W-:-:S02]  /*39f0*/  LOP3.LUT R16, R5, 0x64006400, RZ, 0xfc, !PT ;  /* 0x6400640005107812 */ /* 0x000fc400078efcff */
[----:B------:R-:W-:Y:S01]  /*3a00*/  LOP3.LUT R5, R4, 0x380038, RZ, 0xc0, !PT ;  /* 0x0038003804057812 */ /* 0x000fe200078ec0ff */
[----:B------:R-:W-:Y:S01]  /*3a10*/  HFMA2 R35, R34, R18, R35 ;  /* 0x0000001222237231 */ /* 0x000fe20000000023 */
[----:B------:R-:W-:Y:S01]  /*3a20*/  SHF.R.U32.HI R7, RZ, 0x6, R7 ;  /* 0x00000006ff077819 */ /* 0x000fe20000011607 */
[----:B------:R-:W-:Y:S01]  /*3a30*/  HADD2 R16, R16, -1028, -1028 ;  /* 0xe404e40410107430 */ /* 0x000fe20000000000 */
[----:B------:R-:W-:Y:S02]  /*3a40*/  LOP3.LUT R17, R33, 0x380038, RZ, 0xc0, !PT ;  /* 0x0038003821117812 */ /* 0x000fe400078ec0ff */
[----:B------:R-:W-:Y:S01]  /*3a50*/  LOP3.LUT R18, R6, 0x70007, RZ, 0xc0, !PT ;  /* 0x0007000706127812 */ /* 0x000fe200078ec0ff */
[----:B------:R-:W-:Y:S01]  /*3a60*/  HFMA2 R31, R16, R19, R31 ;  /* 0x00000013101f7231 */ /* 0x000fe2000000001f */
[----:B------:R-:W-:Y:S02]  /*3a70*/  LOP3.LUT R5, R5, 0x64006400, RZ, 0xfc, !PT ;  /* 0x6400640005057812 */ /* 0x000fe400078efcff */
[----:B------:R-:W-:-:S02]  /*3a80*/  LOP3.LUT R34, R7, 0x70007, RZ, 0xc0, !PT ;  /* 0x0007000707227812 */ /* 0x000fc400078ec0ff */
[----:B------:R-:W-:Y:S01]  /*3a90*/  LOP3.LUT R17, R17, 0x64006400, RZ, 0xfc, !PT ;  /* 0x6400640011117812 */ /* 0x000fe200078efcff */
[-C--:B------:R-:W-:Y:S01]  /*3aa0*/  HFMA2 R5, R5, R2.reuse.H1_H1, -132, -132 ;  /* 0xd820d82005057431 */ /* 0x080fe20000060002 */
[----:B------:R-:W-:Y:S02]  /*3ab0*/  LOP3.LUT R18, R18, 0x64006400, RZ, 0xfc, !PT ;  /* 0x6400640012127812 */ /* 0x000fe400078efcff */
[----:B------:R-:W-:Y:S01]  /*3ac0*/  LOP3.LUT R34, R34, 0x64006400, RZ, 0xfc, !PT ;  /* 0x6400640022227812 */ /* 0x000fe200078efcff */
[----:B------:R-:W-:Y:S01]  /*3ad0*/  HFMA2 R16, R17, R2.H1_H1, -132, -132 ;  /* 0xd820d82011107431 */ /* 0x000fe20000060002 */
[----:B------:R-:W-:Y:S01]  /*3ae0*/  LOP3.LUT R39, R7, 0x380038, RZ, 0xc0, !PT ;  /* 0x0038003807277812 */ /* 0x000fe200078ec0ff */
[----:B------:R-:W-:Y:S01]  /*3af0*/  HADD2 R37, R18, -1028, -1028 ;  /* 0xe404e40412257430 */ /* 0x000fe20000000000 */
[----:B0-----:R-:W-:Y:S01]  /*3b00*/  HFMA2.MMA R38, R5, R12, R38 ;  /* 0x0000000c05267235 */ /* 0x001fe20000000026 */
[----:B------:R-:W-:Y:S01]  /*3b10*/  HADD2 R34, R34, -1028, -1028 ;  /* 0xe404e40422227430 */ /* 0x000fe20000000000 */
[----:B------:R-:W-:Y:S01]  /*3b20*/  LOP3.LUT R4, R4, 0x1c001c0, RZ, 0xc0, !PT ;  /* 0x01c001c004047812 */ /* 0x000fe200078ec0ff */
[----:B------:R-:W-:Y:S01]  /*3b30*/  HFMA2 R5, R16, R12, R31 ;  /* 0x0000000c10057231 */ /* 0x000fe2000000001f */
[----:B------:R-:W-:Y:S01]  /*3b40*/  LOP3.LUT R31, R6, 0x380038, RZ, 0xc0, !PT ;  /* 0x00380038061f7812 */ /* 0x000fe200078ec0ff */
[----:B------:R-:W-:Y:S01]  /*3b50*/  HFMA2.MMA R36, R37, R19, R32 ;  /* 0x0000001325247235 */ /* 0x000fe20000000020 */
[----:B------:R-:W-:Y:S01]  /*3b60*/  HFMA2 R37, R34, R19, R35 ;  /* 0x0000001322257231 */ /* 0x000fe20000000023 */
[----:B------:R-:W-:-:S02]  /*3b70*/  LOP3.LUT R33, R33, 0x1c001c0, RZ, 0xc0, !PT ;  /* 0x01c001c021217812 */ /* 0x000fc400078ec0ff */
[----:B------:R-:W-:Y:S02]  /*3b80*/  LOP3.LUT R35, R31, 0x64006400, RZ, 0xfc, !PT ;  /* 0x640064001f237812 */ /* 0x000fe400078efcff */
[----:B------:R-:W-:Y:S02]  /*3b90*/  LOP3.LUT R7, R7, 0x1c001c0, RZ, 0xc0, !PT ;  /* 0x01c001c007077812 */ /* 0x000fe400078ec0ff */
[----:B------:R-:W-:Y:S01]  /*3ba0*/  LOP3.LUT R4, R4, 0x64006400, RZ, 0xfc, !PT ;  /* 0x6400640004047812 */ /* 0x000fe200078efcff */
[----:B------:R-:W-:Y:S01]  /*3bb0*/  HFMA2 R41, R35, R2.H1_H1, -132, -132 ;  /* 0xd820d82023297431 */ /* 0x000fe20000060002 */
[----:B------:R-:W-:Y:S02]  /*3bc0*/  LOP3.LUT R42, R7, 0x64006400, RZ, 0xfc, !PT ;  /* 0x64006400072a7812 */ /* 0x000fe400078efcff */
[----:B------:R-:W-:Y:S01]  /*3bd0*/  LOP3.LUT R17, R8, 0x380038, RZ, 0xc0, !PT ;  /* 0x0038003808117812 */ /* 0x000fe200078ec0ff */
[-C--:B------:R-:W-:Y:S01]  /*3be0*/  HFMA2 R7, R4, R3.reuse.H1_H1, -20, -20 ;  /* 0xcd00cd0004077431 */ /* 0x080fe20000060003 */
[----:B------:R-:W-:Y:S01]  /*3bf0*/  SHF.R.U32.HI R16, RZ, 0x6, R8 ;  /* 0x00000006ff107819 */ /* 0x000fe20000011608 */
[----:B------:R-:W-:Y:S01]  /*3c00*/  HFMA2.MMA R36, R41, R12, R36 ;  /* 0x0000000c29247235 */ /* 0x000fe20000000024 */
[----:B------:R-:W-:Y:S01]  /*3c10*/  LOP3.LUT R41, R39, 0x64006400, RZ, 0xfc, !PT ;  /* 0x6400640027297812 */ /* 0x000fe200078efcff */
[----:B------:R-:W-:Y:S01]  /*3c20*/  HFMA2 R42, R42, R3.H1_H1, -20, -20 ;  /* 0xcd00cd002a2a7431 */ /* 0x000fe20000060003 */
[----:B------:R-:W-:-:S02]  /*3c30*/  LOP3.LUT R39, R6, 0x1c001c0, RZ, 0xc0, !PT ;  /* 0x01c001c006277812 */ /* 0x000fc400078ec0ff */
[----:B------:R-:W-:Y:S01]  /*3c40*/  LOP3.LUT R6, R33, 0x64006400, RZ, 0xfc, !PT ;  /* 0x6400640021067812 */ /* 0x000fe200078efcff */
[----:B------:R-:W-:Y:S01]  /*3c50*/  HFMA2 R44, R41, R2.H1_H1, -132, -132 ;  /* 0xd820d820292c7431 */ /* 0x000fe20000060002 */
[----:B------:R-:W-:Y:S02]  /*3c60*/  LOP3.LUT R40, R39, 0x64006400, RZ, 0xfc, !PT ;  /* 0x6400640027287812 */ /* 0x000fe400078efcff */
[----:B------:R-:W-:Y:S01]  /*3c70*/  LOP3.LUT R19, R8, 0x70007, RZ, 0xc0, !PT ;  /* 0x0007000708137812 */ /* 0x000fe200078ec0ff */
[-C--:B------:R-:W-:Y:S01]  /*3c80*/  HFMA2 R6, R6, R3.reuse.H1_H1, -20, -20 ;  /* 0xcd00cd0006067431 */ /* 0x080fe20000060003 */
[----:B------:R-:W-:Y:S01]  /*3c90*/  LOP3.LUT R18, R9, 0x380038, RZ, 0xc0, !PT ;  /* 0x0038003809127812 */ /* 0x000fe200078ec0ff */
[----:B------:R-:W-:Y:S01]  /*3ca0*/  HFMA2.MMA R37, R44, R12, R37 ;  /* 0x0000000c2c257235 */ /* 0x000fe20000000025 */
[----:B------:R-:W-:Y:S01]  /*3cb0*/  HFMA2 R39, R40, R3.H1_H1, -20, -20 ;  /* 0xcd00cd0028277431 */ /* 0x000fe20000060003 */
[-C--:B------:R-:W-:Y:S01]  /*3cc0*/  HFMA2.MMA R12, R7, R13.reuse, R38 ;  /* 0x0000000d070c7235 */ /* 0x080fe20000000026 */
[----:B------:R-:W-:Y:S01]  /*3cd0*/  HFMA2 R33, R6, R13, R5 ;  /* 0x0000000d06217231 */ /* 0x000fe20000000005 */
[----:B------:R-:W-:Y:S01]  /*3ce0*/  SHF.R.U32.HI R8, RZ, 0x6, R9 ;  /* 0x00000006ff087819 */ /* 0x000fe20000011609 */
[----:B------:R-:W0:Y:S01]  /*3cf0*/  LDS.128 R4, [UR4+0x30] ;  /* 0x00003004ff047984 */ /* 0x000e220008000c00 */
[----:B------:R-:W-:Y:S01]  /*3d00*/  LOP3.LUT R43, R18, 0x64006400, RZ, 0xfc, !PT ;  /* 0x64006400122b7812 */ /* 0x000fe200078efcff */
[----:B------:R-:W-:Y:S01]  /*3d10*/  HFMA2.MMA R36, R39, R13, R36 ;  /* 0x0000000d27247235 */ /* 0x000fe20000000024 */
[----:B------:R-:W-:-:S02]  /*3d20*/  LOP3.LUT R18, R8, 0x380038, RZ, 0xc0, !PT ;  /* 0x0038003808127812 */ /* 0x000fc400078ec0ff */
[----:B------:R-:W-:Y:S01]  /*3d30*/  HFMA2 R13, R42, R13, R37 ;  /* 0x0000000d2a0d7231 */ /* 0x000fe20000000025 */
[----:B------:R-:W-:Y:S02]  /*3d40*/  LOP3.LUT R37, R17, 0x64006400, RZ, 0xfc, !PT ;  /* 0x6400640011257812 */ /* 0x000fe400078efcff */
[----:B------:R-:W-:Y:S02]  /*3d50*/  LOP3.LUT R19, R19, 0x64006400, RZ, 0xfc, !PT ;  /* 0x6400640013137812 */ /* 0x000fe400078efcff */
[----:B------:R-:W-:Y:S01]  /*3d60*/  LOP3.LUT R9, R9, 0x70007, RZ, 0xc0, !PT ;  /* 0x0007000709097812 */ /* 0x000fe200078ec0ff */
[-C--:B------:R-:W-:Y:S01]  /*3d70*/  HFMA2 R38, R37, R2.reuse.H1_H1, -132, -132 ;  /* 0xd820d82025267431 */ /* 0x080fe20000060002 */
[----:B------:R-:W-:Y:S01]  /*3d80*/  LOP3.LUT R37, R18, 0x64006400, RZ, 0xfc, !PT ;  /* 0x6400640012257812 */ /* 0x000fe200078efcff */
[----:B------:R-:W-:Y:S01]  /*3d90*/  HADD2 R19, R19, -1028, -1028 ;  /* 0xe404e40413137430 */ /* 0x000fe20000000000 */
[C---:B------:R-:W-:Y:S02]  /*3da0*/  LOP3.LUT R31, R10.reuse, 0x380038, RZ, 0xc0, !PT ;  /* 0x003800380a1f7812 */ /* 0x040fe400078ec0ff */
[----:B------:R-:W-:Y:S01]  /*3db0*/  SHF.R.U32.HI R32, RZ, 0x6, R10 ;  /* 0x00000006ff207819 */ /* 0x000fe2000001160a */
[----:B------:R-:W-:Y:S01]  /*3dc0*/  HFMA2 R44, R37, R2.H1_H1, -132, -132 ;  /* 0xd820d820252c7431 */ /* 0x000fe20000060002 */
[----:B------:R-:W-:Y:S01]  /*3dd0*/  LOP3.LUT R10, R10, 0x70007, RZ, 0xc0, !PT ;  /* 0x000700070a0a7812 */ /* 0x000fe200078ec0ff */
[----:B------:R-:W-:Y:S01]  /*3de0*/  HFMA2.MMA R19, R19, R14, R12 ;  /* 0x0000000e13137235 */ /* 0x000fe2000000000c */
[----:B------:R-:W-:-:S02]  /*3df0*/  LOP3.LUT R34, R11, 0x380038, RZ, 0xc0, !PT ;  /* 0x003800380b227812 */ /* 0x000fc400078ec0ff */
[----:B------:R-:W-:Y:S02]  /*3e00*/  SHF.R.U32.HI R35, RZ, 0x6, R11 ;  /* 0x00000006ff237819 */ /* 0x000fe4000001160b */
        /* <DEDUP_REMOVED lines=13> */
[----:B------:R-:W-:Y:S01]  /*3ee0*/  HFMA2 R13, R10, R14, R13 ;  /* 0x0000000e0a0d7231 */ /* 0x000fe2000000000d */
[----:B------:R-:W-:Y:S01]  /*3ef0*/  LOP3.LUT R40, R32, 0x380038, RZ, 0xc0, !PT ;  /* 0x0038003820287812 */ /* 0x000fe200078ec0ff */
[-C--:B------:R-:W-:Y:S01]  /*3f00*/  HFMA2 R18, R31, R2.reuse.H1_H1, -132, -132 ;  /* 0xd820d8201f127431 */ /* 0x080fe20000060002 */
[----:B------:R-:W-:Y:S01]  /*3f10*/  HFMA2.MMA R36, R37, R14, R36 ;  /* 0x0000000e25247235 */ /* 0x000fe20000000024 */
[----:B------:R-:W-:Y:S01]  /*3f20*/  HADD2 R10, R9, -1028, -1028 ;  /* 0xe404e404090a7430 */ /* 0x000fe20000000000 */
[----:B------:R-:W-:Y:S01]  /*3f30*/  LOP3.LUT R31, R40, 0x64006400, RZ, 0xfc, !PT ;  /* 0x64006400281f7812 */ /* 0x000fe200078efcff */
[-C--:B------:R-:W-:Y:S01]  /*3f40*/  HFMA2 R34, R43, R2.reuse.H1_H1, -132, -132 ;  /* 0xd820d8202b227431 */ /* 0x080fe20000060002 */
[----:B------:R-:W-:Y:S01]  /*3f50*/  LOP3.LUT R17, R35, 0x380038, RZ, 0xc0, !PT ;  /* 0x0038003823117812 */ /* 0x000fe200078ec0ff */
[-C--:B------:R-:W-:Y:S01]  /*3f60*/  HFMA2 R40, R41, R2.reuse.H1_H1, -132, -132 ;  /* 0xd820d82029287431 */ /* 0x080fe20000060002 */
[----:B------:R-:W-:Y:S01]  /*3f70*/  HFMA2.MMA R18, R18, R15, R36 ;  /* 0x0000000f12127235 */ /* 0x000fe20000000024 */
[-C--:B------:R-:W-:Y:S01]  /*3f80*/  HFMA2 R34, R34, R15.reuse, R33 ;  /* 0x0000000f22227231 */ /* 0x080fe20000000021 */
[----:B0-----:R-:W-:Y:S01]  /*3f90*/  HFMA2.MMA R9, R10, R4, R19 ;  /* 0x000000040a097235 */ /* 0x001fe20000000013 */
[----:B------:R-:W-:Y:S01]  /*3fa0*/  HFMA2 R15, R40, R15, R13 ;  /* 0x0000000f280f7231 */ /* 0x000fe2000000000d */
[C---:B------:R-:W-:Y:S01]  /*3fb0*/  LOP3.LUT R10, R8.reuse, 0x1c001c0, RZ, 0xc0, !PT ;  /* 0x01c001c0080a7812 */ /* 0x040fe200078ec0ff */
[----:B------:R-:W-:Y:S01]  /*3fc0*/  HFMA2 R31, R31, R2.H1_H1, -132, -132 ;  /* 0xd820d8201f1f7431 */ /* 0x000fe20000060002 */
[----:B------:R-:W-:-:S02]  /*3fd0*/  LOP3.LUT R8, R8, 0x70007, RZ, 0xc0, !PT ;  /* 0x0007000708087812 */ /* 0x000fc400078ec0ff */
[C---:B------:R-:W-:Y:S02]  /*3fe0*/  LOP3.LUT R13, R35.reuse, 0x1c001c0, RZ, 0xc0, !PT ;  /* 0x01c001c0230d7812 */ /* 0x040fe400078ec0ff */
[----:B------:R-:W-:Y:S02]  /*3ff0*/  LOP3.LUT R35, R35, 0x70007, RZ, 0xc0, !PT ;  /* 0x0007000723237812 */ /* 0x000fe400078ec0ff */
[----:B------:R-:W-:Y:S02]  /*4000*/  LOP3.LUT R8, R8, 0x64006400, RZ, 0xfc, !PT ;  /* 0x6400640008087812 */ /* 0x000fe400078efcff */
[----:B------:R-:W-:Y:S02]  /*4010*/  LOP3.LUT R35, R35, 0x64006400, RZ, 0xfc, !PT ;  /* 0x6400640023237812 */ /* 0x000fe400078efcff */
[----:B------:R-:W-:Y:S01]  /*4020*/  LOP3.LUT R17, R17, 0x64006400, RZ, 0xfc, !PT ;  /* 0x6400640011117812 */ /* 0x000fe200078efcff */
[----:B------:R-:W-:Y:S01]  /*4030*/  HADD2 R33, R8, -1028, -1028 ;  /* 0xe404e40408217430 */ /* 0x000fe20000000000 */
[C---:B------:R-:W-:Y:S01]  /*4040*/  LOP3.LUT R11, R32.reuse, 0x1c001c0, RZ, 0xc0, !PT ;  /* 0x01c001c0200b7812 */ /* 0x040fe200078ec0ff */
[----:B------:R-:W-:Y:S01]  /*4050*/  HADD2 R8, R35, -1028, -1028 ;  /* 0xe404e40423087430 */ /* 0x000fe20000000000 */
[----:B------:R-:W-:Y:S01]  /*4060*/  LOP3.LUT R32, R32, 0x70007, RZ, 0xc0, !PT ;  /* 0x0007000720207812 */ /* 0x000fe200078ec0ff */
[----:B------:R-:W-:Y:S01]  /*4070*/  HFMA2 R17, R17, R2.H1_H1, -132, -132 ;  /* 0xd820d82011117431 */ /* 0x000fe20000060002 */
[----:B------:R-:W-:Y:S01]  /*4080*/  LOP3.LUT R39, R16, 0x380038, RZ, 0xc0, !PT ;  /* 0x0038003810277812 */ /* 0x000fe200078ec0ff */
[-C--:B------:R-:W-:Y:S01]  /*4090*/  HFMA2.MMA R34, R33, R4.reuse, R34 ;  /* 0x0000000421227235 */ /* 0x080fe20000000022 */
[----:B------:R-:W-:Y:S01]  /*40a0*/  LOP3.LUT R32, R32, 0x64006400, RZ, 0xfc, !PT ;  /* 0x6400640020207812 */ /* 0x000fe200078efcff */
[----:B------:R-:W-:Y:S01]  /*40b0*/  HFMA2.MMA R15, R8, R4, R15 ;  /* 0x00000004080f7235 */ /* 0x000fe2000000000f */
[----:B------:R-:W-:-:S02]  /*40c0*/  LOP3.LUT R14, R13, 0x64006400, RZ, 0xfc, !PT ;  /* 0x640064000d0e7812 */ /* 0x000fc400078efcff */
[----:B------:R-:W-:Y:S01]  /*40d0*/  LOP3.LUT R10, R10, 0x64006400, RZ, 0xfc, !PT ;  /* 0x640064000a0a7812 */ /* 0x000fe200078efcff */
[----:B------:R-:W-:Y:S01]  /*40e0*/  HADD2 R37, R32, -1028, -1028 ;  /* 0xe404e40420257430 */ /* 0x000fe20000000000 */
[----:B------:R-:W-:Y:S01]  /*40f0*/  LOP3.LUT R39, R39, 0x64006400, RZ, 0xfc, !PT ;  /* 0x6400640027277812 */ /* 0x000fe200078efcff */
[-C--:B------:R-:W-:Y:S01]  /*4100*/  HFMA2 R13, R14, R3.reuse.H1_H1, -20, -20 ;  /* 0xcd00cd000e0d7431 */ /* 0x080fe20000060003 */
[-C--:B------:R-:W-:Y:S01]  /*4110*/  HFMA2.MMA R15, R17, R5.reuse, R15 ;  /* 0x00000005110f7235 */ /* 0x080fe2000000000f */
[----:B------:R-:W-:Y:S01]  /*4120*/  LOP3.LUT R30, R30, 0x64006400, RZ, 0xfc, !PT ;  /* 0x640064001e1e7812 */ /* 0x000fe200078efcff */
[----:B------:R-:W-:Y:S01]  /*4130*/  HFMA2 R19, R10, R3.H1_H1, -20, -20 ;  /* 0xcd00cd000a137431 */ /* 0x000fe20000060003 */
[----:B------:R-:W-:Y:S01]  /*4140*/  HFMA2.MMA R34, R44, R5, R34 ;  /* 0x000000052c227235 */ /* 0x000fe20000000022 */
[----:B------:R-:W-:Y:S01]  /*4150*/  HFMA2 R42, R39, R2.H1_H1, -132, -132 ;  /* 0xd820d820272a7431 */ /* 0x000fe20000060002 */
        /* <DEDUP_REMOVED lines=13> */
[-C--:B------:R-:W-:Y:S01]  /*4230*/  HFMA2 R39, R12, R3.reuse.H1_H1, -20, -20 ;  /* 0xcd00cd000c277431 */ /* 0x080fe20000060003 */
[-C--:B------:R-:W-:Y:S01]  /*4240*/  HFMA2.MMA R15, R30, R7.reuse, R15 ;  /* 0x000000071e0f7235 */ /* 0x080fe2000000000f */
[----:B------:R-:W-:Y:S01]  /*4250*/  HFMA2 R11, R16, R3.H1_H1, -20, -20 ;  /* 0xcd00cd00100b7431 */ /* 0x000fe20000060003 */
[----:B------:R-:W-:Y:S01]  /*4260*/  PRMT R2, R2, 0x5410, R3 ;  /* 0x0000541002027816 */ /* 0x000fe20000000003 */
        /* <DEDUP_REMOVED lines=15> */
.L_x_3186:
[----:B------:R-:W-:Y:S01]  /*4360*/  ISETP.LT.AND P2, PT, R27, R0, PT ;  /* 0x000000001b00720c */ /* 0x000fe20003f41270 */
[----:B------:R-:W-:Y:S01]  /*4370*/  UIADD3 UR4, UR4, 0x40, URZ ;  /* 0x0000004004047890 */ /* 0x000fe2000fffe03f */
[----:B0-----:R-:W-:Y:S02]  /*4380*/  IMAD.MOV.U32 R8, RZ, RZ, R24 ;  /* 0x000000ffff087224 */ /* 0x001fe400078e0018 */
[----:B------:R-:W-:Y:S02]  /*4390*/  IMAD.MOV.U32 R9, RZ, RZ, R25 ;  /* 0x000000ffff097224 */ /* 0x000fe400078e0019 */
[----:B------:R-:W-:-:S07]  /*43a0*/  IMAD.MOV.U32 R11, RZ, RZ, R27 ;  /* 0x000000ffff0b7224 */ /* 0x000fce00078e001b */
[----:B------:R-:W-:Y:S05]  /*43b0*/  @!P1 BRA P2, `(.L_x_3187) ;  /* 0xffffebc000009947 */ /* 0x000fea000103ffff */
.L_x_3185:
[----:B------:R-:W0:Y:S02]  /*43c0*/  S2R R2, SR_CTAID.Y ;  /* 0x0000000000027919 */ /* 0x000e240000002600 */
[----:B0-----:R-:W-:-:S04]  /*43d0*/  IADD3 R0, -R2, c[0x0][0x188], RZ ;  /* 0x0000620002007a10 */ /* 0x001fc80007ffe1ff */
[----:B------:R-:W-:-:S13]  /*43e0*/  ISETP.GE.AND P0, PT, R0, 0x1, PT ;  /* 0x000000010000780c */ /* 0x000fda0003f06270 */
[----:B------:R-:W-:Y:S05]  /*43f0*/  @!P0 EXIT ;  /* 0x000000000000894d */ /* 0x000fea0003800000 */
        /* <DEDUP_REMOVED lines=13> */
.L_x_3191:
[----:B------:R-:W0:Y:S02]  /*44d0*/  LDS R4, [R0] ;  /* 0x0000000000047984 */ /* 0x000e240000000800 */
[----:B0-----:R-:W-:-:S06]  /*44e0*/  HADD2 R5, R4, R23 ;  /* 0x0000001704057230 */ /* 0x001fcc0000000000 */
[----:B------:R-:W0:Y:S02]  /*44f0*/  ATOMS.CAST.SPIN R5, [R0], R4, R5 ;  /* 0x000000040005738d */ /* 0x000e240001800005 */
[----:B0-----:R-:W-:-:S13]  /*4500*/  ISETP.EQ.U32.AND P0, PT, R5, 0x1, PT ;  /* 0x000000010500780c */ /* 0x001fda0003f02070 */
[----:B------:R-:W-:Y:S05]  /*4510*/  @!P0 BRA `(.L_x_3191) ;  /* 0xffffffb000008947 */ /* 0x000fea000383ffff */
[----:B------:R-:W-:Y:S05]  /*4520*/  BRA `(.L_x_3189) ;  /* 0x0000003000007947 */ /* 0x000fea0003800000 */
.L_x_3190:
[----:B------:R-:W2:Y:S02]  /*4530*/  LD.E R0, [R2.64] ;  /* 0x0000000602007980 */ /* 0x000ea4000c101900 */
[----:B--2---:R-:W-:-:S05]  /*4540*/  IMAD.IADD R5, R23, 0x1, R0 ;  /* 0x0000000117057824 */ /* 0x004fca00078e0200 */
[----:B------:R0:W-:Y:S02]  /*4550*/  ST.E [R2.64], R5 ;  /* 0x0000000502007985 */ /* 0x0001e4000c101906 */
.L_x_3189:
[----:B------:R-:W-:Y:S05]  /*4560*/  BSYNC B0 ;  /* 0x0000000000007941 */ /* 0x000fea0003800000 */
.L_x_3188:
[----:B------:R-:W2:Y:S02]  /*4570*/  ATOM.E.ADD.F16x2.RN.STRONG.GPU P0, RZ, [R2.64+0x4], R22 ;  /* 0x0000041602ff798a */ /* 0x000ea4000810e9c6 */
[----:B--2---:R-:W-:Y:S05]  /*4580*/  @P0 EXIT ;  /* 0x000000000000094d */ /* 0x004fea0003800000 */
[----:B------:R-:W1:Y:S02]  /*4590*/  QSPC.E.S P0, RZ, [R2+0x4] ;  /* 0x0000040002ff73aa */ /* 0x000e640000000500 */
[----:B-1----:R-:W-:Y:S05]  /*45a0*/  @!P0 BRA `(.L_x_3192) ;  /* 0x0000008000008947 */ /* 0x002fea0003800000 */
[----:B0-----:R-:W-:-:S04]  /*45b0*/  IADD3 R2, R2, 0x4, RZ ;  /* 0x0000000402027810 */ /* 0x001fc80007ffe0ff */
[----:B------:R-:W-:-:S05]  /*45c0*/  LOP3.LUT R2, R2, 0xffffff, RZ, 0xc0, !PT ;  /* 0x00ffffff02027812 */ /* 0x000fca00078ec0ff */
.L_x_3193:
[----:B------:R-:W0:Y:S02]  /*45d0*/  LDS R4, [R2] ;  /* 0x0000000002047984 */ /* 0x000e240000000800 */
[----:B0-----:R-:W-:-:S10]  /*45e0*/  HFMA2.MMA R5, R4, 1, 1, R22 ;  /* 0x3c003c0004057835 */ /* 0x001fd40000000016 */
[----:B------:R-:W0:Y:S02]  /*45f0*/  ATOMS.CAST.SPIN R5, [R2], R4, R5 ;  /* 0x000000040205738d */ /* 0x000e240001800005 */
[----:B0-----:R-:W-:-:S13]  /*4600*/  ISETP.EQ.U32.AND P0, PT, R5, 0x1, PT ;  /* 0x000000010500780c */ /* 0x001fda0003f02070 */
[----:B------:R-:W-:Y:S05]  /*4610*/  @!P0 BRA `(.L_x_3193) ;  /* 0xffffffb000008947 */ /* 0x000fea000383ffff */
[----:B------:R-:W-:Y:S05]  /*4620*/  EXIT ;  /* 0x000000000000794d */ /* 0x000fea0003800000 */
.L_x_3192:
[----:B------:R-:W2:Y:S02]  /*4630*/  LD.E R0, [R2.64+0x4] ;  /* 0x0000040602007980 */ /* 0x000ea4000c101900 */
[----:B0-2---:R-:W-:-:S05]  /*4640*/  IMAD.IADD R5, R22, 0x1, R0 ;  /* 0x0000000116057824 */ /* 0x005fca00078e0200 */
[----:B------:R-:W-:Y:S01]  /*4650*/  ST.E [R2.64+0x4], R5 ;  /* 0x0000040502007985 */ /* 0x000fe2000c101906 */
[----:B------:R-:W-:Y:S05]  /*4660*/  EXIT ;  /* 0x000000000000794d */ /* 0x000fea0003800000 */
.L_x_3194:
        /* <DEDUP_REMOVED lines=9> */
.L_x_3335:


//--------------------- .text._Z23gemm_half_q_half_kernelILi1ELi14ELb1ELb0ELi32EEvPK6__halfPKjS4_S2_PS0_iiiiPKtS7_iiiiiibS2_i --------------------------
	.section	.text._Z23gemm_half_q_half_kernelILi1ELi14ELb1ELb0ELi32EEvPK6__halfPKjS4_S2_PS0_iiiiPKtS7_iiiiiibS2_i,"ax",@progbits
	.sectioninfo	@"SHI_REGISTERS=53"
	.align	128
        .global         _Z23gemm_half_q_half_kernelILi1ELi14ELb1ELb0ELi32EEvPK6__halfPKjS4_S2_PS0_iiiiPKtS7_iiiiiibS2_i
        .type           _Z23gemm_half_q_half_kernelILi1ELi14ELb1ELb0ELi32EEvPK6__halfPKjS4_S2_PS0_iiiiPKtS7_iiiiiibS2_i,@function
        .size           _Z23gemm_half_q_half_kernelILi1ELi14ELb1ELb0ELi32EEvPK6__halfPKjS4_S2_PS0_iiiiPKtS7_iiiiiibS2_i,(.L_x_3336 - _Z23gemm_half_q_half_kernelILi1ELi14ELb1ELb0ELi32EEvPK6__halfPKjS4_S2_PS0_iiiiPKtS7_iiiiiibS2_i)
        .other          _Z23gemm_half_q_half_kernelILi1ELi14ELb1ELb0ELi32EEvPK6__halfPKjS4_S2_PS0_iiiiPKtS7_iiiiiibS2_i,@"STO_CUDA_ENTRY STV_DEFAULT"
_Z23gemm_half_q_half_kernelILi1ELi14ELb1ELb0ELi32EEvPK6__halfPKjS4_S2_PS0_iiiiPKtS7_iiiiiibS2_i:
.text._Z23gemm_half_q_half_kernelILi1ELi14ELb1ELb0ELi32EEvPK6__halfPKjS4_S2_PS0_iiiiPKtS7_iiiiiibS2_i:
        /* <DEDUP_REMOVED lines=46> */
.L_x_3196:
[----:B------:R-:W-:Y:S05]  /*02e0*/  BSYNC B0 ;  /* 0x0000000000007941 */ /* 0x000fea0003800000 */
.L_x_3195:
        /* <DEDUP_REMOVED lines=14> */
[----:B------:R-:W-:Y:S02]  /*03d0*/  @P4 LEA.HI R7, R7, R4, RZ, 0x5 ;  /* 0x0000000407074211 */ /* 0x000fe400078f28ff */
[----:B------:R-:W-:Y:S02]  /*03e0*/  LEA.HI R16, R9, R8, RZ, 0x5 ;  /* 0x0000000809107211 */ /* 0x000fe400078f28ff */
        /* <DEDUP_REMOVED lines=10> */
[----:B------:R-:W-:-:S02]  /*0490*/  @P6 SHF.R.S32.HI R9, RZ, 0x5, R9 ;  /* 0x00000005ff096819 */ /* 0x000fc40000011409 */
[----:B------:R-:W-:Y:S01]  /*04a0*/  ISETP.NE.AND P0, PT, R6, RZ, PT ;  /* 0x000000ff0600720c */ /* 0x000fe20003f05270 */
[----:B------:R-:W-:Y:S01]  /*04b0*/  IMAD.MOV.U32 R6, RZ, RZ, RZ ;  /* 0x000000ffff067224 */ /* 0x000fe200078e00ff */
        /* <DEDUP_REMOVED lines=24> */
[----:B------:R-:W-:-:S03]  /*0640*/  ISETP.GE.OR P2, PT, R17, c[0x0][0x1b4], P5 ;  /* 0x00006d0011007a0c */ /* 0x000fc60002f46670 */
[----:B------:R-:W-:Y:S01]  /*0650*/  @!P0 IMAD.MOV.U32 R6, RZ, RZ, 0x2 ;  /* 0x00000002ff068424 */ /* 0x000fe200078e00ff */
[----:B------:R-:W-:Y:S01]  /*0660*/  IADD3 R4, R8, R4, R7 ;  /* 0x0000000408047210 */ /* 0x000fe20007ffe007 */
[----:B------:R-:W-:-:S04]  /*0670*/  @!P0 IMAD R5, R5, c[0x0][0x18c], R2 ;  /* 0x0000630005058a24 */ /* 0x000fc800078e0202 */
[----:B------:R-:W-:Y:S02]  /*0680*/  IMAD R7, R4, c[0x0][0x18c], RZ ;  /* 0x0000630004077a24 */ /* 0x000fe400078e02ff */
[----:B------:R-:W-:Y:S01]  /*0690*/  @!P0 IMAD.WIDE R4, R5, R6, c[0x0][0x180] ;  /* 0x0000600005048625 */ /* 0x000fe200078e0206 */
[----:B------:R-:W-:Y:S02]  /*06a0*/  SHF.R.S32.HI R6, RZ, 0x1f, R2 ;  /* 0x0000001fff067819 */ /* 0x000fe40000011402 */
[----:B------:R-:W-:Y:S02]  /*06b0*/  IADD3 R21, P3, R2, R7, RZ ;  /* 0x0000000702157210 */ /* 0x000fe40007f7e0ff */
[----:B------:R0:W-:Y:S04]  /*06c0*/  @!P0 STG.E.64 [R4.64], RZ ;  /* 0x000000ff04008986 */ /* 0x0001e8000c101b06 */
[----:B------:R-:W-:Y:S01]  /*06d0*/  BAR.SYNC.DEFER_BLOCKING 0x0 ;  /* 0x0000000000007b1d */ /* 0x000fe20000010000 */
[----:B------:R-:W-:-:S02]  /*06e0*/  LEA R20, P4, R21, c[0x0][0x168], 0x2 ;  /* 0x00005a0015147a11 */ /* 0x000fc400078810ff */
        /* <DEDUP_REMOVED lines=13> */
.L_x_3198:
        /* <DEDUP_REMOVED lines=41> */
.L_x_3197:
        /* <DEDUP_REMOVED lines=14> */
.L_x_3201:
[----:B------:R-:W-:Y:S01]  /*0b30*/  IADD3 R23, R17, 0x20, RZ ;  /* 0x0000002011177810 */ /* 0x000fe20007ffe0ff */
[----:B------:R-:W-:Y:S05]  /*0b40*/  @!P1 BRA `(.L_x_3200) ;  /* 0x0000233000009947 */ /* 0x000fea0003800000 */
[----:B------:R-:W2:Y:S01]  /*0b50*/  LDG.E.128.CONSTANT R16, [R20.64] ;  /* 0x0000000614107981 */ /* 0x000ea2000c1e9d00 */
[----:B------:R-:W-:-:S03]  /*0b60*/  IMAD.MOV.U32 R33, RZ, RZ, c[0x0][0x18c] ;  /* 0x00006300ff217624 */ /* 0x000fc600078e00ff */
[----:B------:R-:W0:Y:S02]  /*0b70*/  LDS.64 R26, [UR4] ;  /* 0x00000004ff1a7984 */ /* 0x000e240008000a00 */
[----:B------:R-:W-:-:S04]  /*0b80*/  LEA R8, P0, R33, R20, 0x2 ;  /* 0x0000001421087211 */ /* 0x000fc800078010ff */
[----:B------:R-:W-:-:S05]  /*0b90*/  LEA.HI.X R9, R33, R21, R22, 0x2, P0 ;  /* 0x0000001521097211 */ /* 0x000fca00000f1416 */
[----:B------:R1:W3:Y:S01]  /*0ba0*/  LDG.E.128.CONSTANT R12, [R8.64] ;  /* 0x00000006080c7981 */ /* 0x0002e2000c1e9d00 */
[----:B------:R-:W-:Y:S01]  /*0bb0*/  IMAD.WIDE R46, R33, 0x4, R8 ;  /* 0x00000004212e7825 */ /* 0x000fe200078e0208 */
[--C-:B0-----:R-:W-:Y:S02]  /*0bc0*/  HADD2.F32 R38, -RZ, R26.reuse.H0_H0 ;  /* 0x2000001aff267230 */ /* 0x101fe40000004100 */
[----:B------:R-:W-:Y:S01]  /*0bd0*/  HADD2.F32 R26, -RZ, R26.H1_H1 ;  /* 0x3000001aff1a7230 */ /* 0x000fe20000004100 */
[----:B--2---:R-:W-:Y:S02]  /*0be0*/  LOP3.LUT R10, R16, 0xf000f, RZ, 0xc0, !PT ;  /* 0x000f000f100a7812 */ /* 0x004fe400078ec0ff */
[----:B------:R-:W-:Y:S02]  /*0bf0*/  LOP3.LUT R11, R17, 0xf000f, RZ, 0xc0, !PT ;  /* 0x000f000f110b7812 */ /* 0x000fe400078ec0ff */
[----:B------:R-:W-:Y:S02]  /*0c00*/  LOP3.LUT R28, R18, 0xf000f, RZ, 0xc0, !PT ;  /* 0x000f000f121c7812 */ /* 0x000fe400078ec0ff */
[----:B------:R-:W-:-:S02]  /*0c10*/  LOP3.LUT R29, R19, 0xf000f, RZ, 0xc0, !PT ;  /* 0x000f000f131d7812 */ /* 0x000fc400078ec0ff */
[----:B------:R-:W-:Y:S02]  /*0c20*/  LOP3.LUT R10, R10, 0x64006400, RZ, 0xfc, !PT ;  /* 0x640064000a0a7812 */ /* 0x000fe400078efcff */
[----:B------:R-:W-:Y:S02]  /*0c30*/  LOP3.LUT R11, R11, 0x64006400, RZ, 0xfc, !PT ;  /* 0x640064000b0b7812 */ /* 0x000fe400078efcff */
[----:B------:R-:W-:Y:S02]  /*0c40*/  LOP3.LUT R32, R28, 0x64006400, RZ, 0xfc, !PT ;  /* 0x640064001c207812 */ /* 0x000fe400078efcff */
[----:B------:R-:W-:Y:S01]  /*0c50*/  LOP3.LUT R36, R29, 0x64006400, RZ, 0xfc, !PT ;  /* 0x640064001d247812 */ /* 0x000fe200078efcff */
[----:B------:R-:W-:Y:S02]  /*0c60*/  HADD2 R29, R10, -1032, -1032 ;  /* 0xe408e4080a1d7430 */ /* 0x000fe40000000000 */
[----:B------:R-:W-:Y:S02]  /*0c70*/  HADD2 R28, R11, -1032, -1032 ;  /* 0xe408e4080b1c7430 */ /* 0x000fe40000000000 */
[----:B-1----:R0:W2:Y:S01]  /*0c80*/  LDG.E.128.CONSTANT R8, [R46.64] ;  /* 0x000000062e087981 */ /* 0x0020a2000c1e9d00 */
[----:B------:R-:W-:-:S02]  /*0c90*/  HADD2 R32, R32, -1032, -1032 ;  /* 0xe408e40820207430 */ /* 0x000fc40000000000 */
[----:B------:R-:W-:Y:S02]  /*0ca0*/  HADD2 R36, R36, -1032, -1032 ;  /* 0xe408e40824247430 */ /* 0x000fe40000000000 */
[----:B------:R-:W-:Y:S02]  /*0cb0*/  HADD2.F32 R35, -RZ, R28.H0_H0 ;  /* 0x2000001cff237230 */ /* 0x000fe40000004100 */
[----:B------:R-:W-:Y:S02]  /*0cc0*/  HADD2.F32 R37, -RZ, R32.H0_H0 ;  /* 0x20000020ff257230 */ /* 0x000fe40000004100 */
        /* <DEDUP_REMOVED lines=8> */
[----:B------:R-:W-:Y:S01]  /*0d50*/  HADD2.F32 R39, -RZ, R32.H1_H1 ;  /* 0x30000020ff277230 */ /* 0x000fe20000004100 */
[----:B------:R-:W-:Y:S01]  /*0d60*/  IMAD.MOV.U32 R38, RZ, RZ, 0x2c00 ;  /* 0x00002c00ff267424 */ /* 0x000fe200078e00ff */
[----:B------:R-:W-:Y:S01]  /*0d70*/  HADD2.F32 R36, -RZ, R36.H1_H1 ;  /* 0x30000024ff247230 */ /* 0x000fe20000004100 */
[----:B------:R-:W-:Y:S01]  /*0d80*/  FFMA.FTZ R45, R29, R26, R45 ;  /* 0x0000001a1d2d7223 */ /* 0x000fe2000001002d */
[----:B------:R-:W-:Y:S01]  /*0d90*/  LOP3.LUT R28, R17, 0xf000f0, RZ, 0xc0, !PT ;  /* 0x00f000f0111c7812 */ /* 0x000fe200078ec0ff */
[----:B------:R-:W-:Y:S01]  /*0da0*/  FFMA.FTZ R40, R26, R37, R40 ;  /* 0x000000251a287223 */ /* 0x000fe20000010028 */
[----:B------:R-:W-:Y:S01]  /*0db0*/  PRMT R2, R2, 0x5410, R38 ;  /* 0x0000541002027816 */ /* 0x000fe20000000026 */
        /* <DEDUP_REMOVED lines=8> */
[----:B0-----:R-:W-:Y:S01]  /*0e40*/  IMAD.WIDE R46, R33, 0x4, R46 ;  /* 0x00000004212e7825 */ /* 0x001fe200078e022e */
[----:B------:R-:W-:-:S02]  /*0e50*/  LOP3.LUT R37, R28, 0x64006400, RZ, 0xfc, !PT ;  /* 0x640064001c257812 */ /* 0x000fc400078efcff */
[----:B------:R-:W-:Y:S01]  /*0e60*/  LOP3.LUT R36, R19, 0xf000f0, RZ, 0xc0, !PT ;  /* 0x00f000f013247812 */ /* 0x000fe200078ec0ff */
[-C--:B------:R-:W-:Y:S01]  /*0e70*/  HFMA2 R32, R29, R2.reuse.H1_H1, -72, -72 ;  /* 0xd480d4801d207431 */ /* 0x080fe20000060002 */
[----:B------:R-:W-:Y:S01]  /*0e80*/  SHF.R.U32.HI R16, RZ, 0x8, R16 ;  /* 0x00000008ff107819 */ /* 0x000fe20000011610 */
[----:B------:R-:W0:Y:S01]  /*0e90*/  LDS.64 R28, [UR4+0x8] ;  /* 0x00000804ff1c7984 */ /* 0x000e220008000a00 */
[----:B------:R-:W-:Y:S01]  /*0ea0*/  LOP3.LUT R41, R36, 0x64006400, RZ, 0xfc, !PT ;  /* 0x6400640024297812 */ /* 0x000fe200078efcff */
[-C--:B------:R-:W-:Y:S01]  /*0eb0*/  HFMA2 R37, R37, R2.reuse.H1_H1, -72, -72 ;  /* 0xd480d48025257431 */ /* 0x080fe20000060002 */
[----:B------:R-:W-:Y:S01]  /*0ec0*/  SHF.R.U32.HI R17, RZ, 0x8, R17 ;  /* 0x00000008ff117819 */ /* 0x000fe20000011611 */
[-C--:B------:R-:W-:Y:S01]  /*0ed0*/  HFMA2 R36, R39, R2.reuse.H1_H1, -72, -72 ;  /* 0xd480d48027247431 */ /* 0x080fe20000060002 */
[----:B------:R-:W-:Y:S01]  /*0ee0*/  SHF.R.U32.HI R18, RZ, 0x8, R18 ;  /* 0x00000008ff127819 */ /* 0x000fe20000011612 */
[----:B------:R-:W-:Y:S01]  /*0ef0*/  HFMA2 R26, R41, R2.H1_H1, -72, -72 ;  /* 0xd480d480291a7431 */ /* 0x000fe20000060002 */
[----:B------:R-:W-:Y:S01]  /*0f00*/  LOP3.LUT R33, R17, 0xf000f, RZ, 0xc0, !PT ;  /* 0x000f000f11217812 */ /* 0x000fe200078ec0ff */
[----:B------:R-:W-:Y:S01]  /*0f10*/  HADD2.F32 R42, -RZ, R32.H0_H0 ;  /* 0x20000020ff2a7230 */ /* 0x000fe20000004100 */
[----:B------:R-:W-:Y:S01]  /*0f20*/  SHF.R.U32.HI R19, RZ, 0x8, R19 ;  /* 0x00000008ff137819 */ /* 0x000fe20000011613 */
[--C-:B------:R-:W-:Y:S01]  /*0f30*/  HADD2.F32 R43, -RZ, R37.reuse.H0_H0 ;  /* 0x20000025ff2b7230 */ /* 0x100fe20000004100 */
[----:B------:R-:W-:Y:S01]  /*0f40*/  LOP3.LUT R33, R33, 0x64006400, RZ, 0xfc, !PT ;  /* 0x6400640021217812 */ /* 0x000fe200078efcff */
        /* <DEDUP_REMOVED lines=10> */
[C---:B------:R-:W-:Y:S01]  /*0ff0*/  FFMA.FTZ R34, R27.reuse, R36, R34 ;  /* 0x000000241b227223 */ /* 0x040fe20000010022 */
[----:B------:R-:W-:Y:S01]  /*1000*/  LOP3.LUT R36, R18, 0xf000f, RZ, 0xc0, !PT ;  /* 0x000f000f12247812 */ /* 0x000fe200078ec0ff */
[----:B------:R-:W-:Y:S01]  /*1010*/  HADD2.F32 R32, -RZ, R32.H1_H1 ;  /* 0x30000020ff207230 */ /* 0x000fe20000004100 */
[----:B------:R-:W-:Y:S01]  /*1020*/  LOP3.LUT R26, R26, 0x64006400, RZ, 0xfc, !PT ;  /* 0x640064001a1a7812 */ /* 0x000fe200078efcff */
[----:B------:R-:W-:Y:S01]  /*1030*/  FFMA.FTZ R35, R27, R38, R35 ;  /* 0x000000261b237223 */ /* 0x000fe20000010023 */
[----:B------:R-:W-:Y:S01]  /*1040*/  LOP3.LUT R38, R19, 0xf000f, RZ, 0xc0, !PT ;  /* 0x000f000f13267812 */ /* 0x000fe200078ec0ff */
[----:B------:R-:W-:Y:S01]  /*1050*/  FFMA.FTZ R37, R27, R37, R40 ;  /* 0x000000251b257223 */ /* 0x000fe20000010028 */
[----:B------:R-:W-:Y:S01]  /*1060*/  LOP3.LUT R36, R36, 0x64006400, RZ, 0xfc, !PT ;  /* 0x6400640024247812 */ /* 0x000fe200078efcff */
[----:B------:R-:W-:Y:S01]  /*1070*/  HADD2 R40, R26, -1032, -1032 ;  /* 0xe408e4081a287430 */ /* 0x000fe20000000000 */
[----:B------:R-:W-:Y:S01]  /*1080*/  FFMA.FTZ R32, R32, R27, R42 ;  /* 0x0000001b20207223 */ /* 0x000fe2000001002a */
[----:B------:R-:W-:Y:S01]  /*1090*/  HADD2 R26, R33, -1032, -1032 ;  /* 0xe408e408211a7430 */ /* 0x000fe20000000000 */
[----:B------:R-:W-:Y:S01]  /*10a0*/  LOP3.LUT R33, R38, 0x64006400, RZ, 0xfc, !PT ;  /* 0x6400640026217812 */ /* 0x000fe200078efcff */
[----:B------:R-:W-:Y:S01]  /*10b0*/  HADD2 R27, R36, -1032, -1032 ;  /* 0xe408e408241b7430 */ /* 0x000fe20000000000 */
[----:B------:R-:W-:Y:S01]  /*10c0*/  LOP3.LUT R16, R16, 0xf000f0, RZ, 0xc0, !PT ;  /* 0x00f000f010107812 */ /* 0x000fe200078ec0ff */
[----:B------:R-:W-:-:S02]  /*10d0*/  HADD2.F32 R41, -RZ, R40.H0_H0 ;  /* 0x20000028ff297230 */ /* 0x000fc40000004100 */
[----:B------:R-:W-:Y:S02]  /*10e0*/  HADD2.F32 R38, -RZ, R26.H0_H0 ;  /* 0x2000001aff267230 */ /* 0x000fe40000004100 */
[--C-:B0-----:R-:W-:Y:S02]  /*10f0*/  HADD2.F32 R36, -RZ, R28.reuse.H0_H0 ;  /* 0x2000001cff247230 */ /* 0x101fe40000004100 */
[----:B------:R-:W-:Y:S02]  /*1100*/  HADD2 R33, R33, -1032, -1032 ;  /* 0xe408e40821217430 */ /* 0x000fe40000000000 */
[----:B------:R-:W-:Y:S01]  /*1110*/  HADD2.F32 R39, -RZ, R27.H0_H0 ;  /* 0x2000001bff277230 */ /* 0x000fe20000004100 */
        /* <DEDUP_REMOVED lines=9> */
[----:B------:R-:W-:Y:S01]  /*11b0*/  LOP3.LUT R26, R17, 0xf000f0, RZ, 0xc0, !PT ;  /* 0x00f000f0111a7812 */ /* 0x000fe200078ec0ff */
[----:B------:R-:W-:Y:S01]  /*11c0*/  FFMA.FTZ R41, R41, R28, R32 ;  /* 0x0000001c29297223 */ /* 0x000fe20000010020 */
[----:B------:R-:W-:Y:S01]  /*11d0*/  LOP3.LUT R17, R16, 0x64006400, RZ, 0xfc, !PT ;  /* 0x6400640010117812 */ /* 0x000fe200078efcff */
[----:B------:R-:W-:Y:S01]  /*11e0*/  HADD2.F32 R34, -RZ, R29.H0_H0 ;  /* 0x2000001dff227230 */ /* 0x000fe20000004100 */
[----:B------:R-:W-:Y:S01]  /*11f0*/  LOP3.LUT R43, R26, 0x64006400, RZ, 0xfc, !PT ;  /* 0x640064001a2b7812 */ /* 0x000fe200078efcff */
[----:B------:R-:W-:Y:S01]  /*1200*/  FFMA.FTZ R37, R28, R36, R37 ;  /* 0x000000241c257223 */ /* 0x000fe20000010025 */
[----:B------:R-:W-:Y:S01]  /*1210*/  LOP3.LUT R16, R18, 0xf000f0, RZ, 0xc0, !PT ;  /* 0x00f000f012107812 */ /* 0x000fe200078ec0ff */
[-C--:B------:R-:W-:Y:S01]  /*1220*/  HFMA2 R17, R17, R2.reuse.H1_H1, -72, -72 ;  /* 0xd480d48011117431 */ /* 0x080fe20000060002 */
[----:B------:R-:W-:Y:S01]  /*1230*/  LOP3.LUT R32, R19, 0xf000f0, RZ, 0xc0, !PT ;  /* 0x00f000f013207812 */ /* 0x000fe200078ec0ff */
[-C--:B------:R-:W-:Y:S01]  /*1240*/  HFMA2 R18, R43, R2.reuse.H1_H1, -72, -72 ;  /* 0xd480d4802b127431 */ /* 0x080fe20000060002 */
[----:B------:R-:W-:Y:S01]  /*1250*/  LOP3.LUT R19, R16, 0x64006400, RZ, 0xfc, !PT ;  /* 0x6400640010137812 */ /* 0x000fe200078efcff */
[----:B------:R-:W-:Y:S01]  /*1260*/  HADD2.F32 R36, -RZ, R33.H1_H1 ;  /* 0x30000021ff247230 */ /* 0x000fe20000004100 */
[----:B------:R-:W-:Y:S01]  /*1270*/  LOP3.LUT R43, R32, 0x64006400, RZ, 0xfc, !PT ;  /* 0x64006400202b7812 */ /* 0x000fe200078efcff */
[----:B------:R-:W-:Y:S01]  /*1280*/  HADD2.F32 R33, -RZ, R17.H0_H0 ;  /* 0x20000011ff217230 */ /* 0x000fe20000004100 */
[C---:B------:R-:W-:Y:S01]  /*1290*/  FFMA.FTZ R39, R28.reuse, R27, R39 ;  /* 0x0000001b1c277223 */ /* 0x040fe20000010027 */
[-C--:B------:R-:W-:Y:S01]  /*12a0*/  HFMA2 R19, R19, R2.reuse.H1_H1, -72, -72 ;  /* 0xd480d48013137431 */ /* 0x080fe20000060002 */
[----:B------:R-:W-:Y:S01]  /*12b0*/  FFMA.FTZ R35, R28, R36, R35 ;  /* 0x000000241c237223 */ /* 0x000fe20000010023 */
[----:B------:R-:W-:Y:S01]  /*12c0*/  HFMA2 R16, R43, R2.H1_H1, -72, -72 ;  /* 0xd480d4802b107431 */ /* 0x000fe20000060002 */
[----:B------:R-:W-:Y:S01]  /*12d0*/  FFMA.FTZ R28, R33, R34, R41 ;  /* 0x00000022211c7223 */ /* 0x000fe20000010029 */
[----:B------:R-:W-:Y:S01]  /*12e0*/  HADD2.F32 R32, -RZ, R18.H0_H0 ;  /* 0x20000012ff207230 */ /* 0x000fe20000004100 */
[----:B------:R-:W0:Y:S01]  /*12f0*/  LDS.64 R26, [UR4+0x10] ;  /* 0x00001004ff1a7984 */ /* 0x000e220008000a00 */
[----:B------:R-:W-:-:S02]  /*1300*/  HADD2.F32 R33, -RZ, R19.H0_H0 ;  /* 0x20000013ff217230 */ /* 0x000fc40000004100 */
[----:B------:R-:W-:Y:S01]  /*1310*/  HADD2.F32 R36, -RZ, R16.H0_H0 ;  /* 0x20000010ff247230 */ /* 0x000fe20000004100 */
[C---:B------:R-:W-:Y:S01]  /*1320*/  FFMA.FTZ R32, R34.reuse, R32, R37 ;  /* 0x0000002022207223 */ /* 0x040fe20000010025 */
[----:B------:R-:W-:Y:S01]  /*1330*/  HADD2.F32 R29, -RZ, R29.H1_H1 ;  /* 0x3000001dff1d7230 */ /* 0x000fe20000004100 */
[C---:B------:R-:W-:Y:S01]  /*1340*/  FFMA.FTZ R39, R34.reuse, R33, R39 ;  /* 0x0000002122277223 */ /* 0x040fe20000010027 */
[----:B------:R-:W-:Y:S01]  /*1350*/  HADD2.F32 R18, -RZ, R18.H1_H1 ;  /* 0x30000012ff127230 */ /* 0x000fe20000004100 */
[----:B------:R-:W-:Y:S01]  /*1360*/  FFMA.FTZ R36, R34, R36, R35 ;  /* 0x0000002422247223 */ /* 0x000fe20000010023 */
[----:B------:R-:W-:Y:S01]  /*1370*/  HADD2.F32 R17, -RZ, R17.H1_H1 ;  /* 0x30000011ff117230 */ /* 0x000fe20000004100 */
[----:B---3--:R-:W-:Y:S01]  /*1380*/  LOP3.LUT R37, R13, 0xf000f, RZ, 0xc0, !PT ;  /* 0x000f000f0d257812 */ /* 0x008fe200078ec0ff */
[----:B------:R-:W-:Y:S01]  /*1390*/  HADD2.F32 R38, -RZ, R19.H1_H1 ;  /* 0x30000013ff267230 */ /* 0x000fe20000004100 */
[----:B------:R-:W-:Y:S01]  /*13a0*/  FFMA.FTZ R34, R29, R18, R32 ;  /* 0x000000121d227223 */ /* 0x000fe20000010020 */
[----:B------:R-:W-:Y:S01]  /*13b0*/  HADD2.F32 R32, -RZ, R16.H1_H1 ;  /* 0x30000010ff207230 */ /* 0x000fe20000004100 */
[----:B------:R-:W-:Y:S01]  /*13c0*/  FFMA.FTZ R33, R17, R29, R28 ;  /* 0x0000001d11217223 */ /* 0x000fe2000001001c */
[----:B------:R-:W-:Y:S01]  /*13d0*/  LOP3.LUT R28, R12, 0xf000f, RZ, 0xc0, !PT ;  /* 0x000f000f0c1c7812 */ /* 0x000fe200078ec0ff */
[----:B------:R1:W3:Y:S01]  /*13e0*/  LDG.E.128.CONSTANT R16, [R46.64] ;  /* 0x000000062e107981 */ /* 0x0002e2000c1e9d00 */
[----:B------:R-:W-:Y:S01]  /*13f0*/  FFMA.FTZ R35, R29, R38, R39 ;  /* 0x000000261d237223 */ /* 0x000fe20000010027 */
[----:B------:R-:W-:-:S02]  /*1400*/  LOP3.LUT R38, R14, 0xf000f, RZ, 0xc0, !PT ;  /* 0x000f000f0e267812 */ /* 0x000fc400078ec0ff */
[----:B------:R-:W-:Y:S02]  /*1410*/  LOP3.LUT R39, R15, 0xf000f, RZ, 0xc0, !PT ;  /* 0x000f000f0f277812 */ /* 0x000fe400078ec0ff */
[----:B------:R-:W-:Y:S02]  /*1420*/  LOP3.LUT R28, R28, 0x64006400, RZ, 0xfc, !PT ;  /* 0x640064001c1c7812 */ /* 0x000fe400078efcff */
[----:B------:R-:W-:Y:S02]  /*1430*/  LOP3.LUT R37, R37, 0x64006400, RZ, 0xfc, !PT ;  /* 0x6400640025257812 */ /* 0x000fe400078efcff */
[----:B------:R-:W-:Y:S02]  /*1440*/  LOP3.LUT R38, R38, 0x64006400, RZ, 0xfc, !PT ;  /* 0x6400640026267812 */ /* 0x000fe400078efcff */
[----:B------:R-:W-:Y:S01]  /*1450*/  LOP3.LUT R39, R39, 0x64006400, RZ, 0xfc, !PT ;  /* 0x6400640027277812 */ /* 0x000fe200078efcff */
[----:B------:R-:W-:Y:S01]  /*1460*/  FFMA.FTZ R32, R29, R32, R36 ;  /* 0x000000201d207223 */ /* 0x000fe20000010024 */
[----:B------:R-:W-:-:S02]  /*1470*/  HADD2 R29, R28, -1032, -1032 ;  /* 0xe408e4081c1d7430 */ /* 0x000fc40000000000 */
[----:B------:R-:W-:Y:S02]  /*1480*/  HADD2 R40, R37, -1032, -1032 ;  /* 0xe408e40825287430 */ /* 0x000fe40000000000 */
[----:B------:R-:W-:Y:S02]  /*1490*/  HADD2 R41, R38, -1032, -1032 ;  /* 0xe408e40826297430 */ /* 0x000fe40000000000 */
[----:B------:R-:W-:Y:S02]  /*14a0*/  HADD2 R39, R39, -1032, -1032 ;  /* 0xe408e40827277430 */ /* 0x000fe40000000000 */
[----:B------:R-:W-:Y:S02]  /*14b0*/  HADD2.F32 R37, -RZ, R29.H0_H0 ;  /* 0x2000001dff257230 */ /* 0x000fe40000004100 */
[----:B0-----:R-:W-:Y:S02]  /*14c0*/  HADD2.F32 R36, -RZ, R26.H0_H0 ;  /* 0x2000001aff247230 */ /* 0x001fe40000004100 */
[----:B------:R-:W-:-:S02]  /*14d0*/  HADD2.F32 R45, -RZ, R40.H0_H0 ;  /* 0x20000028ff2d7230 */ /* 0x000fc40000004100 */
[----:B-1----:R-:W-:Y:S02]  /*14e0*/  HADD2.F32 R47, -RZ, R41.H0_H0 ;  /* 0x20000029ff2f7230 */ /* 0x002fe40000004100 */
[----:B------:R-:W-:Y:S01]  /*14f0*/  HADD2.F32 R43, -RZ, R39.H0_H0 ;  /* 0x20000027ff2b7230 */ /* 0x000fe20000004100 */
[----:B------:R-:W-:Y:S02]  /*1500*/  FFMA.FTZ R38, R37, R36, RZ ;  /* 0x0000002425267223 */ /* 0x000fe400000100ff */
[C---:B------:R-:W-:Y:S02]  /*1510*/  FFMA.FTZ R28, R36.reuse, R45, RZ ;  /* 0x0000002d241c7223 */ /* 0x040fe400000100ff */
[C---:B------:R-:W-:Y:S02]  /*1520*/  FFMA.FTZ R37, R36.reuse, R47, RZ ;  /* 0x0000002f24257223 */ /* 0x040fe400000100ff */
[----:B------:R-:W-:Y:S01]  /*1530*/  FFMA.FTZ R36, R36, R43, RZ ;  /* 0x0000002b24247223 */ /* 0x000fe200000100ff */
[----:B------:R-:W-:-:S02]  /*1540*/  HADD2.F32 R43, -RZ, R29.H1_H1 ;  /* 0x3000001dff2b7230 */ /* 0x000fc40000004100 */
[----:B------:R-:W-:Y:S02]  /*1550*/  HADD2.F32 R29, -RZ, R26.H1_H1 ;  /* 0x3000001aff1d7230 */ /* 0x000fe40000004100 */
[----:B------:R-:W-:Y:S02]  /*1560*/  HADD2.F32 R26, -RZ, R40.H1_H1 ;  /* 0x30000028ff1a7230 */ /* 0x000fe40000004100 */
[----:B------:R-:W-:Y:S02]  /*1570*/  HADD2.F32 R40, -RZ, R41.H1_H1 ;  /* 0x30000029ff287230 */ /* 0x000fe40000004100 */
[----:B------:R-:W-:Y:S01]  /*1580*/  HADD2.F32 R39, -RZ, R39.H1_H1 ;  /* 0x30000027ff277230 */ /* 0x000fe20000004100 */
[----:B------:R-:W-:Y:S01]  /*1590*/  FFMA.FTZ R26, R29, R26, R28 ;  /* 0x0000001a1d1a7223 */ /* 0x000fe2000001001c */
[----:B------:R-:W-:Y:S01]  /*15a0*/  LOP3.LUT R28, R12, 0xf000f0, RZ, 0xc0, !PT ;  /* 0x00f000f00c1c7812 */ /* 0x000fe200078ec0ff */
[----:B------:R-:W-:Y:S02]  /*15b0*/  FFMA.FTZ R43, R43, R29, R38 ;  /* 0x0000001d2b2b7223 */ /* 0x000fe40000010026 */
[----:B------:R-:W-:-:S02]  /*15c0*/  FFMA.FTZ R37, R29, R40, R37 ;  /* 0x000000281d257223 */ /* 0x000fc40000010025 */
[----:B------:R-:W-:Y:S01]  /*15d0*/  FFMA.FTZ R36, R29, R39, R36 ;  /* 0x000000271d247223 */ /* 0x000fe20000010024 */
[----:B------:R-:W-:Y:S02]  /*15e0*/  LOP3.LUT R29, R28, 0x64006400, RZ, 0xfc, !PT ;  /* 0x640064001c1d7812 */ /* 0x000fe400078efcff */
[----:B------:R-:W-:-:S03]  /*15f0*/  LOP3.LUT R39, R13, 0xf000f0, RZ, 0xc0, !PT ;  /* 0x00f000f00d277812 */ /* 0x000fc600078ec0ff */
[-C--:B------:R-:W-:Y:S02]  /*1600*/  HFMA2 R38, R29, R2.reuse.H1_H1, -72, -72 ;  /* 0xd480d4801d267431 */ /* 0x080fe40000060002 */
[----:B------:R-:W0:Y:S01]  /*1610*/  LDS.64 R28, [UR4+0x18] ;  /* 0x00001804ff1c7984 */ /* 0x000e220008000a00 */
[----:B------:R-:W-:Y:S02]  /*1620*/  LOP3.LUT R39, R39, 0x64006400, RZ, 0xfc, !PT ;  /* 0x6400640027277812 */ /* 0x000fe400078efcff */
[----:B------:R-:W-:Y:S02]  /*1630*/  LOP3.LUT R45, R14, 0xf000f0, RZ, 0xc0, !PT ;  /* 0x00f000f00e2d7812 */ /* 0x000fe400078ec0ff */
[----:B------:R-:W-:Y:S01]  /*1640*/  LOP3.LUT R41, R15, 0xf000f0, RZ, 0xc0, !PT ;  /* 0x00f000f00f297812 */ /* 0x000fe200078ec0ff */
[----:B------:R-:W-:Y:S02]  /*1650*/  HADD2.F32 R46, -RZ, R27.H0_H0 ;  /* 0x2000001bff2e7230 */ /* 0x000fe40000004100 */
[----:B------:R-:W-:Y:S01]  /*1660*/  HADD2.F32 R42, -RZ, R38.H0_H0 ;  /* 0x20000026ff2a7230 */ /* 0x000fe20000004100 */
[----:B------:R-:W-:Y:S01]  /*1670*/  LOP3.LUT R45, R45, 0x64006400, RZ, 0xfc, !PT ;  /* 0x640064002d2d7812 */ /* 0x000fe200078efcff */
[----:B------:R-:W-:Y:S01]  /*1680*/  HFMA2 R39, R39, R2.H1_H1, -72, -72 ;  /* 0xd480d48027277431 */ /* 0x000fe20000060002 */
[----:B------:R-:W-:-:S02]  /*1690*/  LOP3.LUT R41, R41, 0x64006400, RZ, 0xfc, !PT ;  /* 0x6400640029297812 */ /* 0x000fc400078efcff */
[----:B------:R-:W-:Y:S01]  /*16a0*/  FFMA.FTZ R42, R42, R46, R43 ;  /* 0x0000002e2a2a7223 */ /* 0x000fe2000001002b */
[-C--:B------:R-:W-:Y:S02]  /*16b0*/  HFMA2 R40, R45, R2.reuse.H1_H1, -72, -72 ;  /* 0xd480d4802d287431 */ /* 0x080fe40000060002 */
[----:B------:R-:W-:Y:S02]  /*16c0*/  HADD2.F32 R43, -RZ, R39.H0_H0 ;  /* 0x20000027ff2b7230 */ /* 0x000fe40000004100 */
[----:B------:R-:W-:Y:S02]  /*16d0*/  HFMA2 R41, R41, R2.H1_H1, -72, -72 ;  /* 0xd480d48029297431 */ /* 0x000fe40000060002 */
[----:B------:R-:W-:Y:S01]  /*16e0*/  HADD2.F32 R27, -RZ, R27.H1_H1 ;  /* 0x3000001bff1b7230 */ /* 0x000fe20000004100 */
[----:B------:R-:W-:Y:S01]  /*16f0*/  FFMA.FTZ R26, R46, R43, R26 ;  /* 0x0000002b2e1a7223 */ /* 0x000fe2000001001a */
[----:B------:R-:W-:Y:S01]  /*1700*/  HADD2.F32 R39, -RZ, R39.H1_H1 ;  /* 0x30000027ff277230 */ /* 0x000fe20000004100 */
[----:B------:R-:W-:Y:S01]  /*1710*/  SHF.R.U32.HI R12, RZ, 0x8, R12 ;  /* 0x00000008ff0c7819 */ /* 0x000fe2000001160c */
[----:B------:R-:W-:-:S02]  /*1720*/  HADD2.F32 R44, -RZ, R40.H0_H0 ;  /* 0x20000028ff2c7230 */ /* 0x000fc40000004100 */
[--C-:B------:R-:W-:Y:S01]  /*1730*/  HADD2.F32 R45, -RZ, R41.reuse.H0_H0 ;  /* 0x20000029ff2d7230 */ /* 0x100fe20000004100 */
[C---:B------:R-:W-:Y:S01]  /*1740*/  FFMA.FTZ R26, R27.reuse, R39, R26 ;  /* 0x000000271b1a7223 */ /* 0x040fe2000001001a */
[----:B------:R-:W-:Y:S01]  /*1750*/  HADD2.F32 R38, -RZ, R38.H1_H1 ;  /* 0x30000026ff267230 */ /* 0x000fe20000004100 */
[----:B------:R-:W-:Y:S01]  /*1760*/  LOP3.LUT R39, R12, 0xf000f, RZ, 0xc0, !PT ;  /* 0x000f000f0c277812 */ /* 0x000fe200078ec0ff */
[----:B------:R-:W-:Y:S01]  /*1770*/  HADD2.F32 R40, -RZ, R40.H1_H1 ;  /* 0x30000028ff287230 */ /* 0x000fe20000004100 */
[C---:B------:R-:W-:Y:S01]  /*1780*/  FFMA.FTZ R37, R46.reuse, R44, R37 ;  /* 0x0000002c2e257223 */ /* 0x040fe20000010025 */
[----:B------:R-:W-:Y:S01]  /*1790*/  HADD2.F32 R41, -RZ, R41.H1_H1 ;  /* 0x30000029ff297230 */ /* 0x000fe20000004100 */
[----:B------:R-:W-:Y:S01]  /*17a0*/  FFMA.FTZ R36, R46, R45, R36 ;  /* 0x0000002d2e247223 */ /* 0x000fe20000010024 */
[----:B------:R-:W-:Y:S01]  /*17b0*/  SHF.R.U32.HI R13, RZ, 0x8, R13 ;  /* 0x00000008ff0d7819 */ /* 0x000fe2000001160d */
[----:B------:R-:W-:Y:S01]  /*17c0*/  FFMA.FTZ R38, R38, R27, R42 ;  /* 0x0000001b26267223 */ /* 0x000fe2000001002a */
[----:B------:R-:W-:Y:S01]  /*17d0*/  SHF.R.U32.HI R14, RZ, 0x8, R14 ;  /* 0x00000008ff0e7819 */ /* 0x000fe2000001160e */
[----:B------:R-:W-:Y:S01]  /*17e0*/  FFMA.FTZ R37, R27, R40, R37 ;  /* 0x000000281b257223 */ /* 0x000fe20000010025 */
[----:B------:R-:W-:Y:S01]  /*17f0*/  LOP3.LUT R39, R39, 0x64006400, RZ, 0xfc, !PT ;  /* 0x6400640027277812 */ /* 0x000fe200078efcff */
[----:B------:R-:W-:Y:S01]  /*1800*/  FFMA.FTZ R36, R27, R41, R36 ;  /* 0x000000291b247223 */ /* 0x000fe20000010024 */
[----:B------:R-:W-:-:S02]  /*1810*/  SHF.R.U32.HI R15, RZ, 0x8, R15 ;  /* 0x00000008ff0f7819 */ /* 0x000fc4000001160f */
[----:B------:R-:W-:Y:S01]  /*1820*/  LOP3.LUT R27, R13, 0xf000f, RZ, 0xc0, !PT ;  /* 0x000f000f0d1b7812 */ /* 0x000fe200078ec0ff */
[----:B------:R-:W-:Y:S01]  /*1830*/  HADD2 R40, R39, -1032, -1032 ;  /* 0xe408e40827287430 */ /* 0x000fe20000000000 */
[----:B------:R-:W-:Y:S02]  /*1840*/  LOP3.LUT R42, R14, 0xf000f, RZ, 0xc0, !PT ;  /* 0x000f000f0e2a7812 */ /* 0x000fe400078ec0ff */
[----:B------:R-:W-:Y:S02]  /*1850*/  LOP3.LUT R43, R15, 0xf000f, RZ, 0xc0, !PT ;  /* 0x000f000f0f2b7812 */ /* 0x000fe400078ec0ff */
[----:B------:R-:W-:Y:S02]  /*1860*/  LOP3.LUT R27, R27, 0x64006400, RZ, 0xfc, !PT ;  /* 0x640064001b1b7812 */ /* 0x000fe400078efcff */
[----:B------:R-:W-:Y:S01]  /*1870*/  LOP3.LUT R39, R42, 0x64006400, RZ, 0xfc, !PT ;  /* 0x640064002a277812 */ /* 0x000fe200078efcff */
[----:B0-----:R-:W-:Y:S01]  /*1880*/  HADD2.F32 R41, -RZ, R28.H0_H0 ;  /* 0x2000001cff297230 */ /* 0x001fe20000004100 */
[----:B------:R-:W-:Y:S01]  /*1890*/  LOP3.LUT R42, R43, 0x64006400, RZ, 0xfc, !PT ;  /* 0x640064002b2a7812 */ /* 0x000fe200078efcff */
[----:B------:R-:W-:-:S02]  /*18a0*/  HADD2.F32 R43, -RZ, R40.H0_H0 ;  /* 0x20000028ff2b7230 */ /* 0x000fc40000004100 */
[----:B------:R-:W-:-:S03]  /*18b0*/  HADD2 R27, R27, -1032, -1032 ;  /* 0xe408e4081b1b7430 */ /* 0x000fc60000000000 */
[----:B------:R-:W-:Y:S01]  /*18c0*/  FFMA.FTZ R38, R43, R41, R38 ;  /* 0x000000292b267223 */ /* 0x000fe20000010026 */
[----:B------:R-:W-:Y:S02]  /*18d0*/  HADD2 R39, R39, -1032, -1032 ;  /* 0xe408e40827277430 */ /* 0x000fe40000000000 */
[----:B------:R-:W-:Y:S02]  /*18e0*/  HADD2.F32 R43, -RZ, R27.H0_H0 ;  /* 0x2000001bff2b7230 */ /* 0x000fe40000004100 */
[----:B------:R-:W-:Y:S02]  /*18f0*/  HADD2 R42, R42, -1032, -1032 ;  /* 0xe408e4082a2a7430 */ /* 0x000fe40000000000 */
[----:B------:R-:W-:Y:S02]  /*1900*/  HADD2.F32 R45, -RZ, R40.H1_H1 ;  /* 0x30000028ff2d7230 */ /* 0x000fe40000004100 */
[----:B------:R-:W-:Y:S01]  /*1910*/  HADD2.F32 R28, -RZ, R28.H1_H1 ;  /* 0x3000001cff1c7230 */ /* 0x000fe20000004100 */
[----:B------:R-:W-:Y:S01]  /*1920*/  FFMA.FTZ R26, R41, R43, R26 ;  /* 0x0000002b291a7223 */ /* 0x000fe2000001001a */
[----:B------:R-:W-:-:S02]  /*1930*/  HADD2.F32 R44, -RZ, R39.H0_H0 ;  /* 0x20000027ff2c7230 */ /* 0x000fc40000004100 */
[----:B------:R-:W-:Y:S01]  /*1940*/  HADD2.F32 R43, -RZ, R42.H0_H0 ;  /* 0x2000002aff2b7230 */ /* 0x000fe20000004100 */
[----:B------:R-:W-:Y:S01]  /*1950*/  FFMA.FTZ R45, R45, R28, R38 ;  /* 0x0000001c2d2d7223 */ /* 0x000fe20000010026 */
[----:B------:R-:W-:Y:S01]  /*1960*/  HADD2.F32 R27, -RZ, R27.H1_H1 ;  /* 0x3000001bff1b7230 */ /* 0x000fe20000004100 */
[----:B------:R-:W-:Y:S02]  /*1970*/  LOP3.LUT R12, R12, 0xf000f0, RZ, 0xc0, !PT ;  /* 0x00f000f00c0c7812 */ /* 0x000fe400078ec0ff */
[----:B------:R-:W-:Y:S01]  /*1980*/  LOP3.LUT R38, R13, 0xf000f0, RZ, 0xc0, !PT ;  /* 0x00f000f00d267812 */ /* 0x000fe200078ec0ff */
[C---:B------:R-:W-:Y:S01]  /*1990*/  FFMA.FTZ R37, R41.reuse, R44, R37 ;  /* 0x0000002c29257223 */ /* 0x040fe20000010025 */
[----:B------:R-:W-:Y:S01]  /*19a0*/  LOP3.LUT R14, R14, 0xf000f0, RZ, 0xc0, !PT ;  /* 0x00f000f00e0e7812 */ /* 0x000fe200078ec0ff */
[----:B------:R-:W-:Y:S01]  /*19b0*/  FFMA.FTZ R43, R41, R43, R36 ;  /* 0x0000002b292b7223 */ /* 0x000fe20000010024 */
[----:B------:R-:W-:Y:S01]  /*19c0*/  LOP3.LUT R41, R38, 0x64006400, RZ, 0xfc, !PT ;  /* 0x6400640026297812 */ /* 0x000fe200078efcff */
[----:B------:R-:W-:Y:S01]  /*19d0*/  FFMA.FTZ R13, R28, R27, R26 ;  /* 0x0000001b1c0d7223 */ /* 0x000fe2000001001a */
[----:B------:R-:W-:-:S02]  /*19e0*/  LOP3.LUT R27, R12, 0x64006400, RZ, 0xfc, !PT ;  /* 0x640064000c1b7812 */ /* 0x000fc400078efcff */
[----:B------:R-:W-:Y:S02]  /*19f0*/  LOP3.LUT R26, R15, 0xf000f0, RZ, 0xc0, !PT ;  /* 0x00f000f00f1a7812 */ /* 0x000fe400078ec0ff */
[----:B------:R-:W-:Y:S01]  /*1a00*/  LOP3.LUT R47, R14, 0x64006400, RZ, 0xfc, !PT ;  /* 0x640064000e2f7812 */ /* 0x000fe200078efcff */
[-C--:B------:R-:W-:Y:S01]  /*1a10*/  HFMA2 R15, R27, R2.reuse.H1_H1, -72, -72 ;  /* 0xd480d4801b0f7431 */ /* 0x080fe20000060002 */
[----:B------:R-:W-:Y:S01]  /*1a20*/  LOP3.LUT R27, R26, 0x64006400, RZ, 0xfc, !PT ;  /* 0x640064001a1b7812 */ /* 0x000fe200078efcff */
[-C--:B------:R-:W-:Y:S02]  /*1a30*/  HFMA2 R14, R41, R2.reuse.H1_H1, -72, -72 ;  /* 0xd480d480290e7431 */ /* 0x080fe40000060002 */
[----:B------:R-:W-:Y:S02]  /*1a40*/  HADD2.F32 R36, -RZ, R29.H0_H0 ;  /* 0x2000001dff247230 */ /* 0x000fe40000004100 */
[----:B------:R-:W-:Y:S02]  /*1a50*/  HFMA2 R12, R47, R2.H1_H1, -72, -72 ;  /* 0xd480d4802f0c7431 */ /* 0x000fe40000060002 */
[----:B------:R-:W-:-:S02]  /*1a60*/  HADD2.F32 R38, -RZ, R14.H0_H0 ;  /* 0x2000000eff267230 */ /* 0x000fc40000004100 */
[----:B------:R-:W-:Y:S02]  /*1a70*/  HFMA2 R27, R27, R2.H1_H1, -72, -72 ;  /* 0xd480d4801b1b7431 */ /* 0x000fe40000060002 */
[----:B------:R-:W-:Y:S02]  /*1a80*/  HADD2.F32 R39, -RZ, R39.H1_H1 ;  /* 0x30000027ff277230 */ /* 0x000fe40000004100 */
        /* <DEDUP_REMOVED lines=11> */
[--C-:B------:R-:W-:Y:S01]  /*1b40*/  HADD2.F32 R39, -RZ, R15.reuse.H0_H0 ;  /* 0x2000000fff277230 */ /* 0x100fe20000004100 */
[C---:B------:R-:W-:Y:S02]  /*1b50*/  FFMA.FTZ R27, R29.reuse, R12, R26 ;  /* 0x0000000c1d1b7223 */ /* 0x040fe4000001001a */
[----:B------:R-:W-:Y:S02]  /*1b60*/  FFMA.FTZ R26, R29, R40, R13 ;  /* 0x000000281d1a7223 */ /* 0x000fe4000001000d */
[----:B------:R-:W0:Y:S01]  /*1b70*/  LDS.64 R12, [UR4+0x20] ;  /* 0x00002004ff0c7984 */ /* 0x000e220008000a00 */
[----:B------:R-:W-:Y:S01]  /*1b80*/  HADD2.F32 R15, -RZ, R15.H1_H1 ;  /* 0x3000000fff0f7230 */ /* 0x000fe20000004100 */
[----:B------:R-:W-:Y:S01]  /*1b90*/  FFMA.FTZ R28, R39, R36, R45 ;  /* 0x00000024271c7223 */ /* 0x000fe2000001002d */
[----:B------:R-:W-:Y:S01]  /*1ba0*/  HADD2.F32 R14, -RZ, R14.H1_H1 ;  /* 0x3000000eff0e7230 */ /* 0x000fe20000004100 */
[----:B------:R-:W-:Y:S02]  /*1bb0*/  FMUL.FTZ R35, R30, R35 ;  /* 0x000000231e237220 */ /* 0x000fe40000410000 */
[----:B------:R-:W-:-:S02]  /*1bc0*/  FFMA.FTZ R15, R15, R29, R28 ;  /* 0x0000001d0f0f7223 */ /* 0x000fc4000001001c */
[----:B------:R-:W-:Y:S02]  /*1bd0*/  FFMA.FTZ R14, R29, R14, R38 ;  /* 0x0000000e1d0e7223 */ /* 0x000fe40000010026 */
[----:B------:R-:W-:Y:S02]  /*1be0*/  FMUL.FTZ R32, R31, R32 ;  /* 0x000000201f207220 */ /* 0x000fe40000410000 */
[C---:B------:R-:W-:Y:S02]  /*1bf0*/  FMUL.FTZ R33, R24.reuse, R33 ;  /* 0x0000002118217220 */ /* 0x040fe40000410000 */
[C---:B------:R-:W-:Y:S01]  /*1c00*/  FMUL.FTZ R34, R25.reuse, R34 ;  /* 0x0000002219227220 */ /* 0x040fe20000410000 */
[----:B------:R-:W-:Y:S01]  /*1c10*/  F2FP.PACK_AB R35, RZ, R35 ;  /* 0x00000023ff23723e */ /* 0x000fe200000000ff */
[----:B------:R-:W-:Y:S01]  /*1c20*/  FMUL.FTZ R28, R24, R15 ;  /* 0x0000000f181c7220 */ /* 0x000fe20000410000 */
[----:B------:R-:W-:Y:S01]  /*1c30*/  F2FP.PACK_AB R32, RZ, R32 ;  /* 0x00000020ff20723e */ /* 0x000fe200000000ff */
[----:B------:R-:W-:Y:S01]  /*1c40*/  FMUL.FTZ R14, R25, R14 ;  /* 0x0000000e190e7220 */ /* 0x000fe20000410000 */
[----:B------:R-:W-:-:S02]  /*1c50*/  F2FP.PACK_AB R33, RZ, R33 ;  /* 0x00000021ff21723e */ /* 0x000fc400000000ff */
[----:B------:R-:W-:Y:S02]  /*1c60*/  F2FP.PACK_AB R34, RZ, R34 ;  /* 0x00000022ff22723e */ /* 0x000fe400000000ff */
[----:B------:R-:W-:Y:S02]  /*1c70*/  F2FP.PACK_AB R28, RZ, R28 ;  /* 0x0000001cff1c723e */ /* 0x000fe400000000ff */
[----:B------:R-:W-:Y:S02]  /*1c80*/  F2FP.PACK_AB R14, RZ, R14 ;  /* 0x0000000eff0e723e */ /* 0x000fe400000000ff */
[----:B------:R-:W-:Y:S02]  /*1c90*/  PRMT R35, R35, 0x5410, R32 ;  /* 0x0000541023237816 */ /* 0x000fe40000000020 */
[----:B------:R-:W-:Y:S02]  /*1ca0*/  PRMT R33, R33, 0x5410, R34 ;  /* 0x0000541021217816 */ /* 0x000fe40000000022 */
[----:B------:R-:W-:Y:S01]  /*1cb0*/  PRMT R28, R28, 0x5410, R14 ;  /* 0x000054101c1c7816 */ /* 0x000fe2000000000e */
[----:B------:R-:W-:Y:S01]  /*1cc0*/  HADD2 R14, R35, R6 ;  /* 0x00000006230e7230 */ /* 0x000fe20000000000 */
[----:B--2---:R-:W-:-:S02]  /*1cd0*/  LOP3.LUT R6, R8, 0xf000f, RZ, 0xc0, !PT ;  /* 0x000f000f08067812 */ /* 0x004fc400078ec0ff */
[----:B------:R-:W-:Y:S01]  /*1ce0*/  HFMA2.MMA R15, R33, 1, 1, R7 ;  /* 0x3c003c00210f7835 */ /* 0x000fe20000000007 */
[----:B------:R-:W-:Y:S01]  /*1cf0*/  LOP3.LUT R7, R9, 0xf000f, RZ, 0xc0, !PT ;  /* 0x000f000f09077812 */ /* 0x000fe200078ec0ff */
[----:B------:R-:W-:Y:S01]  /*1d00*/  FMUL.FTZ R27, R30, R27 ;  /* 0x0000001b1e1b7220 */ /* 0x000fe20000410000 */
[----:B------:R-:W-:Y:S01]  /*1d10*/  LOP3.LUT R6, R6, 0x64006400, RZ, 0xfc, !PT ;  /* 0x6400640006067812 */ /* 0x000fe200078efcff */
[----:B------:R-:W-:Y:S01]  /*1d20*/  FMUL.FTZ R26, R31, R26 ;  /* 0x0000001a1f1a7220 */ /* 0x000fe20000410000 */
[----:B------:R-:W-:Y:S02]  /*1d30*/  LOP3.LUT R7, R7, 0x64006400, RZ, 0xfc, !PT ;  /* 0x6400640007077812 */ /* 0x000fe400078efcff */
[----:B------:R-:W-:Y:S01]  /*1d40*/  F2FP.PACK_AB R27, RZ, R27 ;  /* 0x0000001bff1b723e */ /* 0x000fe200000000ff */
[----:B------:R-:W-:Y:S01]  /*1d50*/  HADD2 R6, R6, -1032, -1032 ;  /* 0xe408e40806067430 */ /* 0x000fe20000000000 */
[----:B------:R-:W-:Y:S02]  /*1d60*/  F2FP.PACK_AB R26, RZ, R26 ;  /* 0x0000001aff1a723e */ /* 0x000fe400000000ff */
[----:B------:R-:W-:Y:S01]  /*1d70*/  LOP3.LUT R33, R10, 0xf000f, RZ, 0xc0, !PT ;  /* 0x000f000f0a217812 */ /* 0x000fe200078ec0ff */
[----:B------:R-:W-:Y:S01]  /*1d80*/  HADD2 R38, R7, -1032, -1032 ;  /* 0xe408e40807267430 */ /* 0x000fe20000000000 */
[----:B------:R-:W-:Y:S01]  /*1d90*/  PRMT R27, R27, 0x5410, R26 ;  /* 0x000054101b1b7816 */ /* 0x000fe2000000001a */
[--C-:B------:R-:W-:Y:S01]  /*1da0*/  HADD2.F32 R40, -RZ, R6.reuse.H0_H0 ;  /* 0x20000006ff287230 */ /* 0x100fe20000004100 */
[----:B------:R-:W-:Y:S01]  /*1db0*/  LOP3.LUT R34, R11, 0xf000f, RZ, 0xc0, !PT ;  /* 0x000f000f0b227812 */ /* 0x000fe200078ec0ff */
[----:B------:R-:W-:Y:S01]  /*1dc0*/  HADD2.F32 R37, -RZ, R6.H1_H1 ;  /* 0x30000006ff257230 */ /* 0x000fe20000004100 */
[----:B------:R-:W-:Y:S01]  /*1dd0*/  LOP3.LUT R33, R33, 0x64006400, RZ, 0xfc, !PT ;  /* 0x6400640021217812 */ /* 0x000fe200078efcff */
[----:B------:R-:W1:Y:S01]  /*1de0*/  LDS.64 R6, [UR4+0x28] ;  /* 0x00002804ff067984 */ /* 0x000e620008000a00 */
[----:B0-----:R-:W-:Y:S01]  /*1df0*/  HADD2.F32 R35, -RZ, R12.H0_H0 ;  /* 0x2000000cff237230 */ /* 0x001fe20000004100 */
[----:B------:R-:W-:Y:S01]  /*1e00*/  LOP3.LUT R36, R34, 0x64006400, RZ, 0xfc, !PT ;  /* 0x6400640022247812 */ /* 0x000fe200078efcff */
[----:B------:R-:W-:-:S02]  /*1e10*/  HADD2.F32 R42, -RZ, R38.H0_H0 ;  /* 0x20000026ff2a7230 */ /* 0x000fc40000004100 */
[----:B------:R-:W-:Y:S01]  /*1e20*/  HADD2 R14, R27, R14 ;  /* 0x0000000e1b0e7230 */ /* 0x000fe20000000000 */
[----:B------:R-:W-:Y:S01]  /*1e30*/  LOP3.LUT R27, R8, 0xf000f0, RZ, 0xc0, !PT ;  /* 0x00f000f0081b7812 */ /* 0x000fe200078ec0ff */
[----:B------:R-:W-:Y:S02]  /*1e40*/  HADD2 R34, R33, -1032, -1032 ;  /* 0xe408e40821227430 */ /* 0x000fe40000000000 */
[----:B------:R-:W-:Y:S02]  /*1e50*/  HADD2.F32 R12, -RZ, R12.H1_H1 ;  /* 0x3000000cff0c7230 */ /* 0x000fe40000004100 */
[----:B------:R-:W-:Y:S01]  /*1e60*/  HADD2.F32 R41, -RZ, R38.H1_H1 ;  /* 0x30000026ff297230 */ /* 0x000fe20000004100 */
[----:B------:R-:W-:Y:S01]  /*1e70*/  FFMA.FTZ R38, R35, R42, RZ ;  /* 0x0000002a23267223 */ /* 0x000fe200000100ff */
[----:B------:R-:W-:Y:S01]  /*1e80*/  LOP3.LUT R26, R9, 0xf000f0, RZ, 0xc0, !PT ;  /* 0x00f000f0091a7812 */ /* 0x000fe200078ec0ff */
[----:B------:R-:W-:Y:S01]  /*1e90*/  HADD2 R33, R36, -1032, -1032 ;  /* 0xe408e40824217430 */ /* 0x000fe20000000000 */
[----:B------:R-:W-:Y:S01]  /*1ea0*/  LOP3.LUT R43, R27, 0x64006400, RZ, 0xfc, !PT ;  /* 0x640064001b2b7812 */ /* 0x000fe200078efcff */
[--C-:B------:R-:W-:Y:S01]  /*1eb0*/  HADD2.F32 R44, -RZ, R34.reuse.H0_H0 ;  /* 0x20000022ff2c7230 */ /* 0x100fe20000004100 */
[----:B------:R-:W-:Y:S01]  /*1ec0*/  HFMA2.MMA R15, R28, 1, 1, R15 ;  /* 0x3c003c001c0f7835 */ /* 0x000fe2000000000f */
[----:B------:R-:W-:Y:S01]  /*1ed0*/  LOP3.LUT R28, R10, 0xf000f0, RZ, 0xc0, !PT ;  /* 0x00f000f00a1c7812 */ /* 0x000fe200078ec0ff */
[----:B------:R-:W-:Y:S01]  /*1ee0*/  FFMA.FTZ R27, R12, R41, R38 ;  /* 0x000000290c1b7223 */ /* 0x000fe20000010026 */
[----:B------:R-:W-:Y:S01]  /*1ef0*/  LOP3.LUT R29, R11, 0xf000f0, RZ, 0xc0, !PT ;  /* 0x00f000f00b1d7812 */ /* 0x000fe200078ec0ff */
[----:B------:R-:W-:Y:S01]  /*1f00*/  FFMA.FTZ R40, R40, R35, RZ ;  /* 0x0000002328287223 */ /* 0x000fe200000100ff */
[----:B------:R-:W-:Y:S01]  /*1f10*/  HADD2.F32 R34, -RZ, R34.H1_H1 ;  /* 0x30000022ff227230 */ /* 0x000fe20000004100 */
[----:B------:R-:W-:Y:S01]  /*1f20*/  LOP3.LUT R41, R26, 0x64006400, RZ, 0xfc, !PT ;  /* 0x640064001a297812 */ /* 0x000fe200078efcff */
[----:B------:R-:W-:Y:S01]  /*1f30*/  HADD2.F32 R36, -RZ, R33.H0_H0 ;  /* 0x20000021ff247230 */ /* 0x000fe20000004100 */
[----:B------:R-:W-:Y:S01]  /*1f40*/  FFMA.FTZ R39, R35, R44, RZ ;  /* 0x0000002c23277223 */ /* 0x000fe200000100ff */
[----:B------:R-:W-:Y:S01]  /*1f50*/  HFMA2 R26, R43, R2.H1_H1, -72, -72 ;  /* 0xd480d4802b1a7431 */ /* 0x000fe20000060002 */
[----:B------:R-:W-:-:S02]  /*1f60*/  LOP3.LUT R45, R28, 0x64006400, RZ, 0xfc, !PT ;  /* 0x640064001c2d7812 */ /* 0x000fc400078efcff */
[----:B------:R-:W-:Y:S01]  /*1f70*/  LOP3.LUT R43, R29, 0x64006400, RZ, 0xfc, !PT ;  /* 0x640064001d2b7812 */ /* 0x000fe200078efcff */
[----:B------:R-:W-:Y:S01]  /*1f80*/  FFMA.FTZ R37, R37, R12, R40 ;  /* 0x0000000c25257223 */ /* 0x000fe20000010028 */
[----:B------:R-:W-:Y:S01]  /*1f90*/  HADD2.F32 R40, -RZ, R33.H1_H1 ;  /* 0x30000021ff287230 */ /* 0x000fe20000004100 */
[----:B------:R-:W-:Y:S01]  /*1fa0*/  FFMA.FTZ R39, R12, R34, R39 ;  /* 0x000000220c277223 */ /* 0x000fe20000010027 */
[----:B------:R-:W-:Y:S01]  /*1fb0*/  HADD2.F32 R32, -RZ, R13.H0_H0 ;  /* 0x2000000dff207230 */ /* 0x000fe20000004100 */
[----:B------:R-:W-:Y:S01]  /*1fc0*/  FFMA.FTZ R35, R35, R36, RZ ;  /* 0x0000002423237223 */ /* 0x000fe200000100ff */
[----:B------:R-:W-:Y:S02]  /*1fd0*/  HADD2.F32 R34, -RZ, R26.H0_H0 ;  /* 0x2000001aff227230 */ /* 0x000fe40000004100 */
[-C--:B------:R-:W-:Y:S02]  /*1fe0*/  HFMA2 R29, R41, R2.reuse.H1_H1, -72, -72 ;  /* 0xd480d480291d7431 */ /* 0x080fe40000060002 */
[----:B------:R-:W-:-:S02]  /*1ff0*/  HFMA2 R28, R45, R2.H1_H1, -72, -72 ;  /* 0xd480d4802d1c7431 */ /* 0x000fc40000060002 */
[----:B------:R-:W-:Y:S01]  /*2000*/  HFMA2 R33, R43, R2.H1_H1, -72, -72 ;  /* 0xd480d4802b217431 */ /* 0x000fe20000060002 */
[----:B------:R-:W-:Y:S01]  /*2010*/  FFMA.FTZ R35, R12, R40, R35 ;  /* 0x000000280c237223 */ /* 0x000fe20000010023 */
[----:B------:R-:W-:Y:S01]  /*2020*/  HADD2.F32 R36, -RZ, R29.H0_H0 ;  /* 0x2000001dff247230 */ /* 0x000fe20000004100 */
[----:B------:R-:W-:Y:S01]  /*2030*/  FFMA.FTZ R12, R34, R32, R37 ;  /* 0x00000020220c7223 */ /* 0x000fe20000010025 */
[----:B------:R-:W-:Y:S02]  /*2040*/  HADD2.F32 R38, -RZ, R28.H0_H0 ;  /* 0x2000001cff267230 */ /* 0x000fe40000004100 */
[----:B------:R-:W-:Y:S02]  /*2050*/  HADD2.F32 R37, -RZ, R33.H0_H0 ;  /* 0x20000021ff257230 */ /* 0x000fe40000004100 */
[----:B------:R-:W-:Y:S02]  /*2060*/  HADD2.F32 R13, -RZ, R13.H1_H1 ;  /* 0x3000000dff0d7230 */ /* 0x000fe40000004100 */
[----:B------:R-:W-:Y:S01]  /*2070*/  HADD2.F32 R26, -RZ, R26.H1_H1 ;  /* 0x3000001aff1a7230 */ /* 0x000fe20000004100 */
[----:B------:R-:W-:Y:S01]  /*2080*/  SHF.R.U32.HI R8, RZ, 0x8, R8 ;  /* 0x00000008ff087819 */ /* 0x000fe20000011608 */
[----:B------:R-:W-:-:S02]  /*2090*/  FFMA.FTZ R27, R32, R36, R27 ;  /* 0x00000024201b7223 */ /* 0x000fc4000001001b */
[C---:B------:R-:W-:Y:S02]  /*20a0*/  FFMA.FTZ R38, R32.reuse, R38, R39 ;  /* 0x0000002620267223 */ /* 0x040fe40000010027 */
[----:B------:R-:W-:Y:S01]  /*20b0*/  FFMA.FTZ R35, R32, R37, R35 ;  /* 0x0000002520237223 */ /* 0x000fe20000010023 */
[----:B------:R-:W-:Y:S01]  /*20c0*/  HADD2.F32 R32, -RZ, R28.H1_H1 ;  /* 0x3000001cff207230 */ /* 0x000fe20000004100 */
[----:B------:R-:W-:Y:S01]  /*20d0*/  FFMA.FTZ R28, R26, R13, R12 ;  /* 0x0000000d1a1c7223 */ /* 0x000fe2000001000c */
[----:B------:R-:W-:Y:S01]  /*20e0*/  HADD2.F32 R34, -RZ, R29.H1_H1 ;  /* 0x3000001dff227230 */ /* 0x000fe20000004100 */
[----:B------:R-:W-:Y:S01]  /*20f0*/  LOP3.LUT R12, R8, 0xf000f, RZ, 0xc0, !PT ;  /* 0x000f000f080c7812 */ /* 0x000fe200078ec0ff */
[----:B------:R-:W-:Y:S01]  /*2100*/  HADD2.F32 R36, -RZ, R33.H1_H1 ;  /* 0x30000021ff247230 */ /* 0x000fe20000004100 */
[----:B------:R-:W-:Y:S01]  /*2110*/  SHF.R.U32.HI R9, RZ, 0x8, R9 ;  /* 0x00000008ff097819 */ /* 0x000fe20000011609 */
[C---:B------:R-:W-:Y:S01]  /*2120*/  FFMA.FTZ R29, R13.reuse, R32, R38 ;  /* 0x000000200d1d7223 */ /* 0x040fe20000010026 */
[----:B------:R-:W-:Y:S01]  /*2130*/  SHF.R.U32.HI R10, RZ, 0x8, R10 ;  /* 0x00000008ff0a7819 */ /* 0x000fe2000001160a */
[C---:B------:R-:W-:Y:S01]  /*2140*/  FFMA.FTZ R33, R13.reuse, R34, R27 ;  /* 0x000000220d217223 */ /* 0x040fe2000001001b */
[----:B------:R-:W-:Y:S01]  /*2150*/  SHF.R.U32.HI R11, RZ, 0x8, R11 ;  /* 0x00000008ff0b7819 */ /* 0x000fe2000001160b */
[----:B------:R-:W-:Y:S01]  /*2160*/  FFMA.FTZ R32, R13, R36, R35 ;  /* 0x000000240d207223 */ /* 0x000fe20000010023 */
[----:B------:R-:W-:-:S02]  /*2170*/  LOP3.LUT R12, R12, 0x64006400, RZ, 0xfc, !PT ;  /* 0x640064000c0c7812 */ /* 0x000fc400078efcff */
[----:B------:R-:W-:Y:S01]  /*2180*/  LOP3.LUT R13, R9, 0xf000f, RZ, 0xc0, !PT ;  /* 0x000f000f090d7812 */ /* 0x000fe200078ec0ff */
[--C-:B-1----:R-:W-:Y:S01]  /*2190*/  HADD2.F32 R34, -RZ, R6.reuse.H0_H0 ;  /* 0x20000006ff227230 */ /* 0x102fe20000004100 */
[----:B------:R-:W-:Y:S01]  /*21a0*/  LOP3.LUT R27, R10, 0xf000f, RZ, 0xc0, !PT ;  /* 0x000f000f0a1b7812 */ /* 0x000fe200078ec0ff */
[----:B------:R-:W-:Y:S01]  /*21b0*/  HADD2.F32 R26, -RZ, R6.H1_H1 ;  /* 0x30000006ff1a7230 */ /* 0x000fe20000004100 */
[----:B------:R-:W-:Y:S01]  /*21c0*/  LOP3.LUT R36, R11, 0xf000f, RZ, 0xc0, !PT ;  /* 0x000f000f0b247812 */ /* 0x000fe200078ec0ff */
[----:B------:R-:W-:Y:S01]  /*21d0*/  HADD2 R6, R12, -1032, -1032 ;  /* 0xe408e4080c067430 */ /* 0x000fe20000000000 */
[----:B------:R-:W-:Y:S02]  /*21e0*/  LOP3.LUT R13, R13, 0x64006400, RZ, 0xfc, !PT ;  /* 0x640064000d0d7812 */ /* 0x000fe400078efcff */
[----:B------:R-:W-:Y:S02]  /*21f0*/  LOP3.LUT R35, R27, 0x64006400, RZ, 0xfc, !PT ;  /* 0x640064001b237812 */ /* 0x000fe400078efcff */
[----:B------:R-:W-:Y:S01]  /*2200*/  LOP3.LUT R12, R36, 0x64006400, RZ, 0xfc, !PT ;  /* 0x64006400240c7812 */ /* 0x000fe200078efcff */
[----:B------:R-:W-:-:S02]  /*2210*/  HADD2.F32 R37, -RZ, R6.H0_H0 ;  /* 0x20000006ff257230 */ /* 0x000fc40000004100 */
[----:B------:R-:W-:Y:S02]  /*2220*/  HADD2 R36, R13, -1032, -1032 ;  /* 0xe408e4080d247430 */ /* 0x000fe40000000000 */
[----:B------:R-:W-:Y:S02]  /*2230*/  HADD2 R35, R35, -1032, -1032 ;  /* 0xe408e40823237430 */ /* 0x000fe40000000000 */
[----:B------:R-:W-:Y:S01]  /*2240*/  HADD2 R13, R12, -1032, -1032 ;  /* 0xe408e4080c0d7430 */ /* 0x000fe20000000000 */
[----:B------:R-:W-:Y:S01]  /*2250*/  FFMA.FTZ R28, R37, R34, R28 ;  /* 0x00000022251c7223 */ /* 0x000fe2000001001c */
[----:B------:R-:W-:Y:S02]  /*2260*/  HADD2.F32 R37, -RZ, R36.H0_H0 ;  /* 0x20000024ff257230 */ /* 0x000fe40000004100 */
[----:B------:R-:W-:Y:S02]  /*2270*/  HADD2.F32 R38, -RZ, R35.H0_H0 ;  /* 0x20000023ff267230 */ /* 0x000fe40000004100 */
[----:B------:R-:W-:-:S02]  /*2280*/  HADD2.F32 R27, -RZ, R7.H0_H0 ;  /* 0x20000007ff1b7230 */ /* 0x000fc40000004100 */
[----:B------:R-:W-:Y:S02]  /*2290*/  HADD2.F32 R12, -RZ, R7.H1_H1 ;  /* 0x30000007ff0c7230 */ /* 0x000fe40000004100 */
[----:B------:R-:W-:Y:S02]  /*22a0*/  HADD2.F32 R41, -RZ, R13.H0_H0 ;  /* 0x2000000dff297230 */ /* 0x000fe40000004100 */
[----:B------:R-:W-:Y:S01]  /*22b0*/  HADD2.F32 R7, -RZ, R6.H1_H1 ;  /* 0x30000006ff077230 */ /* 0x000fe20000004100 */
[C---:B------:R-:W-:Y:S02]  /*22c0*/  FFMA.FTZ R37, R34.reuse, R37, R33 ;  /* 0x0000002522257223 */ /* 0x040fe40000010021 */
[C---:B------:R-:W-:Y:S02]  /*22d0*/  FFMA.FTZ R33, R34.reuse, R38, R29 ;  /* 0x0000002622217223 */ /* 0x040fe4000001001d */
[----:B------:R-:W-:Y:S02]  /*22e0*/  FFMA.FTZ R29, R34, R41, R32 ;  /* 0x00000029221d7223 */ /* 0x000fe40000010020 */
[----:B------:R-:W-:-:S02]  /*22f0*/  FFMA.FTZ R32, R7, R26, R28 ;  /* 0x0000001a07207223 */ /* 0x000fc4000001001c */
[----:B------:R-:W0:Y:S01]  /*2300*/  LDS.64 R6, [UR4+0x30] ;  /* 0x00003004ff067984 */ /* 0x000e220008000a00 */
[----:B------:R-:W-:Y:S01]  /*2310*/  HADD2.F32 R39, -RZ, R36.H1_H1 ;  /* 0x30000024ff277230 */ /* 0x000fe20000004100 */
[----:B------:R-:W-:Y:S01]  /*2320*/  LOP3.LUT R8, R8, 0xf000f0, RZ, 0xc0, !PT ;  /* 0x00f000f008087812 */ /* 0x000fe200078ec0ff */
[----:B------:R-:W-:Y:S01]  /*2330*/  HADD2.F32 R36, -RZ, R35.H1_H1 ;  /* 0x30000023ff247230 */ /* 0x000fe20000004100 */
[----:B------:R-:W-:Y:S02]  /*2340*/  LOP3.LUT R10, R10, 0xf000f0, RZ, 0xc0, !PT ;  /* 0x00f000f00a0a7812 */ /* 0x000fe400078ec0ff */
[----:B------:R-:W-:Y:S01]  /*2350*/  LOP3.LUT R34, R9, 0xf000f0, RZ, 0xc0, !PT ;  /* 0x00f000f009227812 */ /* 0x000fe200078ec0ff */
[----:B------:R-:W-:Y:S01]  /*2360*/  FFMA.FTZ R28, R26, R39, R37 ;  /* 0x000000271a1c7223 */ /* 0x000fe20000010025 */
[----:B------:R-:W-:Y:S01]  /*2370*/  LOP3.LUT R9, R8, 0x64006400, RZ, 0xfc, !PT ;  /* 0x6400640008097812 */ /* 0x000fe200078efcff */
[----:B------:R-:W-:Y:S01]  /*2380*/  FFMA.FTZ R8, R26, R36, R33 ;  /* 0x000000241a087223 */ /* 0x000fe20000010021 */
[----:B------:R-:W-:-:S02]  /*2390*/  LOP3.LUT R37, R10, 0x64006400, RZ, 0xfc, !PT ;  /* 0x640064000a257812 */ /* 0x000fc400078efcff */
[----:B------:R-:W-:Y:S01]  /*23a0*/  LOP3.LUT R33, R11, 0xf000f0, RZ, 0xc0, !PT ;  /* 0x00f000f00b217812 */ /* 0x000fe200078ec0ff */
[-C--:B------:R-:W-:Y:S01]  /*23b0*/  HFMA2 R11, R9, R2.reuse.H1_H1, -72, -72 ;  /* 0xd480d480090b7431 */ /* 0x080fe20000060002 */
[----:B------:R-:W-:Y:S01]  /*23c0*/  LOP3.LUT R35, R34, 0x64006400, RZ, 0xfc, !PT ;  /* 0x6400640022237812 */ /* 0x000fe200078efcff */
[----:B------:R-:W-:Y:S01]  /*23d0*/  HFMA2 R9, R37, R2.H1_H1, -72, -72 ;  /* 0xd480d48025097431 */ /* 0x000fe20000060002 */
[----:B------:R-:W-:-:S03]  /*23e0*/  LOP3.LUT R33, R33, 0x64006400, RZ, 0xfc, !PT ;  /* 0x6400640021217812 */ /* 0x000fc600078efcff */
[-C--:B------:R-:W-:Y:S02]  /*23f0*/  HFMA2 R10, R35, R2.reuse.H1_H1, -72, -72 ;  /* 0xd480d480230a7431 */ /* 0x080fe40000060002 */
[----:B------:R-:W-:Y:S02]  /*2400*/  HADD2.F32 R35, -RZ, R9.H0_H0 ;  /* 0x20000009ff237230 */ /* 0x000fe40000004100 */
[----:B------:R-:W-:Y:S02]  /*2410*/  HFMA2 R33, R33, R2.H1_H1, -72, -72 ;  /* 0xd480d48021217431 */ /* 0x000fe40000060002 */
[----:B------:R-:W-:Y:S01]  /*2420*/  HADD2.F32 R36, -RZ, R13.H1_H1 ;  /* 0x3000000dff247230 */ /* 0x000fe20000004100 */
[----:B------:R-:W-:Y:S01]  /*2430*/  FFMA.FTZ R35, R27, R35, R8 ;  /* 0x000000231b237223 */ /* 0x000fe20000010008 */
[----:B------:R-:W-:Y:S02]  /*2440*/  HADD2.F32 R13, -RZ, R11.H0_H0 ;  /* 0x2000000bff0d7230 */ /* 0x000fe40000004100 */
[--C-:B------:R-:W-:Y:S01]  /*2450*/  HADD2.F32 R34, -RZ, R10.reuse.H0_H0 ;  /* 0x2000000aff227230 */ /* 0x100fe20000004100 */
[----:B------:R-:W-:Y:S01]  /*2460*/  FFMA.FTZ R36, R26, R36, R29 ;  /* 0x000000241a247223 */ /* 0x000fe2000001001d */
[----:B------:R-:W-:Y:S01]  /*2470*/  HADD2.F32 R8, -RZ, R33.H0_H0 ;  /* 0x20000021ff087230 */ /* 0x000fe20000004100 */
[----:B------:R-:W-:Y:S01]  /*2480*/  FFMA.FTZ R13, R13, R27, R32 ;  /* 0x0000001b0d0d7223 */ /* 0x000fe20000010020 */
[----:B------:R-:W-:Y:S01]  /*2490*/  HADD2.F32 R11, -RZ, R11.H1_H1 ;  /* 0x3000000bff0b7230 */ /* 0x000fe20000004100 */
[----:B------:R-:W-:Y:S01]  /*24a0*/  FFMA.FTZ R28, R27, R34, R28 ;  /* 0x000000221b1c7223 */ /* 0x000fe2000001001c */
[----:B------:R-:W-:-:S02]  /*24b0*/  HADD2.F32 R29, -RZ, R10.H1_H1 ;  /* 0x3000000aff1d7230 */ /* 0x000fc40000004100 */
[----:B------:R-:W-:Y:S01]  /*24c0*/  HADD2.F32 R9, -RZ, R9.H1_H1 ;  /* 0x30000009ff097230 */ /* 0x000fe20000004100 */
[----:B------:R-:W-:Y:S01]  /*24d0*/  FFMA.FTZ R36, R27, R8, R36 ;  /* 0x000000081b247223 */ /* 0x000fe20000010024 */
[----:B------:R-:W-:Y:S01]  /*24e0*/  HADD2.F32 R33, -RZ, R33.H1_H1 ;  /* 0x30000021ff217230 */ /* 0x000fe20000004100 */
[----:B---3--:R-:W-:Y:S01]  /*24f0*/  LOP3.LUT R26, R16, 0xf000f, RZ, 0xc0, !PT ;  /* 0x000f000f101a7812 */ /* 0x008fe200078ec0ff */
[----:B------:R-:W-:Y:S01]  /*2500*/  FFMA.FTZ R11, R11, R12, R13 ;  /* 0x0000000c0b0b7223 */ /* 0x000fe2000001000d */
[----:B------:R-:W-:Y:S01]  /*2510*/  LOP3.LUT R32, R17, 0xf000f, RZ, 0xc0, !PT ;  /* 0x000f000f11207812 */ /* 0x000fe200078ec0ff */
[----:B------:R-:W-:Y:S01]  /*2520*/  FFMA.FTZ R8, R12, R29, R28 ;  /* 0x0000001d0c087223 */ /* 0x000fe2000001001c */
[----:B------:R-:W-:Y:S01]  /*2530*/  LOP3.LUT R34, R18, 0xf000f, RZ, 0xc0, !PT ;  /* 0x000f000f12227812 */ /* 0x000fe200078ec0ff */
[C---:B------:R-:W-:Y:S01]  /*2540*/  FFMA.FTZ R9, R12.reuse, R9, R35 ;  /* 0x000000090c097223 */ /* 0x040fe20000010023 */
[--C-:B0-----:R-:W-:Y:S01]  /*2550*/  HADD2.F32 R35, -RZ, R6.reuse.H0_H0 ;  /* 0x20000006ff237230 */ /* 0x101fe20000004100 */
[----:B------:R-:W-:Y:S01]  /*2560*/  FFMA.FTZ R12, R12, R33, R36 ;  /* 0x000000210c0c7223 */ /* 0x000fe20000010024 */
[----:B------:R-:W-:Y:S01]  /*2570*/  LOP3.LUT R36, R19, 0xf000f, RZ, 0xc0, !PT ;  /* 0x000f000f13247812 */ /* 0x000fe200078ec0ff */
[----:B------:R-:W-:Y:S01]  /*2580*/  HADD2.F32 R28, -RZ, R6.H1_H1 ;  /* 0x30000006ff1c7230 */ /* 0x000fe20000004100 */
        /* <DEDUP_REMOVED lines=8> */
[--C-:B------:R-:W-:Y:S02]  /*2610*/  HADD2.F32 R40, -RZ, R37.reuse.H0_H0 ;  /* 0x20000025ff287230 */ /* 0x100fe40000004100 */
[----:B------:R-:W-:Y:S02]  /*2620*/  HADD2.F32 R42, -RZ, R36.H0_H0 ;  /* 0x20000024ff2a7230 */ /* 0x000fe40000004100 */
[----:B------:R-:W-:Y:S02]  /*2630*/  HADD2.F32 R44, -RZ, R38.H0_H0 ;  /* 0x20000026ff2c7230 */ /* 0x000fe40000004100 */
[----:B------:R-:W-:Y:S01]  /*2640*/  HADD2.F32 R34, -RZ, R32.H0_H0 ;  /* 0x20000020ff227230 */ /* 0x000fe20000004100 */
[----:B------:R-:W-:Y:S01]  /*2650*/  FFMA.FTZ R40, R40, R35, RZ ;  /* 0x0000002328287223 */ /* 0x000fe200000100ff */
[----:B------:R-:W-:Y:S01]  /*2660*/  HADD2.F32 R41, -RZ, R37.H1_H1 ;  /* 0x30000025ff297230 */ /* 0x000fe20000004100 */
[----:B------:R-:W-:Y:S01]  /*2670*/  LOP3.LUT R10, R16, 0xf000f0, RZ, 0xc0, !PT ;  /* 0x00f000f0100a7812 */ /* 0x000fe200078ec0ff */
[--C-:B------:R-:W-:Y:S01]  /*2680*/  HADD2.F32 R29, -RZ, R7.reuse.H0_H0 ;  /* 0x20000007ff1d7230 */ /* 0x100fe20000004100 */
[C---:B------:R-:W-:Y:S01]  /*2690*/  FFMA.FTZ R39, R35.reuse, R42, RZ ;  /* 0x0000002a23277223 */ /* 0x040fe200000100ff */
[----:B------:R-:W-:Y:S01]  /*26a0*/  HADD2.F32 R26, -RZ, R7.H1_H1 ;  /* 0x30000007ff1a7230 */ /* 0x000fe20000004100 */
[C---:B------:R-:W-:Y:S01]  /*26b0*/  FFMA.FTZ R37, R35.reuse, R44, RZ ;  /* 0x0000002c23257223 */ /* 0x040fe200000100ff */
[----:B------:R-:W0:Y:S01]  /*26c0*/  LDS.64 R6, [UR4+0x38] ;  /* 0x00003804ff067984 */ /* 0x000e220008000a00 */
[----:B------:R-:W-:Y:S01]  /*26d0*/  FFMA.FTZ R35, R35, R34, RZ ;  /* 0x0000002223237223 */ /* 0x000fe200000100ff */
[----:B------:R-:W-:Y:S01]  /*26e0*/  LOP3.LUT R13, R17, 0xf000f0, RZ, 0xc0, !PT ;  /* 0x00f000f0110d7812 */ /* 0x000fe200078ec0ff */
[----:B------:R-:W-:Y:S01]  /*26f0*/  FFMA.FTZ R34, R41, R28, R40 ;  /* 0x0000001c29227223 */ /* 0x000fe20000010028 */
[----:B------:R-:W-:-:S02]  /*2700*/  LOP3.LUT R33, R18, 0xf000f0, RZ, 0xc0, !PT ;  /* 0x00f000f012217812 */ /* 0x000fc400078ec0ff */
[----:B------:R-:W-:Y:S02]  /*2710*/  LOP3.LUT R41, R10, 0x64006400, RZ, 0xfc, !PT ;  /* 0x640064000a297812 */ /* 0x000fe400078efcff */
[----:B------:R-:W-:Y:S01]  /*2720*/  LOP3.LUT R27, R19, 0xf000f0, RZ, 0xc0, !PT ;  /* 0x00f000f0131b7812 */ /* 0x000fe200078ec0ff */
[----:B------:R-:W-:Y:S01]  /*2730*/  HADD2.F32 R36, -RZ, R36.H1_H1 ;  /* 0x30000024ff247230 */ /* 0x000fe20000004100 */
[----:B------:R-:W-:Y:S01]  /*2740*/  LOP3.LUT R13, R13, 0x64006400, RZ, 0xfc, !PT ;  /* 0x640064000d0d7812 */ /* 0x000fe200078efcff */
[----:B------:R-:W-:Y:S01]  /*2750*/  HADD2.F32 R38, -RZ, R38.H1_H1 ;  /* 0x30000026ff267230 */ /* 0x000fe20000004100 */
[----:B------:R-:W-:Y:S01]  /*2760*/  LOP3.LUT R43, R33, 0x64006400, RZ, 0xfc, !PT ;  /* 0x64006400212b7812 */ /* 0x000fe200078efcff */
[-C--:B------:R-:W-:Y:S01]  /*2770*/  HFMA2 R33, R41, R2.reuse.H1_H1, -72, -72 ;  /* 0xd480d48029217431 */ /* 0x080fe20000060002 */
[----:B------:R-:W-:Y:S01]  /*2780*/  LOP3.LUT R27, R27, 0x64006400, RZ, 0xfc, !PT ;  /* 0x640064001b1b7812 */ /* 0x000fe200078efcff */
[----:B------:R-:W-:Y:S01]  /*2790*/  HFMA2 R13, R13, R2.H1_H1, -72, -72 ;  /* 0xd480d4800d0d7431 */ /* 0x000fe20000060002 */
[C---:B------:R-:W-:Y:S01]  /*27a0*/  FFMA.FTZ R10, R28.reuse, R36, R39 ;  /* 0x000000241c0a7223 */ /* 0x040fe20000010027 */
[----:B------:R-:W-:Y:S01]  /*27b0*/  HADD2.F32 R40, -RZ, R32.H1_H1 ;  /* 0x30000020ff287230 */ /* 0x000fe20000004100 */
[----:B------:R-:W-:Y:S01]  /*27c0*/  FFMA.FTZ R36, R28, R38, R37 ;  /* 0x000000261c247223 */ /* 0x000fe20000010025 */
[----:B------:R-:W-:-:S02]  /*27d0*/  HADD2.F32 R32, -RZ, R33.H0_H0 ;  /* 0x20000021ff207230 */ /* 0x000fc40000004100 */
[-C--:B------:R-:W-:Y:S02]  /*27e0*/  HFMA2 R37, R43, R2.reuse.H1_H1, -72, -72 ;  /* 0xd480d4802b257431 */ /* 0x080fe40000060002 */
[----:B------:R-:W-:Y:S01]  /*27f0*/  HFMA2 R27, R27, R2.H1_H1, -72, -72 ;  /* 0xd480d4801b1b7431 */ /* 0x000fe20000060002 */
[----:B------:R-:W-:Y:S01]  /*2800*/  FFMA.FTZ R28, R28, R40, R35 ;  /* 0x000000281c1c7223 */ /* 0x000fe20000010023 */
[----:B------:R-:W-:Y:S01]  /*2810*/  HADD2.F32 R38, -RZ, R13.H0_H0 ;  /* 0x2000000dff267230 */ /* 0x000fe20000004100 */
[----:B------:R-:W-:Y:S01]  /*2820*/  FFMA.FTZ R35, R32, R29, R34 ;  /* 0x0000001d20237223 */ /* 0x000fe20000010022 */
[----:B------:R-:W-:Y:S02]  /*2830*/  HADD2.F32 R39, -RZ, R37.H0_H0 ;  /* 0x20000025ff277230 */ /* 0x000fe40000004100 */
[----:B------:R-:W-:Y:S01]  /*2840*/  HADD2.F32 R32, -RZ, R27.H0_H0 ;  /* 0x2000001bff207230 */ /* 0x000fe20000004100 */
[C---:B------:R-:W-:Y:S01]  /*2850*/  FFMA.FTZ R10, R29.reuse, R38, R10 ;  /* 0x000000261d0a7223 */ /* 0x040fe2000001000a */
[----:B------:R-:W-:Y:S01]  /*2860*/  HADD2.F32 R13, -RZ, R13.H1_H1 ;  /* 0x3000000dff0d7230 */ /* 0x000fe20000004100 */
[----:B------:R-:W-:Y:S01]  /*2870*/  SHF.R.U32.HI R16, RZ, 0x8, R16 ;  /* 0x00000008ff107819 */ /* 0x000fe20000011610 */
[C---:B------:R-:W-:Y:S01]  /*2880*/  FFMA.FTZ R36, R29.reuse, R39, R36 ;  /* 0x000000271d247223 */ /* 0x040fe20000010024 */
[----:B------:R-:W-:Y:S01]  /*2890*/  SHF.R.U32.HI R17, RZ, 0x8, R17 ;  /* 0x00000008ff117819 */ /* 0x000fe20000011611 */
[----:B------:R-:W-:Y:S01]  /*28a0*/  FFMA.FTZ R28, R29, R32, R28 ;  /* 0x000000201d1c7223 */ /* 0x000fe2000001001c */
[----:B------:R-:W-:Y:S01]  /*28b0*/  SHF.R.U32.HI R18, RZ, 0x8, R18 ;  /* 0x00000008ff127819 */ /* 0x000fe20000011612 */
[----:B------:R-:W-:Y:S01]  /*28c0*/  HADD2.F32 R33, -RZ, R33.H1_H1 ;  /* 0x30000021ff217230 */ /* 0x000fe20000004100 */
[----:B------:R-:W-:Y:S01]  /*28d0*/  SHF.R.U32.HI R19, RZ, 0x8, R19 ;  /* 0x00000008ff137819 */ /* 0x000fe20000011613 */
[----:B------:R-:W-:Y:S01]  /*28e0*/  FFMA.FTZ R29, R26, R13, R10 ;  /* 0x0000000d1a1d7223 */ /* 0x000fe2000001000a */
[----:B------:R-:W-:Y:S01]  /*28f0*/  HADD2.F32 R37, -RZ, R37.H1_H1 ;  /* 0x30000025ff257230 */ /* 0x000fe20000004100 */
[----:B------:R-:W-:-:S02]  /*2900*/  LOP3.LUT R10, R16, 0xf000f, RZ, 0xc0, !PT ;  /* 0x000f000f100a7812 */ /* 0x000fc400078ec0ff */
[----:B------:R-:W-:Y:S02]  /*2910*/  LOP3.LUT R13, R17, 0xf000f, RZ, 0xc0, !PT ;  /* 0x000f000f110d7812 */ /* 0x000fe400078ec0ff */
[----:B------:R-:W-:Y:S02]  /*2920*/  LOP3.LUT R32, R18, 0xf000f, RZ, 0xc0, !PT ;  /* 0x000f000f12207812 */ /* 0x000fe400078ec0ff */
[----:B------:R-:W-:Y:S01]  /*2930*/  LOP3.LUT R34, R19, 0xf000f, RZ, 0xc0, !PT ;  /* 0x000f000f13227812 */ /* 0x000fe200078ec0ff */
[----:B------:R-:W-:Y:S01]  /*2940*/  HADD2.F32 R39, -RZ, R27.H1_H1 ;  /* 0x3000001bff277230 */ /* 0x000fe20000004100 */
[----:B------:R-:W-:Y:S01]  /*2950*/  FFMA.FTZ R33, R33, R26, R35 ;  /* 0x0000001a21217223 */ /* 0x000fe20000010023 */
[----:B------:R-:W-:Y:S01]  /*2960*/  LOP3.LUT R10, R10, 0x64006400, RZ, 0xfc, !PT ;  /* 0x640064000a0a7812 */ /* 0x000fe200078efcff */
[----:B------:R-:W-:Y:S01]  /*2970*/  FFMA.FTZ R27, R26, R37, R36 ;  /* 0x000000251a1b7223 */ /* 0x000fe20000010024 */
[----:B------:R-:W-:Y:S02]  /*2980*/  LOP3.LUT R13, R13, 0x64006400, RZ, 0xfc, !PT ;  /* 0x640064000d0d7812 */ /* 0x000fe400078efcff */
[----:B------:R-:W-:-:S02]  /*2990*/  LOP3.LUT R35, R32, 0x64006400, RZ, 0xfc, !PT ;  /* 0x6400640020237812 */ /* 0x000fc400078efcff */
[----:B------:R-:W-:Y:S01]  /*29a0*/  LOP3.LUT R36, R34, 0x64006400, RZ, 0xfc, !PT ;  /* 0x6400640022247812 */ /* 0x000fe200078efcff */
[----:B------:R-:W-:Y:S02]  /*29b0*/  HADD2 R32, R10, -1032, -1032 ;  /* 0xe408e4080a207430 */ /* 0x000fe40000000000 */
[----:B------:R-:W-:Y:S02]  /*29c0*/  HADD2 R34, R13, -1032, -1032 ;  /* 0xe408e4080d227430 */ /* 0x000fe40000000000 */
[----:B------:R-:W-:Y:S02]  /*29d0*/  HADD2 R35, R35, -1032, -1032 ;  /* 0xe408e40823237430 */ /* 0x000fe40000000000 */
[----:B------:R-:W-:Y:S01]  /*29e0*/  HADD2 R13, R36, -1032, -1032 ;  /* 0xe408e408240d7430 */ /* 0x000fe20000000000 */
[----:B------:R-:W-:Y:S01]  /*29f0*/  FFMA.FTZ R26, R26, R39, R28 ;  /* 0x000000271a1a7223 */ /* 0x000fe2000001001c */
[----:B0-----:R-:W-:Y:S02]  /*2a00*/  HADD2.F32 R28, -RZ, R6.H0_H0 ;  /* 0x20000006ff1c7230 */ /* 0x001fe40000004100 */
[----:B------:R-:W-:-:S02]  /*2a10*/  HADD2.F32 R37, -RZ, R32.H0_H0 ;  /* 0x20000020ff257230 */ /* 0x000fc40000004100 */
[----:B------:R-:W-:Y:S02]  /*2a20*/  HADD2.F32 R38, -RZ, R35.H0_H0 ;  /* 0x20000023ff267230 */ /* 0x000fe40000004100 */
[----:B------:R-:W-:Y:S02]  /*2a30*/  HADD2.F32 R36, -RZ, R34.H0_H0 ;  /* 0x20000022ff247230 */ /* 0x000fe40000004100 */
[----:B------:R-:W-:Y:S01]  /*2a40*/  HADD2.F32 R39, -RZ, R13.H0_H0 ;  /* 0x2000000dff277230 */ /* 0x000fe20000004100 */
[----:B------:R-:W-:Y:S01]  /*2a50*/  FFMA.FTZ R37, R37, R28, R33 ;  /* 0x0000001c25257223 */ /* 0x000fe20000010021 */
[----:B------:R-:W-:Y:S01]  /*2a60*/  LOP3.LUT R16, R16, 0xf000f0, RZ, 0xc0, !PT ;  /* 0x00f000f010107812 */ /* 0x000fe200078ec0ff */
[C---:B------:R-:W-:Y:S01]  /*2a70*/  FFMA.FTZ R33, R28.reuse, R38, R27 ;  /* 0x000000261c217223 */ /* 0x040fe2000001001b */
[----:B------:R-:W-:Y:S01]  /*2a80*/  HADD2.F32 R6, -RZ, R6.H1_H1 ;  /* 0x30000006ff067230 */ /* 0x000fe20000004100 */
[C---:B------:R-:W-:Y:S01]  /*2a90*/  FFMA.FTZ R29, R28.reuse, R36, R29 ;  /* 0x000000241c1d7223 */ /* 0x040fe2000001001d */
[----:B------:R-:W-:Y:S01]  /*2aa0*/  HADD2.F32 R32, -RZ, R32.H1_H1 ;  /* 0x30000020ff207230 */ /* 0x000fe20000004100 */
[----:B------:R-:W-:Y:S01]  /*2ab0*/  FFMA.FTZ R27, R28, R39, R26 ;  /* 0x000000271c1b7223 */ /* 0x000fe2000001001a */
[----:B------:R-:W-:Y:S01]  /*2ac0*/  HADD2.F32 R28, -RZ, R35.H1_H1 ;  /* 0x30000023ff1c7230 */ /* 0x000fe20000004100 */
[----:B------:R-:W-:-:S02]  /*2ad0*/  LOP3.LUT R26, R17, 0xf000f0, RZ, 0xc0, !PT ;  /* 0x00f000f0111a7812 */ /* 0x000fc400078ec0ff */
[----:B------:R-:W-:Y:S01]  /*2ae0*/  LOP3.LUT R35, R16, 0x64006400, RZ, 0xfc, !PT ;  /* 0x6400640010237812 */ /* 0x000fe200078efcff */
[----:B------:R-:W-:Y:S01]  /*2af0*/  FFMA.FTZ R17, R32, R6, R37 ;  /* 0x0000000620117223 */ /* 0x000fe20000010025 */
[----:B------:R-:W-:Y:S02]  /*2b00*/  LOP3.LUT R18, R18, 0xf000f0, RZ, 0xc0, !PT ;  /* 0x00f000f012127812 */ /* 0x000fe400078ec0ff */
[----:B------:R-:W-:Y:S01]  /*2b10*/  LOP3.LUT R37, R26, 0x64006400, RZ, 0xfc, !PT ;  /* 0x640064001a257812 */ /* 0x000fe200078efcff */
[-C--:B------:R-:W-:Y:S01]  /*2b20*/  HFMA2 R35, R35, R2.reuse.H1_H1, -72, -72 ;  /* 0xd480d48023237431 */ /* 0x080fe20000060002 */
[----:B------:R-:W-:Y:S02]  /*2b30*/  LOP3.LUT R16, R19, 0xf000f0, RZ, 0xc0, !PT ;  /* 0x00f000f013107812 */ /* 0x000fe400078ec0ff */
[----:B------:R-:W-:Y:S01]  /*2b40*/  LOP3.LUT R19, R18, 0x64006400, RZ, 0xfc, !PT ;  /* 0x6400640012137812 */ /* 0x000fe200078efcff */
[----:B------:R-:W-:Y:S01]  /*2b50*/  HFMA2 R37, R37, R2.H1_H1, -72, -72 ;  /* 0xd480d48025257431 */ /* 0x000fe20000060002 */
[----:B------:R-:W-:Y:S01]  /*2b60*/  LOP3.LUT R39, R16, 0x64006400, RZ, 0xfc, !PT ;  /* 0x6400640010277812 */ /* 0x000fe200078efcff */
[----:B------:R-:W-:-:S02]  /*2b70*/  HADD2.F32 R10, -RZ, R7.H0_H0 ;  /* 0x20000007ff0a7230 */ /* 0x000fc40000004100 */
[----:B------:R-:W-:Y:S02]  /*2b80*/  HADD2.F32 R34, -RZ, R34.H1_H1 ;  /* 0x30000022ff227230 */ /* 0x000fe40000004100 */
[----:B------:R-:W-:Y:S02]  /*2b90*/  HADD2.F32 R16, -RZ, R35.H0_H0 ;  /* 0x20000023ff107230 */ /* 0x000fe40000004100 */
[----:B------:R-:W-:Y:S02]  /*2ba0*/  HADD2.F32 R26, -RZ, R13.H1_H1 ;  /* 0x3000000dff1a7230 */ /* 0x000fe40000004100 */
[-C--:B------:R-:W-:Y:S01]  /*2bb0*/  HFMA2 R19, R19, R2.reuse.H1_H1, -72, -72 ;  /* 0xd480d48013137431 */ /* 0x080fe20000060002 */
[----:B------:R-:W-:Y:S01]  /*2bc0*/  FFMA.FTZ R29, R6, R34, R29 ;  /* 0x00000022061d7223 */ /* 0x000fe2000001001d */
[----:B------:R-:W-:Y:S01]  /*2bd0*/  HADD2.F32 R18, -RZ, R37.H0_H0 ;  /* 0x20000025ff127230 */ /* 0x000fe20000004100 */
[----:B------:R-:W-:Y:S01]  /*2be0*/  FFMA.FTZ R16, R16, R10, R17 ;  /* 0x0000000a10107223 */ /* 0x000fe20000010011 */
[----:B------:R-:W-:Y:S01]  /*2bf0*/  HFMA2 R13, R39, R2.H1_H1, -72, -72 ;  /* 0xd480d480270d7431 */ /* 0x000fe20000060002 */
[C---:B------:R-:W-:Y:S01]  /*2c00*/  FFMA.FTZ R33, R6.reuse, R28, R33 ;  /* 0x0000001c06217223 */ /* 0x040fe20000010021 */
[----:B------:R-:W-:Y:S01]  /*2c10*/  HADD2.F32 R17, -RZ, R19.H0_H0 ;  /* 0x20000013ff117230 */ /* 0x000fe20000004100 */
[----:B------:R-:W-:Y:S01]  /*2c20*/  FFMA.FTZ R27, R6, R26, R27 ;  /* 0x0000001a061b7223 */ /* 0x000fe2000001001b */
[----:B------:R-:W-:-:S02]  /*2c30*/  HADD2.F32 R7, -RZ, R7.H1_H1 ;  /* 0x30000007ff077230 */ /* 0x000fc40000004100 */
[----:B------:R-:W-:Y:S01]  /*2c40*/  HADD2.F32 R6, -RZ, R35.H1_H1 ;  /* 0x30000023ff067230 */ /* 0x000fe20000004100 */
[C---:B------:R-:W-:Y:S01]  /*2c50*/  FFMA.FTZ R29, R10.reuse, R18, R29 ;  /* 0x000000120a1d7223 */ /* 0x040fe2000001001d */
[----:B------:R-:W-:Y:S01]  /*2c60*/  HADD2.F32 R28, -RZ, R13.H0_H0 ;  /* 0x2000000dff1c7230 */ /* 0x000fe20000004100 */
[----:B------:R-:W-:Y:S01]  /*2c70*/  FFMA.FTZ R33, R10, R17, R33 ;  /* 0x000000110a217223 */ /* 0x000fe20000010021 */
[----:B------:R-:W-:Y:S01]  /*2c80*/  HADD2.F32 R18, -RZ, R37.H1_H1 ;  /* 0x30000025ff127230 */ /* 0x000fe20000004100 */
[----:B------:R-:W-:Y:S01]  /*2c90*/  FFMA.FTZ R17, R6, R7, R16 ;  /* 0x0000000706117223 */ /* 0x000fe20000010010 */
[----:B------:R-:W-:Y:S01]  /*2ca0*/  HADD2.F32 R26, -RZ, R19.H1_H1 ;  /* 0x30000013ff1a7230 */ /* 0x000fe20000004100 */
[----:B------:R-:W-:Y:S01]  /*2cb0*/  FMUL.FTZ R11, R24, R11 ;  /* 0x0000000b180b7220 */ /* 0x000fe20000410000 */
[----:B------:R-:W-:Y:S01]  /*2cc0*/  HADD2.F32 R6, -RZ, R13.H1_H1 ;  /* 0x3000000dff067230 */ /* 0x000fe20000004100 */
[----:B------:R-:W-:Y:S02]  /*2cd0*/  FMUL.FTZ R8, R25, R8 ;  /* 0x0000000819087220 */ /* 0x000fe40000410000 */
[----:B------:R-:W-:-:S02]  /*2ce0*/  FFMA.FTZ R27, R10, R28, R27 ;  /* 0x0000001c0a1b7223 */ /* 0x000fc4000001001b */
[C---:B------:R-:W-:Y:S01]  /*2cf0*/  FFMA.FTZ R18, R7.reuse, R18, R29 ;  /* 0x0000001207127223 */ /* 0x040fe2000001001d */
[----:B------:R-:W-:Y:S01]  /*2d00*/  F2FP.PACK_AB R11, RZ, R11 ;  /* 0x0000000bff0b723e */ /* 0x000fe200000000ff */
[----:B------:R-:W-:Y:S01]  /*2d10*/  FFMA.FTZ R33, R7, R26, R33 ;  /* 0x0000001a07217223 */ /* 0x000fe20000010021 */
[----:B------:R-:W-:Y:S01]  /*2d20*/  F2FP.PACK_AB R8, RZ, R8 ;  /* 0x00000008ff08723e */ /* 0x000fe200000000ff */
[----:B------:R-:W-:Y:S02]  /*2d30*/  FMUL.FTZ R9, R30, R9 ;  /* 0x000000091e097220 */ /* 0x000fe40000410000 */
[----:B------:R-:W-:Y:S02]  /*2d40*/  FMUL.FTZ R12, R31, R12 ;  /* 0x0000000c1f0c7220 */ /* 0x000fe40000410000 */
[----:B------:R-:W-:Y:S02]  /*2d50*/  FFMA.FTZ R6, R7, R6, R27 ;  /* 0x0000000607067223 */ /* 0x000fe4000001001b */
[----:B------:R-:W-:-:S02]  /*2d60*/  FMUL.FTZ R17, R24, R17 ;  /* 0x0000001118117220 */ /* 0x000fc40000410000 */
[----:B------:R-:W-:Y:S01]  /*2d70*/  FMUL.FTZ R18, R25, R18 ;  /* 0x0000001219127220 */ /* 0x000fe20000410000 */
[----:B------:R-:W-:Y:S01]  /*2d80*/  PRMT R11, R11, 0x5410, R8 ;  /* 0x000054100b0b7816 */ /* 0x000fe20000000008 */
[----:B------:R-:W-:Y:S01]  /*2d90*/  FMUL.FTZ R33, R30, R33 ;  /* 0x000000211e217220 */ /* 0x000fe20000410000 */
[----:B------:R-:W-:Y:S01]  /*2da0*/  F2FP.PACK_AB R9, RZ, R9 ;  /* 0x00000009ff09723e */ /* 0x000fe200000000ff */
[----:B------:R-:W-:Y:S01]  /*2db0*/  FMUL.FTZ R6, R31, R6 ;  /* 0x000000061f067220 */ /* 0x000fe20000410000 */
[----:B------:R-:W-:Y:S02]  /*2dc0*/  F2FP.PACK_AB R12, RZ, R12 ;  /* 0x0000000cff0c723e */ /* 0x000fe400000000ff */
[----:B------:R-:W-:Y:S02]  /*2dd0*/  F2FP.PACK_AB R17, RZ, R17 ;  /* 0x00000011ff11723e */ /* 0x000fe400000000ff */
[----:B------:R-:W-:Y:S01]  /*2de0*/  F2FP.PACK_AB R18, RZ, R18 ;  /* 0x00000012ff12723e */ /* 0x000fe200000000ff */
[----:B------:R-:W-:Y:S01]  /*2df0*/  HFMA2.MMA R15, R11, 1, 1, R15 ;  /* 0x3c003c000b0f7835 */ /* 0x000fe2000000000f */
[----:B------:R-:W-:-:S02]  /*2e00*/  F2FP.PACK_AB R33, RZ, R33 ;  /* 0x00000021ff21723e */ /* 0x000fc400000000ff */
[----:B------:R-:W-:Y:S02]  /*2e10*/  F2FP.PACK_AB R6, RZ, R6 ;  /* 0x00000006ff06723e */ /* 0x000fe400000000ff */
[----:B------:R-:W-:Y:S02]  /*2e20*/  PRMT R9, R9, 0x5410, R12 ;  /* 0x0000541009097816 */ /* 0x000fe4000000000c */
[----:B------:R-:W-:Y:S02]  /*2e30*/  PRMT R17, R17, 0x5410, R18 ;  /* 0x0000541011117816 */ /* 0x000fe40000000012 */
[----:B------:R-:W-:Y:S01]  /*2e40*/  PRMT R33, R33, 0x5410, R6 ;  /* 0x0000541021217816 */ /* 0x000fe20000000006 */
[----:B------:R-:W-:-:S03]  /*2e50*/  HADD2 R14, R9, R14 ;  /* 0x0000000e090e7230 */ /* 0x000fc60000000000 */
[----:B------:R-:W-:Y:S01]  /*2e60*/  HFMA2.MMA R7, R17, 1, 1, R15 ;  /* 0x3c003c0011077835 */ /* 0x000fe2000000000f */
[----:B------:R-:W-:Y:S02]  /*2e70*/  HADD2 R6, R33, R14 ;  /* 0x0000000e21067230 */ /* 0x000fe40000000000 */
.L_x_3200:
        /* <DEDUP_REMOVED lines=8> */
.L_x_3199:
[----:B------:R-:W-:-:S04]  /*2f00*/  ISETP.GE.AND P0, PT, R17, R0, PT ;  /* 0x000000001100720c */ /* 0x000fc80003f06270 */
[----:B------:R-:W-:-:S13]  /*2f10*/  ISETP.GE.OR P0, PT, R17, c[0x0][0x1b8], P0 ;  /* 0x00006e0011007a0c */ /* 0x000fda0000706670 */
[----:B------:R-:W-:Y:S05]  /*2f20*/  @P0 BRA `(.L_x_3202) ;  /* 0x0000142000000947 */ /* 0x000fea0003800000 */
.L_x_3204:
[----:B------:R-:W-:-:S04]  /*2f30*/  IMAD.MOV.U32 R25, RZ, RZ, c[0x0][0x18c] ;  /* 0x00006300ff197624 */ /* 0x000fc800078e00ff */
[C---:B0-----:R-:W-:Y:S02]  /*2f40*/  IMAD.WIDE R12, R25.reuse, 0x4, R20 ;  /* 0x00000004190c7825 */ /* 0x041fe400078e0214 */
[----:B------:R-:W5:Y:S04]  /*2f50*/  LDG.E.128.CONSTANT R20, [R20.64] ;  /* 0x0000000614147981 */ /* 0x000f68000c1e9d00 */
[----:B------:R0:W5:Y:S01]  /*2f60*/  LDG.E.128.CONSTANT R8, [R12.64] ;  /* 0x000000060c087981 */ /* 0x000162000c1e9d00 */
[----:B------:R-:W-:Y:S01]  /*2f70*/  IMAD.WIDE R14, R25, 0x4, R12 ;  /* 0x00000004190e7825 */ /* 0x000fe200078e020c */
[----:B------:R-:W-:-:S04]  /*2f80*/  IADD3 R27, R17, 0x20, RZ ;  /* 0x00000020111b7810 */ /* 0x000fc80007ffe0ff */
[----:B------:R-:W-:Y:S01]  /*2f90*/  ISETP.GE.AND P0, PT, R27, c[0x0][0x1b8], PT ;  /* 0x00006e001b007a0c */ /* 0x000fe20003f06270 */
[----:B------:R-:W-:Y:S01]  /*2fa0*/  IMAD.WIDE R24, R25, 0x4, R14 ;  /* 0x0000000419187825 */ /* 0x000fe200078e020e */
[----:B------:R-:W-:Y:S05]  /*2fb0*/  @!P1 BRA `(.L_x_3203) ;  /* 0x0000133000009947 */ /* 0x000fea0003800000 */
[----:B0-----:R-:W2:Y:S01]  /*2fc0*/  LDG.E.128.CONSTANT R12, [R14.64] ;  /* 0x000000060e0c7981 */ /* 0x001ea2000c1e9d00 */
[----:B------:R-:W-:Y:S01]  /*2fd0*/  IMAD.MOV.U32 R16, RZ, RZ, 0x3000 ;  /* 0x00003000ff107424 */ /* 0x000fe200078e00ff */
[----:B-----5:R-:W-:Y:S01]  /*2fe0*/  SHF.R.U32.HI R28, RZ, 0xf, R21 ;  /* 0x0000000fff1c7819 */ /* 0x020fe20000011615 */
[----:B------:R-:W-:Y:S01]  /*2ff0*/  IMAD.MOV.U32 R17, RZ, RZ, 0x2400 ;  /* 0x00002400ff117424 */ /* 0x000fe200078e00ff */
[----:B------:R-:W-:Y:S02]  /*3000*/  SHF.R.U32.HI R34, RZ, 0xf, R23 ;  /* 0x0000000fff227819 */ /* 0x000fe40000011617 */
[----:B------:R-:W-:Y:S02]  /*3010*/  PRMT R2, R2, 0x5410, R16 ;  /* 0x0000541002027816 */ /* 0x000fe40000000010 */
[----:B------:R-:W-:-:S02]  /*3020*/  PRMT R3, R3, 0x5410, R17 ;  /* 0x0000541003037816 */ /* 0x000fc40000000011 */
[----:B------:R-:W0:Y:S01]  /*3030*/  LDS.128 R16, [UR4] ;  /* 0x00000004ff107984 */ /* 0x000e220008000c00 */
[----:B------:R-:W-:Y:S02]  /*3040*/  SHF.R.U32.HI R26, RZ, 0xf, R20 ;  /* 0x0000000fff1a7819 */ /* 0x000fe40000011614 */
        /* <DEDUP_REMOVED lines=8> */
[----:B------:R-:W-:Y:S02]  /*30d0*/  SHF.R.U32.HI R33, RZ, 0xe, R10 ;  /* 0x0000000eff217819 */ /* 0x000fe4000001160a */
[----:B------:R-:W-:Y:S02]  /*30e0*/  LOP3.LUT R32, R32, 0x10001, RZ, 0xc0, !PT ;  /* 0x0001000120207812 */ /* 0x000fe400078ec0ff */
[----:B------:R-:W-:-:S02]  /*30f0*/  LOP3.LUT R30, R34, 0x20002, R35, 0xf8, !PT ;  /* 0x00020002221e7812 */ /* 0x000fc400078ef823 */
[----:B------:R-:W-:Y:S02]  /*3100*/  LOP3.LUT R28, R28, 0x20002, R29, 0xf8, !PT ;  /* 0x000200021c1c7812 */ /* 0x000fe400078ef81d */
[C---:B------:R-:W-:Y:S02]  /*3110*/  LOP3.LUT R35, R21.reuse, 0x380038, RZ, 0xc0, !PT ;  /* 0x0038003815237812 */ /* 0x040fe400078ec0ff */
[----:B------:R-:W-:Y:S02]  /*3120*/  SHF.R.U32.HI R31, RZ, 0x6, R21 ;  /* 0x00000006ff1f7819 */ /* 0x000fe40000011615 */
[----:B------:R-:W-:Y:S02]  /*3130*/  LOP3.LUT R38, R22, 0x70007, RZ, 0xc0, !PT ;  /* 0x0007000716267812 */ /* 0x000fe400078ec0ff */
[----:B------:R-:W-:Y:S02]  /*3140*/  LOP3.LUT R21, R21, 0x70007, RZ, 0xc0, !PT ;  /* 0x0007000715157812 */ /* 0x000fe400078ec0ff */
[----:B------:R-:W-:-:S02]  /*3150*/  LOP3.LUT R29, R32, 0x20002, R33, 0xf8, !PT ;  /* 0x00020002201d7812 */ /* 0x000fc400078ef821 */
[----:B------:R-:W-:Y:S02]  /*3160*/  LOP3.LUT R37, R22, 0x380038, RZ, 0xc0, !PT ;  /* 0x0038003816257812 */ /* 0x000fe400078ec0ff */
[----:B------:R-:W-:Y:S02]  /*3170*/  SHF.R.U32.HI R33, RZ, 0x6, R22 ;  /* 0x00000006ff217819 */ /* 0x000fe40000011616 */
[----:B------:R-:W-:Y:S02]  /*3180*/  LOP3.LUT R38, R38, 0x64006400, RZ, 0xfc, !PT ;  /* 0x6400640026267812 */ /* 0x000fe400078efcff */
[----:B------:R-:W-:Y:S02]  /*3190*/  LOP3.LUT R36, R20, 0x380038, RZ, 0xc0, !PT ;  /* 0x0038003814247812 */ /* 0x000fe400078ec0ff */
[----:B------:R-:W-:Y:S01]  /*31a0*/  SHF.R.U32.HI R32, RZ, 0x6, R20 ;  /* 0x00000006ff207819 */ /* 0x000fe20000011614 */
[----:B------:R-:W-:Y:S01]  /*31b0*/  HADD2 R43, R38, -1028, -1028 ;  /* 0xe404e404262b7430 */ /* 0x000fe20000000000 */
[----:B------:R-:W-:-:S02]  /*31c0*/  LOP3.LUT R22, R23, 0x380038, RZ, 0xc0, !PT ;  /* 0x0038003817167812 */ /* 0x000fc400078ec0ff */
[----:B------:R-:W-:Y:S02]  /*31d0*/  SHF.R.U32.HI R34, RZ, 0x6, R23 ;  /* 0x00000006ff227819 */ /* 0x000fe40000011617 */
[----:B------:R-:W-:Y:S02]  /*31e0*/  LOP3.LUT R20, R20, 0x70007, RZ, 0xc0, !PT ;  /* 0x0007000714147812 */ /* 0x000fe400078ec0ff */
[----:B------:R-:W-:Y:S02]  /*31f0*/  LOP3.LUT R23, R23, 0x70007, RZ, 0xc0, !PT ;  /* 0x0007000717177812 */ /* 0x000fe400078ec0ff */
[----:B------:R-:W-:Y:S02]  /*3200*/  LOP3.LUT R20, R20, 0x64006400, RZ, 0xfc, !PT ;  /* 0x6400640014147812 */ /* 0x000fe400078efcff */
[----:B------:R-:W-:Y:S02]  /*3210*/  LOP3.LUT R35, R35, 0x64006400, RZ, 0xfc, !PT ;  /* 0x6400640023237812 */ /* 0x000fe400078efcff */
[----:B------:R-:W-:-:S02]  /*3220*/  LOP3.LUT R37, R37, 0x64006400, RZ, 0xfc, !PT ;  /* 0x6400640025257812 */ /* 0x000fc400078efcff */
[----:B------:R-:W-:Y:S01]  /*3230*/  PRMT R4, R4, 0x5410, R5 ;  /* 0x0000541004047816 */ /* 0x000fe20000000005 */
[-C--:B------:R-:W-:Y:S02]  /*3240*/  HFMA2 R35, R35, R2.reuse.H1_H1, -132, -132 ;  /* 0xd820d82023237431 */ /* 0x080fe40000060002 */
[----:B------:R-:W-:Y:S01]  /*3250*/  HFMA2 R37, R37, R2.H1_H1, -132, -132 ;  /* 0xd820d82025257431 */ /* 0x000fe20000060002 */
[----:B--2---:R-:W-:Y:S02]  /*3260*/  SHF.R.U32.HI R39, RZ, 0xd, R12 ;  /* 0x0000000dff277819 */ /* 0x004fe4000001160c */
[----:B------:R-:W-:Y:S02]  /*3270*/  SHF.R.U32.HI R41, RZ, 0xd, R13 ;  /* 0x0000000dff297819 */ /* 0x000fe4000001160d */
[----:B------:R-:W-:Y:S02]  /*3280*/  LOP3.LUT R28, R28, 0x40004, R39, 0xf8, !PT ;  /* 0x000400041c1c7812 */ /* 0x000fe400078ef827 */
[----:B------:R-:W-:-:S02]  /*3290*/  LOP3.LUT R39, R21, 0x64006400, RZ, 0xfc, !PT ;  /* 0x6400640015277812 */ /* 0x000fc400078efcff */
        /* <DEDUP_REMOVED lines=152> */
[----:B------:R-:W-:Y:S01]  /*3c20*/  SHF.R.U32.HI R20, RZ, 0x6, R12 ;  /* 0x00000006ff147819 */ /* 0x000fe2000001160c */
[----:B------:R-:W-:Y:S01]  /*3c30*/  HFMA2.MMA R37, R44, R16, R37 ;  /* 0x000000102c257235 */ /* 0x000fe20000000025 */
[----:B------:R-:W-:Y:S01]  /*3c40*/  HFMA2 R39, R40, R3.H1_H1, -20, -20 ;  /* 0xcd00cd0028277431 */ /* 0x000fe20000060003 */
[-C--:B------:R-:W-:Y:S01]  /*3c50*/  HFMA2.MMA R16, R11, R17.reuse, R38 ;  /* 0x000000110b107235 */ /* 0x080fe20000000026 */
[----:B------:R-:W-:Y:S01]  /*3c60*/  HFMA2 R33, R10, R17, R9 ;  /* 0x000000110a217231 */ /* 0x000fe20000000009 */
[----:B------:R-:W-:Y:S01]  /*3c70*/  LOP3.LUT R22, R13, 0x380038, RZ, 0xc0, !PT ;  /* 0x003800380d167812 */ /* 0x000fe200078ec0ff */
[----:B------:R-:W0:Y:S01]  /*3c80*/  LDS.128 R8, [UR4+0x30] ;  /* 0x00003004ff087984 */ /* 0x000e220008000c00 */
[----:B------:R-:W-:Y:S01]  /*3c90*/  SHF.R.U32.HI R12, RZ, 0x6, R13 ;  /* 0x00000006ff0c7819 */ /* 0x000fe2000001160d */
[----:B------:R-:W-:Y:S01]  /*3ca0*/  HFMA2.MMA R36, R39, R17, R36 ;  /* 0x0000001127247235 */ /* 0x000fe20000000024 */
[----:B------:R-:W-:-:S02]  /*3cb0*/  LOP3.LUT R23, R23, 0x64006400, RZ, 0xfc, !PT ;  /* 0x6400640017177812 */ /* 0x000fc400078efcff */
[----:B------:R-:W-:Y:S01]  /*3cc0*/  HFMA2 R17, R42, R17, R37 ;  /* 0x000000112a117231 */ /* 0x000fe20000000025 */
[----:B------:R-:W-:Y:S02]  /*3cd0*/  LOP3.LUT R37, R21, 0x64006400, RZ, 0xfc, !PT ;  /* 0x6400640015257812 */ /* 0x000fe400078efcff */
[----:B------:R-:W-:Y:S01]  /*3ce0*/  LOP3.LUT R21, R35, 0x380038, RZ, 0xc0, !PT ;  /* 0x0038003823157812 */ /* 0x000fe200078ec0ff */
[----:B------:R-:W-:Y:S01]  /*3cf0*/  HADD2 R23, R23, -1028, -1028 ;  /* 0xe404e40417177430 */ /* 0x000fe20000000000 */
[----:B------:R-:W-:Y:S01]  /*3d00*/  LOP3.LUT R13, R13, 0x70007, RZ, 0xc0, !PT ;  /* 0x000700070d0d7812 */ /* 0x000fe200078ec0ff */
[-C--:B------:R-:W-:Y:S01]  /*3d10*/  HFMA2 R38, R37, R2.reuse.H1_H1, -132, -132 ;  /* 0xd820d82025267431 */ /* 0x080fe20000060002 */
[----:B------:R-:W-:Y:S02]  /*3d20*/  LOP3.LUT R21, R21, 0x64006400, RZ, 0xfc, !PT ;  /* 0x6400640015157812 */ /* 0x000fe400078efcff */
[C---:B------:R-:W-:Y:S01]  /*3d30*/  LOP3.LUT R31, R14.reuse, 0x380038, RZ, 0xc0, !PT ;  /* 0x003800380e1f7812 */ /* 0x040fe200078ec0ff */
[----:B------:R-:W-:Y:S01]  /*3d40*/  HFMA2.MMA R16, R23, R18, R16 ;  /* 0x0000001217107235 */ /* 0x000fe20000000010 */
[----:B------:R-:W-:Y:S01]  /*3d50*/  SHF.R.U32.HI R32, RZ, 0x6, R14 ;  /* 0x00000006ff207819 */ /* 0x000fe2000001160e */
[----:B------:R-:W-:Y:S01]  /*3d60*/  HFMA2 R48, R21, R2.H1_H1, -132, -132 ;  /* 0xd820d82015307431 */ /* 0x000fe20000060002 */
[----:B------:R-:W-:-:S02]  /*3d70*/  LOP3.LUT R14, R14, 0x70007, RZ, 0xc0, !PT ;  /* 0x000700070e0e7812 */ /* 0x000fc400078ec0ff */
[----:B------:R-:W-:Y:S01]  /*3d80*/  LOP3.LUT R21, R13, 0x64006400, RZ, 0xfc, !PT ;  /* 0x640064000d157812 */ /* 0x000fe200078efcff */
[----:B------:R-:W-:Y:S01]  /*3d90*/  HFMA2.MMA R16, R38, R19, R16 ;  /* 0x0000001326107235 */ /* 0x000fe20000000010 */
[C---:B------:R-:W-:Y:S02]  /*3da0*/  LOP3.LUT R34, R15.reuse, 0x380038, RZ, 0xc0, !PT ;  /* 0x003800380f227812 */ /* 0x040fe400078ec0ff */
[----:B------:R-:W-:Y:S01]  /*3db0*/  LOP3.LUT R14, R14, 0x64006400, RZ, 0xfc, !PT ;  /* 0x640064000e0e7812 */ /* 0x000fe200078efcff */
[----:B------:R-:W-:Y:S01]  /*3dc0*/  HADD2 R50, R21, -1028, -1028 ;  /* 0xe404e40415327430 */ /* 0x000fe20000000000 */
[----:B------:R-:W-:Y:S02]  /*3dd0*/  LOP3.LUT R15, R15, 0x70007, RZ, 0xc0, !PT ;  /* 0x000700070f0f7812 */ /* 0x000fe400078ec0ff */
[----:B------:R-:W-:Y:S01]  /*3de0*/  LOP3.LUT R13, R20, 0x70007, RZ, 0xc0, !PT ;  /* 0x00070007140d7812 */ /* 0x000fe200078ec0ff */
[----:B------:R-:W-:Y:S01]  /*3df0*/  HADD2 R21, R14, -1028, -1028 ;  /* 0xe404e4040e157430 */ /* 0x000fe20000000000 */
[----:B------:R-:W-:Y:S01]  /*3e00*/  LOP3.LUT R43, R22, 0x64006400, RZ, 0xfc, !PT ;  /* 0x64006400162b7812 */ /* 0x000fe200078efcff */
[----:B------:R-:W-:Y:S01]  /*3e10*/  HFMA2 R33, R50, R18, R33 ;  /* 0x0000001232217231 */ /* 0x000fe20000000021 */
[----:B------:R-:W-:-:S02]  /*3e20*/  LOP3.LUT R15, R15, 0x64006400, RZ, 0xfc, !PT ;  /* 0x640064000f0f7812 */ /* 0x000fc400078efcff */
[----:B------:R-:W-:Y:S01]  /*3e30*/  LOP3.LUT R31, R31, 0x64006400, RZ, 0xfc, !PT ;  /* 0x640064001f1f7812 */ /* 0x000fe200078efcff */
[----:B------:R-:W-:Y:S01]  /*3e40*/  HFMA2.MMA R36, R21, R18, R36 ;  /* 0x0000001215247235 */ /* 0x000fe20000000024 */
[----:B------:R-:W-:Y:S01]  /*3e50*/  LOP3.LUT R22, R12, 0x380038, RZ, 0xc0, !PT ;  /* 0x003800380c167812 */ /* 0x000fe200078ec0ff */
[----:B------:R-:W-:Y:S01]  /*3e60*/  HADD2 R14, R15, -1028, -1028 ;  /* 0xe404e4040f0e7430 */ /* 0x000fe20000000000 */
[----:B------:R-:W-:Y:S02]  /*3e70*/  LOP3.LUT R13, R13, 0x64006400, RZ, 0xfc, !PT ;  /* 0x640064000d0d7812 */ /* 0x000fe400078efcff */
        /* <DEDUP_REMOVED lines=9> */
[----:B------:R-:W-:Y:S01]  /*3f10*/  HFMA2 R17, R14, R18, R17 ;  /* 0x000000120e117231 */ /* 0x000fe20000000011 */
[----:B0-----:R-:W-:Y:S01]  /*3f20*/  HFMA2.MMA R21, R13, R8, R16 ;  /* 0x000000080d157235 */ /* 0x001fe20000000010 */
[-C--:B------:R-:W-:Y:S01]  /*3f30*/  HFMA2 R34, R34, R19.reuse, R33 ;  /* 0x0000001322227231 */ /* 0x080fe20000000021 */
[----:B------:R-:W-:Y:S01]  /*3f40*/  HFMA2.MMA R22, R22, R19, R36 ;  /* 0x0000001316167235 */ /* 0x000fe20000000024 */
[----:B------:R-:W-:Y:S01]  /*3f50*/  HFMA2 R19, R40, R19, R17 ;  /* 0x0000001328137231 */ /* 0x000fe20000000011 */
[C---:B------:R-:W-:Y:S01]  /*3f60*/  LOP3.LUT R13, R12.reuse, 0x1c001c0, RZ, 0xc0, !PT ;  /* 0x01c001c00c0d7812 */ /* 0x040fe200078ec0ff */
        /* <DEDUP_REMOVED lines=13> */
[-C--:B------:R-:W-:Y:S01]  /*4040*/  HFMA2.MMA R34, R23, R8.reuse, R34 ;  /* 0x0000000817227235 */ /* 0x080fe20000000022 */
[----:B------:R-:W-:Y:S01]  /*4050*/  LOP3.LUT R14, R13, 0x64006400, RZ, 0xfc, !PT ;  /* 0x640064000d0e7812 */ /* 0x000fe200078efcff */
[----:B------:R-:W-:Y:S01]  /*4060*/  HFMA2.MMA R19, R12, R8, R19 ;  /* 0x000000080c137235 */ /* 0x000fe20000000013 */
[----:B------:R-:W-:Y:S01]  /*4070*/  LOP3.LUT R39, R39, 0x64006400, RZ, 0xfc, !PT ;  /* 0x6400640027277812 */ /* 0x000fe200078efcff */
[----:B------:R-:W-:Y:S01]  /*4080*/  HADD2 R31, R32, -1028, -1028 ;  /* 0xe404e404201f7430 */ /* 0x000fe20000000000 */
[----:B------:R-:W-:Y:S01]  /*4090*/  LOP3.LUT R16, R15, 0x64006400, RZ, 0xfc, !PT ;  /* 0x640064000f107812 */ /* 0x000fe200078efcff */
[-C--:B------:R-:W-:Y:S01]  /*40a0*/  HFMA2 R15, R18, R3.reuse.H1_H1, -20, -20 ;  /* 0xcd00cd00120f7431 */ /* 0x080fe20000060003 */
[----:B------:R-:W-:Y:S01]  /*40b0*/  LOP3.LUT R30, R30, 0x64006400, RZ, 0xfc, !PT ;  /* 0x640064001e1e7812 */ /* 0x000fe200078efcff */
[-C--:B------:R-:W-:Y:S01]  /*40c0*/  HFMA2.MMA R19, R48, R9.reuse, R19 ;  /* 0x0000000930137235 */ /* 0x080fe20000000013 */
[----:B------:R-:W-:Y:S01]  /*40d0*/  HFMA2 R17, R14, R3.H1_H1, -20, -20 ;  /* 0xcd00cd000e117431 */ /* 0x000fe20000060003 */
[----:B------:R-:W-:Y:S01]  /*40e0*/  HFMA2.MMA R34, R44, R9, R34 ;  /* 0x000000092c227235 */ /* 0x000fe20000000022 */
[----:B------:R-:W-:Y:S01]  /*40f0*/  HFMA2 R42, R39, R2.H1_H1, -132, -132 ;  /* 0xd820d820272a7431 */ /* 0x000fe20000060002 */
[----:B------:R-:W-:Y:S01]  /*4100*/  LOP3.LUT R20, R20, 0x1c001c0, RZ, 0xc0, !PT ;  /* 0x01c001c014147812 */ /* 0x000fe200078ec0ff */
[----:B------:R-:W-:Y:S01]  /*4110*/  HFMA2 R23, R31, R8, R22 ;  /* 0x000000081f177231 */ /* 0x000fe20000000016 */
[----:B------:R-:W-:Y:S01]  /*4120*/  LOP3.LUT R26, R26, 0x64006400, RZ, 0xfc, !PT ;  /* 0x640064001a1a7812 */ /* 0x000fe200078efcff */
        /* <DEDUP_REMOVED lines=28> */
.L_x_3203:
[----:B------:R-:W-:Y:S01]  /*42f0*/  ISETP.LT.AND P2, PT, R27, R0, PT ;  /* 0x000000001b00720c */ /* 0x000fe20003f41270 */
[----:B------:R-:W-:Y:S01]  /*4300*/  UIADD3 UR4, UR4, 0x40, URZ ;  /* 0x0000004004047890 */ /* 0x000fe2000fffe03f */
[----:B-----5:R-:W-:Y:S02]  /*4310*/  IMAD.MOV.U32 R20, RZ, RZ, R24 ;  /* 0x000000ffff147224 */ /* 0x020fe400078e0018 */
[----:B------:R-:W-:Y:S02]  /*4320*/  IMAD.MOV.U32 R21, RZ, RZ, R25 ;  /* 0x000000ffff157224 */ /* 0x000fe400078e0019 */
[----:B------:R-:W-:-:S07]  /*4330*/  IMAD.MOV.U32 R17, RZ, RZ, R27 ;  /* 0x000000ffff117224 */ /* 0x000fce00078e001b */
[----:B------:R-:W-:Y:S05]  /*4340*/  @!P0 BRA P2, `(.L_x_3204) ;  /* 0xffffebe000008947 */ /* 0x000fea000103ffff */
.L_x_3202:
[----:B------:R-:W-:-:S04]  /*4350*/  ISETP.GE.AND P0, PT, R17, R0, PT ;  /* 0x000000001100720c */ /* 0x000fc80003f06270 */
[----:B------:R-:W-:-:S13]  /*4360*/  ISETP.GE.OR P0, PT, R17, c[0x0][0x1bc], P0 ;  /* 0x00006f0011007a0c */ /* 0x000fda0000706670 */
[----:B------:R-:W-:Y:S05]  /*4370*/  @P0 BRA `(.L_x_3205) ;  /* 0x00000a1000000947 */ /* 0x000fea0003800000 */
[----:B------:R-:W-:-:S05]  /*4380*/  IMAD.MOV.U32 R19, RZ, RZ, c[0x0][0x18c] ;  /* 0x00006300ff137624 */ /* 0x000fca00078e00ff */
[----:B------:R-:W-:-:S04]  /*4390*/  SHF.R.S32.HI R18, RZ, 0x1f, R19 ;  /* 0x0000001fff127819 */ /* 0x000fc80000011413 */
[----:B------:R-:W-:Y:S02]  /*43a0*/  SHF.L.U64.HI R18, R19, 0x2, R18 ;  /* 0x0000000213127819 */ /* 0x000fe40000010212 */
.L_x_3207:
[----:B------:R-:W-:-:S04]  /*43b0*/  IADD3 R17, R17, 0x10, RZ ;  /* 0x0000001011117810 */ /* 0x000fc80007ffe0ff */
[C---:B------:R-:W-:Y:S02]  /*43c0*/  ISETP.GE.AND P0, PT, R17.reuse, c[0x0][0x1bc], PT ;  /* 0x00006f0011007a0c */ /* 0x040fe40003f06270 */
[----:B------:R-:W-:Y:S01]  /*43d0*/  ISETP.LT.AND P3, PT, R17, R0, PT ;  /* 0x000000001100720c */ /* 0x000fe20003f61270 */
[----:B0-----:R-:W-:Y:S06]  /*43e0*/  @!P1 BRA `(.L_x_3206) ;  /* 0x0000096000009947 */ /* 0x001fec0003800000 */
[----:B0-----:R-:W2:Y:S01]  /*43f0*/  LDG.E.128.CONSTANT R12, [R20.64] ;  /* 0x00000006140c7981 */ /* 0x001ea2000c1e9d00 */
[----:B------:R-:W-:Y:S01]  /*4400*/  IMAD.MOV.U32 R8, RZ, RZ, 0x2c00 ;  /* 0x00002c00ff087424 */ /* 0x000fe200078e00ff */
[----:B------:R-:W-:Y:S01]  /*4410*/  PRMT R4, R4, 0x5410, R5 ;  /* 0x0000541004047816 */ /* 0x000fe20000000005 */
[----:B------:R-:W-:Y:S02]  /*4420*/  IMAD.MOV.U32 R9, RZ, RZ, 0x2400 ;  /* 0x00002400ff097424 */ /* 0x000fe400078e00ff */
[----:B------:R-:W-:Y:S01]  /*4430*/  IMAD.MOV.U32 R24, RZ, RZ, 0x3400 ;  /* 0x00003400ff187424 */ /* 0x000fe200078e00ff */
[----:B------:R-:W-:Y:S02]  /*4440*/  PRMT R3, R3, 0x5410, R8 ;  /* 0x0000541003037816 */ /* 0x000fe40000000008 */
[----:B------:R-:W-:-:S02]  /*4450*/  PRMT R2, R2, 0x5410, R9 ;  /* 0x0000541002027816 */ /* 0x000fc40000000009 */
[----:B------:R-:W0:Y:S01]  /*4460*/  LDS.128 R8, [UR4] ;  /* 0x00000004ff087984 */ /* 0x000e220008000c00 */
[----:B--2---:R-:W-:Y:S02]  /*4470*/  LOP3.LUT R26, R12, 0xc000c, RZ, 0xc0, !PT ;  /* 0x000c000c0c1a7812 */ /* 0x004fe400078ec0ff */
[----:B------:R-:W-:Y:S02]  /*4480*/  LOP3.LUT R28, R13, 0xc000c, RZ, 0xc0, !PT ;  /* 0x000c000c0d1c7812 */ /* 0x000fe400078ec0ff */
[----:B------:R-:W-:Y:S02]  /*4490*/  LOP3.LUT R30, R14, 0xc000c, RZ, 0xc0, !PT ;  /* 0x000c000c0e1e7812 */ /* 0x000fe400078ec0ff */
[----:B------:R-:W-:Y:S02]  /*44a0*/  SHF.R.U32.HI R22, RZ, 0x8, R12 ;  /* 0x00000008ff167819 */ /* 0x000fe4000001160c */
[----:B------:R-:W-:Y:S02]  /*44b0*/  SHF.R.U32.HI R23, RZ, 0x8, R13 ;  /* 0x00000008ff177819 */ /* 0x000fe4000001160d */
[----:B------:R-:W-:-:S02]  /*44c0*/  SHF.R.U32.HI R16, RZ, 0x8, R14 ;  /* 0x00000008ff107819 */ /* 0x000fc4000001160e */
[----:B------:R-:W-:Y:S02]  /*44d0*/  LOP3.LUT R32, R15, 0xc000c, RZ, 0xc0, !PT ;  /* 0x000c000c0f207812 */ /* 0x000fe400078ec0ff */
        /* <DEDUP_REMOVED lines=29> */
[C---:B------:R-:W-:Y:S02]  /*46b0*/  LOP3.LUT R34, R15.reuse, 0x300030, RZ, 0xc0, !PT ;  /* 0x003000300f227812 */ /* 0x040fe400078ec0ff */
[----:B------:R-:W-:-:S02]  /*46c0*/  LOP3.LUT R32, R15, 0xc000c0, RZ, 0xc0, !PT ;  /* 0x00c000c00f207812 */ /* 0x000fc400078ec0ff */
[----:B------:R-:W-:Y:S02]  /*46d0*/  LOP3.LUT R15, R15, 0x30003, RZ, 0xc0, !PT ;  /* 0x000300030f0f7812 */ /* 0x000fe400078ec0ff */
[C---:B------:R-:W-:Y:S02]  /*46e0*/  LOP3.LUT R39, R12.reuse, 0x300030, RZ, 0xc0, !PT ;  /* 0x003000300c277812 */ /* 0x040fe400078ec0ff */
[----:B------:R-:W-:Y:S02]  /*46f0*/  LOP3.LUT R27, R12, 0xc000c0, RZ, 0xc0, !PT ;  /* 0x00c000c00c1b7812 */ /* 0x000fe400078ec0ff */
[----:B------:R-:W-:Y:S02]  /*4700*/  LOP3.LUT R37, R37, 0x64006400, RZ, 0xfc, !PT ;  /* 0x6400640025257812 */ /* 0x000fe400078efcff */
[C---:B------:R-:W-:Y:S02]  /*4710*/  LOP3.LUT R12, R13.reuse, 0x300030, RZ, 0xc0, !PT ;  /* 0x003000300d0c7812 */ /* 0x040fe400078ec0ff */
[----:B------:R-:W-:Y:S01]  /*4720*/  LOP3.LUT R31, R13, 0xc000c0, RZ, 0xc0, !PT ;  /* 0x00c000c00d1f7812 */ /* 0x000fe200078ec0ff */
[----:B------:R-:W-:Y:S01]  /*4730*/  HADD2 R13, R14, -1026, -1026 ;  /* 0xe402e4020e0d7430 */ /* 0x000fe20000000000 */
[----:B------:R-:W-:Y:S01]  /*4740*/  LOP3.LUT R15, R15, 0x64006400, RZ, 0xfc, !PT ;  /* 0x640064000f0f7812 */ /* 0x000fe200078efcff */
[----:B0-----:R-:W-:Y:S01]  /*4750*/  HFMA2.MMA R14, R35, R8, RZ ;  /* 0x00000008230e7235 */ /* 0x001fe200000000ff */
[----:B------:R-:W-:Y:S01]  /*4760*/  HADD2 R37, R37, -1026, -1026 ;  /* 0xe402e40225257430 */ /* 0x000fe20000000000 */
[----:B------:R-:W-:-:S02]  /*4770*/  LOP3.LUT R44, R39, 0x64006400, RZ, 0xfc, !PT ;  /* 0x64006400272c7812 */ /* 0x000fc400078efcff */
[----:B------:R-:W-:Y:S01]  /*4780*/  LOP3.LUT R12, R12, 0x64006400, RZ, 0xfc, !PT ;  /* 0x640064000c0c7812 */ /* 0x000fe200078efcff */
[----:B------:R-:W-:Y:S01]  /*4790*/  HADD2 R39, R15, -1026, -1026 ;  /* 0xe402e4020f277430 */ /* 0x000fe20000000000 */
[----:B------:R-:W-:Y:S01]  /*47a0*/  HFMA2.MMA R13, R13, R8, RZ ;  /* 0x000000080d0d7235 */ /* 0x000fe200000000ff */
[-C--:B------:R-:W-:Y:S01]  /*47b0*/  HFMA2 R15, R37, R8.reuse, RZ.H0_H0 ;  /* 0x00000008250f7231 */ /* 0x080fe200000400ff */
[-C--:B------:R-:W-:Y:S01]  /*47c0*/  HFMA2.MMA R14, R36, R9.reuse, R14 ;  /* 0x00000009240e7235 */ /* 0x080fe2000000000e */
[----:B------:R-:W-:Y:S01]  /*47d0*/  HFMA2 R35, R44, R3.H1_H1, -66, -66 ;  /* 0xd420d4202c237431 */ /* 0x000fe20000060003 */
[----:B------:R-:W-:Y:S01]  /*47e0*/  LOP3.LUT R44, R22, 0x300030, RZ, 0xc0, !PT ;  /* 0x00300030162c7812 */ /* 0x000fe200078ec0ff */
[----:B------:R-:W-:Y:S01]  /*47f0*/  HFMA2 R8, R39, R8, RZ.H0_H0 ;  /* 0x0000000827087231 */ /* 0x000fe200000400ff */
[----:B------:R-:W-:Y:S01]  /*4800*/  HFMA2.MMA R36, R42, R9, R13 ;  /* 0x000000092a247235 */ /* 0x000fe2000000000d */
[----:B------:R-:W-:Y:S01]  /*4810*/  HFMA2 R15, R40, R9, R15 ;  /* 0x00000009280f7231 */ /* 0x000fe2000000000f */
[----:B------:R-:W-:Y:S01]  /*4820*/  LOP3.LUT R40, R33, 0x64006400, RZ, 0xfc, !PT ;  /* 0x6400640021287812 */ /* 0x000fe200078efcff */
[----:B------:R-:W-:Y:S01]  /*4830*/  HFMA2 R12, R12, R3.H1_H1, -66, -66 ;  /* 0xd420d4200c0c7431 */ /* 0x000fe20000060003 */
[----:B------:R-:W-:Y:S01]  /*4840*/  LOP3.LUT R42, R34, 0x64006400, RZ, 0xfc, !PT ;  /* 0x64006400222a7812 */ /* 0x000fe200078efcff */
[----:B------:R-:W-:Y:S01]  /*4850*/  HFMA2 R38, R38, R9, R8 ;  /* 0x0000000926267231 */ /* 0x000fe20000000008 */
[----:B------:R-:W-:Y:S01]  /*4860*/  HFMA2.MMA R9, R35, R10, R14 ;  /* 0x0000000a23097235 */ /* 0x000fe2000000000e */
[----:B------:R-:W-:Y:S01]  /*4870*/  HFMA2 R8, R12, R10, R15 ;  /* 0x0000000a0c087231 */ /* 0x000fe2000000000f */
[C---:B------:R-:W-:Y:S01]  /*4880*/  LOP3.LUT R45, R22.reuse, 0xc000c0, RZ, 0xc0, !PT ;  /* 0x00c000c0162d7812 */ /* 0x040fe200078ec0ff */
[----:B------:R-:W0:Y:S01]  /*4890*/  LDS.128 R12, [UR4+0x10] ;  /* 0x00001004ff0c7984 */ /* 0x000e220008000c00 */
[-C--:B------:R-:W-:Y:S01]  /*48a0*/  HFMA2 R41, R40, R3.reuse.H1_H1, -66, -66 ;  /* 0xd420d42028297431 */ /* 0x080fe20000060003 */
[----:B------:R-:W-:Y:S01]  /*48b0*/  LOP3.LUT R22, R22, 0x30003, RZ, 0xc0, !PT ;  /* 0x0003000316167812 */ /* 0x000fe200078ec0ff */
[----:B------:R-:W-:Y:S01]  /*48c0*/  HFMA2 R43, R42, R3.H1_H1, -66, -66 ;  /* 0xd420d4202a2b7431 */ /* 0x000fe20000060003 */
[----:B------:R-:W-:-:S02]  /*48d0*/  LOP3.LUT R33, R16, 0x300030, RZ, 0xc0, !PT ;  /* 0x0030003010217812 */ /* 0x000fc400078ec0ff */
[----:B------:R-:W-:Y:S01]  /*48e0*/  LOP3.LUT R34, R25, 0x300030, RZ, 0xc0, !PT ;  /* 0x0030003019227812 */ /* 0x000fe200078ec0ff */
[----:B------:R-:W-:Y:S01]  /*48f0*/  HFMA2.MMA R36, R41, R10, R36 ;  /* 0x0000000a29247235 */ /* 0x000fe20000000024 */
[----:B------:R-:W-:Y:S01]  /*4900*/  LOP3.LUT R41, R27, 0x64006400, RZ, 0xfc, !PT ;  /* 0x640064001b297812 */ /* 0x000fe200078efcff */
[----:B------:R-:W-:Y:S01]  /*4910*/  HFMA2 R38, R43, R10, R38 ;  /* 0x0000000a2b267231 */ /* 0x000fe20000000026 */
[----:B------:R-:W-:Y:S02]  /*4920*/  LOP3.LUT R43, R31, 0x64006400, RZ, 0xfc, !PT ;  /* 0x640064001f2b7812 */ /* 0x000fe400078efcff */
        /* <DEDUP_REMOVED lines=8> */
[----:B------:R-:W-:Y:S01]  /*49b0*/  LOP3.LUT R22, R22, 0x64006400, RZ, 0xfc, !PT ;  /* 0x6400640016167812 */ /* 0x000fe200078efcff */
[-C--:B------:R-:W-:Y:S01]  /*49c0*/  HFMA2.MMA R9, R10, R11.reuse, R9 ;  /* 0x0000000b0a097235 */ /* 0x080fe20000000009 */
[----:B------:R-:W-:Y:S01]  /*49d0*/  LOP3.LUT R34, R34, 0x64006400, RZ, 0xfc, !PT ;  /* 0x6400640022227812 */ /* 0x000fe200078efcff */
[-C--:B------:R-:W-:Y:S01]  /*49e0*/  HFMA2 R8, R29, R11.reuse, R8 ;  /* 0x0000000b1d087231 */ /* 0x080fe20000000008 */
[----:B------:R-:W-:Y:S01]  /*49f0*/  LOP3.LUT R16, R16, 0x64006400, RZ, 0xfc, !PT ;  /* 0x6400640010107812 */ /* 0x000fe200078efcff */
[----:B------:R-:W-:Y:S01]  /*4a00*/  HADD2 R22, R22, -1026, -1026 ;  /* 0xe402e40216167430 */ /* 0x000fe20000000000 */
[----:B------:R-:W-:Y:S01]  /*4a10*/  HFMA2.MMA R36, R27, R11, R36 ;  /* 0x0000000b1b247235 */ /* 0x000fe20000000024 */
[----:B------:R-:W-:Y:S01]  /*4a20*/  HFMA2 R38, R31, R11, R38 ;  /* 0x0000000b1f267231 */ /* 0x000fe20000000026 */
[C---:B------:R-:W-:Y:S01]  /*4a30*/  LOP3.LUT R46, R23.reuse, 0x300030, RZ, 0xc0, !PT ;  /* 0x00300030172e7812 */ /* 0x040fe200078ec0ff */
[----:B------:R-:W-:Y:S01]  /*4a40*/  HFMA2 R39, R34, R3.H1_H1, -66, -66 ;  /* 0xd420d42022277431 */ /* 0x000fe20000060003 */
[C---:B------:R-:W-:Y:S01]  /*4a50*/  LOP3.LUT R34, R23.reuse, 0xc000c0, RZ, 0xc0, !PT ;  /* 0x00c000c017227812 */ /* 0x040fe200078ec0ff */
[----:B------:R-:W-:Y:S01]  /*4a60*/  HADD2 R11, R16, -1026, -1026 ;  /* 0xe402e402100b7430 */ /* 0x000fe20000000000 */
[----:B------:R-:W-:-:S02]  /*4a70*/  LOP3.LUT R23, R23, 0x30003, RZ, 0xc0, !PT ;  /* 0x0003000317177812 */ /* 0x000fc400078ec0ff */
[----:B------:R-:W-:Y:S02]  /*4a80*/  LOP3.LUT R44, R44, 0x64006400, RZ, 0xfc, !PT ;  /* 0x640064002c2c7812 */ /* 0x000fe400078efcff */
[C---:B------:R-:W-:Y:S02]  /*4a90*/  LOP3.LUT R43, R25.reuse, 0xc000c0, RZ, 0xc0, !PT ;  /* 0x00c000c0192b7812 */ /* 0x040fe400078ec0ff */
[----:B------:R-:W-:Y:S01]  /*4aa0*/  LOP3.LUT R25, R25, 0x30003, RZ, 0xc0, !PT ;  /* 0x0003000319197812 */ /* 0x000fe200078ec0ff */
[-C--:B------:R-:W-:Y:S01]  /*4ab0*/  HFMA2 R37, R44, R3.reuse.H1_H1, -66, -66 ;  /* 0xd420d4202c257431 */ /* 0x080fe20000060003 */
[-C--:B0-----:R-:W-:Y:S01]  /*4ac0*/  HFMA2.MMA R9, R22, R12.reuse, R9 ;  /* 0x0000000c16097235 */ /* 0x081fe20000000009 */
[----:B------:R-:W-:Y:S01]  /*4ad0*/  LOP3.LUT R23, R23, 0x64006400, RZ, 0xfc, !PT ;  /* 0x6400640017177812 */ /* 0x000fe200078efcff */
[----:B------:R-:W-:Y:S01]  /*4ae0*/  HFMA2.MMA R36, R11, R12, R36 ;  /* 0x0000000c0b247235 */ /* 0x000fe20000000024 */
[----:B------:R-:W-:Y:S02]  /*4af0*/  LOP3.LUT R40, R33, 0x64006400, RZ, 0xfc, !PT ;  /* 0x6400640021287812 */ /* 0x000fe400078efcff */
[----:B------:R-:W-:Y:S01]  /*4b00*/  LOP3.LUT R25, R25, 0x64006400, RZ, 0xfc, !PT ;  /* 0x6400640019197812 */ /* 0x000fe200078efcff */
[-C--:B------:R-:W-:Y:S01]  /*4b10*/  HFMA2.MMA R9, R30, R13.reuse, R9 ;  /* 0x0000000d1e097235 */ /* 0x080fe20000000009 */
[----:B------:R-:W-:Y:S01]  /*4b20*/  LOP3.LUT R45, R45, 0x64006400, RZ, 0xfc, !PT ;  /* 0x640064002d2d7812 */ /* 0x000fe200078efcff */
[----:B------:R-:W-:Y:S01]  /*4b30*/  HADD2 R23, R23, -1026, -1026 ;  /* 0xe402e40217177430 */ /* 0x000fe20000000000 */
[----:B------:R-:W-:Y:S01]  /*4b40*/  HFMA2.MMA R36, R26, R13, R36 ;  /* 0x0000000d1a247235 */ /* 0x000fe20000000024 */
[-C--:B------:R-:W-:Y:S01]  /*4b50*/  HFMA2 R33, R40, R3.reuse.H1_H1, -66, -66 ;  /* 0xd420d42028217431 */ /* 0x080fe20000060003 */
[----:B------:R-:W-:Y:S01]  /*4b60*/  LOP3.LUT R47, R32, 0x64006400, RZ, 0xfc, !PT ;  /* 0x64006400202f7812 */ /* 0x000fe200078efcff */
[----:B------:R-:W-:Y:S01]  /*4b70*/  HADD2 R25, R25, -1026, -1026 ;  /* 0xe402e40219197430 */ /* 0x000fe20000000000 */
[----:B------:R-:W-:Y:S01]  /*4b80*/  LOP3.LUT R46, R46, 0x64006400, RZ, 0xfc, !PT ;  /* 0x640064002e2e7812 */ /* 0x000fe200078efcff */
[----:B------:R-:W-:Y:S01]  /*4b90*/  HFMA2 R32, R45, R2.H1_H1, -18, -18 ;  /* 0xcc80cc802d207431 */ /* 0x000fe20000060002 */
[-C--:B------:R-:W-:Y:S01]  /*4ba0*/  HFMA2.MMA R16, R37, R14.reuse, R9 ;  /* 0x0000000e25107235 */ /* 0x080fe20000000009 */
[----:B------:R-:W-:Y:S01]  /*4bb0*/  HFMA2 R8, R23, R12, R8 ;  /* 0x0000000c17087231 */ /* 0x000fe20000000008 */
[----:B------:R-:W-:Y:S01]  /*4bc0*/  LOP3.LUT R41, R34, 0x64006400, RZ, 0xfc, !PT ;  /* 0x6400640022297812 */ /* 0x000fe200078efcff */
[----:B------:R-:W-:Y:S01]  /*4bd0*/  HFMA2 R34, R47, R2.H1_H1, -18, -18 ;  /* 0xcc80cc802f227431 */ /* 0x000fe20000060002 */
[----:B------:R-:W-:Y:S01]  /*4be0*/  HFMA2.MMA R36, R33, R14, R36 ;  /* 0x0000000e21247235 */ /* 0x000fe20000000024 */
[----:B------:R-:W-:Y:S01]  /*4bf0*/  HFMA2 R12, R25, R12, R38 ;  /* 0x0000000c190c7231 */ /* 0x000fe20000000026 */
[----:B------:R-:W-:Y:S01]  /*4c00*/  LOP3.LUT R43, R43, 0x64006400, RZ, 0xfc, !PT ;  /* 0x640064002b2b7812 */ /* 0x000fe200078efcff */
[----:B------:R-:W-:Y:S01]  /*4c10*/  HFMA2 R35, R46, R3.H1_H1, -66, -66 ;  /* 0xd420d4202e237431 */ /* 0x000fe20000060003 */
[-C--:B------:R-:W-:Y:S01]  /*4c20*/  HFMA2.MMA R16, R32, R15.reuse, R16 ;  /* 0x0000000f20107235 */ /* 0x080fe20000000010 */
[-C--:B------:R-:W-:Y:S01]  /*4c30*/  HFMA2 R8, R28, R13.reuse, R8 ;  /* 0x0000000d1c087231 */ /* 0x080fe20000000008 */
[----:B------:R-:W-:Y:S01]  /*4c40*/  HFMA2.MMA R36, R34, R15, R36 ;  /* 0x0000000f22247235 */ /* 0x000fe20000000024 */
[----:B------:R-:W-:-:S02]  /*4c50*/  HFMA2 R12, R24, R13, R12 ;  /* 0x0000000d180c7231 */ /* 0x000fc4000000000c */
[----:B------:R-:W-:Y:S02]  /*4c60*/  HFMA2 R40, R41, R2.H1_H1, -18, -18 ;  /* 0xcc80cc8029287431 */ /* 0x000fe40000060002 */
[----:B------:R-:W-:Y:S02]  /*4c70*/  HFMA2 R8, R35, R14, R8 ;  /* 0x0000000e23087231 */ /* 0x000fe40000000008 */
[----:B------:R-:W-:Y:S01]  /*4c80*/  HFMA2 R42, R43, R2.H1_H1, -18, -18 ;  /* 0xcc80cc802b2a7431 */ /* 0x000fe20000060002 */
[----:B------:R-:W-:Y:S01]  /*4c90*/  PRMT R2, R2, 0x5410, R3 ;  /* 0x0000541002027816 */ /* 0x000fe20000000003 */
        /* <DEDUP_REMOVED lines=11> */
.L_x_3206:
[----:B------:R-:W-:Y:S01]  /*4d50*/  LEA R20, P2, R19, R20, 0x2 ;  /* 0x0000001413147211 */ /* 0x000fe200078410ff */
[----:B------:R-:W-:-:S04]  /*4d60*/  UIADD3 UR4, UR4, 0x20, URZ ;  /* 0x0000002004047890 */ /* 0x000fc8000fffe03f */
[----:B------:R-:W-:Y:S01]  /*4d70*/  IMAD.X R21, R21, 0x1, R18, P2 ;  /* 0x0000000115157824 */ /* 0x000fe200010e0612 */
[----:B------:R-:W-:Y:S05]  /*4d80*/  @!P0 BRA P3, `(.L_x_3207) ;  /* 0xfffff62000008947 */ /* 0x000fea000183ffff */
.L_x_3205:
[----:B------:R-:W-:Y:S05]  /*4d90*/  @!P1 EXIT ;  /* 0x000000000000994d */ /* 0x000fea0003800000 */
[----:B------:R-:W1:Y:S04]  /*4da0*/  S2R R0, SR_CTAID.X ;  /* 0x0000000000007919 */ /* 0x000e680000002500 */
[----:B------:R-:W1:Y:S04]  /*4db0*/  S2R R3, SR_TID.X ;  /* 0x0000000000037919 */ /* 0x000e680000002100 */
[----:B------:R-:W2:Y:S01]  /*4dc0*/  S2R R5, SR_CTAID.Y ;  /* 0x0000000000057919 */ /* 0x000ea20000002600 */
[----:B-1----:R-:W-:-:S02]  /*4dd0*/  IMAD R0, R0, 0x20, R3 ;  /* 0x0000002000007824 */ /* 0x002fc400078e0203 */
[----:B------:R-:W-:Y:S02]  /*4de0*/  IMAD.MOV.U32 R3, RZ, RZ, 0x2 ;  /* 0x00000002ff037424 */ /* 0x000fe400078e00ff */
[----:B------:R-:W-:-:S04]  /*4df0*/  IMAD.SHL.U32 R0, R0, 0x4, RZ ;  /* 0x0000000400007824 */ /* 0x000fc800078e00ff */
[----:B--2---:R-:W-:-:S04]  /*4e00*/  IMAD R2, R5, c[0x0][0x18c], R0 ;  /* 0x0000630005027a24 */ /* 0x004fc800078e0200 */
[----:B------:R-:W-:-:S05]  /*4e10*/  IMAD.WIDE R2, R3, R2, c[0x0][0x180] ;  /* 0x0000600003027625 */ /* 0x000fca00078e0202 */
[----:B------:R-:W2:Y:S01]  /*4e20*/  ATOM.E.ADD.F16x2.RN.STRONG.GPU P0, RZ, [R2.64], R7 ;  /* 0x0000000702ff798a */ /* 0x000ea2000810e9c6 */
[----:B------:R-:W-:Y:S01]  /*4e30*/  BSSY B0, `(.L_x_3208) ;  /* 0x000000e000007945 */ /* 0x000fe20003800000 */
[----:B--2---:R-:W-:Y:S05]  /*4e40*/  @P0 BRA `(.L_x_3209) ;  /* 0x000000c000000947 */ /* 0x004fea0003800000 */
[----:B------:R-:W1:Y:S02]  /*4e50*/  QSPC.E.S P0, RZ, [R2] ;  /* 0x0000000002ff73aa */ /* 0x000e640000000500 */
[----:B-1----:R-:W-:Y:S05]  /*4e60*/  @!P0 BRA `(.L_x_3210) ;  /* 0x0000007000008947 */ /* 0x002fea0003800000 */
[----:B------:R-:W-:-:S05]  /*4e70*/  LOP3.LUT R0, R2, 0xffffff, RZ, 0xc0, !PT ;  /* 0x00ffffff02007812 */ /* 0x000fca00078ec0ff */
.L_x_3211:
[----:B------:R-:W1:Y:S02]  /*4e80*/  LDS R4, [R0] ;  /* 0x0000000000047984 */ /* 0x000e640000000800 */
[----:B-1----:R-:W-:-:S06]  /*4e90*/  HADD2 R5, R4, R7 ;  /* 0x0000000704057230 */ /* 0x002fcc0000000000 */
[----:B------:R-:W1:Y:S02]  /*4ea0*/  ATOMS.CAST.SPIN R5, [R0], R4, R5 ;  /* 0x000000040005738d */ /* 0x000e640001800005 */
[----:B-1----:R-:W-:-:S13]  /*4eb0*/  ISETP.EQ.U32.AND P0, PT, R5, 0x1, PT ;  /* 0x000000010500780c */ /* 0x002fda0003f02070 */
[----:B------:R-:W-:Y:S05]  /*4ec0*/  @!P0 BRA `(.L_x_3211) ;  /* 0xffffffb000008947 */ /* 0x000fea000383ffff */
[----:B------:R-:W-:Y:S05]  /*4ed0*/  BRA `(.L_x_3209) ;  /* 0x0000003000007947 */ /* 0x000fea0003800000 */
.L_x_3210:
[----:B------:R-:W2:Y:S02]  /*4ee0*/  LD.E R0, [R2.64] ;  /* 0x0000000602007980 */ /* 0x000ea4000c101900 */
[----:B--2---:R-:W-:-:S05]  /*4ef0*/  IMAD.IADD R5, R7, 0x1, R0 ;  /* 0x0000000107057824 */ /* 0x004fca00078e0200 */
[----:B------:R1:W-:Y:S02]  /*4f00*/  ST.E [R2.64], R5 ;  /* 0x0000000502007985 */ /* 0x0003e4000c101906 */
.L_x_3209:
[----:B------:R-:W-:Y:S05]  /*4f10*/  BSYNC B0 ;  /* 0x0000000000007941 */ /* 0x000fea0003800000 */
.L_x_3208:
[----:B------:R-:W2:Y:S02]  /*4f20*/  ATOM.E.ADD.F16x2.RN.STRONG.GPU P0, RZ, [R2.64+0x4], R6 ;  /* 0x0000040602ff798a */ /* 0x000ea4000810e9c6 */
[----:B--2---:R-:W-:Y:S05]  /*4f30*/  @P0 EXIT ;  /* 0x000000000000094d */ /* 0x004fea0003800000 */
[----:B------:R-:W2:Y:S02]  /*4f40*/  QSPC.E.S P0, RZ, [R2+0x4] ;  /* 0x0000040002ff73aa */ /* 0x000ea40000000500 */
[----:B--2---:R-:W-:Y:S05]  /*4f50*/  @!P0 BRA `(.L_x_3212) ;  /* 0x0000008000008947 */ /* 0x004fea0003800000 */
[----:B-1----:R-:W-:-:S04]  /*4f60*/  IADD3 R2, R2, 0x4, RZ ;  /* 0x0000000402027810 */ /* 0x002fc80007ffe0ff */
[----:B------:R-:W-:-:S05]  /*4f70*/  LOP3.LUT R2, R2, 0xffffff, RZ, 0xc0, !PT ;  /* 0x00ffffff02027812 */ /* 0x000fca00078ec0ff */
.L_x_3213:
[----:B------:R-:W1:Y:S02]  /*4f80*/  LDS R4, [R2] ;  /* 0x0000000002047984 */ /* 0x000e640000000800 */
[----:B-1----:R-:W-:-:S10]  /*4f90*/  HFMA2.MMA R5, R4, 1, 1, R6 ;  /* 0x3c003c0004057835 */ /* 0x002fd40000000006 */
[----:B------:R-:W1:Y:S02]  /*4fa0*/  ATOMS.CAST.SPIN R5, [R2], R4, R5 ;  /* 0x000000040205738d */ /* 0x000e640001800005 */
[----:B-1----:R-:W-:-:S13]  /*4fb0*/  ISETP.EQ.U32.AND P0, PT, R5, 0x1, PT ;  /* 0x000000010500780c */ /* 0x002fda0003f02070 */
[----:B------:R-:W-:Y:S05]  /*4fc0*/  @!P0 BRA `(.L_x_3213) ;  /* 0xffffffb000008947 */ /* 0x000fea000383ffff */
[----:B------:R-:W-:Y:S05]  /*4fd0*/  EXIT ;  /* 0x000000000000794d */ /* 0x000fea0003800000 */
.L_x_3212:
[----:B------:R-:W2:Y:S02]  /*4fe0*/  LD.E R0, [R2.64+0x4] ;  /* 0x0000040602007980 */ /* 0x000ea4000c101900 */
[----:B-12---:R-:W-:-:S05]  /*4ff0*/  IMAD.IADD R5, R6, 0x1, R0 ;  /* 0x0000000106057824 */ /* 0x006fca00078e0200 */
[----:B------:R-:W-:Y:S01]  /*5000*/  ST.E [R2.64+0x4], R5 ;  /* 0x0000040502007985 */ /* 0x000fe2000c101906 */
[----:B------:R-:W-:Y:S05]  /*5010*/  EXIT ;  /* 0x000000000000794d */ /* 0x000fea0003800000 */
.L_x_3214:
        /* <DEDUP_REMOVED lines=14> */
.L_x_3336:


//--------------------- .text._Z23gemm_half_q_half_kernelILi1ELi4ELb1ELb0ELi32EEvPK6__halfPKjS4_S2_PS0_iiiiPKtS7_iiiiiibS2_i --------------------------
	.section	.text._Z23gemm_half_q_half_kernelILi1ELi4ELb1ELb0ELi32EEvPK6__halfPKjS4_S2_PS0_iiiiPKtS7_iiiiiibS2_i,"ax",@progbits
	.sectioninfo	@"SHI_REGISTERS=48"
	.align	128
        .global         _Z23gemm_half_q_half_kernelILi1ELi4ELb1ELb0ELi32EEvPK6__halfPKjS4_S2_PS0_iiiiPKtS7_iiiiiibS2_i
        .type           _Z23gemm_half_q_half_kernelILi1ELi4ELb1ELb0ELi32EEvPK6__halfPKjS4_S2_PS0_iiiiPKtS7_iiiiiibS2_i,@function
        .size           _Z23gemm_half_q_half_kernelILi1ELi4ELb1ELb0ELi32EEvPK6__halfPKjS4_S2_PS0_iiiiPKtS7_iiiiiibS2_i,(.L_x_3337 - _Z23gemm_half_q_half_kernelILi1ELi4ELb1ELb0ELi32EEvPK6__halfPKjS4_S2_PS0_iiiiPKtS7_iiiiiibS2_i)
        .other          _Z23gemm_half_q_half_kernelILi1ELi4ELb1ELb0ELi32EEvPK6__halfPKjS4_S2_PS0_iiiiPKtS7_iiiiiibS2_i,@"STO_CUDA_ENTRY STV_DEFAULT"
_Z23gemm_half_q_half_kernelILi1ELi4ELb1ELb0ELi32EEvPK6__halfPKjS4_S2_PS0_iiiiPKtS7_iiiiiibS2_i:
.text._Z23gemm_half_q_half_kernelILi1ELi4ELb1ELb0ELi32EEvPK6__halfPKjS4_S2_PS0_iiiiPKtS7_iiiiiibS2_i:
        /* <DEDUP_REMOVED lines=45> */
.L_x_3216:
[----:B------:R-:W-:Y:S05]  /*02d0*/  BSYNC B0 ;  /* 0x0000000000007941 */ /* 0x000fea0003800000 */
.L_x_3215:
        /* <DEDUP_REMOVED lines=14> */
[----:B------:R-:W-:Y:S02]  /*03c0*/  SHF.R.S32.HI R10, RZ, 0x1f, R9 ;  /* 0x0000001fff0a7819 */ /* 0x000fe40000011409 */
[----:B------:R-:W-:Y:S02]  /*03d0*/  ISETP.NE.OR P1, PT, R4, RZ, !P1 ;  /* 0x000000ff0400720c */ /* 0x000fe40004f25670 */
[----:B------:R-:W-:Y:S02]  /*03e0*/  @P3 LEA.HI R6, R6, R5, RZ, 0x5 ;  /* 0x0000000506063211 */ /* 0x000fe400078f28ff */
[----:B------:R-:W-:Y:S02]  /*03f0*/  @P5 IMNMX R5, R25, c[0x0][0x1b4], PT ;  /* 0x00006d0019055a17 */ /* 0x000fe40003800200 */
[----:B------:R-:W-:Y:S02]  /*0400*/  LEA.HI R16, R10, R9, RZ, 0x5 ;  /* 0x000000090a107211 */ /* 0x000fe400078f28ff */
[----:B------:R-:W-:-:S02]  /*0410*/  ISETP.LT.OR P1, PT, R13, 0x1, P1 ;  /* 0x000000010d00780c */ /* 0x000fc40000f21670 */
[----:B------:R-:W-:Y:S02]  /*0420*/  @P6 SHF.R.S32.HI R8, RZ, 0x1f, R7 ;  /* 0x0000001fff086819 */ /* 0x000fe40000011407 */
[C---:B------:R-:W-:Y:S02]  /*0430*/  @P4 IMNMX R10, R25.reuse, c[0x0][0x1b8], PT ;  /* 0x00006e00190a4a17 */ /* 0x040fe40003800200 */
[----:B------:R-:W-:Y:S02]  /*0440*/  @P2 IMNMX R11, R25, c[0x0][0x1bc], PT ;  /* 0x00006f00190b2a17 */ /* 0x000fe40003800200 */
[----:B------:R-:W-:Y:S01]  /*0450*/  @P5 IADD3 R9, R5, -c[0x0][0x1b0], RZ ;  /* 0x80006c0005095a10 */ /* 0x000fe20007ffe0ff */
        /* <DEDUP_REMOVED lines=47> */
.L_x_3218:
        /* <DEDUP_REMOVED lines=41> */
.L_x_3217:
        /* <DEDUP_REMOVED lines=8> */
[----:B------:R-:W-:Y:S02]  /*0a60*/  IADD3 R3, P1, R2, R3, RZ ;  /* 0x0000000302037210 */ /* 0x000fe40007f3e0ff */
[----:B------:R-:W-:Y:S02]  /*0a70*/  ISETP.EQ.OR P0, PT, R0, RZ, !P0 ;  /* 0x000000ff0000720c */ /* 0x000fe40004702670 */
[----:B------:R-:W-:Y:S02]  /*0a80*/  LEA.HI.X.SX32 R2, R2, R5, 0x1, P1 ;  /* 0x0000000502027211 */ /* 0x000fe400008f0eff */
[----:B------:R-:W-:Y:S02]  /*0a90*/  LEA R16, P1, R3, c[0x0][0x168], 0x2 ;  /* 0x00005a0003107a11 */ /* 0x000fe400078210ff */
[----:B------:R-:W-:-:S02]  /*0aa0*/  PRMT R27, RZ, 0x5410, RZ ;  /* 0x00005410ff1b7816 */ /* 0x000fc400000000ff */
[----:B------:R-:W-:Y:S02]  /*0ab0*/  LEA.HI.X R17, R3, c[0x0][0x16c], R2, 0x2, P1 ;  /* 0x00005b0003117a11 */ /* 0x000fe400008f1402 */
.L_x_3221:
[----:B------:R-:W-:-:S04]  /*0ac0*/  IMAD.MOV.U32 R3, RZ, RZ, 0x4 ;  /* 0x00000004ff037424 */ /* 0x000fc800078e00ff */
[C---:B0-----:R-:W-:Y:S02]  /*0ad0*/  IMAD.WIDE R8, R3.reuse, c[0x0][0x18c], R16 ;  /* 0x0000630003087a25 */ /* 0x041fe400078e0210 */
        /* <DEDUP_REMOVED lines=8> */
[----:B------:R-:W-:Y:S01]  /*0b60*/  IMAD.MOV.U32 R0, RZ, RZ, 0x3000 ;  /* 0x00003000ff007424 */ /* 0x000fe200078e00ff */
[----:B-----5:R-:W-:Y:S01]  /*0b70*/  SHF.R.U32.HI R29, RZ, 0xf, R17 ;  /* 0x0000000fff1d7819 */ /* 0x020fe20000011611 */
[----:B------:R-:W-:Y:S01]  /*0b80*/  IMAD.MOV.U32 R12, RZ, RZ, 0x2400 ;  /* 0x00002400ff0c7424 */ /* 0x000fe200078e00ff */
[----:B------:R-:W-:Y:S02]  /*0b90*/  SHF.R.U32.HI R35, RZ, 0xf, R19 ;  /* 0x0000000fff237819 */ /* 0x000fe40000011613 */
[----:B------:R-:W-:Y:S02]  /*0ba0*/  SHF.R.U32.HI R28, RZ, 0xf, R16 ;  /* 0x0000000fff1c7819 */ /* 0x000fe40000011610 */
[----:B------:R-:W-:-:S02]  /*0bb0*/  PRMT R0, R0, 0x5410, R12 ;  /* 0x0000541000007816 */ /* 0x000fc4000000000c */
[----:B------:R-:W0:Y:S01]  /*0bc0*/  LDS.128 R12, [UR4] ;  /* 0x00000004ff0c7984 */ /* 0x000e220008000c00 */
[----:B------:R-:W-:Y:S02]  /*0bd0*/  SHF.R.U32.HI R32, RZ, 0xe, R5 ;  /* 0x0000000eff207819 */ /* 0x000fe40000011605 */
[----:B------:R-:W-:Y:S02]  /*0be0*/  LOP3.LUT R31, R29, 0x10001, RZ, 0xc0, !PT ;  /* 0x000100011d1f7812 */ /* 0x000fe400078ec0ff */
[----:B------:R-:W-:Y:S02]  /*0bf0*/  SHF.R.U32.HI R36, RZ, 0xe, R7 ;  /* 0x0000000eff247819 */ /* 0x000fe40000011607 */
[----:B------:R-:W-:Y:S02]  /*0c00*/  LOP3.LUT R35, R35, 0x10001, RZ, 0xc0, !PT ;  /* 0x0001000123237812 */ /* 0x000fe400078ec0ff */
[----:B------:R-:W-:Y:S02]  /*0c10*/  SHF.R.U32.HI R33, RZ, 0xf, R18 ;  /* 0x0000000fff217819 */ /* 0x000fe40000011612 */
[----:B------:R-:W-:-:S02]  /*0c20*/  LOP3.LUT R29, R28, 0x10001, RZ, 0xc0, !PT ;  /* 0x000100011c1d7812 */ /* 0x000fc400078ec0ff */
[----:B------:R-:W-:Y:S02]  /*0c30*/  LOP3.LUT R28, R31, 0x20002, R32, 0xf8, !PT ;  /* 0x000200021f1c7812 */ /* 0x000fe400078ef820 */
[----:B------:R-:W-:Y:S02]  /*0c40*/  SHF.R.U32.HI R30, RZ, 0xe, R4 ;  /* 0x0000000eff1e7819 */ /* 0x000fe40000011604 */
[----:B------:R-:W-:Y:S02]  /*0c50*/  LOP3.LUT R31, R35, 0x20002, R36, 0xf8, !PT ;  /* 0x00020002231f7812 */ /* 0x000fe400078ef824 */
[----:B------:R-:W-:Y:S02]  /*0c60*/  SHF.R.U32.HI R34, RZ, 0xe, R6 ;  /* 0x0000000eff227819 */ /* 0x000fe40000011606 */
[----:B------:R-:W-:Y:S02]  /*0c70*/  LOP3.LUT R33, R33, 0x10001, RZ, 0xc0, !PT ;  /* 0x0001000121217812 */ /* 0x000fe400078ec0ff */
[----:B------:R-:W-:-:S02]  /*0c80*/  LOP3.LUT R36, R17, 0x380038, RZ, 0xc0, !PT ;  /* 0x0038003811247812 */ /* 0x000fc400078ec0ff */
[----:B------:R-:W-:Y:S02]  /*0c90*/  SHF.R.U32.HI R32, RZ, 0x6, R17 ;  /* 0x00000006ff207819 */ /* 0x000fe40000011611 */
[----:B------:R-:W-:Y:S02]  /*0ca0*/  LOP3.LUT R17, R17, 0x70007, RZ, 0xc0, !PT ;  /* 0x0007000711117812 */ /* 0x000fe400078ec0ff */
[----:B------:R-:W-:Y:S02]  /*0cb0*/  LOP3.LUT R39, R18, 0x70007, RZ, 0xc0, !PT ;  /* 0x0007000712277812 */ /* 0x000fe400078ec0ff */
[----:B------:R-:W-:Y:S02]  /*0cc0*/  LOP3.LUT R29, R29, 0x20002, R30, 0xf8, !PT ;  /* 0x000200021d1d7812 */ /* 0x000fe400078ef81e */
[----:B------:R-:W-:Y:S02]  /*0cd0*/  LOP3.LUT R30, R33, 0x20002, R34, 0xf8, !PT ;  /* 0x00020002211e7812 */ /* 0x000fe400078ef822 */
[----:B------:R-:W-:-:S02]  /*0ce0*/  LOP3.LUT R37, R16, 0x380038, RZ, 0xc0, !PT ;  /* 0x0038003810257812 */ /* 0x000fc400078ec0ff */
[----:B------:R-:W-:Y:S02]  /*0cf0*/  SHF.R.U32.HI R33, RZ, 0x6, R16 ;  /* 0x00000006ff217819 */ /* 0x000fe40000011610 */
[----:B------:R-:W-:Y:S02]  /*0d00*/  LOP3.LUT R39, R39, 0x64006400, RZ, 0xfc, !PT ;  /* 0x6400640027277812 */ /* 0x000fe400078efcff */
[----:B------:R-:W-:Y:S02]  /*0d10*/  LOP3.LUT R16, R16, 0x70007, RZ, 0xc0, !PT ;  /* 0x0007000710107812 */ /* 0x000fe400078ec0ff */
[----:B------:R-:W-:Y:S01]  /*0d20*/  LOP3.LUT R38, R18, 0x380038, RZ, 0xc0, !PT ;  /* 0x0038003812267812 */ /* 0x000fe200078ec0ff */
[----:B------:R-:W-:Y:S01]  /*0d30*/  HADD2 R39, R39, -1028, -1028 ;  /* 0xe404e40427277430 */ /* 0x000fe20000000000 */
[----:B------:R-:W-:Y:S02]  /*0d40*/  SHF.R.U32.HI R34, RZ, 0x6, R18 ;  /* 0x00000006ff227819 */ /* 0x000fe40000011612 */
[----:B------:R-:W-:-:S02]  /*0d50*/  LOP3.LUT R18, R19, 0x380038, RZ, 0xc0, !PT ;  /* 0x0038003813127812 */ /* 0x000fc400078ec0ff */
[----:B------:R-:W-:Y:S02]  /*0d60*/  SHF.R.U32.HI R35, RZ, 0x6, R19 ;  /* 0x00000006ff237819 */ /* 0x000fe40000011613 */
[----:B------:R-:W-:Y:S02]  /*0d70*/  LOP3.LUT R19, R19, 0x70007, RZ, 0xc0, !PT ;  /* 0x0007000713137812 */ /* 0x000fe400078ec0ff */
[----:B------:R-:W-:Y:S02]  /*0d80*/  LOP3.LUT R16, R16, 0x64006400, RZ, 0xfc, !PT ;  /* 0x6400640010107812 */ /* 0x000fe400078efcff */
[----:B------:R-:W-:Y:S02]  /*0d90*/  LOP3.LUT R37, R37, 0x64006400, RZ, 0xfc, !PT ;  /* 0x6400640025257812 */ /* 0x000fe400078efcff */
[----:B------:R-:W-:Y:S01]  /*0da0*/  LOP3.LUT R42, R32, 0x70007, RZ, 0xc0, !PT ;  /* 0x00070007202a7812 */ /* 0x000fe200078ec0ff */
[----:B------:R-:W-:Y:S01]  /*0db0*/  HADD2 R43, R16, -1028, -1028 ;  /* 0xe404e404102b7430 */ /* 0x000fe20000000000 */
[----:B------:R-:W-:-:S02]  /*0dc0*/  PRMT R23, R23, 0x5410, R24 ;  /* 0x0000541017177816 */ /* 0x000fc40000000018 */
[----:B------:R-:W-:Y:S02]  /*0dd0*/  LOP3.LUT R42, R42, 0x64006400, RZ, 0xfc, !PT ;  /* 0x640064002a2a7812 */ /* 0x000fe400078efcff */
[----:B------:R-:W-:-:S03]  /*0de0*/  PRMT R21, R21, 0x5410, R22 ;  /* 0x0000541015157816 */ /* 0x000fc60000000016 */
[----:B------:R-:W-:Y:S01]  /*0df0*/  HADD2 R42, R42, -1028, -1028 ;  /* 0xe404e4042a2a7430 */ /* 0x000fe20000000000 */
[----:B--2---:R-:W-:Y:S02]  /*0e00*/  SHF.R.U32.HI R41, RZ, 0xd, R9 ;  /* 0x0000000dff297819 */ /* 0x004fe40000011609 */
[----:B------:R-:W-:Y:S02]  /*0e10*/  SHF.R.U32.HI R40, RZ, 0xd, R8 ;  /* 0x0000000dff287819 */ /* 0x000fe40000011608 */
[----:B------:R-:W-:Y:S02]  /*0e20*/  LOP3.LUT R28, R28, 0x40004, R41, 0xf8, !PT ;  /* 0x000400041c1c7812 */ /* 0x000fe400078ef829 */
[----:B------:R-:W-:Y:S02]  /*0e30*/  LOP3.LUT R41, R36, 0x64006400, RZ, 0xfc, !PT ;  /* 0x6400640024297812 */ /* 0x000fe400078efcff */
[----:B------:R-:W-:Y:S02]  /*0e40*/  LOP3.LUT R36, R17, 0x64006400, RZ, 0xfc, !PT ;  /* 0x6400640011247812 */ /* 0x000fe400078efcff */
[----:B------:R-:W-:Y:S01]  /*0e50*/  LOP3.LUT R17, R38, 0x64006400, RZ, 0xfc, !PT ;  /* 0x6400640026117812 */ /* 0x000fe200078efcff */
[-C--:B------:R-:W-:Y:S01]  /*0e60*/  HFMA2 R41, R41, R0.reuse.H0_H0, -132, -132 ;  /* 0xd820d82029297431 */ /* 0x080fe20000040000 */
[----:B------:R-:W-:Y:S01]  /*0e70*/  LOP3.LUT R38, R19, 0x64006400, RZ, 0xfc, !PT ;  /* 0x6400640013267812 */ /* 0x000fe200078efcff */
[----:B------:R-:W-:Y:S01]  /*0e80*/  HADD2 R45, R36, -1028, -1028 ;  /* 0xe404e404242d7430 */ /* 0x000fe20000000000 */
[----:B------:R-:W-:Y:S01]  /*0e90*/  LOP3.LUT R19, R18, 0x64006400, RZ, 0xfc, !PT ;  /* 0x6400640012137812 */ /* 0x000fe200078efcff */
[-C--:B0-----:R-:W-:Y:S01]  /*0ea0*/  HFMA2.MMA R18, R39, R12.reuse, RZ ;  /* 0x0000000c27127235 */ /* 0x081fe200000000ff */
[----:B------:R-:W-:Y:S01]  /*0eb0*/  HFMA2 R17, R17, R0.H0_H0, -132, -132 ;  /* 0xd820d82011117431 */ /* 0x000fe20000040000 */
[----:B------:R-:W-:Y:S01]  /*0ec0*/  LOP3.LUT R29, R29, 0x40004, R40, 0xf8, !PT ;  /* 0x000400041d1d7812 */ /* 0x000fe200078ef828 */
[----:B------:R-:W-:Y:S01]  /*0ed0*/  HADD2 R38, R38, -1028, -1028 ;  /* 0xe404e40426267430 */ /* 0x000fe20000000000 */
[----:B------:R-:W-:Y:S01]  /*0ee0*/  HFMA2.MMA R16, R45, R12, RZ ;  /* 0x0000000c2d107235 */ /* 0x000fe200000000ff */
[----:B------:R-:W-:Y:S01]  /*0ef0*/  HFMA2 R36, R43, R12, RZ.H0_H0 ;  /* 0x0000000c2b247231 */ /* 0x000fe200000400ff */
[----:B------:R-:W-:Y:S01]  /*0f00*/  LOP3.LUT R40, R34, 0x70007, RZ, 0xc0, !PT ;  /* 0x0007000722287812 */ /* 0x000fe200078ec0ff */
[-C--:B------:R-:W-:Y:S01]  /*0f10*/  HFMA2 R39, R37, R0.reuse.H0_H0, -132, -132 ;  /* 0xd820d82025277431 */ /* 0x080fe20000040000 */
[----:B------:R-:W-:Y:S01]  /*0f20*/  LOP3.LUT R28, R28, 0x64006400, RZ, 0xfc, !PT ;  /* 0x640064001c1c7812 */ /* 0x000fe200078efcff */
[----:B------:R-:W-:Y:S01]  /*0f30*/  HFMA2 R19, R19, R0.H0_H0, -132, -132 ;  /* 0xd820d82013137431 */ /* 0x000fe20000040000 */
[-C--:B------:R-:W-:Y:S01]  /*0f40*/  HFMA2.MMA R37, R41, R13.reuse, R16 ;  /* 0x0000000d29257235 */ /* 0x080fe20000000010 */
[----:B------:R-:W-:Y:S01]  /*0f50*/  HFMA2 R38, R38, R12, RZ.H0_H0 ;  /* 0x0000000c26267231 */ /* 0x000fe200000400ff */
[----:B------:R-:W-:Y:S01]  /*0f60*/  HFMA2.MMA R12, R17, R13, R18 ;  /* 0x0000000d110c7235 */ /* 0x000fe20000000012 */
[-C--:B------:R-:W-:Y:S01]  /*0f70*/  HFMA2 R36, R39, R13.reuse, R36 ;  /* 0x0000000d27247231 */ /* 0x080fe20000000024 */
[----:B------:R-:W-:Y:S01]  /*0f80*/  LOP3.LUT R39, R33, 0x70007, RZ, 0xc0, !PT ;  /* 0x0007000721277812 */ /* 0x000fe200078ec0ff */
        /* <DEDUP_REMOVED lines=8> */
[----:B------:R-:W-:Y:S01]  /*1010*/  LOP3.LUT R30, R30, 0x40004, R41, 0xf8, !PT ;  /* 0x000400041e1e7812 */ /* 0x000fe200078ef829 */
[----:B------:R-:W-:Y:S01]  /*1020*/  HADD2 R41, R40, -1028, -1028 ;  /* 0xe404e40428297430 */ /* 0x000fe20000000000 */
[----:B------:R-:W-:Y:S01]  /*1030*/  LOP3.LUT R29, R29, 0x64006400, RZ, 0xfc, !PT ;  /* 0x640064001d1d7812 */ /* 0x000fe200078efcff */
[----:B------:R-:W-:Y:S01]  /*1040*/  HADD2 R40, R38, -1028, -1028 ;  /* 0xe404e40426287430 */ /* 0x000fe20000000000 */
[C---:B------:R-:W-:Y:S01]  /*1050*/  LOP3.LUT R38, R32.reuse, 0x380038, RZ, 0xc0, !PT ;  /* 0x0038003820267812 */ /* 0x040fe200078ec0ff */
        /* <DEDUP_REMOVED lines=8> */
[----:B------:R-:W-:Y:S01]  /*10e0*/  HFMA2 R40, R43, R0.H0_H0, -132, -132 ;  /* 0xd820d8202b287431 */ /* 0x000fe20000040000 */
[----:B------:R-:W-:-:S02]  /*10f0*/  LOP3.LUT R38, R35, 0x380038, RZ, 0xc0, !PT ;  /* 0x0038003823267812 */ /* 0x000fc400078ec0ff */
[----:B------:R-:W-:Y:S02]  /*1100*/  LOP3.LUT R41, R41, 0x64006400, RZ, 0xfc, !PT ;  /* 0x6400640029297812 */ /* 0x000fe400078efcff */
[----:B------:R-:W-:Y:S01]  /*1110*/  SHF.R.U32.HI R14, RZ, 0xd, R11 ;  /* 0x0000000dff0e7819 */ /* 0x000fe2000001160b */
[-C--:B------:R-:W-:Y:S01]  /*1120*/  HFMA2.MMA R37, R40, R15.reuse, R37 ;  /* 0x0000000f28257235 */ /* 0x080fe20000000025 */
[----:B------:R-:W-:Y:S01]  /*1130*/  LOP3.LUT R39, R39, 0x64006400, RZ, 0xfc, !PT ;  /* 0x6400640027277812 */ /* 0x000fe200078efcff */
[-C--:B------:R-:W-:Y:S01]  /*1140*/  HFMA2 R41, R41, R0.reuse.H0_H0, -132, -132 ;  /* 0xd820d82029297431 */ /* 0x080fe20000040000 */
[----:B------:R-:W-:Y:S02]  /*1150*/  LOP3.LUT R43, R38, 0x64006400, RZ, 0xfc, !PT ;  /* 0x64006400262b7812 */ /* 0x000fe400078efcff */
[----:B------:R-:W-:Y:S01]  /*1160*/  LOP3.LUT R33, R33, 0x1c001c0, RZ, 0xc0, !PT ;  /* 0x01c001c021217812 */ /* 0x000fe200078ec0ff */
[-C--:B------:R-:W-:Y:S01]  /*1170*/  HFMA2 R39, R39, R0.reuse.H0_H0, -132, -132 ;  /* 0xd820d82027277431 */ /* 0x080fe20000040000 */
[----:B------:R-:W-:Y:S01]  /*1180*/  LOP3.LUT R31, R31, 0x40004, R14, 0xf8, !PT ;  /* 0x000400041f1f7812 */ /* 0x000fe200078ef80e */
[-C--:B------:R-:W-:Y:S01]  /*1190*/  HFMA2 R14, R43, R0.reuse.H0_H0, -132, -132 ;  /* 0xd820d8202b0e7431 */ /* 0x080fe20000040000 */
[----:B------:R-:W-:Y:S01]  /*11a0*/  LOP3.LUT R33, R33, 0x64006400, RZ, 0xfc, !PT ;  /* 0x6400640021217812 */ /* 0x000fe200078efcff */
[----:B------:R-:W-:Y:S01]  /*11b0*/  HFMA2 R12, R39, R15, R12 ;  /* 0x0000000f270c7231 */ /* 0x000fe2000000000c */
[----:B------:R-:W-:Y:S01]  /*11c0*/  LOP3.LUT R34, R34, 0x1c001c0, RZ, 0xc0, !PT ;  /* 0x01c001c022227812 */ /* 0x000fe200078ec0ff */
[-C--:B------:R-:W-:Y:S01]  /*11d0*/  HFMA2.MMA R36, R41, R15.reuse, R36 ;  /* 0x0000000f29247235 */ /* 0x080fe20000000024 */
[----:B------:R-:W-:Y:S01]  /*11e0*/  LOP3.LUT R35, R35, 0x1c001c0, RZ, 0xc0, !PT ;  /* 0x01c001c023237812 */ /* 0x000fe200078ec0ff */
[----:B------:R-:W-:Y:S01]  /*11f0*/  HFMA2 R39, R33, R0.H1_H1, -20, -20 ;  /* 0xcd00cd0021277431 */ /* 0x000fe20000060000 */
[----:B------:R-:W-:Y:S01]  /*1200*/  HFMA2.MMA R13, R14, R15, R13 ;  /* 0x0000000f0e0d7235 */ /* 0x000fe2000000000d */
[----:B------:R-:W-:-:S02]  /*1210*/  LOP3.LUT R14, R4, 0x70007, RZ, 0xc0, !PT ;  /* 0x00070007040e7812 */ /* 0x000fc400078ec0ff */
[----:B------:R-:W-:Y:S02]  /*1220*/  LOP3.LUT R33, R34, 0x64006400, RZ, 0xfc, !PT ;  /* 0x6400640022217812 */ /* 0x000fe400078efcff */
[----:B------:R-:W-:Y:S01]  /*1230*/  LOP3.LUT R35, R35, 0x64006400, RZ, 0xfc, !PT ;  /* 0x6400640023237812 */ /* 0x000fe200078efcff */
[-C--:B0-----:R-:W-:Y:S01]  /*1240*/  HFMA2.MMA R34, R39, R16.reuse, R36 ;  /* 0x0000001027227235 */ /* 0x081fe20000000024 */
[----:B------:R-:W-:Y:S01]  /*1250*/  LOP3.LUT R15, R32, 0x64006400, RZ, 0xfc, !PT ;  /* 0x64006400200f7812 */ /* 0x000fe200078efcff */
[-C--:B------:R-:W-:Y:S01]  /*1260*/  HFMA2 R33, R33, R0.reuse.H1_H1, -20, -20 ;  /* 0xcd00cd0021217431 */ /* 0x080fe20000060000 */
[----:B------:R-:W-:Y:S01]  /*1270*/  LOP3.LUT R14, R14, 0x64006400, RZ, 0xfc, !PT ;  /* 0x640064000e0e7812 */ /* 0x000fe200078efcff */
[-C--:B------:R-:W-:Y:S01]  /*1280*/  HFMA2 R36, R35, R0.reuse.H1_H1, -20, -20 ;  /* 0xcd00cd0023247431 */ /* 0x080fe20000060000 */
[----:B------:R-:W-:Y:S01]  /*1290*/  LOP3.LUT R35, R5, 0x380038, RZ, 0xc0, !PT ;  /* 0x0038003805237812 */ /* 0x000fe200078ec0ff */
[----:B------:R-:W-:Y:S01]  /*12a0*/  HFMA2 R32, R15, R0.H1_H1, -20, -20 ;  /* 0xcd00cd000f207431 */ /* 0x000fe20000060000 */
[C---:B------:R-:W-:Y:S01]  /*12b0*/  LOP3.LUT R38, R7.reuse, 0x380038, RZ, 0xc0, !PT ;  /* 0x0038003807267812 */ /* 0x040fe200078ec0ff */
        /* <DEDUP_REMOVED lines=8> */
[----:B------:R-:W-:Y:S01]  /*1340*/  HFMA2 R16, R15, R17, R34 ;  /* 0x000000110f107231 */ /* 0x000fe20000000022 */
[----:B------:R-:W-:-:S02]  /*1350*/  LOP3.LUT R41, R14, 0x64006400, RZ, 0xfc, !PT ;  /* 0x640064000e297812 */ /* 0x000fc400078efcff */
[----:B------:R-:W-:Y:S01]  /*1360*/  LOP3.LUT R40, R13, 0x64006400, RZ, 0xfc, !PT ;  /* 0x640064000d287812 */ /* 0x000fe200078efcff */
[----:B------:R-:W-:Y:S01]  /*1370*/  HADD2 R39, R39, -1028, -1028 ;  /* 0xe404e40427277430 */ /* 0x000fe20000000000 */
[----:B------:R-:W0:Y:S01]  /*1380*/  LDS.128 R12, [UR4+0x20] ;  /* 0x00002004ff0c7984 */ /* 0x000e220008000c00 */
[----:B------:R-:W-:Y:S01]  /*1390*/  HADD2 R41, R41, -1028, -1028 ;  /* 0xe404e40429297430 */ /* 0x000fe20000000000 */
[----:B------:R-:W-:Y:S01]  /*13a0*/  LOP3.LUT R37, R4, 0x380038, RZ, 0xc0, !PT ;  /* 0x0038003804257812 */ /* 0x000fe200078ec0ff */
[----:B------:R-:W-:Y:S01]  /*13b0*/  HADD2 R40, R40, -1028, -1028 ;  /* 0xe404e40428287430 */ /* 0x000fe20000000000 */
[----:B------:R-:W-:Y:S01]  /*13c0*/  SHF.R.U32.HI R34, RZ, 0x6, R5 ;  /* 0x00000006ff227819 */ /* 0x000fe20000011605 */
[-C--:B------:R-:W-:Y:S01]  /*13d0*/  HFMA2.MMA R32, R39, R17.reuse, R32 ;  /* 0x0000001127207235 */ /* 0x080fe20000000020 */
[----:B------:R-:W-:Y:S01]  /*13e0*/  LOP3.LUT R5, R6, 0x380038, RZ, 0xc0, !PT ;  /* 0x0038003806057812 */ /* 0x000fe200078ec0ff */
[----:B------:R-:W-:Y:S01]  /*13f0*/  HFMA2 R33, R40, R17, R33 ;  /* 0x0000001128217231 */ /* 0x000fe20000000021 */
[----:B------:R-:W-:Y:S01]  /*1400*/  SHF.R.U32.HI R4, RZ, 0x6, R4 ;  /* 0x00000006ff047819 */ /* 0x000fe20000011604 */
[----:B------:R-:W-:Y:S01]  /*1410*/  HFMA2.MMA R36, R41, R17, R36 ;  /* 0x0000001129247235 */ /* 0x000fe20000000024 */
[----:B------:R-:W-:-:S02]  /*1420*/  LOP3.LUT R37, R37, 0x64006400, RZ, 0xfc, !PT ;  /* 0x6400640025257812 */ /* 0x000fc400078efcff */
[----:B------:R-:W-:Y:S02]  /*1430*/  LOP3.LUT R17, R5, 0x64006400, RZ, 0xfc, !PT ;  /* 0x6400640005117812 */ /* 0x000fe400078efcff */
[----:B------:R-:W-:Y:S01]  /*1440*/  LOP3.LUT R5, R4, 0x70007, RZ, 0xc0, !PT ;  /* 0x0007000704057812 */ /* 0x000fe200078ec0ff */
[-C--:B------:R-:W-:Y:S01]  /*1450*/  HFMA2 R39, R37, R0.reuse.H0_H0, -132, -132 ;  /* 0xd820d82025277431 */ /* 0x080fe20000040000 */
[----:B------:R-:W-:Y:S02]  /*1460*/  LOP3.LUT R35, R35, 0x64006400, RZ, 0xfc, !PT ;  /* 0x6400640023237812 */ /* 0x000fe400078efcff */
[----:B------:R-:W-:Y:S02]  /*1470*/  LOP3.LUT R5, R5, 0x64006400, RZ, 0xfc, !PT ;  /* 0x6400640005057812 */ /* 0x000fe400078efcff */
[----:B------:R-:W-:Y:S01]  /*1480*/  LOP3.LUT R37, R38, 0x64006400, RZ, 0xfc, !PT ;  /* 0x6400640026257812 */ /* 0x000fe200078efcff */
[-C--:B------:R-:W-:Y:S01]  /*1490*/  HFMA2.MMA R16, R39, R18.reuse, R16 ;  /* 0x0000001227107235 */ /* 0x080fe20000000010 */
[-C--:B------:R-:W-:Y:S01]  /*14a0*/  HFMA2 R35, R35, R0.reuse.H0_H0, -132, -132 ;  /* 0xd820d82023237431 */ /* 0x080fe20000040000 */
[----:B------:R-:W-:Y:S01]  /*14b0*/  SHF.R.U32.HI R7, RZ, 0x6, R7 ;  /* 0x00000006ff077819 */ /* 0x000fe20000011607 */
[----:B------:R-:W-:Y:S01]  /*14c0*/  HADD2 R39, R5, -1028, -1028 ;  /* 0xe404e40405277430 */ /* 0x000fe20000000000 */
[C---:B------:R-:W-:Y:S01]  /*14d0*/  LOP3.LUT R5, R34.reuse, 0x70007, RZ, 0xc0, !PT ;  /* 0x0007000722057812 */ /* 0x040fe200078ec0ff */
[-C--:B------:R-:W-:Y:S01]  /*14e0*/  HFMA2 R38, R17, R0.reuse.H0_H0, -132, -132 ;  /* 0xd820d82011267431 */ /* 0x080fe20000040000 */
[----:B------:R-:W-:Y:S01]  /*14f0*/  LOP3.LUT R17, R34, 0x380038, RZ, 0xc0, !PT ;  /* 0x0038003822117812 */ /* 0x000fe200078ec0ff */
[----:B------:R-:W-:Y:S01]  /*1500*/  HFMA2.MMA R32, R35, R18, R32 ;  /* 0x0000001223207235 */ /* 0x000fe20000000020 */
[----:B------:R-:W-:Y:S01]  /*1510*/  HFMA2 R37, R37, R0.H0_H0, -132, -132 ;  /* 0xd820d82025257431 */ /* 0x000fe20000040000 */
[----:B------:R-:W-:Y:S01]  /*1520*/  HFMA2.MMA R39, R39, R19, R16 ;  /* 0x0000001327277235 */ /* 0x000fe20000000010 */
[----:B------:R-:W-:Y:S01]  /*1530*/  LOP3.LUT R16, R5, 0x64006400, RZ, 0xfc, !PT ;  /* 0x6400640005107812 */ /* 0x000fe200078efcff */
[----:B------:R-:W-:Y:S01]  /*1540*/  HFMA2.MMA R33, R38, R18, R33 ;  /* 0x0000001226217235 */ /* 0x000fe20000000021 */
[----:B------:R-:W-:Y:S01]  /*1550*/  LOP3.LUT R5, R4, 0x380038, RZ, 0xc0, !PT ;  /* 0x0038003804057812 */ /* 0x000fe200078ec0ff */
[----:B------:R-:W-:Y:S01]  /*1560*/  HFMA2 R36, R37, R18, R36 ;  /* 0x0000001225247231 */ /* 0x000fe20000000024 */
[----:B------:R-:W-:Y:S01]  /*1570*/  SHF.R.U32.HI R6, RZ, 0x6, R6 ;  /* 0x00000006ff067819 */ /* 0x000fe20000011606 */
[----:B------:R-:W-:Y:S01]  /*1580*/  HADD2 R37, R16, -1028, -1028 ;  /* 0xe404e40410257430 */ /* 0x000fe20000000000 */
[----:B------:R-:W-:-:S02]  /*1590*/  LOP3.LUT R5, R5, 0x64006400, RZ, 0xfc, !PT ;  /* 0x6400640005057812 */ /* 0x000fc400078efcff */
[----:B------:R-:W-:Y:S01]  /*15a0*/  LOP3.LUT R35, R7, 0x70007, RZ, 0xc0, !PT ;  /* 0x0007000707237812 */ /* 0x000fe200078ec0ff */
[-C--:B------:R-:W-:Y:S01]  /*15b0*/  HFMA2 R32, R37, R19.reuse, R32 ;  /* 0x0000001325207231 */ /* 0x080fe20000000020 */
[----:B------:R-:W-:Y:S01]  /*15c0*/  LOP3.LUT R17, R17, 0x64006400, RZ, 0xfc, !PT ;  /* 0x6400640011117812 */ /* 0x000fe200078efcff */
[-C--:B------:R-:W-:Y:S01]  /*15d0*/  HFMA2 R16, R5, R0.reuse.H0_H0, -132, -132 ;  /* 0xd820d82005107431 */ /* 0x080fe20000040000 */
[----:B------:R-:W-:Y:S02]  /*15e0*/  LOP3.LUT R18, R6, 0x70007, RZ, 0xc0, !PT ;  /* 0x0007000706127812 */ /* 0x000fe400078ec0ff */
[----:B------:R-:W-:Y:S01]  /*15f0*/  LOP3.LUT R35, R35, 0x64006400, RZ, 0xfc, !PT ;  /* 0x6400640023237812 */ /* 0x000fe200078efcff */
[----:B------:R-:W-:Y:S01]  /*1600*/  HFMA2 R5, R17, R0.H0_H0, -132, -132 ;  /* 0xd820d82011057431 */ /* 0x000fe20000040000 */
[----:B------:R-:W-:Y:S01]  /*1610*/  LOP3.LUT R18, R18, 0x64006400, RZ, 0xfc, !PT ;  /* 0x6400640012127812 */ /* 0x000fe200078efcff */
[----:B0-----:R-:W-:Y:S01]  /*1620*/  HFMA2.MMA R39, R16, R12, R39 ;  /* 0x0000000c10277235 */ /* 0x001fe20000000027 */
[----:B------:R-:W-:Y:S01]  /*1630*/  LOP3.LUT R40, R7, 0x380038, RZ, 0xc0, !PT ;  /* 0x0038003807287812 */ /* 0x000fe200078ec0ff */
[----:B------:R-:W-:Y:S01]  /*1640*/  HADD2 R35, R35, -1028, -1028 ;  /* 0xe404e40423237430 */ /* 0x000fe20000000000 */
[----:B------:R-:W-:Y:S01]  /*1650*/  LOP3.LUT R4, R4, 0x1c001c0, RZ, 0xc0, !PT ;  /* 0x01c001c004047812 */ /* 0x000fe200078ec0ff */
[----:B------:R-:W-:Y:S01]  /*1660*/  HFMA2 R5, R5, R12, R32 ;  /* 0x0000000c05057231 */ /* 0x000fe20000000020 */
        /* <DEDUP_REMOVED lines=15> */
[----:B------:R-:W-:Y:S01]  /*1760*/  HFMA2.MMA R38, R4, R12, R38 ;  /* 0x0000000c04267235 */ /* 0x000fe20000000026 */
[-C--:B------:R-:W-:Y:S01]  /*1770*/  HFMA2 R12, R7, R0.reuse.H1_H1, -20, -20 ;  /* 0xcd00cd00070c7431 */ /* 0x080fe20000060000 */
[----:B------:R-:W-:Y:S01]  /*1780*/  LOP3.LUT R45, R40, 0x64006400, RZ, 0xfc, !PT ;  /* 0x64006400282d7812 */ /* 0x000fe200078efcff */
[-C--:B------:R-:W-:Y:S01]  /*1790*/  HFMA2 R4, R43, R0.reuse.H1_H1, -20, -20 ;  /* 0xcd00cd002b047431 */ /* 0x080fe20000060000 */
[C---:B------:R-:W-:Y:S01]  /*17a0*/  LOP3.LUT R17, R8.reuse, 0x380038, RZ, 0xc0, !PT ;  /* 0x0038003808117812 */ /* 0x040fe200078ec0ff */
[-C--:B------:R-:W-:Y:S01]  /*17b0*/  HFMA2 R34, R41, R0.reuse.H1_H1, -20, -20 ;  /* 0xcd00cd0029227431 */ /* 0x080fe20000060000 */
[----:B------:R-:W-:Y:S01]  /*17c0*/  SHF.R.U32.HI R16, RZ, 0x6, R8 ;  /* 0x00000006ff107819 */ /* 0x000fe20000011608 */
[-C--:B------:R-:W-:Y:S01]  /*17d0*/  HFMA2.MMA R12, R12, R13.reuse, R39 ;  /* 0x0000000d0c0c7235 */ /* 0x080fe20000000027 */
[----:B------:R-:W-:Y:S01]  /*17e0*/  LOP3.LUT R19, R8, 0x70007, RZ, 0xc0, !PT ;  /* 0x0007000708137812 */ /* 0x000fe200078ec0ff */
[----:B------:R-:W-:Y:S01]  /*17f0*/  HFMA2 R34, R34, R13, R5 ;  /* 0x0000000d22227231 */ /* 0x000fe20000000005 */
[----:B------:R-:W-:Y:S01]  /*1800*/  HFMA2.MMA R37, R4, R13, R37 ;  /* 0x0000000d04257235 */ /* 0x000fe20000000025 */
[----:B------:R-:W-:Y:S01]  /*1810*/  SHF.R.U32.HI R8, RZ, 0x6, R9 ;  /* 0x00000006ff087819 */ /* 0x000fe20000011609 */
[----:B------:R-:W0:Y:S01]  /*1820*/  LDS.128 R4, [UR4+0x30] ;  /* 0x00003004ff047984 */ /* 0x000e220008000c00 */
[----:B------:R-:W-:Y:S01]  /*1830*/  HFMA2 R45, R45, R0.H1_H1, -20, -20 ;  /* 0xcd00cd002d2d7431 */ /* 0x000fe20000060000 */
[----:B------:R-:W-:-:S02]  /*1840*/  LOP3.LUT R39, R17, 0x64006400, RZ, 0xfc, !PT ;  /* 0x6400640011277812 */ /* 0x000fc400078efcff */
[----:B------:R-:W-:Y:S01]  /*1850*/  LOP3.LUT R40, R8, 0x380038, RZ, 0xc0, !PT ;  /* 0x0038003808287812 */ /* 0x000fe200078ec0ff */
[----:B------:R-:W-:Y:S01]  /*1860*/  HFMA2 R13, R45, R13, R38 ;  /* 0x0000000d2d0d7231 */ /* 0x000fe20000000026 */
[C---:B------:R-:W-:Y:S01]  /*1870*/  LOP3.LUT R32, R10.reuse, 0x380038, RZ, 0xc0, !PT ;  /* 0x003800380a207812 */ /* 0x040fe200078ec0ff */
[----:B------:R-:W-:Y:S01]  /*1880*/  HFMA2 R38, R39, R0.H0_H0, -132, -132 ;  /* 0xd820d82027267431 */ /* 0x000fe20000040000 */
[----:B------:R-:W-:Y:S02]  /*1890*/  SHF.R.U32.HI R33, RZ, 0x6, R10 ;  /* 0x00000006ff217819 */ /* 0x000fe4000001160a */
[----:B------:R-:W-:Y:S02]  /*18a0*/  LOP3.LUT R19, R19, 0x64006400, RZ, 0xfc, !PT ;  /* 0x6400640013137812 */ /* 0x000fe400078efcff */
[----:B------:R-:W-:Y:S02]  /*18b0*/  LOP3.LUT R10, R10, 0x70007, RZ, 0xc0, !PT ;  /* 0x000700070a0a7812 */ /* 0x000fe400078ec0ff */
[----:B------:R-:W-:Y:S01]  /*18c0*/  LOP3.LUT R39, R40, 0x64006400, RZ, 0xfc, !PT ;  /* 0x6400640028277812 */ /* 0x000fe200078efcff */
[----:B------:R-:W-:Y:S01]  /*18d0*/  HADD2 R19, R19, -1028, -1028 ;  /* 0xe404e40413137430 */ /* 0x000fe20000000000 */
[----:B------:R-:W-:-:S02]  /*18e0*/  LOP3.LUT R18, R9, 0x380038, RZ, 0xc0, !PT ;  /* 0x0038003809127812 */ /* 0x000fc400078ec0ff */
[----:B------:R-:W-:Y:S01]  /*18f0*/  LOP3.LUT R9, R9, 0x70007, RZ, 0xc0, !PT ;  /* 0x0007000709097812 */ /* 0x000fe200078ec0ff */
[----:B------:R-:W-:Y:S01]  /*1900*/  HFMA2 R44, R39, R0.H0_H0, -132, -132 ;  /* 0xd820d820272c7431 */ /* 0x000fe20000040000 */
[----:B------:R-:W-:Y:S01]  /*1910*/  LOP3.LUT R10, R10, 0x64006400, RZ, 0xfc, !PT ;  /* 0x640064000a0a7812 */ /* 0x000fe200078efcff */
[----:B------:R-:W-:Y:S01]  /*1920*/  HFMA2.MMA R19, R19, R14, R12 ;  /* 0x0000000e13137235 */ /* 0x000fe2000000000c */
[C---:B------:R-:W-:Y:S02]  /*1930*/  LOP3.LUT R35, R11.reuse, 0x380038, RZ, 0xc0, !PT ;  /* 0x003800380b237812 */ /* 0x040fe400078ec0ff */
[----:B------:R-:W-:Y:S01]  /*1940*/  SHF.R.U32.HI R36, RZ, 0x6, R11 ;  /* 0x00000006ff247819 */ /* 0x000fe2000001160b */
        /* <DEDUP_REMOVED lines=8> */
[----:B------:R-:W-:Y:S02]  /*19d0*/  LOP3.LUT R9, R9, 0x64006400, RZ, 0xfc, !PT ;  /* 0x6400640009097812 */ /* 0x000fe400078efcff */
[----:B------:R-:W-:Y:S01]  /*19e0*/  LOP3.LUT R18, R18, 0x64006400, RZ, 0xfc, !PT ;  /* 0x6400640012127812 */ /* 0x000fe200078efcff */
[----:B------:R-:W-:Y:S01]  /*19f0*/  HADD2 R12, R11, -1028, -1028 ;  /* 0xe404e4040b0c7430 */ /* 0x000fe20000000000 */
[----:B------:R-:W-:Y:S01]  /*1a00*/  LOP3.LUT R45, R32, 0x64006400, RZ, 0xfc, !PT ;  /* 0x64006400202d7812 */ /* 0x000fe200078efcff */
[----:B------:R-:W-:Y:S01]  /*1a10*/  HADD2 R10, R9, -1028, -1028 ;  /* 0xe404e404090a7430 */ /* 0x000fe20000000000 */
[C---:B------:R-:W-:Y:S01]  /*1a20*/  LOP3.LUT R17, R36.reuse, 0x380038, RZ, 0xc0, !PT ;  /* 0x0038003824117812 */ /* 0x040fe200078ec0ff */
[-C--:B------:R-:W-:Y:S01]  /*1a30*/  HFMA2 R34, R39, R14.reuse, R34 ;  /* 0x0000000e27227231 */ /* 0x080fe20000000022 */
[----:B------:R-:W-:Y:S01]  /*1a40*/  LOP3.LUT R43, R35, 0x64006400, RZ, 0xfc, !PT ;  /* 0x64006400232b7812 */ /* 0x000fe200078efcff */
[----:B------:R-:W-:Y:S01]  /*1a50*/  HFMA2 R13, R12, R14, R13 ;  /* 0x0000000e0c0d7231 */ /* 0x000fe2000000000d */
[C---:B------:R-:W-:Y:S01]  /*1a60*/  LOP3.LUT R14, R36.reuse, 0x1c001c0, RZ, 0xc0, !PT ;  /* 0x01c001c0240e7812 */ /* 0x040fe200078ec0ff */
[-C--:B------:R-:W-:Y:S01]  /*1a70*/  HFMA2 R32, R18, R0.reuse.H0_H0, -132, -132 ;  /* 0xd820d82012207431 */ /* 0x080fe20000040000 */
[----:B------:R-:W-:Y:S01]  /*1a80*/  LOP3.LUT R36, R36, 0x70007, RZ, 0xc0, !PT ;  /* 0x0007000724247812 */ /* 0x000fe200078ec0ff */
[----:B0-----:R-:W-:Y:S01]  /*1a90*/  HFMA2.MMA R9, R10, R4, R19 ;  /* 0x000000040a097235 */ /* 0x001fe20000000013 */
[-C--:B------:R-:W-:Y:S01]  /*1aa0*/  HFMA2 R18, R45, R0.reuse.H0_H0, -132, -132 ;  /* 0xd820d8202d127431 */ /* 0x080fe20000040000 */
[C---:B------:R-:W-:Y:S01]  /*1ab0*/  LOP3.LUT R10, R8.reuse, 0x1c001c0, RZ, 0xc0, !PT ;  /* 0x01c001c0080a7812 */ /* 0x040fe200078ec0ff */
[----:B------:R-:W-:Y:S01]  /*1ac0*/  HFMA2 R40, R43, R0.H0_H0, -132, -132 ;  /* 0xd820d8202b287431 */ /* 0x000fe20000040000 */
        /* <DEDUP_REMOVED lines=10> */
[----:B------:R-:W-:-:S02]  /*1b70*/  LOP3.LUT R35, R33, 0x380038, RZ, 0xc0, !PT ;  /* 0x0038003821237812 */ /* 0x000fc400078ec0ff */
[C---:B------:R-:W-:Y:S01]  /*1b80*/  LOP3.LUT R12, R33.reuse, 0x1c001c0, RZ, 0xc0, !PT ;  /* 0x01c001c0210c7812 */ /* 0x040fe200078ec0ff */
[-C--:B------:R-:W-:Y:S01]  /*1b90*/  HFMA2 R17, R17, R0.reuse.H0_H0, -132, -132 ;  /* 0xd820d82011117431 */ /* 0x080fe20000040000 */
[----:B------:R-:W-:Y:S01]  /*1ba0*/  LOP3.LUT R33, R33, 0x70007, RZ, 0xc0, !PT ;  /* 0x0007000721217812 */ /* 0x000fe200078ec0ff */
[-C--:B------:R-:W-:Y:S01]  /*1bb0*/  HFMA2.MMA R15, R36, R4.reuse, R15 ;  /* 0x00000004240f7235 */ /* 0x080fe2000000000f */
[----:B------:R-:W-:Y:S01]  /*1bc0*/  LOP3.LUT R41, R41, 0x64006400, RZ, 0xfc, !PT ;  /* 0x6400640029297812 */ /* 0x000fe200078efcff */
[----:B------:R-:W-:Y:S01]  /*1bd0*/  HFMA2.MMA R32, R39, R4, R32 ;  /* 0x0000000427207235 */ /* 0x000fe20000000020 */
[----:B------:R-:W-:Y:S02]  /*1be0*/  LOP3.LUT R13, R12, 0x64006400, RZ, 0xfc, !PT ;  /* 0x640064000c0d7812 */ /* 0x000fe400078efcff */
[----:B------:R-:W-:Y:S01]  /*1bf0*/  LOP3.LUT R33, R33, 0x64006400, RZ, 0xfc, !PT ;  /* 0x6400640021217812 */ /* 0x000fe200078efcff */
[-C--:B------:R-:W-:Y:S01]  /*1c00*/  HFMA2 R42, R41, R0.reuse.H0_H0, -132, -132 ;  /* 0xd820d820292a7431 */ /* 0x080fe20000040000 */
[----:B------:R-:W-:Y:S01]  /*1c10*/  LOP3.LUT R37, R14, 0x64006400, RZ, 0xfc, !PT ;  /* 0x640064000e257812 */ /* 0x000fe200078efcff */
[-C--:B------:R-:W-:Y:S01]  /*1c20*/  HFMA2 R41, R13, R0.reuse.H1_H1, -20, -20 ;  /* 0xcd00cd000d297431 */ /* 0x080fe20000060000 */
[----:B------:R-:W-:Y:S01]  /*1c30*/  LOP3.LUT R19, R10, 0x64006400, RZ, 0xfc, !PT ;  /* 0x640064000a137812 */ /* 0x000fe200078efcff */
[----:B------:R-:W-:Y:S01]  /*1c40*/  HADD2 R33, R33, -1028, -1028 ;  /* 0xe404e40421217430 */ /* 0x000fe20000000000 */
[----:B------:R-:W-:Y:S01]  /*1c50*/  LOP3.LUT R35, R35, 0x64006400, RZ, 0xfc, !PT ;  /* 0x6400640023237812 */ /* 0x000fe200078efcff */
[-C--:B------:R-:W-:Y:S01]  /*1c60*/  HFMA2 R13, R37, R0.reuse.H1_H1, -20, -20 ;  /* 0xcd00cd00250d7431 */ /* 0x080fe20000060000 */
[----:B------:R-:W-:Y:S01]  /*1c70*/  LOP3.LUT R16, R16, 0x1c001c0, RZ, 0xc0, !PT ;  /* 0x01c001c010107812 */ /* 0x000fe200078ec0ff */
[-C--:B------:R-:W-:Y:S01]  /*1c80*/  HFMA2.MMA R15, R17, R5.reuse, R15 ;  /* 0x00000005110f7235 */ /* 0x080fe2000000000f */
[----:B------:R-:W-:Y:S01]  /*1c90*/  LOP3.LUT R31, R31, 0x64006400, RZ, 0xfc, !PT ;  /* 0x640064001f1f7812 */ /* 0x000fe200078efcff */
[-C--:B------:R-:W-:Y:S01]  /*1ca0*/  HFMA2 R19, R19, R0.reuse.H1_H1, -20, -20 ;  /* 0xcd00cd0013137431 */ /* 0x080fe20000060000 */
[----:B------:R-:W-:Y:S01]  /*1cb0*/  HFMA2.MMA R32, R44, R5, R32 ;  /* 0x000000052c207235 */ /* 0x000fe20000000020 */
[----:B------:R-:W-:Y:S01]  /*1cc0*/  HFMA2 R35, R35, R0.H0_H0, -132, -132 ;  /* 0xd820d82023237431 */ /* 0x000fe20000040000 */
[----:B------:R-:W-:Y:S01]  /*1cd0*/  LOP3.LUT R11, R16, 0x64006400, RZ, 0xfc, !PT ;  /* 0x64006400100b7812 */ /* 0x000fe200078efcff */
[----:B------:R-:W-:Y:S01]  /*1ce0*/  HFMA2 R18, R33, R4, R18 ;  /* 0x0000000421127231 */ /* 0x000fe20000000012 */
[-C--:B------:R-:W-:Y:S01]  /*1cf0*/  HFMA2.MMA R15, R13, R6.reuse, R15 ;  /* 0x000000060d0f7235 */ /* 0x080fe2000000000f */
[----:B------:R-:W-:Y:S01]  /*1d00*/  HADD2 R4, R31, -1028, -1028 ;  /* 0xe404e4041f047430 */ /* 0x000fe20000000000 */
[----:B------:R-:W-:Y:S01]  /*1d10*/  HFMA2.MMA R32, R19, R6, R32 ;  /* 0x0000000613207235 */ /* 0x000fe20000000020 */
[-C--:B------:R-:W-:Y:S01]  /*1d20*/  HFMA2 R9, R42, R5.reuse, R9 ;  /* 0x000000052a097231 */ /* 0x080fe20000000009 */
[----:B------:R-:W-:Y:S01]  /*1d30*/  LOP3.LUT R30, R30, 0x64006400, RZ, 0xfc, !PT ;  /* 0x640064001e1e7812 */ /* 0x000fe200078efcff */
[----:B------:R-:W-:-:S02]  /*1d40*/  HFMA2 R18, R35, R5, R18 ;  /* 0x0000000523127231 */ /* 0x000fc40000000012 */
[----:B------:R-:W-:Y:S01]  /*1d50*/  HFMA2 R11, R11, R0.H1_H1, -20, -20 ;  /* 0xcd00cd000b0b7431 */ /* 0x000fe20000060000 */
[-C--:B------:R-:W-:Y:S01]  /*1d60*/  HFMA2.MMA R15, R4, R7.reuse, R15 ;  /* 0x00000007040f7235 */ /* 0x080fe2000000000f */
[----:B------:R-:W-:Y:S02]  /*1d70*/  HADD2 R5, R28, -1028, -1028 ;  /* 0xe404e4041c057430 */ /* 0x000fe40000000000 */
[-C--:B------:R-:W-:Y:S02]  /*1d80*/  HFMA2 R9, R11, R6.reuse, R9 ;  /* 0x000000060b097231 */ /* 0x080fe40000000009 */
[----:B------:R-:W-:Y:S02]  /*1d90*/  HFMA2 R18, R41, R6, R18 ;  /* 0x0000000629127231 */ /* 0x000fe40000000012 */
[----:B------:R-:W-:Y:S01]  /*1da0*/  HADD2 R11, R30, -1028, -1028 ;  /* 0xe404e4041e0b7430 */ /* 0x000fe20000000000 */
[----:B------:R-:W-:Y:S01]  /*1db0*/  HFMA2.MMA R32, R5, R7, R32 ;  /* 0x0000000705207235 */ /* 0x000fe20000000020 */
[----:B------:R-:W-:-:S02]  /*1dc0*/  HADD2 R0, R29, -1028, -1028 ;  /* 0xe404e4041d007430 */ /* 0x000fc40000000000 */
[-C--:B------:R-:W-:Y:S02]  /*1dd0*/  HFMA2 R18, R11, R7.reuse, R18 ;  /* 0x000000070b127231 */ /* 0x080fe40000000012 */
        /* <DEDUP_REMOVED lines=9> */
.L_x_3220:
[----:B------:R-:W-:Y:S01]  /*1e70*/  ISETP.LT.AND P2, PT, R25, R20, PT ;  /* 0x000000141900720c */ /* 0x000fe20003f41270 */
[----:B------:R-:W-:Y:S01]  /*1e80*/  UIADD3 UR4, UR4, 0x40, URZ ;  /* 0x0000004004047890 */ /* 0x000fe2000fffe03f */
[----:B-----5:R-:W-:Y:S02]  /*1e90*/  IMAD.MOV.U32 R16, RZ, RZ, R2 ;  /* 0x000000ffff107224 */ /* 0x020fe400078e0002 */
[----:B------:R-:W-:-:S09]  /*1ea0*/  IMAD.MOV.U32 R17, RZ, RZ, R3 ;  /* 0x000000ffff117224 */ /* 0x000fd200078e0003 */
[----:B------:R-:W-:Y:S05]  /*1eb0*/  @!P1 BRA P2, `(.L_x_3221) ;  /* 0xffffec0000009947 */ /* 0x000fea000103ffff */
.L_x_3219:
[----:B------:R-:W1:Y:S02]  /*1ec0*/  S2R R2, SR_CTAID.Y ;  /* 0x0000000000027919 */ /* 0x000e640000002600 */
[----:B-1----:R-:W-:-:S04]  /*1ed0*/  IADD3 R0, -R2, c[0x0][0x188], RZ ;  /* 0x0000620002007a10 */ /* 0x002fc80007ffe1ff */
[----:B------:R-:W-:-:S13]  /*1ee0*/  ISETP.GE.AND P0, PT, R0, 0x1, PT ;  /* 0x000000010000780c */ /* 0x000fda0003f06270 */
[----:B------:R-:W-:Y:S05]  /*1ef0*/  @!P0 EXIT ;  /* 0x000000000000894d */ /* 0x000fea0003800000 */
[----:B------:R-:W1:Y:S01]  /*1f00*/  S2R R0, SR_CTAID.X ;  /* 0x0000000000007919 */ /* 0x000e620000002500 */
[----:B------:R-:W-:-:S03]  /*1f10*/  IMAD.MOV.U32 R5, RZ, RZ, 0x2 ;  /* 0x00000002ff057424 */ /* 0x000fc600078e00ff */
        /* <DEDUP_REMOVED lines=11> */
.L_x_3225:
[----:B------:R-:W1:Y:S02]  /*1fd0*/  LDS R4, [R0] ;  /* 0x0000000000047984 */ /* 0x000e640000000800 */
[----:B-1----:R-:W-:-:S06]  /*1fe0*/  HADD2 R5, R4, R27 ;  /* 0x0000001b04057230 */ /* 0x002fcc0000000000 */
[----:B------:R-:W1:Y:S02]  /*1ff0*/  ATOMS.CAST.SPIN R5, [R0], R4, R5 ;  /* 0x000000040005738d */ /* 0x000e640001800005 */
[----:B-1----:R-:W-:-:S13]  /*2000*/  ISETP.EQ.U32.AND P0, PT, R5, 0x1, PT ;  /* 0x000000010500780c */ /* 0x002fda0003f02070 */
[----:B------:R-:W-:Y:S05]  /*2010*/  @!P0 BRA `(.L_x_3225) ;  /* 0xffffffb000008947 */ /* 0x000fea000383ffff */
[----:B------:R-:W-:Y:S05]  /*2020*/  BRA `(.L_x_3223) ;  /* 0x0000003000007947 */ /* 0x000fea0003800000 */
.L_x_3224:
[----:B------:R-:W2:Y:S02]  /*2030*/  LD.E R0, [R2.64] ;  /* 0x0000000602007980 */ /* 0x000ea4000c101900 */
[----:B--2---:R-:W-:-:S05]  /*2040*/  IMAD.IADD R5, R27, 0x1, R0 ;  /* 0x000000011b057824 */ /* 0x004fca00078e0200 */
[----:B------:R1:W-:Y:S02]  /*2050*/  ST.E [R2.64], R5 ;  /* 0x0000000502007985 */ /* 0x0003e4000c101906 */
.L_x_3223:
[----:B------:R-:W-:Y:S05]  /*2060*/  BSYNC B0 ;  /* 0x0000000000007941 */ /* 0x000fea0003800000 */
.L_x_3222:
[----:B------:R-:W2:Y:S02]  /*2070*/  ATOM.E.ADD.F16x2.RN.STRONG.GPU P0, RZ, [R2.64+0x4], R26 ;  /* 0x0000041a02ff798a */ /* 0x000ea4000810e9c6 */
[----:B--2---:R-:W-:Y:S05]  /*2080*/  @P0 EXIT ;  /* 0x000000000000094d */ /* 0x004fea0003800000 */
[----:B------:R-:W2:Y:S02]  /*2090*/  QSPC.E.S P0, RZ, [R2+0x4] ;  /* 0x0000040002ff73aa */ /* 0x000ea40000000500 */
[----:B--2---:R-:W-:Y:S05]  /*20a0*/  @!P0 BRA `(.L_x_3226) ;  /* 0x0000008000008947 */ /* 0x004fea0003800000 */
[----:B-1----:R-:W-:-:S04]  /*20b0*/  IADD3 R2, R2, 0x4, RZ ;  /* 0x0000000402027810 */ /* 0x002fc80007ffe0ff */
[----:B------:R-:W-:-:S05]  /*20c0*/  LOP3.LUT R2, R2, 0xffffff, RZ, 0xc0, !PT ;  /* 0x00ffffff02027812 */ /* 0x000fca00078ec0ff */
.L_x_3227:
[----:B------:R-:W1:Y:S02]  /*20d0*/  LDS R4, [R2] ;  /* 0x0000000002047984 */ /* 0x000e640000000800 */
[----:B-1----:R-:W-:-:S10]  /*20e0*/  HFMA2.MMA R5, R4, 1, 1, R26 ;  /* 0x3c003c0004057835 */ /* 0x002fd4000000001a */
[----:B------:R-:W1:Y:S02]  /*20f0*/  ATOMS.CAST.SPIN R5, [R2], R4, R5 ;  /* 0x000000040205738d */ /* 0x000e640001800005 */
[----:B-1----:R-:W-:-:S13]  /*2100*/  ISETP.EQ.U32.AND P0, PT, R5, 0x1, PT ;  /* 0x000000010500780c */ /* 0x002fda0003f02070 */
[----:B------:R-:W-:Y:S05]  /*2110*/  @!P0 BRA `(.L_x_3227) ;  /* 0xffffffb000008947 */ /* 0x000fea000383ffff */
[----:B------:R-:W-:Y:S05]  /*2120*/  EXIT ;  /* 0x000000000000794d */ /* 0x000fea0003800000 */
.L_x_3226:
[----:B------:R-:W2:Y:S02]  /*2130*/  LD.E R0, [R2.64+0x4] ;  /* 0x0000040602007980 */ /* 0x000ea4000c101900 */
[----:B-12---:R-:W-:-:S05]  /*2140*/  IMAD.IADD R5, R26, 0x1, R0 ;  /* 0x000000011a057824 */ /* 0x006fca00078e0200 */
[----:B------:R-:W-:Y:S01]  /*2150*/  ST.E [R2.64+0x4], R5 ;  /* 0x0000040502007985 */ /* 0x000fe2000c101906 */
[----:B------:R-:W-:Y:S05]  /*2160*/  EXIT ;  /* 0x000000000000794d */ /* 0x000fea0003800000 */
.L_x_3228:
        /* <DEDUP_REMOVED lines=9> */
.L_x_3337:


//--------------------- .text._Z23gemm_half_q_half_kernelILi1ELi6ELb1ELb0ELi32EEvPK6__halfPKjS4_S2_PS0_iiiiPKtS7_iiiiiibS2_i --------------------------
	.section	.text._Z23gemm_half_q_half_kernelILi1ELi6ELb1ELb0ELi32EEvPK6__halfPKjS4_S2_PS0_iiiiPKtS7_iiiiiibS2_i,"ax",@progbits
	.sectioninfo	@"SHI_REGISTERS=56"
	.align	128
        .global         _Z23gemm_half_q_half_kernelILi1ELi6ELb1ELb0ELi32EEvPK6__halfPKjS4_S2_PS0_iiiiPKtS7_iiiiiibS2_i
        .type           _Z23gemm_half_q_half_kernelILi1ELi6ELb1ELb0ELi32EEvPK6__halfPKjS4_S2_PS0_iiiiPKtS7_iiiiiibS2_i,@function
        .size           _Z23gemm_half_q_half_kernelILi1ELi6ELb1ELb0ELi32EEvPK6__halfPKjS4_S2_PS0_iiiiPKtS7_iiiiiibS2_i,(.L_x_3338 - _Z23gemm_half_q_half_kernelILi1ELi6ELb1ELb0ELi32EEvPK6__halfPKjS4_S2_PS0_iiiiPKtS7_iiiiiibS2_i)
        .other          _Z23gemm_half_q_half_kernelILi1ELi6ELb1ELb0ELi32EEvPK6__halfPKjS4_S2_PS0_iiiiPKtS7_iiiiiibS2_i,@"STO_CUDA_ENTRY STV_DEFAULT"
_Z23gemm_half_q_half_kernelILi1ELi6ELb1ELb0ELi32EEvPK6__halfPKjS4_S2_PS0_iiiiPKtS7_iiiiiibS2_i:
.text._Z23gemm_half_q_half_kernelILi1ELi6ELb1ELb0ELi32EEvPK6__halfPKjS4_S2_PS0_iiiiPKtS7_iiiiiibS2_i:
        /* <DEDUP_REMOVED lines=45> */
.L_x_3230:
[----:B------:R-:W-:Y:S05]  /*02d0*/  BSYNC B0 ;  /* 0x0000000000007941 */ /* 0x000fea0003800000 */
.L_x_3229:
        /* <DEDUP_REMOVED lines=18> */
[C---:B------:R-:W-:Y:S02]  /*0400*/  @P2 IMNMX R9, R13.reuse, c[0x0][0x1b8], PT ;  /* 0x00006e000d092a17 */ /* 0x040fe40003800200 */
[----:B------:R-:W-:Y:S02]  /*0410*/  @P3 IMNMX R11, R13, c[0x0][0x1bc], PT ;  /* 0x00006f000d0b3a17 */ /* 0x000fe40003800200 */
[----:B------:R-:W-:Y:S02]  /*0420*/  @P5 IADD3 R4, R4, -c[0x0][0x1b0], RZ ;  /* 0x80006c0004045a10 */ /* 0x000fe40007ffe0ff */
[----:B------:R-:W-:Y:S02]  /*0430*/  @P6 LEA.HI R8, R3, R8, RZ, 0x5 ;  /* 0x0000000803086211 */ /* 0x000fe400078f28ff */
[----:B-1----:R-:W-:Y:S02]  /*0440*/  ISETP.NE.AND P0, PT, R16, RZ, PT ;  /* 0x000000ff1000720c */ /* 0x002fe40003f05270 */
[----:B------:R-:W-:-:S02]  /*0450*/  @P2 IADD3 R10, R9, -c[0x0][0x1b4], RZ ;  /* 0x80006d00090a2a10 */ /* 0x000fc40007ffe0ff */
[----:B------:R-:W-:Y:S02]  /*0460*/  @P3 IADD3 R12, R11, -c[0x0][0x1b8], RZ ;  /* 0x80006e000b0c3a10 */ /* 0x000fe40007ffe0ff */
[----:B------:R-:W-:Y:S02]  /*0470*/  @P5 SHF.R.S32.HI R3, RZ, 0x1f, R4 ;  /* 0x0000001fff035819 */ /* 0x000fe40000011404 */
[----:B------:R-:W-:Y:S02]  /*0480*/  ISETP.NE.OR P0, PT, R5, RZ, !P0 ;  /* 0x000000ff0500720c */ /* 0x000fe40004705670 */
[----:B------:R-:W-:Y:S02]  /*0490*/  @P2 SHF.R.S32.HI R11, RZ, 0x1f, R10 ;  /* 0x0000001fff0b2819 */ /* 0x000fe4000001140a */
[----:B------:R-:W-:Y:S02]  /*04a0*/  @P3 SHF.R.S32.HI R15, RZ, 0x1f, R12 ;  /* 0x0000001fff0f3819 */ /* 0x000fe4000001140c */
[----:B------:R-:W-:Y:S01]  /*04b0*/  @P5 LEA.HI R9, R3, R4, RZ, 0x5 ;  /* 0x0000000403095211 */ /* 0x000fe200078f28ff */
[----:B------:R-:W-:Y:S01]  /*04c0*/  IMAD.MOV.U32 R4, RZ, RZ, RZ ;  /* 0x000000ffff047224 */ /* 0x000fe200078e00ff */
[----:B------:R-:W-:Y:S01]  /*04d0*/  @P4 SHF.R.S32.HI R6, RZ, 0x5, R6 ;  /* 0x00000005ff064819 */ /* 0x000fe20000011406 */
[----:B------:R-:W-:Y:S01]  /*04e0*/  IMAD.MOV.U32 R3, RZ, RZ, RZ ;  /* 0x000000ffff037224 */ /* 0x000fe200078e00ff */
[----:B------:R-:W-:-:S02]  /*04f0*/  ISETP.LT.OR P0, PT, R17, 0x1, P0 ;  /* 0x000000011100780c */ /* 0x000fc40000701670 */
[----:B------:R-:W-:Y:S01]  /*0500*/  @P2 LEA.HI R11, R11, R10, RZ, 0x5 ;  /* 0x0000000a0b0b2211 */ /* 0x000fe200078f28ff */
[----:B------:R-:W-:Y:S01]  /*0510*/  @P4 IMAD R4, R6, 0x6, RZ ;  /* 0x0000000606044824 */ /* 0x000fe200078e02ff */
[----:B------:R-:W-:Y:S01]  /*0520*/  @P3 LEA.HI R15, R15, R12, RZ, 0x5 ;  /* 0x0000000c0f0f3211 */ /* 0x000fe200078f28ff */
[----:B------:R-:W-:Y:S01]  /*0530*/  IMAD.MOV.U32 R10, RZ, RZ, RZ ;  /* 0x000000ffff0a7224 */ /* 0x000fe200078e00ff */
[----:B------:R-:W-:Y:S01]  /*0540*/  @P6 SHF.R.S32.HI R8, RZ, 0x5, R8 ;  /* 0x00000005ff086819 */ /* 0x000fe20000011408 */
[----:B------:R-:W-:Y:S01]  /*0550*/  IMAD.MOV.U32 R6, RZ, RZ, RZ ;  /* 0x000000ffff067224 */ /* 0x000fe200078e00ff */
[----:B------:R-:W-:Y:S02]  /*0560*/  @P5 SHF.R.S32.HI R9, RZ, 0x5, R9 ;  /* 0x00000005ff095819 */ /* 0x000fe40000011409 */
[----:B------:R-:W-:Y:S01]  /*0570*/  SHF.R.S32.HI R17, RZ, 0x5, R14 ;  /* 0x00000005ff117819 */ /* 0x000fe2000001140e */
[----:B------:R-:W-:Y:S01]  /*0580*/  @P6 IMAD R3, R8, 0x5, RZ ;  /* 0x0000000508036824 */ /* 0x000fe200078e02ff */
[----:B------:R-:W-:Y:S01]  /*0590*/  @P2 SHF.R.S32.HI R11, RZ, 0x5, R11 ;  /* 0x00000005ff0b2819 */ /* 0x000fe2000001140b */
[----:B------:R-:W-:Y:S01]  /*05a0*/  @P5 IMAD.SHL.U32 R10, R9, 0x4, RZ ;  /* 0x00000004090a5824 */ /* 0x000fe200078e00ff */
[----:B------:R-:W-:Y:S01]  /*05b0*/  @P3 SHF.R.S32.HI R15, RZ, 0x5, R15 ;  /* 0x00000005ff0f3819 */ /* 0x000fe2000001140f */
[----:B------:R-:W-:Y:S01]  /*05c0*/  IMAD R4, R17, 0x8, R4 ;  /* 0x0000000811047824 */ /* 0x000fe200078e0204 */
[----:B------:R-:W-:Y:S01]  /*05d0*/  ISETP.GE.AND P5, PT, R13, R20, PT ;  /* 0x000000140d00720c */ /* 0x000fe20003fa6270 */
[----:B------:R-:W-:-:S02]  /*05e0*/  IMAD.MOV.U32 R9, RZ, RZ, RZ ;  /* 0x000000ffff097224 */ /* 0x000fc400078e00ff */
[----:B------:R-:W-:Y:S01]  /*05f0*/  @P2 IMAD R6, R11, 0x3, RZ ;  /* 0x000000030b062824 */ /* 0x000fe200078e02ff */
[----:B------:R-:W-:Y:S01]  /*0600*/  IADD3 R3, R10, R4, R3 ;  /* 0x000000040a037210 */ /* 0x000fe20007ffe003 */
[----:B------:R-:W-:Y:S01]  /*0610*/  @P3 IMAD.SHL.U32 R9, R15, 0x2, RZ ;  /* 0x000000020f093824 */ /* 0x000fe200078e00ff */
[--C-:B------:R-:W-:Y:S01]  /*0620*/  SHF.R.S32.HI R11, RZ, 0x1f, R7.reuse ;  /* 0x0000001fff0b7819 */ /* 0x100fe20000011407 */
[----:B------:R-:W-:Y:S01]  /*0630*/  @!P0 IMAD R8, R2, c[0x0][0x18c], R7 ;  /* 0x0000630002088a24 */ /* 0x000fe200078e0207 */
[----:B------:R-:W-:Y:S02]  /*0640*/  ISETP.GE.OR P2, PT, R13, c[0x0][0x1b8], P5 ;  /* 0x00006e000d007a0c */ /* 0x000fe40002f46670 */
        /* <DEDUP_REMOVED lines=16> */
[----:B------:R-:W-:Y:S01]  /*0750*/  IMAD.MOV.U32 R9, RZ, RZ, R13 ;  /* 0x000000ffff097224 */ /* 0x000fe200078e000d */
[----:B------:R-:W-:Y:S01]  /*0760*/  LEA.HI R12, R12, R7, RZ, 0x3 ;  /* 0x000000070c0c7211 */ /* 0x000fe200078f18ff */
[----:B------:R-:W-:Y:S01]  /*0770*/  IMAD.MOV.U32 R7, RZ, RZ, RZ ;  /* 0x000000ffff077224 */ /* 0x000fe200078e00ff */
[----:B------:R-:W-:Y:S02]  /*0780*/  LOP3.LUT R8, R8, 0x10, RZ, 0xc0, !PT ;  /* 0x0000001008087812 */ /* 0x000fe400078ec0ff */
[----:B------:R-:W-:Y:S02]  /*0790*/  SHF.R.S32.HI R12, RZ, 0x3, R12 ;  /* 0x00000003ff0c7819 */ /* 0x000fe4000001140c */
.L_x_3232:
        /* <DEDUP_REMOVED lines=15> */
[--C-:B------:R-:W-:Y:S02]  /*0890*/  SHF.R.U32.HI R21, RZ, 0x4, R18.reuse ;  /* 0x00000004ff157819 */ /* 0x100fe40000011612 */
[----:B------:R-:W-:Y:S02]  /*08a0*/  LOP3.LUT R19, R18, 0xf, RZ, 0xc0, !PT ;  /* 0x0000000f12137812 */ /* 0x000fe400078ec0ff */
        /* <DEDUP_REMOVED lines=24> */
.L_x_3231:
[----:B0-----:R-:W-:Y:S01]  /*0a30*/  UMOV UR4, URZ ;  /* 0x0000003f00047c82 */ /* 0x001fe20008000000 */
[----:B------:R-:W-:Y:S02]  /*0a40*/  LEA.HI.X R3, R3, c[0x0][0x16c], R4, 0x2, P4 ;  /* 0x00005b0003037a11 */ /* 0x000fe400020f1404 */
[----:B------:R-:W-:Y:S02]  /*0a50*/  PRMT R27, RZ, 0x5410, RZ ;  /* 0x00005410ff1b7816 */ /* 0x000fe400000000ff */
[----:B------:R-:W-:Y:S01]  /*0a60*/  PRMT R26, RZ, 0x5410, RZ ;  /* 0x00005410ff1a7816 */ /* 0x000fe200000000ff */
[----:B------:R-:W-:Y:S05]  /*0a70*/  @P2 BRA `(.L_x_3233) ;  /* 0x0000145000002947 */ /* 0x000fea0003800000 */
[----:B------:R-:W-:Y:S01]  /*0a80*/  PRMT R4, R0, 0x9910, RZ ;  /* 0x0000991000047816 */ /* 0x000fe200000000ff */
[----:B------:R-:W-:Y:S01]  /*0a90*/  UMOV UR4, URZ ;  /* 0x0000003f00047c82 */ /* 0x000fe20008000000 */
[----:B------:R-:W-:-:S02]  /*0aa0*/  PRMT R26, RZ, 0x5410, RZ ;  /* 0x00005410ff1a7816 */ /* 0x000fc400000000ff */
[----:B------:R-:W-:Y:S02]  /*0ab0*/  ISETP.EQ.OR P2, PT, R4, RZ, !P1 ;  /* 0x000000ff0400720c */ /* 0x000fe40004f42670 */
[----:B------:R-:W-:Y:S02]  /*0ac0*/  PRMT R27, RZ, 0x5410, RZ ;  /* 0x00005410ff1b7816 */ /* 0x000fe400000000ff */
.L_x_3235:
[----:B------:R-:W-:Y:S01]  /*0ad0*/  IMAD.MOV.U32 R15, RZ, RZ, 0x4 ;  /* 0x00000004ff0f7424 */ /* 0x000fe200078e00ff */
[----:B-----5:R0:W5:Y:S03]  /*0ae0*/  LDG.E.128.CONSTANT R16, [R2.64] ;  /* 0x0000000602107981 */ /* 0x020166000c1e9d00 */
[----:B-1----:R-:W-:-:S05]  /*0af0*/  IMAD.WIDE R4, R15, c[0x0][0x18c], R2 ;  /* 0x000063000f047a25 */ /* 0x002fca00078e0202 */
[----:B------:R1:W5:Y:S01]  /*0b00*/  LDG.E.128.CONSTANT R8, [R4.64] ;  /* 0x0000000604087981 */ /* 0x000362000c1e9d00 */
[----:B------:R-:W-:Y:S01]  /*0b10*/  IMAD.WIDE R6, R15, c[0x0][0x18c], R4 ;  /* 0x000063000f067a25 */ /* 0x000fe200078e0204 */
[----:B------:R-:W-:-:S04]  /*0b20*/  IADD3 R25, R13, 0x20, RZ ;  /* 0x000000200d197810 */ /* 0x000fc80007ffe0ff */
[----:B------:R-:W-:Y:S01]  /*0b30*/  ISETP.GE.AND P0, PT, R25, c[0x0][0x1b8], PT ;  /* 0x00006e0019007a0c */ /* 0x000fe20003f06270 */
[----:B0-----:R-:W-:Y:S01]  /*0b40*/  IMAD.WIDE R2, R15, c[0x0][0x18c], R6 ;  /* 0x000063000f027a25 */ /* 0x001fe200078e0206 */
[----:B------:R-:W-:Y:S05]  /*0b50*/  @P2 BRA `(.L_x_3234) ;  /* 0x0000133000002947 */ /* 0x000fea0003800000 */
[----:B-1----:R-:W2:Y:S01]  /*0b60*/  LDG.E.128.CONSTANT R4, [R6.64] ;  /* 0x0000000606047981 */ /* 0x002ea2000c1e9d00 */
[----:B------:R-:W-:Y:S01]  /*0b70*/  IMAD.MOV.U32 R30, RZ, RZ, 0x3000 ;  /* 0x00003000ff1e7424 */ /* 0x000fe200078e00ff */
[----:B-----5:R-:W-:Y:S01]  /*0b80*/  SHF.R.U32.HI R29, RZ, 0xf, R17 ;  /* 0x0000000fff1d7819 */ /* 0x020fe20000011611 */
[----:B------:R-:W-:Y:S01]  /*0b90*/  IMAD.MOV.U32 R31, RZ, RZ, 0x2400 ;  /* 0x00002400ff1f7424 */ /* 0x000fe200078e00ff */
[----:B------:R-:W0:Y:S01]  /*0ba0*/  LDS.128 R12, [UR4] ;  /* 0x00000004ff0c7984 */ /* 0x000e220008000c00 */
[----:B------:R-:W-:Y:S02]  /*0bb0*/  LOP3.LUT R39, R17, 0x380038, RZ, 0xc0, !PT ;  /* 0x0038003811277812 */ /* 0x000fe400078ec0ff */
[----:B------:R-:W-:Y:S02]  /*0bc0*/  SHF.R.U32.HI R42, RZ, 0xf, R19 ;  /* 0x0000000fff2a7819 */ /* 0x000fe40000011613 */
[----:B------:R-:W-:-:S02]  /*0bd0*/  SHF.R.U32.HI R33, RZ, 0x6, R17 ;  /* 0x00000006ff217819 */ /* 0x000fc40000011611 */
[----:B------:R-:W-:Y:S02]  /*0be0*/  LOP3.LUT R38, R17, 0x70007, RZ, 0xc0, !PT ;  /* 0x0007000711267812 */ /* 0x000fe400078ec0ff */
[----:B------:R-:W-:Y:S02]  /*0bf0*/  LOP3.LUT R37, R16, 0x380038, RZ, 0xc0, !PT ;  /* 0x0038003810257812 */ /* 0x000fe400078ec0ff */
[--C-:B------:R-:W-:Y:S02]  /*0c00*/  SHF.R.U32.HI R40, RZ, 0xf, R18.reuse ;  /* 0x0000000fff287819 */ /* 0x100fe40000011612 */
[----:B------:R-:W-:Y:S02]  /*0c10*/  LOP3.LUT R17, R18, 0x380038, RZ, 0xc0, !PT ;  /* 0x0038003812117812 */ /* 0x000fe400078ec0ff */
[----:B------:R-:W-:Y:S02]  /*0c20*/  SHF.R.U32.HI R35, RZ, 0x6, R18 ;  /* 0x00000006ff237819 */ /* 0x000fe40000011612 */
[----:B------:R-:W-:-:S02]  /*0c30*/  PRMT R22, R22, 0x5410, R30 ;  /* 0x0000541016167816 */ /* 0x000fc4000000001e */
[----:B------:R-:W-:Y:S02]  /*0c40*/  LOP3.LUT R18, R18, 0x70007, RZ, 0xc0, !PT ;  /* 0x0007000712127812 */ /* 0x000fe400078ec0ff */
[----:B------:R-:W-:Y:S02]  /*0c50*/  SHF.R.U32.HI R30, RZ, 0xe, R9 ;  /* 0x0000000eff1e7819 */ /* 0x000fe40000011609 */
[----:B------:R-:W-:Y:S02]  /*0c60*/  LOP3.LUT R29, R29, 0x10001, RZ, 0xc0, !PT ;  /* 0x000100011d1d7812 */ /* 0x000fe400078ec0ff */
[--C-:B------:R-:W-:Y:S02]  /*0c70*/  SHF.R.U32.HI R28, RZ, 0xf, R16.reuse ;  /* 0x0000000fff1c7819 */ /* 0x100fe40000011610 */
[----:B------:R-:W-:Y:S02]  /*0c80*/  SHF.R.U32.HI R34, RZ, 0x6, R16 ;  /* 0x00000006ff227819 */ /* 0x000fe40000011610 */
        /* <DEDUP_REMOVED lines=8> */
[----:B------:R-:W-:Y:S02]  /*0d10*/  LOP3.LUT R37, R37, 0x64006400, RZ, 0xfc, !PT ;  /* 0x6400640025257812 */ /* 0x000fe400078efcff */
[----:B------:R-:W-:Y:S02]  /*0d20*/  PRMT R21, R21, 0x5410, R31 ;  /* 0x0000541015157816 */ /* 0x000fe4000000001f */
[----:B------:R-:W-:Y:S02]  /*0d30*/  LOP3.LUT R30, R29, 0x20002, R30, 0xf8, !PT ;  /* 0x000200021d1e7812 */ /* 0x000fe400078ef81e */
[----:B------:R-:W-:Y:S02]  /*0d40*/  LOP3.LUT R18, R18, 0x64006400, RZ, 0xfc, !PT ;  /* 0x6400640012127812 */ /* 0x000fe400078efcff */
[----:B------:R-:W-:-:S02]  /*0d50*/  SHF.R.U32.HI R31, RZ, 0xe, R8 ;  /* 0x0000000eff1f7819 */ /* 0x000fc40000011608 */
[----:B------:R-:W-:Y:S02]  /*0d60*/  LOP3.LUT R28, R28, 0x10001, RZ, 0xc0, !PT ;  /* 0x000100011c1c7812 */ /* 0x000fe400078ec0ff */
[----:B------:R-:W-:Y:S01]  /*0d70*/  LOP3.LUT R29, R42, 0x20002, R43, 0xf8, !PT ;  /* 0x000200022a1d7812 */ /* 0x000fe200078ef82b */
[-C--:B------:R-:W-:Y:S01]  /*0d80*/  HFMA2 R43, R39, R22.reuse.H1_H1, -132, -132 ;  /* 0xd820d820272b7431 */ /* 0x080fe20000060016 */
[----:B------:R-:W-:Y:S01]  /*0d90*/  SHF.R.U32.HI R41, RZ, 0xe, R10 ;  /* 0x0000000eff297819 */ /* 0x000fe2000001160a */
[----:B------:R-:W-:Y:S01]  /*0da0*/  HADD2 R39, R38, -1028, -1028 ;  /* 0xe404e40426277430 */ /* 0x000fe20000000000 */
[----:B------:R-:W-:Y:S01]  /*0db0*/  LOP3.LUT R40, R40, 0x10001, RZ, 0xc0, !PT ;  /* 0x0001000128287812 */ /* 0x000fe200078ec0ff */
[----:B------:R-:W-:Y:S01]  /*0dc0*/  HFMA2 R38, R37, R22.H1_H1, -132, -132 ;  /* 0xd820d82025267431 */ /* 0x000fe20000060016 */
[----:B------:R-:W-:Y:S01]  /*0dd0*/  LOP3.LUT R32, R32, 0x64006400, RZ, 0xfc, !PT ;  /* 0x6400640020207812 */ /* 0x000fe200078efcff */
[----:B------:R-:W-:Y:S01]  /*0de0*/  HADD2 R37, R18, -1028, -1028 ;  /* 0xe404e40412257430 */ /* 0x000fe20000000000 */
[----:B------:R-:W-:Y:S01]  /*0df0*/  LOP3.LUT R19, R19, 0x64006400, RZ, 0xfc, !PT ;  /* 0x6400640013137812 */ /* 0x000fe200078efcff */
[----:B0-----:R-:W-:Y:S01]  /*0e00*/  HFMA2.MMA R18, R39, R12, RZ ;  /* 0x0000000c27127235 */ /* 0x001fe200000000ff */
[----:B------:R-:W-:-:S02]  /*0e10*/  LOP3.LUT R31, R28, 0x20002, R31, 0xf8, !PT ;  /* 0x000200021c1f7812 */ /* 0x000fc400078ef81f */
[----:B------:R-:W-:Y:S01]  /*0e20*/  LOP3.LUT R28, R40, 0x20002, R41, 0xf8, !PT ;  /* 0x00020002281c7812 */ /* 0x000fe200078ef829 */
[----:B------:R-:W-:Y:S01]  /*0e30*/  HADD2 R41, R32, -1028, -1028 ;  /* 0xe404e40420297430 */ /* 0x000fe20000000000 */
[----:B------:R-:W-:Y:S01]  /*0e40*/  LOP3.LUT R17, R17, 0x64006400, RZ, 0xfc, !PT ;  /* 0x6400640011117812 */ /* 0x000fe200078efcff */
[----:B------:R-:W-:Y:S01]  /*0e50*/  HADD2 R19, R19, -1028, -1028 ;  /* 0xe404e40413137430 */ /* 0x000fe20000000000 */
[----:B------:R-:W-:Y:S01]  /*0e60*/  HFMA2.MMA R40, R37, R12, RZ ;  /* 0x0000000c25287235 */ /* 0x000fe200000000ff */
[-C--:B------:R-:W-:Y:S01]  /*0e70*/  HFMA2 R41, R41, R12.reuse, RZ.H0_H0 ;  /* 0x0000000c29297231 */ /* 0x080fe200000400ff */
[----:B------:R-:W-:Y:S01]  /*0e80*/  HFMA2.MMA R39, R43, R13, R18 ;  /* 0x0000000d2b277235 */ /* 0x000fe20000000012 */
[----:B------:R-:W-:Y:S01]  /*0e90*/  HFMA2 R12, R19, R12, RZ.H0_H0 ;  /* 0x0000000c130c7231 */ /* 0x000fe200000400ff */
[----:B------:R-:W-:Y:S01]  /*0ea0*/  LOP3.LUT R18, R35, 0x70007, RZ, 0xc0, !PT ;  /* 0x0007000723127812 */ /* 0x000fe200078ec0ff */
[----:B------:R-:W-:Y:S01]  /*0eb0*/  HFMA2 R19, R17, R22.H1_H1, -132, -132 ;  /* 0xd820d82011137431 */ /* 0x000fe20000060016 */
[----:B------:R-:W-:Y:S01]  /*0ec0*/  LOP3.LUT R17, R33, 0x70007, RZ, 0xc0, !PT ;  /* 0x0007000721117812 */ /* 0x000fe200078ec0ff */
[----:B------:R-:W-:Y:S01]  /*0ed0*/  HFMA2 R41, R38, R13, R41 ;  /* 0x0000000d26297231 */ /* 0x000fe20000000029 */
[----:B------:R-:W-:-:S02]  /*0ee0*/  LOP3.LUT R18, R18, 0x64006400, RZ, 0xfc, !PT ;  /* 0x6400640012127812 */ /* 0x000fc400078efcff */
[----:B------:R-:W-:Y:S01]  /*0ef0*/  LOP3.LUT R17, R17, 0x64006400, RZ, 0xfc, !PT ;  /* 0x6400640011117812 */ /* 0x000fe200078efcff */
[----:B------:R-:W-:Y:S01]  /*0f00*/  HFMA2.MMA R40, R19, R13, R40 ;  /* 0x0000000d13287235 */ /* 0x000fe20000000028 */
        /* <DEDUP_REMOVED lines=8> */
[----:B------:R-:W-:Y:S01]  /*0f90*/  LOP3.LUT R44, R33, 0x380038, RZ, 0xc0, !PT ;  /* 0x00380038212c7812 */ /* 0x000fe200078ec0ff */
[----:B------:R-:W-:Y:S01]  /*0fa0*/  HFMA2.MMA R12, R19, R13, R12 ;  /* 0x0000000d130c7235 */ /* 0x000fe2000000000c */
[----:B------:R-:W-:Y:S01]  /*0fb0*/  HADD2 R38, R16, -1028, -1028 ;  /* 0xe404e40410267430 */ /* 0x000fe20000000000 */
[----:B------:R-:W-:Y:S01]  /*0fc0*/  LOP3.LUT R46, R35, 0x380038, RZ, 0xc0, !PT ;  /* 0x00380038232e7812 */ /* 0x000fe200078ec0ff */
[----:B------:R-:W-:Y:S01]  /*0fd0*/  HADD2 R13, R18, -1028, -1028 ;  /* 0xe404e404120d7430 */ /* 0x000fe20000000000 */
[----:B------:R-:W-:Y:S01]  /*0fe0*/  LOP3.LUT R47, R44, 0x64006400, RZ, 0xfc, !PT ;  /* 0x640064002c2f7812 */ /* 0x000fe200078efcff */
[----:B------:R-:W0:Y:S01]  /*0ff0*/  LDS.128 R16, [UR4+0x10] ;  /* 0x00001004ff107984 */ /* 0x000e220008000c00 */
[----:B------:R-:W-:Y:S01]  /*1000*/  HADD2 R43, R32, -1028, -1028 ;  /* 0xe404e404202b7430 */ /* 0x000fe20000000000 */
[----:B------:R-:W-:Y:S01]  /*1010*/  LOP3.LUT R32, R34, 0x380038, RZ, 0xc0, !PT ;  /* 0x0038003822207812 */ /* 0x000fe200078ec0ff */
[-C--:B------:R-:W-:Y:S01]  /*1020*/  HFMA2.MMA R41, R38, R14.reuse, R41 ;  /* 0x0000000e26297235 */ /* 0x080fe20000000029 */
[----:B------:R-:W-:Y:S01]  /*1030*/  HFMA2 R48, R47, R22.H1_H1, -132, -132 ;  /* 0xd820d8202f307431 */ /* 0x000fe20000060016 */
[----:B------:R-:W-:Y:S01]  /*1040*/  LOP3.LUT R47, R46, 0x64006400, RZ, 0xfc, !PT ;  /* 0x640064002e2f7812 */ /* 0x000fe200078efcff */
[----:B------:R-:W-:Y:S01]  /*1050*/  HFMA2 R40, R13, R14, R40 ;  /* 0x0000000e0d287231 */ /* 0x000fe20000000028 */
[----:B------:R-:W-:Y:S01]  /*1060*/  LOP3.LUT R45, R32, 0x64006400, RZ, 0xfc, !PT ;  /* 0x64006400202d7812 */ /* 0x000fe200078efcff */
[----:B------:R-:W-:Y:S01]  /*1070*/  HFMA2.MMA R43, R43, R14, R12 ;  /* 0x0000000e2b2b7235 */ /* 0x000fe2000000000c */
[----:B------:R-:W-:Y:S01]  /*1080*/  LOP3.LUT R34, R34, 0x1c001c0, RZ, 0xc0, !PT ;  /* 0x01c001c022227812 */ /* 0x000fe200078ec0ff */
[----:B------:R-:W-:Y:S01]  /*1090*/  HFMA2.MMA R39, R48, R15, R39 ;  /* 0x0000000f30277235 */ /* 0x000fe20000000027 */
[----:B------:R-:W-:Y:S01]  /*10a0*/  LOP3.LUT R33, R33, 0x1c001c0, RZ, 0xc0, !PT ;  /* 0x01c001c021217812 */ /* 0x000fe200078ec0ff */
[-C--:B------:R-:W-:Y:S01]  /*10b0*/  HFMA2 R46, R45, R22.reuse.H1_H1, -132, -132 ;  /* 0xd820d8202d2e7431 */ /* 0x080fe20000060016 */
[----:B------:R-:W-:Y:S01]  /*10c0*/  LOP3.LUT R45, R36, 0x380038, RZ, 0xc0, !PT ;  /* 0x00380038242d7812 */ /* 0x000fe200078ec0ff */
[----:B------:R-:W-:Y:S01]  /*10d0*/  HFMA2 R47, R47, R22.H1_H1, -132, -132 ;  /* 0xd820d8202f2f7431 */ /* 0x000fe20000060016 */
[----:B------:R-:W-:-:S02]  /*10e0*/  LOP3.LUT R34, R34, 0x64006400, RZ, 0xfc, !PT ;  /* 0x6400640022227812 */ /* 0x000fc400078efcff */
[----:B------:R-:W-:Y:S01]  /*10f0*/  LOP3.LUT R45, R45, 0x64006400, RZ, 0xfc, !PT ;  /* 0x640064002d2d7812 */ /* 0x000fe200078efcff */
[-C--:B------:R-:W-:Y:S01]  /*1100*/  HFMA2.MMA R41, R46, R15.reuse, R41 ;  /* 0x0000000f2e297235 */ /* 0x080fe20000000029 */
[----:B------:R-:W-:Y:S01]  /*1110*/  LOP3.LUT R35, R35, 0x1c001c0, RZ, 0xc0, !PT ;  /* 0x01c001c023237812 */ /* 0x000fe200078ec0ff */
[----:B------:R-:W-:Y:S01]  /*1120*/  HFMA2 R48, R34, R21.H1_H1, -20, -20 ;  /* 0xcd00cd0022307431 */ /* 0x000fe20000060015 */
[----:B------:R-:W-:Y:S01]  /*1130*/  LOP3.LUT R46, R36, 0x1c001c0, RZ, 0xc0, !PT ;  /* 0x01c001c0242e7812 */ /* 0x000fe200078ec0ff */
[----:B------:R-:W-:Y:S01]  /*1140*/  HFMA2 R50, R45, R22.H1_H1, -132, -132 ;  /* 0xd820d8202d327431 */ /* 0x000fe20000060016 */
[----:B------:R-:W-:Y:S01]  /*1150*/  LOP3.LUT R34, R33, 0x64006400, RZ, 0xfc, !PT ;  /* 0x6400640021227812 */ /* 0x000fe200078efcff */
[----:B------:R-:W-:Y:S01]  /*1160*/  HFMA2 R40, R47, R15, R40 ;  /* 0x0000000f2f287231 */ /* 0x000fe20000000028 */
[----:B------:R-:W-:Y:S02]  /*1170*/  LOP3.LUT R36, R35, 0x64006400, RZ, 0xfc, !PT ;  /* 0x6400640023247812 */ /* 0x000fe400078efcff */
[C---:B------:R-:W-:Y:S01]  /*1180*/  LOP3.LUT R37, R8.reuse, 0x380038, RZ, 0xc0, !PT ;  /* 0x0038003808257812 */ /* 0x040fe200078ec0ff */
[----:B------:R-:W-:Y:S01]  /*1190*/  HFMA2.MMA R43, R50, R15, R43 ;  /* 0x0000000f322b7235 */ /* 0x000fe2000000002b */
[----:B------:R-:W-:Y:S01]  /*11a0*/  SHF.R.U32.HI R12, RZ, 0x6, R8 ;  /* 0x00000006ff0c7819 */ /* 0x000fe20000011608 */
[-C--:B------:R-:W-:Y:S01]  /*11b0*/  HFMA2 R34, R34, R21.reuse.H1_H1, -20, -20 ;  /* 0xcd00cd0022227431 */ /* 0x080fe20000060015 */
[----:B------:R-:W-:Y:S01]  /*11c0*/  LOP3.LUT R38, R8, 0x70007, RZ, 0xc0, !PT ;  /* 0x0007000708267812 */ /* 0x000fe200078ec0ff */
[----:B------:R-:W-:Y:S01]  /*11d0*/  HFMA2 R15, R36, R21.H1_H1, -20, -20 ;  /* 0xcd00cd00240f7431 */ /* 0x000fe20000060015 */
[----:B------:R-:W-:-:S02]  /*11e0*/  LOP3.LUT R42, R9, 0x70007, RZ, 0xc0, !PT ;  /* 0x00070007092a7812 */ /* 0x000fc400078ec0ff */
[----:B------:R-:W-:Y:S02]  /*11f0*/  LOP3.LUT R8, R9, 0x380038, RZ, 0xc0, !PT ;  /* 0x0038003809087812 */ /* 0x000fe400078ec0ff */
[----:B------:R-:W-:Y:S02]  /*1200*/  SHF.R.U32.HI R13, RZ, 0x6, R9 ;  /* 0x00000006ff0d7819 */ /* 0x000fe40000011609 */
[C---:B------:R-:W-:Y:S01]  /*1210*/  LOP3.LUT R9, R10.reuse, 0x380038, RZ, 0xc0, !PT ;  /* 0x003800380a097812 */ /* 0x040fe200078ec0ff */
[-C--:B0-----:R-:W-:Y:S01]  /*1220*/  HFMA2 R40, R15, R16.reuse, R40 ;  /* 0x000000100f287231 */ /* 0x081fe20000000028 */
[----:B------:R-:W-:Y:S01]  /*1230*/  SHF.R.U32.HI R14, RZ, 0x6, R10 ;  /* 0x00000006ff0e7819 */ /* 0x000fe2000001160a */
[----:B------:R-:W-:Y:S01]  /*1240*/  HFMA2.MMA R39, R34, R16, R39 ;  /* 0x0000001022277235 */ /* 0x000fe20000000027 */
[----:B------:R-:W-:Y:S01]  /*1250*/  LOP3.LUT R10, R10, 0x70007, RZ, 0xc0, !PT ;  /* 0x000700070a0a7812 */ /* 0x000fe200078ec0ff */
[----:B------:R-:W-:Y:S01]  /*1260*/  HFMA2 R41, R48, R16, R41 ;  /* 0x0000001030297231 */ /* 0x000fe20000000029 */
[----:B------:R-:W-:-:S02]  /*1270*/  LOP3.LUT R44, R11, 0x380038, RZ, 0xc0, !PT ;  /* 0x003800380b2c7812 */ /* 0x000fc400078ec0ff */
[----:B------:R-:W-:Y:S02]  /*1280*/  SHF.R.U32.HI R32, RZ, 0x6, R11 ;  /* 0x00000006ff207819 */ /* 0x000fe4000001160b */
[----:B------:R-:W-:Y:S02]  /*1290*/  LOP3.LUT R46, R46, 0x64006400, RZ, 0xfc, !PT ;  /* 0x640064002e2e7812 */ /* 0x000fe400078efcff */
[----:B------:R-:W-:Y:S02]  /*12a0*/  LOP3.LUT R42, R42, 0x64006400, RZ, 0xfc, !PT ;  /* 0x640064002a2a7812 */ /* 0x000fe400078efcff */
[----:B------:R-:W-:Y:S01]  /*12b0*/  LOP3.LUT R11, R11, 0x70007, RZ, 0xc0, !PT ;  /* 0x000700070b0b7812 */ /* 0x000fe200078ec0ff */
[----:B------:R-:W-:Y:S01]  /*12c0*/  HFMA2 R46, R46, R21.H1_H1, -20, -20 ;  /* 0xcd00cd002e2e7431 */ /* 0x000fe20000060015 */
        /* <DEDUP_REMOVED lines=8> */
[----:B------:R-:W-:Y:S01]  /*1350*/  HADD2 R38, R38, -1028, -1028 ;  /* 0xe404e40426267430 */ /* 0x000fe20000000000 */
[----:B------:R-:W-:Y:S01]  /*1360*/  LOP3.LUT R37, R37, 0x64006400, RZ, 0xfc, !PT ;  /* 0x6400640025257812 */ /* 0x000fe200078efcff */
[----:B------:R-:W-:Y:S01]  /*1370*/  HFMA2.MMA R39, R42, R17, R39 ;  /* 0x000000112a277235 */ /* 0x000fe20000000027 */
[-C--:B------:R-:W-:Y:S01]  /*1380*/  HFMA2 R10, R11, R22.reuse.H1_H1, -132, -132 ;  /* 0xd820d8200b0a7431 */ /* 0x080fe20000060016 */
[----:B------:R-:W-:Y:S01]  /*1390*/  LOP3.LUT R11, R44, 0x64006400, RZ, 0xfc, !PT ;  /* 0x640064002c0b7812 */ /* 0x000fe200078efcff */
[-C--:B------:R-:W-:Y:S01]  /*13a0*/  HFMA2 R40, R33, R17.reuse, R40 ;  /* 0x0000001121287231 */ /* 0x080fe20000000028 */
[C---:B------:R-:W-:Y:S01]  /*13b0*/  LOP3.LUT R53, R13.reuse, 0x380038, RZ, 0xc0, !PT ;  /* 0x003800380d357812 */ /* 0x040fe200078ec0ff */
[----:B------:R-:W-:Y:S01]  /*13c0*/  HADD2 R16, R15, -1028, -1028 ;  /* 0xe404e4040f107430 */ /* 0x000fe20000000000 */
[----:B------:R-:W-:Y:S01]  /*13d0*/  LOP3.LUT R15, R32, 0x70007, RZ, 0xc0, !PT ;  /* 0x00070007200f7812 */ /* 0x000fe200078ec0ff */
[-C--:B------:R-:W-:Y:S01]  /*13e0*/  HFMA2 R9, R9, R22.reuse.H1_H1, -132, -132 ;  /* 0xd820d82009097431 */ /* 0x080fe20000060016 */
[----:B------:R-:W-:Y:S01]  /*13f0*/  HFMA2.MMA R35, R10, R18, R39 ;  /* 0x000000120a237235 */ /* 0x000fe20000000027 */
[----:B------:R-:W-:Y:S01]  /*1400*/  HFMA2 R41, R38, R17, R41 ;  /* 0x0000001126297231 */ /* 0x000fe20000000029 */
[----:B------:R-:W-:Y:S01]  /*1410*/  LOP3.LUT R10, R14, 0x70007, RZ, 0xc0, !PT ;  /* 0x000700070e0a7812 */ /* 0x000fe200078ec0ff */
[----:B------:R-:W-:Y:S01]  /*1420*/  HFMA2 R8, R37, R22.H1_H1, -132, -132 ;  /* 0xd820d82025087431 */ /* 0x000fe20000060016 */
[----:B------:R-:W-:Y:S01]  /*1430*/  HFMA2.MMA R43, R16, R17, R43 ;  /* 0x00000011102b7235 */ /* 0x000fe2000000002b */
[-C--:B------:R-:W-:Y:S01]  /*1440*/  HFMA2 R40, R9, R18.reuse, R40 ;  /* 0x0000001209287231 */ /* 0x080fe20000000028 */
[----:B------:R-:W-:Y:S01]  /*1450*/  LOP3.LUT R9, R13, 0x70007, RZ, 0xc0, !PT ;  /* 0x000700070d097812 */ /* 0x000fe200078ec0ff */
[----:B------:R-:W-:Y:S01]  /*1460*/  HFMA2 R37, R8, R18, R41 ;  /* 0x0000001208257231 */ /* 0x000fe20000000029 */
[----:B------:R-:W-:Y:S01]  /*1470*/  LOP3.LUT R8, R12, 0x70007, RZ, 0xc0, !PT ;  /* 0x000700070c087812 */ /* 0x000fe200078ec0ff */
[----:B------:R-:W-:Y:S01]  /*1480*/  HFMA2 R16, R11, R22.H1_H1, -132, -132 ;  /* 0xd820d8200b107431 */ /* 0x000fe20000060016 */
[----:B------:R-:W-:-:S02]  /*1490*/  LOP3.LUT R9, R9, 0x64006400, RZ, 0xfc, !PT ;  /* 0x6400640009097812 */ /* 0x000fc400078efcff */
[----:B------:R-:W-:Y:S02]  /*14a0*/  LOP3.LUT R10, R10, 0x64006400, RZ, 0xfc, !PT ;  /* 0x640064000a0a7812 */ /* 0x000fe400078efcff */
[----:B------:R-:W-:Y:S01]  /*14b0*/  LOP3.LUT R15, R15, 0x64006400, RZ, 0xfc, !PT ;  /* 0x640064000f0f7812 */ /* 0x000fe200078efcff */
[----:B------:R-:W-:Y:S01]  /*14c0*/  HFMA2.MMA R39, R16, R18, R43 ;  /* 0x0000001210277235 */ /* 0x000fe2000000002b */
[----:B------:R-:W-:Y:S01]  /*14d0*/  LOP3.LUT R8, R8, 0x64006400, RZ, 0xfc, !PT ;  /* 0x6400640008087812 */ /* 0x000fe200078efcff */
[----:B------:R-:W-:Y:S01]  /*14e0*/  HADD2 R16, R9, -1028, -1028 ;  /* 0xe404e40409107430 */ /* 0x000fe20000000000 */
[C---:B------:R-:W-:Y:S01]  /*14f0*/  LOP3.LUT R41, R12.reuse, 0x380038, RZ, 0xc0, !PT ;  /* 0x003800380c297812 */ /* 0x040fe200078ec0ff */
[----:B------:R-:W-:Y:S01]  /*1500*/  HADD2 R9, R10, -1028, -1028 ;  /* 0xe404e4040a097430 */ /* 0x000fe20000000000 */
[----:B------:R-:W-:Y:S01]  /*1510*/  LOP3.LUT R12, R12, 0x1c001c0, RZ, 0xc0, !PT ;  /* 0x01c001c00c0c7812 */ /* 0x000fe200078ec0ff */
[----:B------:R-:W-:Y:S01]  /*1520*/  HADD2 R10, R15, -1028, -1028 ;  /* 0xe404e4040f0a7430 */ /* 0x000fe20000000000 */
[----:B------:R-:W-:Y:S01]  /*1530*/  LOP3.LUT R41, R41, 0x64006400, RZ, 0xfc, !PT ;  /* 0x6400640029297812 */ /* 0x000fe200078efcff */
[----:B------:R-:W-:Y:S01]  /*1540*/  HADD2 R8, R8, -1028, -1028 ;  /* 0xe404e40408087430 */ /* 0x000fe20000000000 */
[-C--:B------:R-:W-:Y:S01]  /*1550*/  HFMA2.MMA R35, R16, R19.reuse, R35 ;  /* 0x0000001310237235 */ /* 0x080fe20000000023 */
[-C--:B------:R-:W-:Y:S01]  /*1560*/  HFMA2 R15, R9, R19.reuse, R40 ;  /* 0x00000013090f7231 */ /* 0x080fe20000000028 */
[C---:B------:R-:W-:Y:S01]  /*1570*/  LOP3.LUT R50, R14.reuse, 0x380038, RZ, 0xc0, !PT ;  /* 0x003800380e327812 */ /* 0x040fe200078ec0ff */
[----:B------:R-:W-:Y:S01]  /*1580*/  HFMA2 R37, R8, R19, R37 ;  /* 0x0000001308257231 */ /* 0x000fe20000000025 */
[----:B------:R-:W-:Y:S01]  /*1590*/  HFMA2.MMA R39, R10, R19, R39 ;  /* 0x000000130a277235 */ /* 0x000fe20000000027 */
[----:B------:R-:W-:Y:S01]  /*15a0*/  LOP3.LUT R13, R13, 0x1c001c0, RZ, 0xc0, !PT ;  /* 0x01c001c00d0d7812 */ /* 0x000fe200078ec0ff */
[----:B------:R-:W0:Y:S01]  /*15b0*/  LDS.128 R8, [UR4+0x20] ;  /* 0x00002004ff087984 */ /* 0x000e220008000c00 */
[----:B------:R-:W-:Y:S01]  /*15c0*/  LOP3.LUT R53, R53, 0x64006400, RZ, 0xfc, !PT ;  /* 0x6400640035357812 */ /* 0x000fe200078efcff */
[----:B------:R-:W-:Y:S01]  /*15d0*/  HFMA2 R41, R41, R22.H1_H1, -132, -132 ;  /* 0xd820d82029297431 */ /* 0x000fe20000060016 */
[----:B------:R-:W-:-:S02]  /*15e0*/  LOP3.LUT R14, R14, 0x1c001c0, RZ, 0xc0, !PT ;  /* 0x01c001c00e0e7812 */ /* 0x000fc400078ec0ff */
[----:B------:R-:W-:Y:S01]  /*15f0*/  LOP3.LUT R12, R12, 0x64006400, RZ, 0xfc, !PT ;  /* 0x640064000c0c7812 */ /* 0x000fe200078efcff */
[-C--:B------:R-:W-:Y:S01]  /*1600*/  HFMA2 R52, R53, R22.reuse.H1_H1, -132, -132 ;  /* 0xd820d82035347431 */ /* 0x080fe20000060016 */
[----:B------:R-:W-:Y:S02]  /*1610*/  LOP3.LUT R50, R50, 0x64006400, RZ, 0xfc, !PT ;  /* 0x6400640032327812 */ /* 0x000fe400078efcff */
[----:B------:R-:W-:Y:S02]  /*1620*/  LOP3.LUT R13, R13, 0x64006400, RZ, 0xfc, !PT ;  /* 0x640064000d0d7812 */ /* 0x000fe400078efcff */
[C---:B------:R-:W-:Y:S01]  /*1630*/  LOP3.LUT R49, R32.reuse, 0x380038, RZ, 0xc0, !PT ;  /* 0x0038003820317812 */ /* 0x040fe200078ec0ff */
[----:B------:R-:W-:Y:S01]  /*1640*/  HFMA2 R50, R50, R22.H1_H1, -132, -132 ;  /* 0xd820d82032327431 */ /* 0x000fe20000060016 */
[----:B------:R-:W-:Y:S02]  /*1650*/  LOP3.LUT R32, R32, 0x1c001c0, RZ, 0xc0, !PT ;  /* 0x01c001c020207812 */ /* 0x000fe400078ec0ff */
[----:B------:R-:W-:-:S02]  /*1660*/  LOP3.LUT R49, R49, 0x64006400, RZ, 0xfc, !PT ;  /* 0x6400640031317812 */ /* 0x000fc400078efcff */
[----:B------:R-:W-:Y:S02]  /*1670*/  LOP3.LUT R32, R32, 0x64006400, RZ, 0xfc, !PT ;  /* 0x6400640020207812 */ /* 0x000fe400078efcff */
[----:B------:R-:W-:Y:S01]  /*1680*/  PRMT R23, R23, 0x5410, R24 ;  /* 0x0000541017177816 */ /* 0x000fe20000000018 */
[----:B------:R-:W-:Y:S02]  /*1690*/  HFMA2 R48, R49, R22.H1_H1, -132, -132 ;  /* 0xd820d82031307431 */ /* 0x000fe40000060016 */
[----:B------:R-:W-:Y:S01]  /*16a0*/  HFMA2 R32, R32, R21.H1_H1, -20, -20 ;  /* 0xcd00cd0020207431 */ /* 0x000fe20000060015 */
[-C--:B0-----:R-:W-:Y:S01]  /*16b0*/  HFMA2.MMA R37, R41, R8.reuse, R37 ;  /* 0x0000000829257235 */ /* 0x081fe20000000025 */
[-C--:B------:R-:W-:Y:S01]  /*16c0*/  HFMA2 R35, R52, R8.reuse, R35 ;  /* 0x0000000834237231 */ /* 0x080fe20000000023 */
[----:B------:R-:W-:Y:S01]  /*16d0*/  HFMA2.MMA R50, R50, R8, R15 ;  /* 0x0000000832327235 */ /* 0x000fe2000000000f */
[----:B------:R-:W-:-:S04]  /*16e0*/  HFMA2 R39, R48, R8, R39 ;  /* 0x0000000830277231 */ /* 0x000fc80000000027 */
[----:B------:R-:W-:Y:S01]  /*16f0*/  HFMA2 R39, R32, R9, R39 ;  /* 0x0000000920277231 */ /* 0x000fe20000000027 */
[----:B--2---:R-:W-:Y:S02]  /*1700*/  LOP3.LUT R47, R5, 0x380038, RZ, 0xc0, !PT ;  /* 0x00380038052f7812 */ /* 0x004fe400078ec0ff */
[----:B------:R-:W-:Y:S02]  /*1710*/  SHF.R.U32.HI R19, RZ, 0x6, R5 ;  /* 0x00000006ff137819 */ /* 0x000fe40000011605 */
[----:B------:R-:W-:Y:S02]  /*1720*/  LOP3.LUT R43, R7, 0x380038, RZ, 0xc0, !PT ;  /* 0x00380038072b7812 */ /* 0x000fe400078ec0ff */
[----:B------:R-:W-:Y:S02]  /*1730*/  LOP3.LUT R47, R47, 0x64006400, RZ, 0xfc, !PT ;  /* 0x640064002f2f7812 */ /* 0x000fe400078efcff */
[----:B------:R-:W-:Y:S02]  /*1740*/  LOP3.LUT R43, R43, 0x64006400, RZ, 0xfc, !PT ;  /* 0x640064002b2b7812 */ /* 0x000fe400078efcff */
[----:B------:R-:W-:Y:S01]  /*1750*/  LOP3.LUT R38, R19, 0x380038, RZ, 0xc0, !PT ;  /* 0x0038003813267812 */ /* 0x000fe200078ec0ff */
[----:B------:R-:W-:Y:S01]  /*1760*/  HFMA2 R42, R47, R22.H1_H1, -132, -132 ;  /* 0xd820d8202f2a7431 */ /* 0x000fe20000060016 */
[----:B------:R-:W-:-:S02]  /*1770*/  SHF.R.U32.HI R17, RZ, 0x6, R4 ;  /* 0x00000006ff117819 */ /* 0x000fc40000011604 */
[----:B------:R-:W-:Y:S01]  /*1780*/  LOP3.LUT R47, R38, 0x64006400, RZ, 0xfc, !PT ;  /* 0x64006400262f7812 */ /* 0x000fe200078efcff */
[----:B------:R-:W-:Y:S01]  /*1790*/  HFMA2 R38, R43, R22.H1_H1, -132, -132 ;  /* 0xd820d8202b267431 */ /* 0x000fe20000060016 */
[----:B------:R-:W-:Y:S01]  /*17a0*/  LOP3.LUT R43, R14, 0x64006400, RZ, 0xfc, !PT ;  /* 0x640064000e2b7812 */ /* 0x000fe200078efcff */
[-C--:B------:R-:W-:Y:S01]  /*17b0*/  HFMA2 R14, R12, R21.reuse.H1_H1, -20, -20 ;  /* 0xcd00cd000c0e7431 */ /* 0x080fe20000060015 */
[----:B------:R-:W-:Y:S01]  /*17c0*/  LOP3.LUT R45, R6, 0x380038, RZ, 0xc0, !PT ;  /* 0x00380038062d7812 */ /* 0x000fe200078ec0ff */
[-C--:B------:R-:W-:Y:S01]  /*17d0*/  HFMA2 R12, R13, R21.reuse.H1_H1, -20, -20 ;  /* 0xcd00cd000d0c7431 */ /* 0x080fe20000060015 */
[----:B------:R-:W-:Y:S01]  /*17e0*/  SHF.R.U32.HI R13, RZ, 0xd, R5 ;  /* 0x0000000dff0d7819 */ /* 0x000fe20000011605 */
[----:B------:R-:W-:Y:S01]  /*17f0*/  HFMA2 R43, R43, R21.H1_H1, -20, -20 ;  /* 0xcd00cd002b2b7431 */ /* 0x000fe20000060015 */
[----:B------:R-:W-:Y:S01]  /*1800*/  LOP3.LUT R51, R4, 0x380038, RZ, 0xc0, !PT ;  /* 0x0038003804337812 */ /* 0x000fe200078ec0ff */
[----:B------:R-:W-:Y:S01]  /*1810*/  HFMA2.MMA R37, R14, R9, R37 ;  /* 0x000000090e257235 */ /* 0x000fe20000000025 */
[----:B------:R-:W-:Y:S01]  /*1820*/  LOP3.LUT R30, R30, 0x40004, R13, 0xf8, !PT ;  /* 0x000400041e1e7812 */ /* 0x000fe200078ef80d */
[----:B------:R-:W-:Y:S01]  /*1830*/  HFMA2 R35, R12, R9, R35 ;  /* 0x000000090c237231 */ /* 0x000fe20000000023 */
[----:B------:R-:W-:Y:S01]  /*1840*/  SHF.R.U32.HI R52, RZ, 0xd, R4 ;  /* 0x0000000dff347819 */ /* 0x000fe20000011604 */
[----:B------:R-:W0:Y:S01]  /*1850*/  LDS.128 R12, [UR4+0x30] ;  /* 0x00003004ff0c7984 */ /* 0x000e220008000c00 */
[----:B------:R-:W-:-:S02]  /*1860*/  SHF.R.U32.HI R16, RZ, 0x6, R6 ;  /* 0x00000006ff107819 */ /* 0x000fc40000011606 */
[----:B------:R-:W-:Y:S02]  /*1870*/  LOP3.LUT R4, R4, 0x70007, RZ, 0xc0, !PT ;  /* 0x0007000704047812 */ /* 0x000fe400078ec0ff */
[----:B------:R-:W-:Y:S02]  /*1880*/  LOP3.LUT R36, R17, 0x380038, RZ, 0xc0, !PT ;  /* 0x0038003811247812 */ /* 0x000fe400078ec0ff */
[----:B------:R-:W-:Y:S02]  /*1890*/  LOP3.LUT R45, R45, 0x64006400, RZ, 0xfc, !PT ;  /* 0x640064002d2d7812 */ /* 0x000fe400078efcff */
[----:B------:R-:W-:Y:S02]  /*18a0*/  SHF.R.U32.HI R41, RZ, 0xd, R6 ;  /* 0x0000000dff297819 */ /* 0x000fe40000011606 */
[----:B------:R-:W-:Y:S01]  /*18b0*/  LOP3.LUT R6, R6, 0x70007, RZ, 0xc0, !PT ;  /* 0x0007000706067812 */ /* 0x000fe200078ec0ff */
[----:B------:R-:W-:Y:S01]  /*18c0*/  HFMA2 R40, R45, R22.H1_H1, -132, -132 ;  /* 0xd820d8202d287431 */ /* 0x000fe20000060016 */
[----:B------:R-:W-:-:S02]  /*18d0*/  LOP3.LUT R18, R16, 0x380038, RZ, 0xc0, !PT ;  /* 0x0038003810127812 */ /* 0x000fc400078ec0ff */
[----:B------:R-:W-:Y:S02]  /*18e0*/  LOP3.LUT R4, R4, 0x64006400, RZ, 0xfc, !PT ;  /* 0x6400640004047812 */ /* 0x000fe400078efcff */
[----:B------:R-:W-:Y:S02]  /*18f0*/  LOP3.LUT R49, R36, 0x64006400, RZ, 0xfc, !PT ;  /* 0x6400640024317812 */ /* 0x000fe400078efcff */
[--C-:B------:R-:W-:Y:S01]  /*1900*/  SHF.R.U32.HI R8, RZ, 0xd, R7.reuse ;  /* 0x0000000dff087819 */ /* 0x100fe20000011607 */
[----:B------:R-:W-:Y:S01]  /*1910*/  HADD2 R4, R4, -1028, -1028 ;  /* 0xe404e40404047430 */ /* 0x000fe20000000000 */
[----:B------:R-:W-:Y:S01]  /*1920*/  LOP3.LUT R6, R6, 0x64006400, RZ, 0xfc, !PT ;  /* 0x6400640006067812 */ /* 0x000fe200078efcff */
[-C--:B------:R-:W-:Y:S01]  /*1930*/  HFMA2 R36, R49, R22.reuse.H1_H1, -132, -132 ;  /* 0xd820d82031247431 */ /* 0x080fe20000060016 */
[----:B------:R-:W-:Y:S02]  /*1940*/  LOP3.LUT R45, R18, 0x64006400, RZ, 0xfc, !PT ;  /* 0x64006400122d7812 */ /* 0x000fe400078efcff */
[----:B------:R-:W-:Y:S01]  /*1950*/  LOP3.LUT R51, R51, 0x64006400, RZ, 0xfc, !PT ;  /* 0x6400640033337812 */ /* 0x000fe200078efcff */
[----:B------:R-:W-:Y:S01]  /*1960*/  HADD2 R32, R6, -1028, -1028 ;  /* 0xe404e40406207430 */ /* 0x000fe20000000000 */
[----:B------:R-:W-:Y:S01]  /*1970*/  LOP3.LUT R29, R29, 0x40004, R8, 0xf8, !PT ;  /* 0x000400041d1d7812 */ /* 0x000fe200078ef808 */
[-C--:B------:R-:W-:Y:S01]  /*1980*/  HFMA2 R18, R45, R22.reuse.H1_H1, -132, -132 ;  /* 0xd820d8202d127431 */ /* 0x080fe20000060016 */
[----:B------:R-:W-:Y:S01]  /*1990*/  LOP3.LUT R49, R17, 0x1c001c0, RZ, 0xc0, !PT ;  /* 0x01c001c011317812 */ /* 0x000fe200078ec0ff */
[----:B------:R-:W-:Y:S01]  /*19a0*/  HFMA2 R44, R51, R22.H1_H1, -132, -132 ;  /* 0xd820d820332c7431 */ /* 0x000fe20000060016 */
[----:B------:R-:W-:Y:S01]  /*19b0*/  LOP3.LUT R8, R5, 0x70007, RZ, 0xc0, !PT ;  /* 0x0007000705087812 */ /* 0x000fe200078ec0ff */
[----:B------:R-:W-:Y:S01]  /*19c0*/  HFMA2.MMA R5, R43, R9, R50 ;  /* 0x000000092b057235 */ /* 0x000fe20000000032 */
[----:B------:R-:W-:Y:S01]  /*19d0*/  LOP3.LUT R17, R17, 0x70007, RZ, 0xc0, !PT ;  /* 0x0007000711117812 */ /* 0x000fe200078ec0ff */
[----:B------:R-:W-:Y:S01]  /*19e0*/  HFMA2.MMA R6, R4, R10, R37 ;  /* 0x0000000a04067235 */ /* 0x000fe20000000025 */
[----:B------:R-:W-:-:S02]  /*19f0*/  SHF.R.U32.HI R33, RZ, 0x6, R7 ;  /* 0x00000006ff217819 */ /* 0x000fc40000011607 */
[C---:B------:R-:W-:Y:S01]  /*1a00*/  LOP3.LUT R45, R16.reuse, 0x1c001c0, RZ, 0xc0, !PT ;  /* 0x01c001c0102d7812 */ /* 0x040fe200078ec0ff */
[----:B------:R-:W-:Y:S01]  /*1a10*/  HFMA2.MMA R5, R32, R10, R5 ;  /* 0x0000000a20057235 */ /* 0x000fe20000000005 */
[----:B------:R-:W-:Y:S01]  /*1a20*/  LOP3.LUT R16, R16, 0x70007, RZ, 0xc0, !PT ;  /* 0x0007000710107812 */ /* 0x000fe200078ec0ff */
[-C--:B------:R-:W-:Y:S01]  /*1a30*/  HFMA2.MMA R6, R44, R11.reuse, R6 ;  /* 0x0000000b2c067235 */ /* 0x080fe20000000006 */
[----:B------:R-:W-:Y:S02]  /*1a40*/  LOP3.LUT R17, R17, 0x64006400, RZ, 0xfc, !PT ;  /* 0x6400640011117812 */ /* 0x000fe400078efcff */
[----:B------:R-:W-:Y:S01]  /*1a50*/  LOP3.LUT R34, R33, 0x380038, RZ, 0xc0, !PT ;  /* 0x0038003821227812 */ /* 0x000fe200078ec0ff */
[----:B------:R-:W-:Y:S01]  /*1a60*/  HFMA2.MMA R5, R40, R11, R5 ;  /* 0x0000000b28057235 */ /* 0x000fe20000000005 */
[----:B------:R-:W-:Y:S01]  /*1a70*/  LOP3.LUT R16, R16, 0x64006400, RZ, 0xfc, !PT ;  /* 0x6400640010107812 */ /* 0x000fe200078efcff */
[----:B------:R-:W-:Y:S01]  /*1a80*/  HADD2 R17, R17, -1028, -1028 ;  /* 0xe404e40411117430 */ /* 0x000fe20000000000 */
[----:B------:R-:W-:-:S02]  /*1a90*/  LOP3.LUT R7, R7, 0x70007, RZ, 0xc0, !PT ;  /* 0x0007000707077812 */ /* 0x000fc400078ec0ff */
[----:B------:R-:W-:Y:S01]  /*1aa0*/  LOP3.LUT R8, R8, 0x64006400, RZ, 0xfc, !PT ;  /* 0x6400640008087812 */ /* 0x000fe200078efcff */
[----:B------:R-:W-:Y:S01]  /*1ab0*/  HADD2 R16, R16, -1028, -1028 ;  /* 0xe404e40410107430 */ /* 0x000fe20000000000 */
[----:B------:R-:W-:Y:S01]  /*1ac0*/  LOP3.LUT R51, R34, 0x64006400, RZ, 0xfc, !PT ;  /* 0x6400640022337812 */ /* 0x000fe200078efcff */
[-C--:B------:R-:W-:Y:S01]  /*1ad0*/  HFMA2 R34, R47, R22.reuse.H1_H1, -132, -132 ;  /* 0xd820d8202f227431 */ /* 0x080fe20000060016 */
[----:B------:R-:W-:Y:S01]  /*1ae0*/  LOP3.LUT R47, R19, 0x1c001c0, RZ, 0xc0, !PT ;  /* 0x01c001c0132f7812 */ /* 0x000fe200078ec0ff */
[----:B------:R-:W-:Y:S01]  /*1af0*/  HADD2 R8, R8, -1028, -1028 ;  /* 0xe404e40408087430 */ /* 0x000fe20000000000 */
[----:B------:R-:W-:Y:S01]  /*1b00*/  LOP3.LUT R7, R7, 0x64006400, RZ, 0xfc, !PT ;  /* 0x6400640007077812 */ /* 0x000fe200078efcff */
[----:B------:R-:W-:Y:S01]  /*1b10*/  HFMA2 R46, R51, R22.H1_H1, -132, -132 ;  /* 0xd820d820332e7431 */ /* 0x000fe20000060016 */
[----:B------:R-:W-:Y:S01]  /*1b20*/  LOP3.LUT R19, R19, 0x70007, RZ, 0xc0, !PT ;  /* 0x0007000713137812 */ /* 0x000fe200078ec0ff */
[-C--:B0-----:R-:W-:Y:S01]  /*1b30*/  HFMA2.MMA R6, R17, R12.reuse, R6 ;  /* 0x0000000c11067235 */ /* 0x081fe20000000006 */
[----:B------:R-:W-:Y:S01]  /*1b40*/  LOP3.LUT R49, R49, 0x64006400, RZ, 0xfc, !PT ;  /* 0x6400640031317812 */ /* 0x000fe200078efcff */
[----:B------:R-:W-:Y:S01]  /*1b50*/  HADD2 R48, R7, -1028, -1028 ;  /* 0xe404e40407307430 */ /* 0x000fe20000000000 */
[C---:B------:R-:W-:Y:S01]  /*1b60*/  LOP3.LUT R51, R33.reuse, 0x1c001c0, RZ, 0xc0, !PT ;  /* 0x01c001c021337812 */ /* 0x040fe200078ec0ff */
[-C--:B------:R-:W-:Y:S01]  /*1b70*/  HFMA2 R35, R8, R10.reuse, R35 ;  /* 0x0000000a08237231 */ /* 0x080fe20000000023 */
[----:B------:R-:W-:Y:S01]  /*1b80*/  LOP3.LUT R33, R33, 0x70007, RZ, 0xc0, !PT ;  /* 0x0007000721217812 */ /* 0x000fe200078ec0ff */
[----:B------:R-:W-:Y:S01]  /*1b90*/  HFMA2.MMA R9, R16, R12, R5 ;  /* 0x0000000c10097235 */ /* 0x000fe20000000005 */
[----:B------:R-:W-:Y:S01]  /*1ba0*/  LOP3.LUT R19, R19, 0x64006400, RZ, 0xfc, !PT ;  /* 0x6400640013137812 */ /* 0x000fe200078efcff */
[----:B------:R-:W-:Y:S01]  /*1bb0*/  HFMA2 R49, R49, R21.H1_H1, -20, -20 ;  /* 0xcd00cd0031317431 */ /* 0x000fe20000060015 */
[----:B------:R-:W-:Y:S01]  /*1bc0*/  LOP3.LUT R31, R31, 0x40004, R52, 0xf8, !PT ;  /* 0x000400041f1f7812 */ /* 0x000fe200078ef834 */
[-C--:B------:R-:W-:Y:S01]  /*1bd0*/  HFMA2.MMA R7, R36, R13.reuse, R6 ;  /* 0x0000000d24077235 */ /* 0x080fe20000000006 */
[----:B------:R-:W-:Y:S01]  /*1be0*/  LOP3.LUT R45, R45, 0x64006400, RZ, 0xfc, !PT ;  /* 0x640064002d2d7812 */ /* 0x000fe200078efcff */
[----:B------:R-:W-:Y:S01]  /*1bf0*/  HFMA2 R39, R48, R10, R39 ;  /* 0x0000000a30277231 */ /* 0x000fe20000000027 */
[----:B------:R-:W-:Y:S01]  /*1c00*/  LOP3.LUT R28, R28, 0x40004, R41, 0xf8, !PT ;  /* 0x000400041c1c7812 */ /* 0x000fe200078ef829 */
[----:B------:R-:W-:Y:S01]  /*1c10*/  HFMA2 R35, R42, R11, R35 ;  /* 0x0000000b2a237231 */ /* 0x000fe20000000023 */
[----:B------:R-:W-:Y:S01]  /*1c20*/  LOP3.LUT R33, R33, 0x64006400, RZ, 0xfc, !PT ;  /* 0x6400640021217812 */ /* 0x000fe200078efcff */
[----:B------:R-:W-:Y:S01]  /*1c30*/  HADD2 R4, R19, -1028, -1028 ;  /* 0xe404e40413047430 */ /* 0x000fe20000000000 */
[----:B------:R-:W-:Y:S01]  /*1c40*/  LOP3.LUT R31, R31, 0x64006400, RZ, 0xfc, !PT ;  /* 0x640064001f1f7812 */ /* 0x000fe200078efcff */
[----:B------:R-:W-:Y:S01]  /*1c50*/  HFMA2 R45, R45, R21.H1_H1, -20, -20 ;  /* 0xcd00cd002d2d7431 */ /* 0x000fe20000060015 */
[----:B------:R-:W-:Y:S01]  /*1c60*/  HFMA2.MMA R9, R18, R13, R9 ;  /* 0x0000000d12097235 */ /* 0x000fe20000000009 */
[----:B------:R-:W-:Y:S01]  /*1c70*/  LOP3.LUT R28, R28, 0x64006400, RZ, 0xfc, !PT ;  /* 0x640064001c1c7812 */ /* 0x000fe200078efcff */
[----:B------:R-:W-:Y:S01]  /*1c80*/  HFMA2 R39, R38, R11, R39 ;  /* 0x0000000b26277231 */ /* 0x000fe20000000027 */
[----:B------:R-:W-:Y:S01]  /*1c90*/  LOP3.LUT R47, R47, 0x64006400, RZ, 0xfc, !PT ;  /* 0x640064002f2f7812 */ /* 0x000fe200078efcff */
[----:B------:R-:W-:Y:S01]  /*1ca0*/  HADD2 R8, R33, -1028, -1028 ;  /* 0xe404e40421087430 */ /* 0x000fe20000000000 */
[-C--:B------:R-:W-:Y:S01]  /*1cb0*/  HFMA2.MMA R7, R49, R14.reuse, R7 ;  /* 0x0000000e31077235 */ /* 0x080fe20000000007 */
[-C--:B------:R-:W-:Y:S01]  /*1cc0*/  HFMA2 R17, R4, R12.reuse, R35 ;  /* 0x0000000c04117231 */ /* 0x080fe20000000023 */
[----:B------:R-:W-:Y:S01]  /*1cd0*/  LOP3.LUT R51, R51, 0x64006400, RZ, 0xfc, !PT ;  /* 0x6400640033337812 */ /* 0x000fe200078efcff */
[----:B------:R-:W-:Y:S01]  /*1ce0*/  HADD2 R4, R31, -1028, -1028 ;  /* 0xe404e4041f047430 */ /* 0x000fe20000000000 */
[----:B------:R-:W-:Y:S01]  /*1cf0*/  HFMA2.MMA R9, R45, R14, R9 ;  /* 0x0000000e2d097235 */ /* 0x000fe20000000009 */
[----:B------:R-:W-:Y:S01]  /*1d00*/  HFMA2 R39, R8, R12, R39 ;  /* 0x0000000c08277231 */ /* 0x000fe20000000027 */
[----:B------:R-:W-:Y:S01]  /*1d10*/  LOP3.LUT R30, R30, 0x64006400, RZ, 0xfc, !PT ;  /* 0x640064001e1e7812 */ /* 0x000fe200078efcff */
[----:B------:R-:W-:Y:S01]  /*1d20*/  HADD2 R28, R28, -1028, -1028 ;  /* 0xe404e4041c1c7430 */ /* 0x000fe20000000000 */
[----:B------:R-:W-:Y:S01]  /*1d30*/  LOP3.LUT R29, R29, 0x64006400, RZ, 0xfc, !PT ;  /* 0x640064001d1d7812 */ /* 0x000fe200078efcff */
[----:B------:R-:W-:Y:S01]  /*1d40*/  HFMA2 R47, R47, R21.H1_H1, -20, -20 ;  /* 0xcd00cd002f2f7431 */ /* 0x000fe20000060015 */
[----:B------:R-:W-:Y:S01]  /*1d50*/  HFMA2.MMA R7, R4, R15, R7 ;  /* 0x0000000f04077235 */ /* 0x000fe20000000007 */
[----:B------:R-:W-:-:S02]  /*1d60*/  HFMA2 R17, R34, R13, R17 ;  /* 0x0000000d22117231 */ /* 0x000fc40000000011 */
[----:B------:R-:W-:Y:S01]  /*1d70*/  HFMA2 R51, R51, R21.H1_H1, -20, -20 ;  /* 0xcd00cd0033337431 */ /* 0x000fe20000060015 */
[----:B------:R-:W-:Y:S01]  /*1d80*/  HFMA2.MMA R9, R28, R15, R9 ;  /* 0x0000000f1c097235 */ /* 0x000fe20000000009 */
[----:B------:R-:W-:Y:S01]  /*1d90*/  HFMA2 R39, R46, R13, R39 ;  /* 0x0000000d2e277231 */ /* 0x000fe20000000027 */
[----:B------:R-:W-:Y:S01]  /*1da0*/  PRMT R21, R21, 0x5410, R22 ;  /* 0x0000541015157816 */ /* 0x000fe20000000016 */
[-C--:B------:R-:W-:Y:S02]  /*1db0*/  HFMA2 R17, R47, R14.reuse, R17 ;  /* 0x0000000e2f117231 */ /* 0x080fe40000000011 */
[----:B------:R-:W-:Y:S02]  /*1dc0*/  HADD2 R30, R30, -1028, -1028 ;  /* 0xe404e4041e1e7430 */ /* 0x000fe40000000000 */
[----:B------:R-:W-:Y:S02]  /*1dd0*/  HFMA2 R39, R51, R14, R39 ;  /* 0x0000000e33277231 */ /* 0x000fe40000000027 */
        /* <DEDUP_REMOVED lines=11> */
.L_x_3234:
[----:B------:R-:W-:Y:S01]  /*1e90*/  ISETP.LT.AND P3, PT, R25, R20, PT ;  /* 0x000000141900720c */ /* 0x000fe20003f61270 */
[----:B------:R-:W-:Y:S01]  /*1ea0*/  UIADD3 UR4, UR4, 0x40, URZ ;  /* 0x0000004004047890 */ /* 0x000fe2000fffe03f */
[----:B------:R-:W-:-:S11]  /*1eb0*/  IMAD.MOV.U32 R13, RZ, RZ, R25 ;  /* 0x000000ffff0d7224 */ /* 0x000fd600078e0019 */
[----:B------:R-:W-:Y:S05]  /*1ec0*/  @!P0 BRA P3, `(.L_x_3235) ;  /* 0xffffec0000008947 */ /* 0x000fea000183ffff */
.L_x_3233:
[----:B------:R-:W-:-:S04]  /*1ed0*/  ISETP.GE.AND P0, PT, R13, R20, PT ;  /* 0x000000140d00720c */ /* 0x000fc80003f06270 */
[----:B------:R-:W-:-:S13]  /*1ee0*/  ISETP.GE.OR P0, PT, R13, c[0x0][0x1bc], P0 ;  /* 0x00006f000d007a0c */ /* 0x000fda0000706670 */
[----:B------:R-:W-:Y:S05]  /*1ef0*/  @P0 BRA `(.L_x_3236) ;  /* 0x00000a2000000947 */ /* 0x000fea0003800000 */
[----:B------:R-:W-:Y:S01]  /*1f00*/  IMAD.MOV.U32 R15, RZ, RZ, c[0x0][0x18c] ;  /* 0x00006300ff0f7624 */ /* 0x000fe200078e00ff */
[----:B------:R-:W-:-:S04]  /*1f10*/  PRMT R0, R0, 0x9910, RZ ;  /* 0x0000991000007816 */ /* 0x000fc800000000ff */
[----:B------:R-:W-:Y:S02]  /*1f20*/  SHF.R.S32.HI R12, RZ, 0x1f, R15 ;  /* 0x0000001fff0c7819 */ /* 0x000fe4000001140f */
[----:B------:R-:W-:Y:S02]  /*1f30*/  ISETP.EQ.OR P3, PT, R0, RZ, !P1 ;  /* 0x000000ff0000720c */ /* 0x000fe40004f62670 */
[----:B------:R-:W-:-:S04]  /*1f40*/  SHF.L.U64.HI R12, R15, 0x2, R12 ;  /* 0x000000020f0c7819 */ /* 0x000fc8000001020c */
.L_x_3238:
[----:B------:R-:W-:-:S04]  /*1f50*/  IADD3 R13, R13, 0x10, RZ ;  /* 0x000000100d0d7810 */ /* 0x000fc80007ffe0ff */
[C---:B------:R-:W-:Y:S02]  /*1f60*/  ISETP.GE.AND P0, PT, R13.reuse, c[0x0][0x1bc], PT ;  /* 0x00006f000d007a0c */ /* 0x040fe40003f06270 */
[----:B------:R-:W-:Y:S01]  /*1f70*/  ISETP.LT.AND P4, PT, R13, R20, PT ;  /* 0x000000140d00720c */ /* 0x000fe20003f81270 */
[----:B-1----:R-:W-:Y:S06]  /*1f80*/  @P3 BRA `(.L_x_3237) ;  /* 0x0000095000003947 */ /* 0x002fec0003800000 */
[----:B-----5:R-:W2:Y:S01]  /*1f90*/  LDG.E.128.CONSTANT R8, [R2.64] ;  /* 0x0000000602087981 */ /* 0x020ea2000c1e9d00 */
[----:B------:R-:W-:Y:S01]  /*1fa0*/  IMAD.MOV.U32 R0, RZ, RZ, 0x3400 ;  /* 0x00003400ff007424 */ /* 0x000fe200078e00ff */
[----:B------:R-:W-:Y:S01]  /*1fb0*/  PRMT R23, R23, 0x5410, R24 ;  /* 0x0000541017177816 */ /* 0x000fe20000000018 */
[----:B------:R-:W-:Y:S02]  /*1fc0*/  IMAD.MOV.U32 R17, RZ, RZ, 0x2c00 ;  /* 0x00002c00ff117424 */ /* 0x000fe400078e00ff */
[----:B------:R-:W-:Y:S01]  /*1fd0*/  IMAD.MOV.U32 R18, RZ, RZ, 0x2400 ;  /* 0x00002400ff127424 */ /* 0x000fe200078e00ff */
[----:B------:R-:W-:Y:S02]  /*1fe0*/  PRMT R21, R21, 0x5410, R0 ;  /* 0x0000541015157816 */ /* 0x000fe40000000000 */
[----:B-12---:R-:W-:-:S02]  /*1ff0*/  LOP3.LUT R5, R9, 0xc000c, RZ, 0xc0, !PT ;  /* 0x000c000c09057812 */ /* 0x006fc400078ec0ff */
[----:B------:R-:W-:Y:S02]  /*2000*/  SHF.R.U32.HI R16, RZ, 0x8, R8 ;  /* 0x00000008ff107819 */ /* 0x000fe40000011608 */
[----:B------:R-:W-:Y:S02]  /*2010*/  LOP3.LUT R7, R11, 0xc000c, RZ, 0xc0, !PT ;  /* 0x000c000c0b077812 */ /* 0x000fe400078ec0ff */
[----:B------:R-:W-:Y:S02]  /*2020*/  SHF.R.U32.HI R0, RZ, 0x8, R10 ;  /* 0x00000008ff007819 */ /* 0x000fe4000001160a */
[----:B------:R-:W-:Y:S02]  /*2030*/  LOP3.LUT R6, R10, 0xc000c, RZ, 0xc0, !PT ;  /* 0x000c000c0a067812 */ /* 0x000fe400078ec0ff */
[----:B------:R-:W-:Y:S02]  /*2040*/  LOP3.LUT R42, R5, 0x64006400, RZ, 0xfc, !PT ;  /* 0x64006400052a7812 */ /* 0x000fe400078efcff */
[----:B------:R-:W-:-:S02]  /*2050*/  LOP3.LUT R4, R8, 0xc000c, RZ, 0xc0, !PT ;  /* 0x000c000c08047812 */ /* 0x000fc400078ec0ff */
[----:B------:R-:W-:Y:S01]  /*2060*/  SHF.R.U32.HI R31, RZ, 0x8, R9 ;  /* 0x00000008ff1f7819 */ /* 0x000fe20000011609 */
[-C--:B------:R-:W-:Y:S01]  /*2070*/  HFMA2 R42, R42, R21.reuse.H1_H1, -258, -258 ;  /* 0xdc08dc082a2a7431 */ /* 0x080fe20000060015 */
[----:B------:R-:W-:Y:S02]  /*2080*/  LOP3.LUT R52, R7, 0x64006400, RZ, 0xfc, !PT ;  /* 0x6400640007347812 */ /* 0x000fe400078efcff */
[----:B------:R-:W-:Y:S02]  /*2090*/  LOP3.LUT R5, R16, 0xc000c, RZ, 0xc0, !PT ;  /* 0x000c000c10057812 */ /* 0x000fe400078ec0ff */
[----:B------:R-:W-:Y:S01]  /*20a0*/  LOP3.LUT R7, R0, 0xc000c, RZ, 0xc0, !PT ;  /* 0x000c000c00077812 */ /* 0x000fe200078ec0ff */
[----:B------:R-:W-:Y:S01]  /*20b0*/  HFMA2 R52, R52, R21.H1_H1, -258, -258 ;  /* 0xdc08dc0834347431 */ /* 0x000fe20000060015 */
[----:B------:R-:W-:Y:S02]  /*20c0*/  LOP3.LUT R43, R6, 0x64006400, RZ, 0xfc, !PT ;  /* 0x64006400062b7812 */ /* 0x000fe400078efcff */
[----:B------:R-:W-:-:S02]  /*20d0*/  LOP3.LUT R4, R4, 0x64006400, RZ, 0xfc, !PT ;  /* 0x6400640004047812 */ /* 0x000fc400078efcff */
[----:B------:R-:W-:Y:S01]  /*20e0*/  LOP3.LUT R6, R31, 0xc000c, RZ, 0xc0, !PT ;  /* 0x000c000c1f067812 */ /* 0x000fe200078ec0ff */
[-C--:B------:R-:W-:Y:S01]  /*20f0*/  HFMA2 R43, R43, R21.reuse.H1_H1, -258, -258 ;  /* 0xdc08dc082b2b7431 */ /* 0x080fe20000060015 */
[----:B------:R-:W-:Y:S01]  /*2100*/  LOP3.LUT R5, R5, 0x64006400, RZ, 0xfc, !PT ;  /* 0x6400640005057812 */ /* 0x000fe200078efcff */
[-C--:B------:R-:W-:Y:S01]  /*2110*/  HFMA2 R14, R4, R21.reuse.H1_H1, -258, -258 ;  /* 0xdc08dc08040e7431 */ /* 0x080fe20000060015 */
[----:B------:R-:W-:Y:S02]  /*2120*/  SHF.R.U32.HI R33, RZ, 0x8, R11 ;  /* 0x00000008ff217819 */ /* 0x000fe4000001160b */
        /* <DEDUP_REMOVED lines=12> */
[----:B------:R-:W-:Y:S01]  /*21f0*/  HFMA2 R34, R19, R21.H1_H1, -258, -258 ;  /* 0xdc08dc0813227431 */ /* 0x000fe20000060015 */
        /* <DEDUP_REMOVED lines=16> */
[----:B------:R-:W0:Y:S01]  /*2300*/  LDS.128 R4, [UR4] ;  /* 0x00000004ff047984 */ /* 0x000e220008000c00 */
[----:B------:R-:W-:Y:S01]  /*2310*/  HFMA2 R35, R30, R17.H0_H0, -66, -66 ;  /* 0xd420d4201e237431 */ /* 0x000fe20000040011 */
[----:B------:R-:W-:-:S02]  /*2320*/  LOP3.LUT R47, R10, 0xc000c0, RZ, 0xc0, !PT ;  /* 0x00c000c00a2f7812 */ /* 0x000fc400078ec0ff */
[-C--:B------:R-:W-:Y:S01]  /*2330*/  HFMA2 R19, R28, R17.reuse.H0_H0, -66, -66 ;  /* 0xd420d4201c137431 */ /* 0x080fe20000040011 */
[----:B------:R-:W-:Y:S01]  /*2340*/  LOP3.LUT R28, R8, 0xc000c0, RZ, 0xc0, !PT ;  /* 0x00c000c0081c7812 */ /* 0x000fe200078ec0ff */
[----:B------:R-:W-:Y:S01]  /*2350*/  HFMA2 R17, R32, R17.H0_H0, -66, -66 ;  /* 0xd420d42020117431 */ /* 0x000fe20000040011 */
        /* <DEDUP_REMOVED lines=26> */
[----:B------:R-:W1:Y:S01]  /*2500*/  LDS.128 R8, [UR4+0x10] ;  /* 0x00001004ff087984 */ /* 0x000e620008000c00 */
        /* <DEDUP_REMOVED lines=9> */
[-C--:B0-----:R-:W-:Y:S01]  /*25a0*/  HFMA2.MMA R45, R45, R4.reuse, RZ ;  /* 0x000000042d2d7235 */ /* 0x081fe200000000ff */
[----:B------:R-:W-:Y:S01]  /*25b0*/  HADD2 R51, R51, -1026, -1026 ;  /* 0xe402e40233337430 */ /* 0x000fe20000000000 */
[----:B------:R-:W-:Y:S01]  /*25c0*/  HFMA2.MMA R49, R49, R4, RZ ;  /* 0x0000000431317235 */ /* 0x000fe200000000ff */
[-C--:B------:R-:W-:Y:S01]  /*25d0*/  HFMA2 R47, R47, R4.reuse, RZ.H0_H0 ;  /* 0x000000042f2f7231 */ /* 0x080fe200000400ff */
[----:B------:R-:W-:Y:S01]  /*25e0*/  LOP3.LUT R16, R16, 0x64006400, RZ, 0xfc, !PT ;  /* 0x6400640010107812 */ /* 0x000fe200078efcff */
[----:B------:R-:W-:Y:S01]  /*25f0*/  HFMA2 R4, R51, R4, RZ.H0_H0 ;  /* 0x0000000433047231 */ /* 0x000fe200000400ff */
[-C--:B------:R-:W-:Y:S01]  /*2600*/  HFMA2.MMA R45, R14, R5.reuse, R45 ;  /* 0x000000050e2d7235 */ /* 0x080fe2000000002d */
        /* <DEDUP_REMOVED lines=14> */
[----:B------:R-:W-:Y:S01]  /*26f0*/  HADD2 R7, R16, -1026, -1026 ;  /* 0xe402e40210077430 */ /* 0x000fe20000000000 */
[----:B------:R-:W-:Y:S01]  /*2700*/  LOP3.LUT R31, R31, 0x64006400, RZ, 0xfc, !PT ;  /* 0x640064001f1f7812 */ /* 0x000fe200078efcff */
[----:B------:R-:W-:Y:S01]  /*2710*/  HADD2 R0, R0, -1026, -1026 ;  /* 0xe402e40200007430 */ /* 0x000fe20000000000 */
[----:B------:R-:W-:-:S02]  /*2720*/  LOP3.LUT R33, R33, 0x64006400, RZ, 0xfc, !PT ;  /* 0x6400640021217812 */ /* 0x000fc400078efcff */
[----:B------:R-:W-:Y:S01]  /*2730*/  PRMT R21, R21, 0x5410, R22 ;  /* 0x0000541015157816 */ /* 0x000fe20000000016 */
[----:B------:R-:W-:Y:S01]  /*2740*/  HADD2 R31, R31, -1026, -1026 ;  /* 0xe402e4021f1f7430 */ /* 0x000fe20000000000 */
[-C--:B-1----:R-:W-:Y:S01]  /*2750*/  HFMA2.MMA R4, R7, R8.reuse, R4 ;  /* 0x0000000807047235 */ /* 0x082fe20000000004 */
[----:B------:R-:W-:Y:S01]  /*2760*/  HADD2 R6, R33, -1026, -1026 ;  /* 0xe402e40221067430 */ /* 0x000fe20000000000 */
        /* <DEDUP_REMOVED lines=14> */
[----:B------:R-:W-:Y:S01]  /*2850*/  HADD2 R8, R48.H0_H0, R48.H1_H1 ;  /* 0x3000003030087230 */ /* 0x000fe20000000800 */
        /* <DEDUP_REMOVED lines=8> */
.L_x_3237:
[----:B------:R-:W-:Y:S01]  /*28e0*/  LEA R2, P2, R15, R2, 0x2 ;  /* 0x000000020f027211 */ /* 0x000fe200078410ff */
[----:B------:R-:W-:-:S04]  /*28f0*/  UIADD3 UR4, UR4, 0x20, URZ ;  /* 0x0000002004047890 */ /* 0x000fc8000fffe03f */
[----:B------:R-:W-:Y:S01]  /*2900*/  IMAD.X R3, R3, 0x1, R12, P2 ;  /* 0x0000000103037824 */ /* 0x000fe200010e060c */
[----:B------:R-:W-:Y:S05]  /*2910*/  @!P0 BRA P4, `(.L_x_3238) ;  /* 0xfffff63000008947 */ /* 0x000fea000203ffff */
.L_x_3236:
[----:B------:R-:W-:Y:S05]  /*2920*/  @!P1 EXIT ;  /* 0x000000000000994d */ /* 0x000fea0003800000 */
[----:B------:R-:W0:Y:S04]  /*2930*/  S2R R0, SR_CTAID.X ;  /* 0x0000000000007919 */ /* 0x000e280000002500 */
[----:B------:R-:W0:Y:S04]  /*2940*/  S2R R3, SR_TID.X ;  /* 0x0000000000037919 */ /* 0x000e280000002100 */
[----:B-1----:R-:W1:Y:S01]  /*2950*/  S2R R5, SR_CTAID.Y ;  /* 0x0000000000057919 */ /* 0x002e620000002600 */
        /* <DEDUP_REMOVED lines=11> */
.L_x_3242:
[----:B------:R-:W0:Y:S02]  /*2a10*/  LDS R4, [R0] ;  /* 0x0000000000047984 */ /* 0x000e240000000800 */
[----:B0-----:R-:W-:-:S06]  /*2a20*/  HADD2 R5, R4, R27 ;  /* 0x0000001b04057230 */ /* 0x001fcc0000000000 */
[----:B------:R-:W0:Y:S02]  /*2a30*/  ATOMS.CAST.SPIN R5, [R0], R4, R5 ;  /* 0x000000040005738d */ /* 0x000e240001800005 */
[----:B0-----:R-:W-:-:S13]  /*2a40*/  ISETP.EQ.U32.AND P0, PT, R5, 0x1, PT ;  /* 0x000000010500780c */ /* 0x001fda0003f02070 */
[----:B------:R-:W-:Y:S05]  /*2a50*/  @!P0 BRA `(.L_x_3242) ;  /* 0xffffffb000008947 */ /* 0x000fea000383ffff */
[----:B------:R-:W-:Y:S05]  /*2a60*/  BRA `(.L_x_3240) ;  /* 0x0000003000007947 */ /* 0x000fea0003800000 */
.L_x_3241:
[----:B------:R-:W2:Y:S02]  /*2a70*/  LD.E R0, [R2.64] ;  /* 0x0000000602007980 */ /* 0x000ea4000c101900 */
[----:B--2---:R-:W-:-:S05]  /*2a80*/  IMAD.IADD R5, R27, 0x1, R0 ;  /* 0x000000011b057824 */ /* 0x004fca00078e0200 */
[----:B------:R0:W-:Y:S02]  /*2a90*/  ST.E [R2.64], R5 ;  /* 0x0000000502007985 */ /* 0x0001e4000c101906 */
.L_x_3240:
[----:B------:R-:W-:Y:S05]  /*2aa0*/  BSYNC B0 ;  /* 0x0000000000007941 */ /* 0x000fea0003800000 */
.L_x_3239:
[----:B------:R-:W2:Y:S02]  /*2ab0*/  ATOM.E.ADD.F16x2.RN.STRONG.GPU P0, RZ, [R2.64+0x4], R26 ;  /* 0x0000041a02ff798a */ /* 0x000ea4000810e9c6 */
[----:B--2---:R-:W-:Y:S05]  /*2ac0*/  @P0 EXIT ;  /* 0x000000000000094d */ /* 0x004fea0003800000 */
[----:B------:R-:W1:Y:S02]  /*2ad0*/  QSPC.E.S P0, RZ, [R2+0x4] ;  /* 0x0000040002ff73aa */ /* 0x000e640000000500 */
[----:B-1----:R-:W-:Y:S05]  /*2ae0*/  @!P0 BRA `(.L_x_3243) ;  /* 0x0000008000008947 */ /* 0x002fea0003800000 */
[----:B0-----:R-:W-:-:S04]  /*2af0*/  IADD3 R2, R2, 0x4, RZ ;  /* 0x0000000402027810 */ /* 0x001fc80007ffe0ff */
[----:B------:R-:W-:-:S05]  /*2b00*/  LOP3.LUT R2, R2, 0xffffff, RZ, 0xc0, !PT ;  /* 0x00ffffff02027812 */ /* 0x000fca00078ec0ff */
.L_x_3244:
[----:B------:R-:W0:Y:S02]  /*2b10*/  LDS R4, [R2] ;  /* 0x0000000002047984 */ /* 0x000e240000000800 */
[----:B0-----:R-:W-:-:S10]  /*2b20*/  HFMA2.MMA R5, R4, 1, 1, R26 ;  /* 0x3c003c0004057835 */ /* 0x001fd4000000001a */
[----:B------:R-:W0:Y:S02]  /*2b30*/  ATOMS.CAST.SPIN R5, [R2], R4, R5 ;  /* 0x000000040205738d */ /* 0x000e240001800005 */
[----:B0-----:R-:W-:-:S13]  /*2b40*/  ISETP.EQ.U32.AND P0, PT, R5, 0x1, PT ;  /* 0x000000010500780c */ /* 0x001fda0003f02070 */
[----:B------:R-:W-:Y:S05]  /*2b50*/  @!P0 BRA `(.L_x_3244) ;  /* 0xffffffb000008947 */ /* 0x000fea000383ffff */
[----:B------:R-:W-:Y:S05]  /*2b60*/  EXIT ;  /* 0x000000000000794d */ /* 0x000fea0003800000 */
.L_x_3243:
[----:B------:R-:W2:Y:S02]  /*2b70*/  LD.E R0, [R2.64+0x4] ;  /* 0x0000040602007980 */ /* 0x000ea4000c101900 */
[----:B0-2---:R-:W-:-:S05]  /*2b80*/  IMAD.IADD R5, R26, 0x1, R0 ;  /* 0x000000011a057824 */ /* 0x005fca00078e0200 */
[----:B------:R-:W-:Y:S01]  /*2b90*/  ST.E [R2.64+0x4], R5 ;  /* 0x0000040502007985 */ /* 0x000fe2000c101906 */
[----:B------:R-:W-:Y:S05]  /*2ba0*/  EXIT ;  /* 0x000000000000794d */ /* 0x000fea0003800000 */
.L_x_3245:
        /* <DEDUP_REMOVED lines=13> */
.L_x_3338:


//--------------------- .text._Z23gemm_half_q_half_kernelILi1ELi2ELb1ELb0ELi32EEvPK6__halfPKjS4_S2_PS0_iiiiPKtS7_iiiiiibS2_i --------------------------
	.section	.text._Z23gemm_half_q_half_kernelILi1ELi2ELb1ELb0ELi32EEvPK6__halfPKjS4_S2_PS0_iiiiPKtS7_iiiiiibS2_i,"ax",@progbits
	.sectioninfo	@"SHI_REGISTERS=40"
	.align	128
        .global         _Z23gemm_half_q_half_kernelILi1ELi2ELb1ELb0ELi32EEvPK6__halfPKjS4_S2_PS0_iiiiPKtS7_iiiiiibS2_i
        .type           _Z23gemm_half_q_half_kernelILi1ELi2ELb1ELb0ELi32EEvPK6__halfPKjS4_S2_PS0_iiiiPKtS7_iiiiiibS2_i,@function
        .size           _Z23gemm_half_q_half_kernelILi1ELi2ELb1ELb0ELi32EEvPK6__halfPKjS4_S2_PS0_iiiiPKtS7_iiiiiibS2_i,(.L_x_3339 - _Z23gemm_half_q_half_kernelILi1ELi2ELb1ELb0ELi32EEvPK6__halfPKjS4_S2_PS0_iiiiPKtS7_iiiiiibS2_i)
        .other          _Z23gemm_half_q_half_kernelILi1ELi2ELb1ELb0ELi32EEvPK6__halfPKjS4_S2_PS0_iiiiPKtS7_iiiiiibS2_i,@"STO_CUDA_ENTRY STV_DEFAULT"
_Z23gemm_half_q_half_kernelILi1ELi2ELb1ELb0ELi32EEvPK6__halfPKjS4_S2_PS0_iiiiPKtS7_iiiiiibS2_i:
.text._Z23gemm_half_q_half_kernelILi1ELi2ELb1ELb0ELi32EEvPK6__halfPKjS4_S2_PS0_iiiiPKtS7_iiiiiibS2_i:
        /* <DEDUP_REMOVED lines=8> */
[----:B------:R-:W2:Y:S04]  /*0080*/  @P1 LDG.E.U16 R0, [R4.64] ;  /* 0x0000000604001981 */ /* 0x000ea8000c1e1500 */
[----:B------:R-:W0:Y:S01]  /*0090*/  S2R R7, SR_CTAID.X ;  /* 0x0000000000077919 */ /* 0x000e220000002500 */
[----:B--2---:R-:W-:-:S13]  /*00a0*/  ISETP.EQ.OR P0, PT, R0, RZ, !P1 ;  /* 0x000000ff0000720c */ /* 0x004fda0004f02670 */
[----:B------:R-:W-:Y:S05]  /*00b0*/  @P0 EXIT ;  /* 0x000000000000094d */ /* 0x000fea0003800000 */
[----:B0-----:R-:W0:Y:S01]  /*00c0*/  S2R R4, SR_CTAID.Z ;  /* 0x0000000000047919 */ /* 0x001e220000002700 */
[----:B------:R-:W-:Y:S03]  /*00d0*/  BSSY B0, `(.L_x_3246) ;  /* 0x0000020000007945 */ /* 0x000fe60003800000 */
[----:B------:R-:W1:Y:S01]  /*00e0*/  S2R R12, SR_TID.X ;  /* 0x00000000000c7919 */ /* 0x000e620000002100 */
[----:B0-----:R-:W-:-:S04]  /*00f0*/  IMAD.SHL.U32 R23, R4, 0x20, RZ ;  /* 0x0000002004177824 */ /* 0x001fc800078e00ff */
[C-C-:B-1----:R-:W-:Y:S01]  /*0100*/  IMAD.IADD R9, R23.reuse, 0x1, R12.reuse ;  /* 0x0000000117097824 */ /* 0x142fe200078e020c */
[----:B------:R-:W-:Y:S01]  /*0110*/  IADD3 R16, R23, 0x20, RZ ;  /* 0x0000002017107810 */ /* 0x000fe20007ffe0ff */
[----:B------:R-:W-:-:S03]  /*0120*/  IMAD R7, R7, 0x20, R12 ;  /* 0x0000002007077824 */ /* 0x000fc600078e020c */
        /* <DEDUP_REMOVED lines=26> */
.L_x_3247:
[----:B------:R-:W-:Y:S05]  /*02d0*/  BSYNC B0 ;  /* 0x0000000000007941 */ /* 0x000fea0003800000 */
.L_x_3246:
        /* <DEDUP_REMOVED lines=13> */
[----:B------:R-:W-:Y:S02]  /*03b0*/  @P3 SHF.R.S32.HI R5, RZ, 0x1f, R2 ;  /* 0x0000001fff053819 */ /* 0x000fe40000011402 */
[----:B-1----:R-:W-:Y:S02]  /*03c0*/  ISETP.NE.AND P0, PT, R8, RZ, PT ;  /* 0x000000ff0800720c */ /* 0x002fe40003f05270 */
[----:B------:R-:W-:Y:S02]  /*03d0*/  LEA.HI R13, R9, R6, RZ, 0x5 ;  /* 0x00000006090d7211 */ /* 0x000fe400078f28ff */
[----:B------:R-:W-:Y:S02]  /*03e0*/  @P6 SHF.R.S32.HI R8, RZ, 0x1f, R7 ;  /* 0x0000001fff086819 */ /* 0x000fe40000011407 */
[----:B------:R-:W-:Y:S01]  /*03f0*/  @P3 LEA.HI R6, R5, R2, RZ, 0x5 ;  /* 0x0000000205063211 */ /* 0x000fe200078f28ff */
[----:B------:R-:W-:Y:S01]  /*0400*/  IMAD.MOV.U32 R5, RZ, RZ, RZ ;  /* 0x000000ffff057224 */ /* 0x000fe200078e00ff */
[----:B------:R-:W-:-:S02]  /*0410*/  ISETP.NE.OR P0, PT, R4, RZ, !P0 ;  /* 0x000000ff0400720c */ /* 0x000fc40004705670 */
[C---:B------:R-:W-:Y:S02]  /*0420*/  @P5 IMNMX R2, R23.reuse, c[0x0][0x1b4], PT ;  /* 0x00006d0017025a17 */ /* 0x040fe40003800200 */
[----:B------:R-:W-:Y:S02]  /*0430*/  @P6 LEA.HI R8, R8, R7, RZ, 0x5 ;  /* 0x0000000708086211 */ /* 0x000fe400078f28ff */
[C---:B------:R-:W-:Y:S02]  /*0440*/  @P2 IMNMX R10, R23.reuse, c[0x0][0x1bc], PT ;  /* 0x00006f00170a2a17 */ /* 0x040fe40003800200 */
[----:B------:R-:W-:Y:S02]  /*0450*/  ISETP.LT.OR P0, PT, R14, 0x1, P0 ;  /* 0x000000010e00780c */ /* 0x000fe40000701670 */
[----:B------:R-:W-:Y:S02]  /*0460*/  @P4 IMNMX R9, R23, c[0x0][0x1b8], PT ;  /* 0x00006e0017094a17 */ /* 0x000fe40003800200 */
[----:B------:R-:W-:Y:S01]  /*0470*/  @P5 IADD3 R7, R2, -c[0x0][0x1b0], RZ ;  /* 0x80006c0002075a10 */ /* 0x000fe20007ffe0ff */
        /* <DEDUP_REMOVED lines=8> */
[----:B------:R-:W-:Y:S01]  /*0500*/  @P5 LEA.HI R10, R10, R7, RZ, 0x5 ;  /* 0x000000070a0a5211 */ /* 0x000fe200078f28ff */
[----:B------:R-:W-:Y:S01]  /*0510*/  @!P0 IMAD.MOV.U32 R7, RZ, RZ, 0x2 ;  /* 0x00000002ff078424 */ /* 0x000fe200078e00ff */
[----:B------:R-:W-:Y:S01]  /*0520*/  @P6 SHF.R.S32.HI R8, RZ, 0x5, R8 ;  /* 0x00000005ff086819 */ /* 0x000fe20000011408 */
[----:B------:R-:W-:Y:S01]  /*0530*/  @!P0 IMAD R6, R3, c[0x0][0x18c], R18 ;  /* 0x0000630003068a24 */ /* 0x000fe200078e0212 */
[----:B------:R-:W-:-:S02]  /*0540*/  ISETP.GE.AND P3, PT, R23, R16, PT ;  /* 0x000000101700720c */ /* 0x000fc40003f66270 */
[----:B------:R-:W-:Y:S01]  /*0550*/  @P4 LEA.HI R12, R12, R9, RZ, 0x5 ;  /* 0x000000090c0c4211 */ /* 0x000fe200078f28ff */
[----:B------:R-:W-:Y:S01]  /*0560*/  @P6 IMAD R2, R8, 0x5, RZ ;  /* 0x0000000508026824 */ /* 0x000fe200078e02ff */
[----:B------:R-:W-:Y:S01]  /*0570*/  @P2 LEA.HI R14, R14, R11, RZ, 0x5 ;  /* 0x0000000b0e0e2211 */ /* 0x000fe200078f28ff */
[----:B------:R-:W-:Y:S01]  /*0580*/  CS2R R8, SRZ ;  /* 0x0000000000087805 */ /* 0x000fe2000001ff00 */
[----:B------:R-:W-:Y:S01]  /*0590*/  @P5 SHF.R.S32.HI R10, RZ, 0x5, R10 ;  /* 0x00000005ff0a5819 */ /* 0x000fe2000001140a */
[----:B------:R-:W-:Y:S01]  /*05a0*/  @!P0 IMAD.WIDE R6, R6, R7, c[0x0][0x180] ;  /* 0x0000600006068625 */ /* 0x000fe200078e0207 */
        /* <DEDUP_REMOVED lines=25> */
.L_x_3249:
        /* <DEDUP_REMOVED lines=11> */
[----:B------:R-:W-:-:S05]  /*07f0*/  IMAD.WIDE R14, R15, R4, c[0x0][0x178] ;  /* 0x00005e000f0e7625 */ /* 0x000fca00078e0204 */
        /* <DEDUP_REMOVED lines=29> */
.L_x_3248:
[----:B0-----:R-:W-:Y:S02]  /*09d0*/  PRMT R28, RZ, 0x5410, RZ ;  /* 0x00005410ff1c7816 */ /* 0x001fe400000000ff */
[----:B------:R-:W-:Y:S01]  /*09e0*/  PRMT R26, RZ, 0x5410, RZ ;  /* 0x00005410ff1a7816 */ /* 0x000fe200000000ff */
[----:B------:R-:W-:Y:S05]  /*09f0*/  @P0 BRA `(.L_x_3250) ;  /* 0x00000ad000000947 */ /* 0x000fea0003800000 */
[----:B------:R-:W-:Y:S01]  /*0a00*/  IMAD R5, R2, c[0x0][0x18c], RZ ;  /* 0x0000630002057a24 */ /* 0x000fe200078e02ff */
[----:B------:R-:W-:Y:S01]  /*0a10*/  PRMT R0, R0, 0x9910, RZ ;  /* 0x0000991000007816 */ /* 0x000fe200000000ff */
[----:B------:R-:W-:Y:S01]  /*0a20*/  IMAD.MOV.U32 R25, RZ, RZ, c[0x0][0x18c] ;  /* 0x00006300ff197624 */ /* 0x000fe200078e00ff */
[----:B------:R-:W-:Y:S01]  /*0a30*/  PRMT R26, RZ, 0x5410, RZ ;  /* 0x00005410ff1a7816 */ /* 0x000fe200000000ff */
[----:B------:R-:W-:Y:S01]  /*0a40*/  UMOV UR4, URZ ;  /* 0x0000003f00047c82 */ /* 0x000fe20008000000 */
[----:B------:R-:W-:-:S02]  /*0a50*/  SHF.R.S32.HI R7, RZ, 0x1f, R5 ;  /* 0x0000001fff077819 */ /* 0x000fc40000011405 */
[C---:B------:R-:W-:Y:S02]  /*0a60*/  IADD3 R5, P0, R18.reuse, R5, RZ ;  /* 0x0000000512057210 */ /* 0x040fe40007f1e0ff */
[----:B------:R-:W-:Y:S02]  /*0a70*/  SHF.R.S32.HI R22, RZ, 0x1f, R25 ;  /* 0x0000001fff167819 */ /* 0x000fe40000011419 */
[----:B------:R-:W-:Y:S02]  /*0a80*/  LEA.HI.X.SX32 R2, R18, R7, 0x1, P0 ;  /* 0x0000000712027211 */ /* 0x000fe400000f0eff */
[C---:B------:R-:W-:Y:S02]  /*0a90*/  LEA R24, P0, R5.reuse, c[0x0][0x168], 0x2 ;  /* 0x00005a0005187a11 */ /* 0x040fe400078010ff */
[----:B------:R-:W-:Y:S02]  /*0aa0*/  ISETP.EQ.OR P3, PT, R0, RZ, !P1 ;  /* 0x000000ff0000720c */ /* 0x000fe40004f62670 */
[----:B------:R-:W-:-:S02]  /*0ab0*/  LEA.HI.X R27, R5, c[0x0][0x16c], R2, 0x2, P0 ;  /* 0x00005b00051b7a11 */ /* 0x000fc400000f1402 */
[----:B------:R-:W-:Y:S02]  /*0ac0*/  PRMT R28, RZ, 0x5410, RZ ;  /* 0x00005410ff1c7816 */ /* 0x000fe400000000ff */
[----:B------:R-:W-:Y:S02]  /*0ad0*/  SHF.L.U64.HI R22, R25, 0x2, R22 ;  /* 0x0000000219167819 */ /* 0x000fe40000010216 */
.L_x_3252:
[----:B------:R-:W-:-:S04]  /*0ae0*/  IADD3 R23, R23, 0x10, RZ ;  /* 0x0000001017177810 */ /* 0x000fc80007ffe0ff */
[C---:B------:R-:W-:Y:S02]  /*0af0*/  ISETP.GE.AND P0, PT, R23.reuse, c[0x0][0x1bc], PT ;  /* 0x00006f0017007a0c */ /* 0x040fe40003f06270 */
[----:B------:R-:W-:Y:S01]  /*0b00*/  ISETP.LT.AND P4, PT, R23, R16, PT ;  /* 0x000000101700720c */ /* 0x000fe20003f81270 */
[----:B------:R-:W-:Y:S06]  /*0b10*/  @P3 BRA `(.L_x_3251) ;  /* 0x0000097000003947 */ /* 0x000fec0003800000 */
[----:B------:R-:W-:Y:S01]  /*0b20*/  IMAD.MOV.U32 R4, RZ, RZ, R24 ;  /* 0x000000ffff047224 */ /* 0x000fe200078e0018 */
[----:B------:R-:W0:Y:S01]  /*0b30*/  LDS.128 R8, [UR4] ;  /* 0x00000004ff087984 */ /* 0x000e220008000c00 */
[----:B------:R-:W-:-:S06]  /*0b40*/  IMAD.MOV.U32 R5, RZ, RZ, R27 ;  /* 0x000000ffff057224 */ /* 0x000fcc00078e001b */
[----:B------:R-:W2:Y:S01]  /*0b50*/  LDG.E.128.CONSTANT R4, [R4.64] ;  /* 0x0000000604047981 */ /* 0x000ea2000c1e9d00 */
[----:B------:R-:W-:Y:S01]  /*0b60*/  IMAD.MOV.U32 R0, RZ, RZ, 0x3400 ;  /* 0x00003400ff007424 */ /* 0x000fe200078e00ff */
[----:B------:R-:W-:Y:S01]  /*0b70*/  PRMT R20, R20, 0x5410, R21 ;  /* 0x0000541014147816 */ /* 0x000fe20000000015 */
[----:B------:R-:W-:Y:S01]  /*0b80*/  IMAD.MOV.U32 R12, RZ, RZ, 0x2400 ;  /* 0x00002400ff0c7424 */ /* 0x000fe200078e00ff */
[----:B------:R-:W-:Y:S01]  /*0b90*/  PRMT R17, R17, 0x5410, R19 ;  /* 0x0000541011117816 */ /* 0x000fe20000000013 */
[----:B------:R-:W-:-:S03]  /*0ba0*/  IMAD.MOV.U32 R2, RZ, RZ, 0x2c00 ;  /* 0x00002c00ff027424 */ /* 0x000fc600078e00ff */
[----:B------:R-:W-:Y:S02]  /*0bb0*/  PRMT R0, R0, 0x5410, R12 ;  /* 0x0000541000007816 */ /* 0x000fe4000000000c */
[C---:B--2---:R-:W-:Y:S02]  /*0bc0*/  LOP3.LUT R29, R4.reuse, 0xc000c, RZ, 0xc0, !PT ;  /* 0x000c000c041d7812 */ /* 0x044fe400078ec0ff */
        /* <DEDUP_REMOVED lines=17> */
[----:B0-----:R-:W-:Y:S01]  /*0ce0*/  HFMA2.MMA R30, R29, R8, RZ ;  /* 0x000000081d1e7235 */ /* 0x001fe200000000ff */
[----:B------:R-:W-:-:S02]  /*0cf0*/  HFMA2 R29, R33, R8, RZ.H0_H0 ;  /* 0x00000008211d7231 */ /* 0x000fc400000400ff */
[----:B------:R-:W-:Y:S02]  /*0d00*/  HADD2 R31, R31, -1026, -1026 ;  /* 0xe402e4021f1f7430 */ /* 0x000fe40000000000 */
[-C--:B------:R-:W-:Y:S01]  /*0d10*/  HFMA2 R32, R13, R0.reuse.H0_H0, -258, -258 ;  /* 0xdc08dc080d207431 */ /* 0x080fe20000040000 */
[----:B------:R-:W-:Y:S01]  /*0d20*/  HFMA2.MMA R12, R12, R9, R30 ;  /* 0x000000090c0c7235 */ /* 0x000fe2000000001e */
[----:B------:R-:W-:Y:S01]  /*0d30*/  LOP3.LUT R30, R7, 0xc000c, RZ, 0xc0, !PT ;  /* 0x000c000c071e7812 */ /* 0x000fe200078ec0ff */
[----:B------:R-:W-:Y:S01]  /*0d40*/  HFMA2 R13, R15, R0.H0_H0, -258, -258 ;  /* 0xdc08dc080f0d7431 */ /* 0x000fe20000040000 */
[----:B------:R-:W-:Y:S01]  /*0d50*/  HFMA2.MMA R14, R31, R8, RZ ;  /* 0x000000081f0e7235 */ /* 0x000fe200000000ff */
[----:B------:R-:W-:Y:S01]  /*0d60*/  HFMA2 R8, R35, R8, RZ.H0_H0 ;  /* 0x0000000823087231 */ /* 0x000fe200000400ff */
[----:B------:R-:W-:Y:S01]  /*0d70*/  LOP3.LUT R31, R30, 0x64006400, RZ, 0xfc, !PT ;  /* 0x640064001e1f7812 */ /* 0x000fe200078efcff */
[----:B------:R-:W-:Y:S01]  /*0d80*/  HFMA2 R29, R32, R9, R29 ;  /* 0x00000009201d7231 */ /* 0x000fe2000000001d */
[----:B------:R-:W-:-:S02]  /*0d90*/  LOP3.LUT R15, R4, 0x300030, RZ, 0xc0, !PT ;  /* 0x00300030040f7812 */ /* 0x000fc400078ec0ff */
[-C--:B------:R-:W-:Y:S01]  /*0da0*/  HFMA2.MMA R13, R13, R9.reuse, R14 ;  /* 0x000000090d0d7235 */ /* 0x080fe2000000000e */
[----:B------:R-:W-:Y:S01]  /*0db0*/  LOP3.LUT R30, R6, 0x300030, RZ, 0xc0, !PT ;  /* 0x00300030061e7812 */ /* 0x000fe200078ec0ff */
[----:B------:R-:W-:Y:S01]  /*0dc0*/  HFMA2 R37, R31, R0.H0_H0, -258, -258 ;  /* 0xdc08dc081f257431 */ /* 0x000fe20000040000 */
[----:B------:R-:W-:Y:S02]  /*0dd0*/  LOP3.LUT R14, R5, 0x300030, RZ, 0xc0, !PT ;  /* 0x00300030050e7812 */ /* 0x000fe400078ec0ff */
[----:B------:R-:W-:Y:S02]  /*0de0*/  LOP3.LUT R32, R7, 0x300030, RZ, 0xc0, !PT ;  /* 0x0030003007207812 */ /* 0x000fe400078ec0ff */
[----:B------:R-:W-:Y:S02]  /*0df0*/  LOP3.LUT R15, R15, 0x64006400, RZ, 0xfc, !PT ;  /* 0x640064000f0f7812 */ /* 0x000fe400078efcff */
[----:B------:R-:W-:Y:S02]  /*0e00*/  LOP3.LUT R33, R30, 0x64006400, RZ, 0xfc, !PT ;  /* 0x640064001e217812 */ /* 0x000fe400078efcff */
[----:B------:R-:W-:Y:S01]  /*0e10*/  LOP3.LUT R31, R14, 0x64006400, RZ, 0xfc, !PT ;  /* 0x640064000e1f7812 */ /* 0x000fe200078efcff */
[----:B------:R-:W-:Y:S01]  /*0e20*/  HFMA2.MMA R14, R37, R9, R8 ;  /* 0x00000009250e7235 */ /* 0x000fe20000000008 */
        /* <DEDUP_REMOVED lines=16> */
[----:B------:R-:W-:Y:S01]  /*0f30*/  LOP3.LUT R33, R33, 0x64006400, RZ, 0xfc, !PT ;  /* 0x6400640021217812 */ /* 0x000fe200078efcff */
[-C--:B------:R-:W-:Y:S01]  /*0f40*/  HFMA2 R31, R31, R0.reuse.H1_H1, -18, -18 ;  /* 0xcc80cc801f1f7431 */ /* 0x080fe20000060000 */
[----:B------:R-:W-:Y:S01]  /*0f50*/  LOP3.LUT R37, R37, 0x64006400, RZ, 0xfc, !PT ;  /* 0x6400640025257812 */ /* 0x000fe200078efcff */
[-C--:B------:R-:W-:Y:S01]  /*0f60*/  HFMA2 R32, R35, R0.reuse.H1_H1, -18, -18 ;  /* 0xcc80cc8023207431 */ /* 0x080fe20000060000 */
[----:B------:R-:W-:Y:S01]  /*0f70*/  SHF.R.U32.HI R4, RZ, 0x8, R4 ;  /* 0x00000008ff047819 */ /* 0x000fe20000011604 */
[-C--:B------:R-:W-:Y:S01]  /*0f80*/  HFMA2 R30, R33, R0.reuse.H1_H1, -18, -18 ;  /* 0xcc80cc80211e7431 */ /* 0x080fe20000060000 */
[----:B------:R-:W-:Y:S01]  /*0f90*/  SHF.R.U32.HI R7, RZ, 0x8, R7 ;  /* 0x00000008ff077819 */ /* 0x000fe20000011607 */
[----:B------:R-:W-:Y:S01]  /*0fa0*/  HFMA2 R37, R37, R0.H1_H1, -18, -18 ;  /* 0xcc80cc8025257431 */ /* 0x000fe20000060000 */
[----:B------:R-:W-:Y:S01]  /*0fb0*/  SHF.R.U32.HI R6, RZ, 0x8, R6 ;  /* 0x00000008ff067819 */ /* 0x000fe20000011606 */
[-C--:B------:R-:W-:Y:S01]  /*0fc0*/  HFMA2.MMA R8, R31, R11.reuse, R8 ;  /* 0x0000000b1f087235 */ /* 0x080fe20000000008 */
[-C--:B------:R-:W-:Y:S01]  /*0fd0*/  HFMA2 R29, R30, R11.reuse, R29 ;  /* 0x0000000b1e1d7231 */ /* 0x080fe2000000001d */
[----:B------:R-:W-:Y:S01]  /*0fe0*/  HFMA2.MMA R9, R32, R11, R9 ;  /* 0x0000000b20097235 */ /* 0x000fe20000000009 */
[----:B------:R-:W-:Y:S01]  /*0ff0*/  HFMA2 R11, R37, R11, R10 ;  /* 0x0000000b250b7231 */ /* 0x000fe2000000000a */
        /* <DEDUP_REMOVED lines=8> */
[----:B------:R-:W-:Y:S01]  /*1080*/  SHF.R.U32.HI R5, RZ, 0x8, R5 ;  /* 0x00000008ff057819 */ /* 0x000fe20000011605 */
        /* <DEDUP_REMOVED lines=8> */
[----:B------:R-:W-:Y:S01]  /*1110*/  LOP3.LUT R31, R31, 0x64006400, RZ, 0xfc, !PT ;  /* 0x640064001f1f7812 */ /* 0x000fe200078efcff */
[----:B0-----:R-:W-:Y:S01]  /*1120*/  HFMA2.MMA R8, R37, R12, R8 ;  /* 0x0000000c25087235 */ /* 0x001fe20000000008 */
[----:B------:R-:W-:Y:S01]  /*1130*/  LOP3.LUT R35, R35, 0x64006400, RZ, 0xfc, !PT ;  /* 0x6400640023237812 */ /* 0x000fe200078efcff */
[----:B------:R-:W-:Y:S01]  /*1140*/  HADD2 R33, R33, -1026, -1026 ;  /* 0xe402e40221217430 */ /* 0x000fe20000000000 */
[C---:B------:R-:W-:Y:S01]  /*1150*/  LOP3.LUT R30, R5.reuse, 0xc000c, RZ, 0xc0, !PT ;  /* 0x000c000c051e7812 */ /* 0x040fe200078ec0ff */
[----:B------:R-:W-:Y:S01]  /*1160*/  HADD2 R36, R31, -1026, -1026 ;  /* 0xe402e4021f247430 */ /* 0x000fe20000000000 */
[----:B------:R-:W-:Y:S01]  /*1170*/  LOP3.LUT R31, R5, 0x300030, RZ, 0xc0, !PT ;  /* 0x00300030051f7812 */ /* 0x000fe200078ec0ff */
[----:B------:R-:W-:Y:S01]  /*1180*/  HADD2 R35, R35, -1026, -1026 ;  /* 0xe402e40223237430 */ /* 0x000fe20000000000 */
[----:B------:R-:W-:Y:S01]  /*1190*/  HFMA2.MMA R8, R32, R13, R8 ;  /* 0x0000000d20087235 */ /* 0x000fe20000000008 */
[-C--:B------:R-:W-:Y:S01]  /*11a0*/  HFMA2 R29, R36, R12.reuse, R29 ;  /* 0x0000000c241d7231 */ /* 0x080fe2000000001d */
[----:B------:R-:W-:Y:S01]  /*11b0*/  HFMA2.MMA R9, R33, R12, R9 ;  /* 0x0000000c21097235 */ /* 0x000fe20000000009 */
[----:B------:R-:W-:Y:S01]  /*11c0*/  HFMA2 R11, R35, R12, R11 ;  /* 0x0000000c230b7231 */ /* 0x000fe2000000000b */
[----:B------:R-:W-:-:S02]  /*11d0*/  LOP3.LUT R12, R4, 0x300030, RZ, 0xc0, !PT ;  /* 0x00300030040c7812 */ /* 0x000fc400078ec0ff */
[----:B------:R-:W-:Y:S02]  /*11e0*/  LOP3.LUT R32, R6, 0x300030, RZ, 0xc0, !PT ;  /* 0x0030003006207812 */ /* 0x000fe400078ec0ff */
[----:B------:R-:W-:Y:S01]  /*11f0*/  LOP3.LUT R33, R7, 0x300030, RZ, 0xc0, !PT ;  /* 0x0030003007217812 */ /* 0x000fe200078ec0ff */
[----:B------:R-:W-:Y:S01]  /*1200*/  HFMA2.MMA R11, R34, R13, R11 ;  /* 0x0000000d220b7235 */ /* 0x000fe2000000000b */
[----:B------:R-:W-:Y:S02]  /*1210*/  LOP3.LUT R30, R30, 0x64006400, RZ, 0xfc, !PT ;  /* 0x640064001e1e7812 */ /* 0x000fe400078efcff */
        /* <DEDUP_REMOVED lines=14> */
[----:B------:R-:W-:Y:S01]  /*1300*/  HFMA2.MMA R29, R30, R13, R29 ;  /* 0x0000000d1e1d7235 */ /* 0x000fe2000000001d */
[----:B------:R-:W-:Y:S01]  /*1310*/  LOP3.LUT R5, R4, 0x64006400, RZ, 0xfc, !PT ;  /* 0x6400640004057812 */ /* 0x000fe200078efcff */
[----:B------:R-:W-:Y:S01]  /*1320*/  HFMA2 R9, R31, R14, R9 ;  /* 0x0000000e1f097231 */ /* 0x000fe20000000009 */
[----:B------:R-:W-:Y:S01]  /*1330*/  LOP3.LUT R7, R2, 0x64006400, RZ, 0xfc, !PT ;  /* 0x6400640002077812 */ /* 0x000fe200078efcff */
[-C--:B------:R-:W-:Y:S01]  /*1340*/  HFMA2.MMA R11, R37, R14.reuse, R11 ;  /* 0x0000000e250b7235 */ /* 0x080fe2000000000b */
[----:B------:R-:W-:Y:S01]  /*1350*/  LOP3.LUT R13, R6, 0x64006400, RZ, 0xfc, !PT ;  /* 0x64006400060d7812 */ /* 0x000fe200078efcff */
[-C--:B------:R-:W-:Y:S01]  /*1360*/  HFMA2 R5, R5, R0.reuse.H1_H1, -18, -18 ;  /* 0xcc80cc8005057431 */ /* 0x080fe20000060000 */
[----:B------:R-:W-:Y:S01]  /*1370*/  LOP3.LUT R10, R10, 0x64006400, RZ, 0xfc, !PT ;  /* 0x640064000a0a7812 */ /* 0x000fe200078efcff */
[-C--:B------:R-:W-:Y:S01]  /*1380*/  HFMA2 R2, R7, R0.reuse.H1_H1, -18, -18 ;  /* 0xcc80cc8007027431 */ /* 0x080fe20000060000 */
[----:B------:R-:W-:Y:S01]  /*1390*/  HFMA2.MMA R29, R33, R14, R29 ;  /* 0x0000000e211d7235 */ /* 0x000fe2000000001d */
[----:B------:R-:W-:-:S02]  /*13a0*/  HFMA2 R4, R13, R0.H1_H1, -18, -18 ;  /* 0xcc80cc800d047431 */ /* 0x000fc40000060000 */
[----:B------:R-:W-:Y:S02]  /*13b0*/  HFMA2 R0, R10, R0.H1_H1, -18, -18 ;  /* 0xcc80cc800a007431 */ /* 0x000fe40000060000 */
[----:B------:R-:W-:Y:S01]  /*13c0*/  HFMA2 R8, R35, R14, R8 ;  /* 0x0000000e23087231 */ /* 0x000fe20000000008 */
[-C--:B------:R-:W-:Y:S01]  /*13d0*/  HFMA2.MMA R29, R2, R15.reuse, R29 ;  /* 0x0000000f021d7235 */ /* 0x080fe2000000001d */
[-C--:B------:R-:W-:Y:S02]  /*13e0*/  HFMA2 R9, R4, R15.reuse, R9 ;  /* 0x0000000f04097231 */ /* 0x080fe40000000009 */
[----:B------:R-:W-:Y:S01]  /*13f0*/  HFMA2.MMA R11, R0, R15, R11 ;  /* 0x0000000f000b7235 */ /* 0x000fe2000000000b */
[----:B------:R-:W-:Y:S02]  /*1400*/  HFMA2 R8, R5, R15, R8 ;  /* 0x0000000f05087231 */ /* 0x000fe40000000008 */
[----:B------:R-:W-:Y:S02]  /*1410*/  HADD2 R9, R9.H0_H0, R9.H1_H1 ;  /* 0x3000000909097230 */ /* 0x000fe40000000800 */
[----:B------:R-:W-:-:S02]  /*1420*/  HADD2 R8, R8.H0_H0, R8.H1_H1 ;  /* 0x3000000808087230 */ /* 0x000fc40000000800 */
[----:B------:R-:W-:-:S03]  /*1430*/  HADD2 R4, R29.H0_H0, R29.H1_H1 ;  /* 0x3000001d1d047230 */ /* 0x000fc60000000800 */
[----:B------:R-:W-:Y:S02]  /*1440*/  HADD2 R11, R11.H0_H0, R11.H1_H1 ;  /* 0x3000000b0b0b7230 */ /* 0x000fe40000000800 */
[----:B------:R-:W-:-:S03]  /*1450*/  PRMT R8, R8, 0x5410, R4 ;  /* 0x0000541008087816 */ /* 0x000fc60000000004 */
[----:B------:R-:W-:Y:S02]  /*1460*/  PRMT R9, R9, 0x5410, R11 ;  /* 0x0000541009097816 */ /* 0x000fe4000000000b */
[----:B------:R-:W-:-:S04]  /*1470*/  HFMA2 R28, R8, R17, R28 ;  /* 0x00000011081c7231 */ /* 0x000fc8000000001c */
[----:B------:R-:W-:Y:S02]  /*1480*/  HFMA2.MMA R26, R9, R20, R26 ;  /* 0x00000014091a7235 */ /* 0x000fe4000000001a */
.L_x_3251:
[----:B------:R-:W-:Y:S01]  /*1490*/  LEA R24, P2, R25, R24, 0x2 ;  /* 0x0000001819187211 */ /* 0x000fe200078410ff */
[----:B------:R-:W-:-:S04]  /*14a0*/  UIADD3 UR4, UR4, 0x20, URZ ;  /* 0x0000002004047890 */ /* 0x000fc8000fffe03f */
[----:B------:R-:W-:Y:S01]  /*14b0*/  IMAD.X R27, R27, 0x1, R22, P2 ;  /* 0x000000011b1b7824 */ /* 0x000fe200010e0616 */
[----:B------:R-:W-:Y:S05]  /*14c0*/  @!P0 BRA P4, `(.L_x_3252) ;  /* 0xfffff61000008947 */ /* 0x000fea000203ffff */
.L_x_3250:
[----:B------:R-:W-:Y:S05]  /*14d0*/  @!P1 EXIT ;  /* 0x000000000000994d */ /* 0x000fea0003800000 */
[----:B------:R-:W-:Y:S02]  /*14e0*/  IMAD.MOV.U32 R2, RZ, RZ, 0x2 ;  /* 0x00000002ff027424 */ /* 0x000fe400078e00ff */
        /* <DEDUP_REMOVED lines=8> */
.L_x_3256:
[----:B------:R-:W0:Y:S02]  /*1570*/  LDS R4, [R0] ;  /* 0x0000000000047984 */ /* 0x000e240000000800 */
[----:B0-----:R-:W-:-:S06]  /*1580*/  HADD2 R5, R4, R28 ;  /* 0x0000001c04057230 */ /* 0x001fcc0000000000 */
[----:B------:R-:W0:Y:S02]  /*1590*/  ATOMS.CAST.SPIN R5, [R0], R4, R5 ;  /* 0x000000040005738d */ /* 0x000e240001800005 */
[----:B0-----:R-:W-:-:S13]  /*15a0*/  ISETP.EQ.U32.AND P0, PT, R5, 0x1, PT ;  /* 0x000000010500780c */ /* 0x001fda0003f02070 */
[----:B------:R-:W-:Y:S05]  /*15b0*/  @!P0 BRA `(.L_x_3256) ;  /* 0xffffffb000008947 */ /* 0x000fea000383ffff */
[----:B------:R-:W-:Y:S05]  /*15c0*/  BRA `(.L_x_3254) ;  /* 0x0000003000007947 */ /* 0x000fea0003800000 */
.L_x_3255:
[----:B------:R-:W2:Y:S02]  /*15d0*/  LD.E R0, [R2.64] ;  /* 0x0000000602007980 */ /* 0x000ea4000c101900 */
[----:B--2---:R-:W-:-:S05]  /*15e0*/  IMAD.IADD R5, R28, 0x1, R0 ;  /* 0x000000011c057824 */ /* 0x004fca00078e0200 */
[----:B------:R0:W-:Y:S02]  /*15f0*/  ST.E [R2.64], R5 ;  /* 0x0000000502007985 */ /* 0x0001e4000c101906 */
.L_x_3254:
[----:B------:R-:W-:Y:S05]  /*1600*/  BSYNC B0 ;  /* 0x0000000000007941 */ /* 0x000fea0003800000 */
.L_x_3253:
[----:B------:R-:W2:Y:S02]  /*1610*/  ATOM.E.ADD.F16x2.RN.STRONG.GPU P0, RZ, [R2.64+0x4], R26 ;  /* 0x0000041a02ff798a */ /* 0x000ea4000810e9c6 */
[----:B--2---:R-:W-:Y:S05]  /*1620*/  @P0 EXIT ;  /* 0x000000000000094d */ /* 0x004fea0003800000 */
[----:B------:R-:W1:Y:S02]  /*1630*/  QSPC.E.S P0, RZ, [R2+0x4] ;  /* 0x0000040002ff73aa */ /* 0x000e640000000500 */
[----:B-1----:R-:W-:Y:S05]  /*1640*/  @!P0 BRA `(.L_x_3257) ;  /* 0x0000008000008947 */ /* 0x002fea0003800000 */
[----:B0-----:R-:W-:-:S04]  /*1650*/  IADD3 R2, R2, 0x4, RZ ;  /* 0x0000000402027810 */ /* 0x001fc80007ffe0ff */
[----:B------:R-:W-:-:S05]  /*1660*/  LOP3.LUT R2, R2, 0xffffff, RZ, 0xc0, !PT ;  /* 0x00ffffff02027812 */ /* 0x000fca00078ec0ff */
.L_x_3258:
[----:B------:R-:W0:Y:S02]  /*1670*/  LDS R4, [R2] ;  /* 0x0000000002047984 */ /* 0x000e240000000800 */
[----:B0-----:R-:W-:-:S10]  /*1680*/  HFMA2.MMA R5, R4, 1, 1, R26 ;  /* 0x3c003c0004057835 */ /* 0x001fd4000000001a */
[----:B------:R-:W0:Y:S02]  /*1690*/  ATOMS.CAST.SPIN R5, [R2], R4, R5 ;  /* 0x000000040205738d */ /* 0x000e240001800005 */
[----:B0-----:R-:W-:-:S13]  /*16a0*/  ISETP.EQ.U32.AND P0, PT, R5, 0x1, PT ;  /* 0x000000010500780c */ /* 0x001fda0003f02070 */
[----:B------:R-:W-:Y:S05]  /*16b0*/  @!P0 BRA `(.L_x_3258) ;  /* 0xffffffb000008947 */ /* 0x000fea000383ffff */
[----:B------:R-:W-:Y:S05]  /*16c0*/  EXIT ;  /* 0x000000000000794d */ /* 0x000fea0003800000 */
.L_x_3257:
[----:B------:R-:W2:Y:S02]  /*16d0*/  LD.E R0, [R2.64+0x4] ;  /* 0x0000040602007980 */ /* 0x000ea4000c101900 */
[----:B0-2---:R-:W-:-:S05]  /*16e0*/  IMAD.IADD R5, R26, 0x1, R0 ;  /* 0x000000011a057824 */ /* 0x005fca00078e0200 */
[----:B------:R-:W-:Y:S01]  /*16f0*/  ST.E [R2.64+0x4], R5 ;  /* 0x0000040502007985 */ /* 0x000fe2000c101906 */
[----:B------:R-:W-:Y:S05]  /*1700*/  EXIT ;  /* 0x000000000000794d */ /* 0x000fea0003800000 */
.L_x_3259:
        /* <DEDUP_REMOVED lines=15> */
.L_x_3339:


//--------------------- .nv.shared._Z23gemm_half_q_half_kernelILi4ELi32ELb1ELb0ELi64EEvPK6__halfPKjS4_S2_PS0_iiiiPKtS7_iiiiiibS2_i --------------------------
	.section	.nv.shared._Z23gemm_half_q_half_kernelILi4ELi32ELb1ELb0ELi64EEvPK6__halfPKjS4_S2_PS0_iiiiPKtS7_iiiiiibS2_i,"aw",@nobits
	.sectionflags	@""
	.align	2
.nv.shared._Z23gemm_half_q_half_kernelILi4ELi32ELb1ELb0ELi64EEvPK6__halfPKjS4_S2_PS0_iiiiPKtS7_iiiiiibS2_i:
	.zero		512


//--------------------- .nv.global                --------------------------
	.section	.nv.global,"aw",@nobits
.nv.global:
	.type		_ZN46_INTERNAL_5f81d751_15_unit_exl2_2a_cu_7deea0f34cuda3std3__48in_placeE,@object
	.size		_ZN46_INTERNAL_5f81d751_15_unit_exl2_2a_cu_7deea0f34cuda3std3__48in_placeE,(_ZN46_INTERNAL_5f81d751_15_unit_exl2_2a_cu_7deea0f34cuda3std6ranges3__45__cpo8distanceE - _ZN46_INTERNAL_5f81d751_15_unit_exl2_2a_cu_7deea0f34cuda3std3__48in_placeE)
_ZN46_INTERNAL_5f81d751_15_unit_exl2_2a_cu_7deea0f34cuda3std3__48in_placeE:
	.zero		1
	.type		_ZN46_INTERNAL_5f81d751_15_unit_exl2_2a_cu_7deea0f34cuda3std6ranges3__45__cpo8distanceE,@object
	.size		_ZN46_INTERNAL_5f81d751_15_unit_exl2_2a_cu_7deea0f34cuda3std6ranges3__45__cpo8distanceE,(_ZN46_INTERNAL_5f81d751_15_unit_exl2_2a_cu_7deea0f34cuda3std3__45__cpo6cbeginE - _ZN46_INTERNAL_5f81d751_15_unit_exl2_2a_cu_7deea0f34cuda3std6ranges3__45__cpo8distanceE)
_ZN46_INTERNAL_5f81d751_15_unit_exl2_2a_cu_7deea0f34cuda3std6ranges3__45__cpo8distanceE:
	.zero		1
	.type		_ZN46_INTERNAL_5f81d751_15_unit_exl2_2a_cu_7deea0f34cuda3std3__45__cpo6cbeginE,@object
	.size		_ZN46_INTERNAL_5f81d751_15_unit_exl2_2a_cu_7deea0f34cuda3std3__45__cpo6cbeginE,(_ZN46_INTERNAL_5f81d751_15_unit_exl2_2a_cu_7deea0f34cuda3std6ranges3__45__cpo7advanceE - _ZN46_INTERNAL_5f81d751_15_unit_exl2_2a_cu_7deea0f34cuda3std3__45__cpo6cbeginE)
_ZN46_INTERNAL_5f81d751_15_unit_exl2_2a_cu_7deea0f34cuda3std3__45__cpo6cbeginE:
	.zero		1
	.type		_ZN46_INTERNAL_5f81d751_15_unit_exl2_2a_cu_7deea0f34cuda3std6ranges3__45__cpo7advanceE,@object
	.size		_ZN46_INTERNAL_5f81d751_15_unit_exl2_2a_cu_7deea0f34cuda3std6ranges3__45__cpo7advanceE,(_ZN46_INTERNAL_5f81d751_15_unit_exl2_2a_cu_7deea0f34cuda3std3__45__cpo7crbeginE - _ZN46_INTERNAL_5f81d751_15_unit_exl2_2a_cu_7deea0f34cuda3std6ranges3__45__cpo7advanceE)
_ZN46_INTERNAL_5f81d751_15_unit_exl2_2a_cu_7deea0f34cuda3std6ranges3__45__cpo7advanceE:
	.zero		1
	.type		_ZN46_INTERNAL_5f81d751_15_unit_exl2_2a_cu_7deea0f34cuda3std3__45__cpo7crbeginE,@object
	.size		_ZN46_INTERNAL_5f81d751_15_unit_exl2_2a_cu_7deea0f34cuda3std3__45__cpo7crbeginE,(_ZN46_INTERNAL_5f81d751_15_unit_exl2_2a_cu_7deea0f34cuda3std6ranges3__45__cpo4dataE - _ZN46_INTERNAL_5f81d751_15_unit_exl2_2a_cu_7deea0f34cuda3std3__45__cpo7crbeginE)
_ZN46_INTERNAL_5f81d751_15_unit_exl2_2a_cu_7deea0f34cuda3std3__45__cpo7crbeginE:
	.zero		1
	.type		_ZN46_INTERNAL_5f81d751_15_unit_exl2_2a_cu_7deea0f34cuda3std6ranges3__45__cpo4dataE,@object
	.size		_ZN46_INTERNAL_5f81d751_15_unit_exl2_2a_cu_7deea0f34cuda3std6ranges3__45__cpo4dataE,(_ZN46_INTERNAL_5f81d751_15_unit_exl2_2a_cu_7deea0f34cuda3std6ranges3__45__cpo5beginE - _ZN46_INTERNAL_5f81d751_15_unit_exl2_2a_cu_7deea0f34cuda3std6ranges3__45__cpo4dataE)
_ZN46_INTERNAL_5f81d751_15_unit_exl2_2a_cu_7deea0f34cuda3std6ranges3__45__cpo4dataE:
	.zero		1
	.type		_ZN46_INTERNAL_5f81d751_15_unit_exl2_2a_cu_7deea0f34cuda3std6ranges3__45__cpo5beginE,@object
	.size		_ZN46_INTERNAL_5f81d751_15_unit_exl2_2a_cu_7deea0f34cuda3std6ranges3__45__cpo5beginE,(_ZN46_INTERNAL_5f81d751_15_unit_exl2_2a_cu_7deea0f34cuda3std3__448_GLOBAL__N__5f81d751_15_unit_exl2_2a_cu_7deea0f36ignoreE - _ZN46_INTERNAL_5f81d751_15_unit_exl2_2a_cu_7deea0f34cuda3std6ranges3__45__cpo5beginE)
_ZN46_INTERNAL_5f81d751_15_unit_exl2_2a_cu_7deea0f34cuda3std6ranges3__45__cpo5beginE:
	.zero		1
	.type		_ZN46_INTERNAL_5f81d751_15_unit_exl2_2a_cu_7deea0f34cuda3std3__448_GLOBAL__N__5f81d751_15_unit_exl2_2a_cu_7deea0f36ignoreE,@object
	.size		_ZN46_INTERNAL_5f81d751_15_unit_exl2_2a_cu_7deea0f34cuda3std3__448_GLOBAL__N__5f81d751_15_unit_exl2_2a_cu_7deea0f36ignoreE,(_ZN46_INTERNAL_5f81d751_15_unit_exl2_2a_cu_7deea0f34cuda3std6ranges3__45__cpo4sizeE - _ZN46_INTERNAL_5f81d751_15_unit_exl2_2a_cu_7deea0f34cuda3std3__448_GLOBAL__N__5f81d751_15_unit_exl2_2a_cu_7deea0f36ignoreE)
_ZN46_INTERNAL_5f81d751_15_unit_exl2_2a_cu_7deea0f34cuda3std3__448_GLOBAL__N__5f81d751_15_unit_exl2_2a_cu_7deea0f36ignoreE:
	.zero		1
	.type		_ZN46_INTERNAL_5f81d751_15_unit_exl2_2a_cu_7deea0f34cuda3std6ranges3__45__cpo4sizeE,@object
	.size		_ZN46_INTERNAL_5f81d751_15_unit_exl2_2a_cu_7deea0f34cuda3std6ranges3__45__cpo4sizeE,(_ZN46_INTERNAL_5f81d751_15_unit_exl2_2a_cu_7deea0f34cuda3std3__45__cpo5beginE - _ZN46_INTERNAL_5f81d751_15_unit_exl2_2a_cu_7deea0f34cuda3std6ranges3__45__cpo4sizeE)
_ZN46_INTERNAL_5f81d751_15_unit_exl2_2a_cu_7deea0f34cuda3std6ranges3__45__cpo4sizeE:
	.zero		1
	.type		_ZN46_INTERNAL_5f81d751_15_unit_exl2_2a_cu_7deea0f34cuda3std3__45__cpo5beginE,@object
	.size		_ZN46_INTERNAL_5f81d751_15_unit_exl2_2a_cu_7deea0f34cuda3std3__45__cpo5beginE,(_ZN46_INTERNAL_5f81d751_15_unit_exl2_2a_cu_7deea0f34cuda3std6ranges3__45__cpo6cbeginE - _ZN46_INTERNAL_5f81d751_15_unit_exl2_2a_cu_7deea0f34cuda3std3__45__cpo5beginE)
_ZN46_INTERNAL_5f81d751_15_unit_exl2_2a_cu_7deea0f34cuda3std3__45__cpo5beginE:
	.zero		1
	.type		_ZN46_INTERNAL_5f81d751_15_unit_exl2_2a_cu_7deea0f34cuda3std6ranges3__45__cpo6cbeginE,@object
	.size		_ZN46_INTERNAL_5f81d751_15_unit_exl2_2a_cu_7deea0f34cuda3std6ranges3__45__cpo6cbeginE,(_ZN46_INTERNAL_5f81d751_15_unit_exl2_2a_cu_7deea0f34cuda3std3__45__cpo6rbeginE - _ZN46_INTERNAL_5f81d751_15_unit_exl2_2a_cu_7deea0f34cuda3std6ranges3__45__cpo6cbeginE)
_ZN46_INTERNAL_5f81d751_15_unit_exl2_2a_cu_7deea0f34cuda3std6ranges3__45__cpo6cbeginE:
	.zero		1
	.type		_ZN46_INTERNAL_5f81d751_15_unit_exl2_2a_cu_7deea0f34cuda3std3__45__cpo6rbeginE,@object
	.size		_ZN46_INTERNAL_5f81d751_15_unit_exl2_2a_cu_7deea0f34cuda3std3__45__cpo6rbeginE,(_ZN46_INTERNAL_5f81d751_15_unit_exl2_2a_cu_7deea0f34cuda3std6ranges3__45__cpo4nextE - _ZN46_INTERNAL_5f81d751_15_unit_exl2_2a_cu_7deea0f34cuda3std3__45__cpo6rbeginE)
_ZN46_INTERNAL_5f81d751_15_unit_exl2_2a_cu_7deea0f34cuda3std3__45__cpo6rbeginE:
	.zero		1
	.type		_ZN46_INTERNAL_5f81d751_15_unit_exl2_2a_cu_7deea0f34cuda3std6ranges3__45__cpo4nextE,@object
	.size		_ZN46_INTERNAL_5f81d751_15_unit_exl2_2a_cu_7deea0f34cuda3std6ranges3__45__cpo4nextE,(_ZN46_INTERNAL_5f81d751_15_unit_exl2_2a_cu_7deea0f34cuda3std6ranges3__45__cpo4swapE - _ZN46_INTERNAL_5f81d751_15_unit_exl2_2a_cu_7deea0f34cuda3std6ranges3__45__cpo4nextE)
_ZN46_INTERNAL_5f81d751_15_unit_exl2_2a_cu_7deea0f34cuda3std6ranges3__45__cpo4nextE:
	.zero		1
	.type		_ZN46_INTERNAL_5f81d751_15_unit_exl2_2a_cu_7deea0f34cuda3std6ranges3__45__cpo4swapE,@object
	.size		_ZN46_INTERNAL_5f81d751_15_unit_exl2_2a_cu_7deea0f34cuda3std6ranges3__45__cpo4swapE,(_ZN46_INTERNAL_5f81d751_15_unit_exl2_2a_cu_7deea0f34cuda3std3__420unreachable_sentinelE - _ZN46_INTERNAL_5f81d751_15_unit_exl2_2a_cu_7deea0f34cuda3std6ranges3__45__cpo4swapE)
_ZN46_INTERNAL_5f81d751_15_unit_exl2_2a_cu_7deea0f34cuda3std6ranges3__45__cpo4swapE:
	.zero		1
	.type		_ZN46_INTERNAL_5f81d751_15_unit_exl2_2a_cu_7deea0f34cuda3std3__420unreachable_sentinelE,@object
	.size		_ZN46_INTERNAL_5f81d751_15_unit_exl2_2a_cu_7deea0f34cuda3std3__420unreachable_sentinelE,(_ZN46_INTERNAL_5f81d751_15_unit_exl2_2a_cu_7deea0f36thrust23THRUST_300001_SM_800_NS6system6detail10sequential3seqE - _ZN46_INTERNAL_5f81d751_15_unit_exl2_2a_cu_7deea0f34cuda3std3__420unreachable_sentinelE)
_ZN46_INTERNAL_5f81d751_15_unit_exl2_2a_cu_7deea0f34cuda3std3__420unreachable_sentinelE:
	.zero		1
	.type		_ZN46_INTERNAL_5f81d751_15_unit_exl2_2a_cu_7deea0f36thrust23THRUST_300001_SM_800_NS6system6detail10sequential3seqE,@object
	.size		_ZN46_INTERNAL_5f81d751_15_unit_exl2_2a_cu_7deea0f36thrust23THRUST_300001_SM_800_NS6system6detail10sequential3seqE,(_ZN46_INTERNAL_5f81d751_15_unit_exl2_2a_cu_7deea0f34cuda3std3__45__cpo4cendE - _ZN46_INTERNAL_5f81d751_15_unit_exl2_2a_cu_7deea0f36thrust23THRUST_300001_SM_800_NS6system6detail10sequential3seqE)
_ZN46_INTERNAL_5f81d751_15_unit_exl2_2a_cu_7deea0f36thrust23THRUST_300001_SM_800_NS6system6detail10sequential3seqE:
	.zero		1
	.type		_ZN46_INTERNAL_5f81d751_15_unit_exl2_2a_cu_7deea0f34cuda3std3__45__cpo4cendE,@object
	.size		_ZN46_INTERNAL_5f81d751_15_unit_exl2_2a_cu_7deea0f34cuda3std3__45__cpo4cendE,(_ZN46_INTERNAL_5f81d751_15_unit_exl2_2a_cu_7deea0f34cuda3std6ranges3__45__cpo9iter_swapE - _ZN46_INTERNAL_5f81d751_15_unit_exl2_2a_cu_7deea0f34cuda3std3__45__cpo4cendE)
_ZN46_INTERNAL_5f81d751_15_unit_exl2_2a_cu_7deea0f34cuda3std3__45__cpo4cendE:
	.zero		1
	.type		_ZN46_INTERNAL_5f81d751_15_unit_exl2_2a_cu_7deea0f34cuda3std6ranges3__45__cpo9iter_swapE,@object
	.size		_ZN46_INTERNAL_5f81d751_15_unit_exl2_2a_cu_7deea0f34cuda3std6ranges3__45__cpo9iter_swapE,(_ZN46_INTERNAL_5f81d751_15_unit_exl2_2a_cu_7deea0f34cuda3std3__45__cpo5crendE - _ZN46_INTERNAL_5f81d751_15_unit_exl2_2a_cu_7deea0f34cuda3std6ranges3__45__cpo9iter_swapE)
_ZN46_INTERNAL_5f81d751_15_unit_exl2_2a_cu_7deea0f34cuda3std6ranges3__45__cpo9iter_swapE:
	.zero		1
	.type		_ZN46_INTERNAL_5f81d751_15_unit_exl2_2a_cu_7deea0f34cuda3std3__45__cpo5crendE,@object
	.size		_ZN46_INTERNAL_5f81d751_15_unit_exl2_2a_cu_7deea0f34cuda3std3__45__cpo5crendE,(_ZN46_INTERNAL_5f81d751_15_unit_exl2_2a_cu_7deea0f34cuda3std6ranges3__45__cpo5cdataE - _ZN46_INTERNAL_5f81d751_15_unit_exl2_2a_cu_7deea0f34cuda3std3__45__cpo5crendE)
_ZN46_INTERNAL_5f81d751_15_unit_exl2_2a_cu_7deea0f34cuda3std3__45__cpo5crendE:
	.zero		1
	.type		_ZN46_INTERNAL_5f81d751_15_unit_exl2_2a_cu_7deea0f34cuda3std6ranges3__45__cpo5cdataE,@object
	.size		_ZN46_INTERNAL_5f81d751_15_unit_exl2_2a_cu_7deea0f34cuda3std6ranges3__45__cpo5cdataE,(_ZN46_INTERNAL_5f81d751_15_unit_exl2_2a_cu_7deea0f34cuda3std6ranges3__45__cpo3endE - _ZN46_INTERNAL_5f81d751_15_unit_exl2_2a_cu_7deea0f34cuda3std6ranges3__45__cpo5cdataE)
_ZN46_INTERNAL_5f81d751_15_unit_exl2_2a_cu_7deea0f34cuda3std6ranges3__45__cpo5cdataE:
	.zero		1
	.type		_ZN46_INTERNAL_5f81d751_15_unit_exl2_2a_cu_7deea0f34cuda3std6ranges3__45__cpo3endE,@object
	.size		_ZN46_INTERNAL_5f81d751_15_unit_exl2_2a_cu_7deea0f34cuda3std6ranges3__45__cpo3endE,(_ZN46_INTERNAL_5f81d751_15_unit_exl2_2a_cu_7deea0f34cuda3std3__419piecewise_constructE - _ZN46_INTERNAL_5f81d751_15_unit_exl2_2a_cu_7deea0f34cuda3std6ranges3__45__cpo3endE)
_ZN46_INTERNAL_5f81d751_15_unit_exl2_2a_cu_7deea0f34cuda3std6ranges3__45__cpo3endE:
	.zero		1
	.type		_ZN46_INTERNAL_5f81d751_15_unit_exl2_2a_cu_7deea0f34cuda3std3__419piecewise_constructE,@object
	.size		_ZN46_INTERNAL_5f81d751_15_unit_exl2_2a_cu_7deea0f34cuda3std3__419piecewise_constructE,(_ZN46_INTERNAL_5f81d751_15_unit_exl2_2a_cu_7deea0f34cuda3std6ranges3__45__cpo5ssizeE - _ZN46_INTERNAL_5f81d751_15_unit_exl2_2a_cu_7deea0f34cuda3std3__419piecewise_constructE)
_ZN46_INTERNAL_5f81d751_15_unit_exl2_2a_cu_7deea0f34cuda3std3__419piecewise_constructE:
	.zero		1
	.type		_ZN46_INTERNAL_5f81d751_15_unit_exl2_2a_cu_7deea0f34cuda3std6ranges3__45__cpo5ssizeE,@object
	.size		_ZN46_INTERNAL_5f81d751_15_unit_exl2_2a_cu_7deea0f34cuda3std6ranges3__45__cpo5ssizeE,(_ZN46_INTERNAL_5f81d751_15_unit_exl2_2a_cu_7deea0f34cuda3std3__45__cpo3endE - _ZN46_INTERNAL_5f81d751_15_unit_exl2_2a_cu_7deea0f34cuda3std6ranges3__45__cpo5ssizeE)
_ZN46_INTERNAL_5f81d751_15_unit_exl2_2a_cu_7deea0f34cuda3std6ranges3__45__cpo5ssizeE:
	.zero		1
	.type		_ZN46_INTERNAL_5f81d751_15_unit_exl2_2a_cu_7deea0f34cuda3std3__45__cpo3endE,@object
	.size		_ZN46_INTERNAL_5f81d751_15_unit_exl2_2a_cu_7deea0f34cuda3std3__45__cpo3endE,(_ZN46_INTERNAL_5f81d751_15_unit_exl2_2a_cu_7deea0f34cuda3std6ranges3__45__cpo4cendE - _ZN46_INTERNAL_5f81d751_15_unit_exl2_2a_cu_7deea0f34cuda3std3__45__cpo3endE)
_ZN46_INTERNAL_5f81d751_15_unit_exl2_2a_cu_7deea0f34cuda3std3__45__cpo3endE:
	.zero		1
	.type		_ZN46_INTERNAL_5f81d751_15_unit_exl2_2a_cu_7deea0f34cuda3std6ranges3__45__cpo4cendE,@object
	.size		_ZN46_INTERNAL_5f81d751_15_unit_exl2_2a_cu_7deea0f34cuda3std6ranges3__45__cpo4cendE,(_ZN46_INTERNAL_5f81d751_15_unit_exl2_2a_cu_7deea0f34cuda3std3__45__cpo4rendE - _ZN46_INTERNAL_5f81d751_15_unit_exl2_2a_cu_7deea0f34cuda3std6ranges3__45__cpo4cendE)
_ZN46_INTERNAL_5f81d751_15_unit_exl2_2a_cu_7deea0f34cuda3std6ranges3__45__cpo4cendE:
	.zero		1
	.type		_ZN46_INTERNAL_5f81d751_15_unit_exl2_2a_cu_7deea0f34cuda3std3__45__cpo4rendE,@object
	.size		_ZN46_INTERNAL_5f81d751_15_unit_exl2_2a_cu_7deea0f34cuda3std3__45__cpo4rendE,(_ZN46_INTERNAL_5f81d751_15_unit_exl2_2a_cu_7deea0f34cuda3std6ranges3__45__cpo4prevE - _ZN46_INTERNAL_5f81d751_15_unit_exl2_2a_cu_7deea0f34cuda3std3__45__cpo4rendE)
_ZN46_INTERNAL_5f81d751_15_unit_exl2_2a_cu_7deea0f34cuda3std3__45__cpo4rendE:
	.zero		1
	.type		_ZN46_INTERNAL_5f81d751_15_unit_exl2_2a_cu_7deea0f34cuda3std6ranges3__45__cpo4prevE,@object
	.size		_ZN46_INTERNAL_5f81d751_15_unit_exl2_2a_cu_7deea0f34cuda3std6ranges3__45__cpo4prevE,(_ZN46_INTERNAL_5f81d751_15_unit_exl2_2a_cu_7deea0f34cuda3std6ranges3__45__cpo9iter_moveE - _ZN46_INTERNAL_5f81d751_15_unit_exl2_2a_cu_7deea0f34cuda3std6ranges3__45__cpo4prevE)
_ZN46_INTERNAL_5f81d751_15_unit_exl2_2a_cu_7deea0f34cuda3std6ranges3__45__cpo4prevE:
	.zero		1
	.type		_ZN46_INTERNAL_5f81d751_15_unit_exl2_2a_cu_7deea0f34cuda3std6ranges3__45__cpo9iter_moveE,@object
	.size		_ZN46_INTERNAL_5f81d751_15_unit_exl2_2a_cu_7deea0f34cuda3std6ranges3__45__cpo9iter_moveE,(.L_13 - _ZN46_INTERNAL_5f81d751_15_unit_exl2_2a_cu_7deea0f34cuda3std6ranges3__45__cpo9iter_moveE)
_ZN46_INTERNAL_5f81d751_15_unit_exl2_2a_cu_7deea0f34cuda3std6ranges3__45__cpo9iter_moveE:
	.zero		1
.L_13:


//--------------------- .nv.shared._Z23gemm_half_q_half_kernelILi4ELi48ELb1ELb0ELi64EEvPK6__halfPKjS4_S2_PS0_iiiiPKtS7_iiiiiibS2_i --------------------------
	.section	.nv.shared._Z23gemm_half_q_half_kernelILi4ELi48ELb1ELb0ELi64EEvPK6__halfPKjS4_S2_PS0_iiiiPKtS7_iiiiiibS2_i,"aw",@nobits
	.sectionflags	@""
	.align	2
.nv.shared._Z23gemm_half_q_half_kernelILi4ELi48ELb1ELb0ELi64EEvPK6__halfPKjS4_S2_PS0_iiiiPKtS7_iiiiiibS2_i:
	.zero		512


//--------------------- .nv.shared._Z23gemm_half_q_half_kernelILi4ELi16ELb1ELb0ELi64EEvPK6__halfPKjS4_S2_PS0_iiiiPKtS7_iiiiiibS2_i --------------------------
	.section	.nv.shared._Z23gemm_half_q_half_kernelILi4ELi16ELb1ELb0ELi64EEvPK6__halfPKjS4_S2_PS0_iiiiPKtS7_iiiiiibS2_i,"aw",@nobits
	.sectionflags	@""
	.align	2
.nv.shared._Z23gemm_half_q_half_kernelILi4ELi16ELb1ELb0ELi64EEvPK6__halfPKjS4_S2_PS0_iiiiPKtS7_iiiiiibS2_i:
	.zero		512


//--------------------- .nv.shared._Z23gemm_half_q_half_kernelILi4ELi24ELb1ELb0ELi64EEvPK6__halfPKjS4_S2_PS0_iiiiPKtS7_iiiiiibS2_i --------------------------
	.section	.nv.shared._Z23gemm_half_q_half_kernelILi4ELi24ELb1ELb0ELi64EEvPK6__halfPKjS4_S2_PS0_iiiiPKtS7_iiiiiibS2_i,"aw",@nobits
	.sectionflags	@""
	.align	2
.nv.shared._Z23gemm_half_q_half_kernelILi4ELi24ELb1ELb0ELi64EEvPK6__halfPKjS4_S2_PS0_iiiiPKtS7_iiiiiibS2_i:
	.zero		512


//--------------------- .nv.shared._Z23gemm_half_q_half_kernelILi4ELi8ELb1ELb0ELi64EEvPK6__halfPKjS4_S2_PS0_iiiiPKtS7_iiiiiibS2_i --------------------------
	.section	.nv.shared._Z23gemm_half_q_half_kernelILi4ELi8ELb1ELb0ELi64EEvPK6__halfPKjS4_S2_PS0_iiiiPKtS7_iiiiiibS2_i,"aw",@nobits
	.sectionflags	@""
	.align	2
.nv.shared._Z23gemm_half_q_half_kernelILi4ELi8ELb1ELb0ELi64EEvPK6__halfPKjS4_S2_PS0_iiiiPKtS7_iiiiiibS2_i:
	.zero		512


//--------------------- .nv.shared._Z23gemm_half_q_half_kernelILi4ELi12ELb1ELb0ELi64EEvPK6__halfPKjS4_S2_PS0_iiiiPKtS7_iiiiiibS2_i --------------------------
	.section	.nv.shared._Z23gemm_half_q_half_kernelILi4ELi12ELb1ELb0ELi64EEvPK6__halfPKjS4_S2_PS0_iiiiPKtS7_iiiiiibS2_i,"aw",@nobits
	.sectionflags	@""
	.align	2
.nv.shared._Z23gemm_half_q_half_kernelILi4ELi12ELb1ELb0ELi64EEvPK6__halfPKjS4_S2_PS0_iiiiPKtS7_iiiiiibS2_i:
	.zero		512


//--------------------- .nv.shared._Z23gemm_half_q_half_kernelILi4ELi14ELb1ELb0ELi64EEvPK6__halfPKjS4_S2_PS0_iiiiPKtS7_iiiiiibS2_i --------------------------
	.section	.nv.shared._Z23gemm_half_q_half_kernelILi4ELi14ELb1ELb0ELi64EEvPK6__halfPKjS4_S2_PS0_iiiiPKtS7_iiiiiibS2_i,"aw",@nobits
	.sectionflags	@""
	.align	2
.nv.shared._Z23gemm_half_q_half_kernelILi4ELi14ELb1ELb0ELi64EEvPK6__halfPKjS4_S2_PS0_iiiiPKtS7_iiiiiibS2_i:
	.zero		512


//--------------------- .nv.shared._Z23gemm_half_q_half_kernelILi4ELi4ELb1ELb0ELi64EEvPK6__halfPKjS4_S2_PS0_iiiiPKtS7_iiiiiibS2_i --------------------------
	.section	.nv.shared._Z23gemm_half_q_half_kernelILi4ELi4ELb1ELb0ELi64EEvPK6__halfPKjS4_S2_PS0_iiiiPKtS7_iiiiiibS2_i,"aw",@nobits
	.sectionflags	@""
	.align	2
.nv.shared._Z23gemm_half_q_half_kernelILi4ELi4ELb1ELb0ELi64EEvPK6__halfPKjS4_S2_PS0_iiiiPKtS7_iiiiiibS2_i:
	.zero		512


//--------------------- .nv.shared._Z23gemm_half_q_half_kernelILi4ELi6ELb1ELb0ELi64EEvPK6__halfPKjS4_S2_PS0_iiiiPKtS7_iiiiiibS2_i --------------------------
	.section	.nv.shared._Z23gemm_half_q_half_kernelILi4ELi6ELb1ELb0ELi64EEvPK6__halfPKjS4_S2_PS0_iiiiPKtS7_iiiiiibS2_i,"aw",@nobits
	.sectionflags	@""
	.align	2
.nv.shared._Z23gemm_half_q_half_kernelILi4ELi6ELb1ELb0ELi64EEvPK6__halfPKjS4_S2_PS0_iiiiPKtS7_iiiiiibS2_i:
	.zero		512


//--------------------- .nv.shared._Z23gemm_half_q_half_kernelILi4ELi2ELb1ELb0ELi64EEvPK6__halfPKjS4_S2_PS0_iiiiPKtS7_iiiiiibS2_i --------------------------
	.section	.nv.shared._Z23gemm_half_q_half_kernelILi4ELi2ELb1ELb0ELi64EEvPK6__halfPKjS4_S2_PS0_iiiiPKtS7_iiiiiibS2_i,"aw",@nobits
	.sectionflags	@""
	.align	2
.nv.shared._Z23gemm_half_q_half_kernelILi4ELi2ELb1ELb0ELi64EEvPK6__halfPKjS4_S2_PS0_iiiiPKtS7_iiiiiibS2_i:
	.zero		512


//--------------------- .nv.shared._Z23gemm_half_q_half_kernelILi4ELi32ELb1ELb0ELi32EEvPK6__halfPKjS4_S2_PS0_iiiiPKtS7_iiiiiibS2_i --------------------------
	.section	.nv.shared._Z23gemm_half_q_half_kernelILi4ELi32ELb1ELb0ELi32EEvPK6__halfPKjS4_S2_PS0_iiiiPKtS7_iiiiiibS2_i,"aw",@nobits
	.sectionflags	@""
	.align	2
.nv.shared._Z23gemm_half_q_half_kernelILi4ELi32ELb1ELb0ELi32EEvPK6__halfPKjS4_S2_PS0_iiiiPKtS7_iiiiiibS2_i:
	.zero		256


//--------------------- .nv.shared._Z23gemm_half_q_half_kernelILi4ELi48ELb1ELb0ELi32EEvPK6__halfPKjS4_S2_PS0_iiiiPKtS7_iiiiiibS2_i --------------------------
	.section	.nv.shared._Z23gemm_half_q_half_kernelILi4ELi48ELb1ELb0ELi32EEvPK6__halfPKjS4_S2_PS0_iiiiPKtS7_iiiiiibS2_i,"aw",@nobits
	.sectionflags	@""
	.align	2
.nv.shared._Z23gemm_half_q_half_kernelILi4ELi48ELb1ELb0ELi32EEvPK6__halfPKjS4_S2_PS0_iiiiPKtS7_iiiiiibS2_i:
	.zero		256


//--------------------- .nv.shared._Z23gemm_half_q_half_kernelILi4ELi16ELb1ELb0ELi32EEvPK6__halfPKjS4_S2_PS0_iiiiPKtS7_iiiiiibS2_i --------------------------
	.section	.nv.shared._Z23gemm_half_q_half_kernelILi4ELi16ELb1ELb0ELi32EEvPK6__halfPKjS4_S2_PS0_iiiiPKtS7_iiiiiibS2_i,"aw",@nobits
	.sectionflags	@""
	.align	2
.nv.shared._Z23gemm_half_q_half_kernelILi4ELi16ELb1ELb0ELi32EEvPK6__halfPKjS4_S2_PS0_iiiiPKtS7_iiiiiibS2_i:
	.zero		256


//--------------------- .nv.shared._Z23gemm_half_q_half_kernelILi4ELi24ELb1ELb0ELi32EEvPK6__halfPKjS4_S2_PS0_iiiiPKtS7_iiiiiibS2_i --------------------------
	.section	.nv.shared._Z23gemm_half_q_half_kernelILi4ELi24ELb1ELb0ELi32EEvPK6__halfPKjS4_S2_PS0_iiiiPKtS7_iiiiiibS2_i,"aw",@nobits
	.sectionflags	@""
	.align	2
.nv.shared._Z23gemm_half_q_half_kernelILi4ELi24ELb1ELb0ELi32EEvPK6__halfPKjS4_S2_PS0_iiiiPKtS7_iiiiiibS2_i:
	.zero		256


//--------------------- .nv.shared._Z23gemm_half_q_half_kernelILi4ELi8ELb1ELb0ELi32EEvPK6__halfPKjS4_S2_PS0_iiiiPKtS7_iiiiiibS2_i --------------------------
	.section	.nv.shared._Z23gemm_half_q_half_kernelILi4ELi8ELb1ELb0ELi32EEvPK6__halfPKjS4_S2_PS0_iiiiPKtS7_iiiiiibS2_i,"aw",@nobits
	.sectionflags	@""
	.align	2
.nv.shared._Z23gemm_half_q_half_kernelILi4ELi8ELb1ELb0ELi32EEvPK6__halfPKjS4_S2_PS0_iiiiPKtS7_iiiiiibS2_i:
	.zero		256


//--------------------- .nv.shared._Z23gemm_half_q_half_kernelILi4ELi12ELb1ELb0ELi32EEvPK6__halfPKjS4_S2_PS0_iiiiPKtS7_iiiiiibS2_i --------------------------
	.section	.nv.shared._Z23gemm_half_q_half_kernelILi4ELi12ELb1ELb0ELi32EEvPK6__halfPKjS4_S2_PS0_iiiiPKtS7_iiiiiibS2_i,"aw",@nobits
	.sectionflags	@""
	.align	2
.nv.shared._Z23gemm_half_q_half_kernelILi4ELi12ELb1ELb0ELi32EEvPK6__halfPKjS4_S2_PS0_iiiiPKtS7_iiiiiibS2_i:
	.zero		256


//--------------------- .nv.shared._Z23gemm_half_q_half_kernelILi4ELi14ELb1ELb0ELi32EEvPK6__halfPKjS4_S2_PS0_iiiiPKtS7_iiiiiibS2_i --------------------------
	.section	.nv.shared._Z23gemm_half_q_half_kernelILi4ELi14ELb1ELb0ELi32EEvPK6__halfPKjS4_S2_PS0_iiiiPKtS7_iiiiiibS2_i,"aw",@nobits
	.sectionflags	@""
	.align	2
.nv.shared._Z23gemm_half_q_half_kernelILi4ELi14ELb1ELb0ELi32EEvPK6__halfPKjS4_S2_PS0_iiiiPKtS7_iiiiiibS2_i:
	.zero		256


//--------------------- .nv.shared._Z23gemm_half_q_half_kernelILi4ELi4ELb1ELb0ELi32EEvPK6__halfPKjS4_S2_PS0_iiiiPKtS7_iiiiiibS2_i --------------------------
	.section	.nv.shared._Z23gemm_half_q_half_kernelILi4ELi4ELb1ELb0ELi32EEvPK6__halfPKjS4_S2_PS0_iiiiPKtS7_iiiiiibS2_i,"aw",@nobits
	.sectionflags	@""
	.align	2
.nv.shared._Z23gemm_half_q_half_kernelILi4ELi4ELb1ELb0ELi32EEvPK6__halfPKjS4_S2_PS0_iiiiPKtS7_iiiiiibS2_i:
	.zero		256


//--------------------- .nv.shared._Z23gemm_half_q_half_kernelILi4ELi6ELb1ELb0ELi32EEvPK6__halfPKjS4_S2_PS0_iiiiPKtS7_iiiiiibS2_i --------------------------
	.section	.nv.shared._Z23gemm_half_q_half_kernelILi4ELi6ELb1ELb0ELi32EEvPK6__halfPKjS4_S2_PS0_iiiiPKtS7_iiiiiibS2_i,"aw",@nobits
	.sectionflags	@""
	.align	2
.nv.shared._Z23gemm_half_q_half_kernelILi4ELi6ELb1ELb0ELi32EEvPK6__halfPKjS4_S2_PS0_iiiiPKtS7_iiiiiibS2_i:
	.zero		256


//--------------------- .nv.shared._Z23gemm_half_q_half_kernelILi4ELi2ELb1ELb0ELi32EEvPK6__halfPKjS4_S2_PS0_iiiiPKtS7_iiiiiibS2_i --------------------------
	.section	.nv.shared._Z23gemm_half_q_half_kernelILi4ELi2ELb1ELb0ELi32EEvPK6__halfPKjS4_S2_PS0_iiiiPKtS7_iiiiiibS2_i,"aw",@nobits
	.sectionflags	@""
	.align	2
.nv.shared._Z23gemm_half_q_half_kernelILi4ELi2ELb1ELb0ELi32EEvPK6__halfPKjS4_S2_PS0_iiiiPKtS7_iiiiiibS2_i:
	.zero		256


//--------------------- .nv.shared._Z23gemm_half_q_half_kernelILi3ELi32ELb1ELb0ELi64EEvPK6__halfPKjS4_S2_PS0_iiiiPKtS7_iiiiiibS2_i --------------------------
	.section	.nv.shared._Z23gemm_half_q_half_kernelILi3ELi32ELb1ELb0ELi64EEvPK6__halfPKjS4_S2_PS0_iiiiPKtS7_iiiiiibS2_i,"aw",@nobits
	.sectionflags	@""
	.align	2
.nv.shared._Z23gemm_half_q_half_kernelILi3ELi32ELb1ELb0ELi64EEvPK6__halfPKjS4_S2_PS0_iiiiPKtS7_iiiiiibS2_i:
	.zero		384


//--------------------- .nv.shared._Z23gemm_half_q_half_kernelILi3ELi48ELb1ELb0ELi64EEvPK6__halfPKjS4_S2_PS0_iiiiPKtS7_iiiiiibS2_i --------------------------
	.section	.nv.shared._Z23gemm_half_q_half_kernelILi3ELi48ELb1ELb0ELi64EEvPK6__halfPKjS4_S2_PS0_iiiiPKtS7_iiiiiibS2_i,"aw",@nobits
	.sectionflags	@""
	.align	2
.nv.shared._Z23gemm_half_q_half_kernelILi3ELi48ELb1ELb0ELi64EEvPK6__halfPKjS4_S2_PS0_iiiiPKtS7_iiiiiibS2_i:
	.zero		384


//--------------------- .nv.shared._Z23gemm_half_q_half_kernelILi3ELi16ELb1ELb0ELi64EEvPK6__halfPKjS4_S2_PS0_iiiiPKtS7_iiiiiibS2_i --------------------------
	.section	.nv.shared._Z23gemm_half_q_half_kernelILi3ELi16ELb1ELb0ELi64EEvPK6__halfPKjS4_S2_PS0_iiiiPKtS7_iiiiiibS2_i,"aw",@nobits
	.sectionflags	@""
	.align	2
.nv.shared._Z23gemm_half_q_half_kernelILi3ELi16ELb1ELb0ELi64EEvPK6__halfPKjS4_S2_PS0_iiiiPKtS7_iiiiiibS2_i:
	.zero		384


//--------------------- .nv.shared._Z23gemm_half_q_half_kernelILi3ELi24ELb1ELb0ELi64EEvPK6__halfPKjS4_S2_PS0_iiiiPKtS7_iiiiiibS2_i --------------------------
	.section	.nv.shared._Z23gemm_half_q_half_kernelILi3ELi24ELb1ELb0ELi64EEvPK6__halfPKjS4_S2_PS0_iiiiPKtS7_iiiiiibS2_i,"aw",@nobits
	.sectionflags	@""
	.align	2
.nv.shared._Z23gemm_half_q_half_kernelILi3ELi24ELb1ELb0ELi64EEvPK6__halfPKjS4_S2_PS0_iiiiPKtS7_iiiiiibS2_i:
	.zero		384


//--------------------- .nv.shared._Z23gemm_half_q_half_kernelILi3ELi8ELb1ELb0ELi64EEvPK6__halfPKjS4_S2_PS0_iiiiPKtS7_iiiiiibS2_i --------------------------
	.section	.nv.shared._Z23gemm_half_q_half_kernelILi3ELi8ELb1ELb0ELi64EEvPK6__halfPKjS4_S2_PS0_iiiiPKtS7_iiiiiibS2_i,"aw",@nobits
	.sectionflags	@""
	.align	2
.nv.shared._Z23gemm_half_q_half_kernelILi3ELi8ELb1ELb0ELi64EEvPK6__halfPKjS4_S2_PS0_iiiiPKtS7_iiiiiibS2_i:
	.zero		384


//--------------------- .nv.shared._Z23gemm_half_q_half_kernelILi3ELi12ELb1ELb0ELi64EEvPK6__halfPKjS4_S2_PS0_iiiiPKtS7_iiiiiibS2_i --------------------------
	.section	.nv.shared._Z23gemm_half_q_half_kernelILi3ELi12ELb1ELb0ELi64EEvPK6__halfPKjS4_S2_PS0_iiiiPKtS7_iiiiiibS2_i,"aw",@nobits
	.sectionflags	@""
	.align	2
.nv.shared._Z23gemm_half_q_half_kernelILi3ELi12ELb1ELb0ELi64EEvPK6__halfPKjS4_S2_PS0_iiiiPKtS7_iiiiiibS2_i:
	.zero		384


//--------------------- .nv.shared._Z23gemm_half_q_half_kernelILi3ELi14ELb1ELb0ELi64EEvPK6__halfPKjS4_S2_PS0_iiiiPKtS7_iiiiiibS2_i --------------------------
	.section	.nv.shared._Z23gemm_half_q_half_kernelILi3ELi14ELb1ELb0ELi64EEvPK6__halfPKjS4_S2_PS0_iiiiPKtS7_iiiiiibS2_i,"aw",@nobits
	.sectionflags	@""
	.align	2
.nv.shared._Z23gemm_half_q_half_kernelILi3ELi14ELb1ELb0ELi64EEvPK6__halfPKjS4_S2_PS0_iiiiPKtS7_iiiiiibS2_i:
	.zero		384


//--------------------- .nv.shared._Z23gemm_half_q_half_kernelILi3ELi4ELb1ELb0ELi64EEvPK6__halfPKjS4_S2_PS0_iiiiPKtS7_iiiiiibS2_i --------------------------
	.section	.nv.shared._Z23gemm_half_q_half_kernelILi3ELi4ELb1ELb0ELi64EEvPK6__halfPKjS4_S2_PS0_iiiiPKtS7_iiiiiibS2_i,"aw",@nobits
	.sectionflags	@""
	.align	2
.nv.shared._Z23gemm_half_q_half_kernelILi3ELi4ELb1ELb0ELi64EEvPK6__halfPKjS4_S2_PS0_iiiiPKtS7_iiiiiibS2_i:
	.zero		384


//--------------------- .nv.shared._Z23gemm_half_q_half_kernelILi3ELi6ELb1ELb0ELi64EEvPK6__halfPKjS4_S2_PS0_iiiiPKtS7_iiiiiibS2_i --------------------------
	.section	.nv.shared._Z23gemm_half_q_half_kernelILi3ELi6ELb1ELb0ELi64EEvPK6__halfPKjS4_S2_PS0_iiiiPKtS7_iiiiiibS2_i,"aw",@nobits
	.sectionflags	@""
	.align	2
.nv.shared._Z23gemm_half_q_half_kernelILi3ELi6ELb1ELb0ELi64EEvPK6__halfPKjS4_S2_PS0_iiiiPKtS7_iiiiiibS2_i:
	.zero		384


//--------------------- .nv.shared._Z23gemm_half_q_half_kernelILi3ELi2ELb1ELb0ELi64EEvPK6__halfPKjS4_S2_PS0_iiiiPKtS7_iiiiiibS2_i --------------------------
	.section	.nv.shared._Z23gemm_half_q_half_kernelILi3ELi2ELb1ELb0ELi64EEvPK6__halfPKjS4_S2_PS0_iiiiPKtS7_iiiiiibS2_i,"aw",@nobits
	.sectionflags	@""
	.align	2
.nv.shared._Z23gemm_half_q_half_kernelILi3ELi2ELb1ELb0ELi64EEvPK6__halfPKjS4_S2_PS0_iiiiPKtS7_iiiiiibS2_i:
	.zero		384


//--------------------- .nv.shared._Z23gemm_half_q_half_kernelILi3ELi32ELb1ELb0ELi32EEvPK6__halfPKjS4_S2_PS0_iiiiPKtS7_iiiiiibS2_i --------------------------
	.section	.nv.shared._Z23gemm_half_q_half_kernelILi3ELi32ELb1ELb0ELi32EEvPK6__halfPKjS4_S2_PS0_iiiiPKtS7_iiiiiibS2_i,"aw",@nobits
	.sectionflags	@""
	.align	2
.nv.shared._Z23gemm_half_q_half_kernelILi3ELi32ELb1ELb0ELi32EEvPK6__halfPKjS4_S2_PS0_iiiiPKtS7_iiiiiibS2_i:
	.zero		192


//--------------------- .nv.shared._Z23gemm_half_q_half_kernelILi3ELi48ELb1ELb0ELi32EEvPK6__halfPKjS4_S2_PS0_iiiiPKtS7_iiiiiibS2_i --------------------------
	.section	.nv.shared._Z23gemm_half_q_half_kernelILi3ELi48ELb1ELb0ELi32EEvPK6__halfPKjS4_S2_PS0_iiiiPKtS7_iiiiiibS2_i,"aw",@nobits
	.sectionflags	@""
	.align	2
.nv.shared._Z23gemm_half_q_half_kernelILi3ELi48ELb1ELb0ELi32EEvPK6__halfPKjS4_S2_PS0_iiiiPKtS7_iiiiiibS2_i:
	.zero		192


//--------------------- .nv.shared._Z23gemm_half_q_half_kernelILi3ELi16ELb1ELb0ELi32EEvPK6__halfPKjS4_S2_PS0_iiiiPKtS7_iiiiiibS2_i --------------------------
	.section	.nv.shared._Z23gemm_half_q_half_kernelILi3ELi16ELb1ELb0ELi32EEvPK6__halfPKjS4_S2_PS0_iiiiPKtS7_iiiiiibS2_i,"aw",@nobits
	.sectionflags	@""
	.align	2
.nv.shared._Z23gemm_half_q_half_kernelILi3ELi16ELb1ELb0ELi32EEvPK6__halfPKjS4_S2_PS0_iiiiPKtS7_iiiiiibS2_i:
	.zero		192


//--------------------- .nv.shared._Z23gemm_half_q_half_kernelILi3ELi24ELb1ELb0ELi32EEvPK6__halfPKjS4_S2_PS0_iiiiPKtS7_iiiiiibS2_i --------------------------
	.section	.nv.shared._Z23gemm_half_q_half_kernelILi3ELi24ELb1ELb0ELi32EEvPK6__halfPKjS4_S2_PS0_iiiiPKtS7_iiiiiibS2_i,"aw",@nobits
	.sectionflags	@""
	.align	2
.nv.shared._Z23gemm_half_q_half_kernelILi3ELi24ELb1ELb0ELi32EEvPK6__halfPKjS4_S2_PS0_iiiiPKtS7_iiiiiibS2_i:
	.zero		192


//--------------------- .nv.shared._Z23gemm_half_q_half_kernelILi3ELi8ELb1ELb0ELi32EEvPK6__halfPKjS4_S2_PS0_iiiiPKtS7_iiiiiibS2_i --------------------------
	.section	.nv.shared._Z23gemm_half_q_half_kernelILi3ELi8ELb1ELb0ELi32EEvPK6__halfPKjS4_S2_PS0_iiiiPKtS7_iiiiiibS2_i,"aw",@nobits
	.sectionflags	@""
	.align	2
.nv.shared._Z23gemm_half_q_half_kernelILi3ELi8ELb1ELb0ELi32EEvPK6__halfPKjS4_S2_PS0_iiiiPKtS7_iiiiiibS2_i:
	.zero		192


//--------------------- .nv.shared._Z23gemm_half_q_half_kernelILi3ELi12ELb1ELb0ELi32EEvPK6__halfPKjS4_S2_PS0_iiiiPKtS7_iiiiiibS2_i --------------------------
	.section	.nv.shared._Z23gemm_half_q_half_kernelILi3ELi12ELb1ELb0ELi32EEvPK6__halfPKjS4_S2_PS0_iiiiPKtS7_iiiiiibS2_i,"aw",@nobits
	.sectionflags	@""
	.align	2
.nv.shared._Z23gemm_half_q_half_kernelILi3ELi12ELb1ELb0ELi32EEvPK6__halfPKjS4_S2_PS0_iiiiPKtS7_iiiiiibS2_i:
	.zero		192


//--------------------- .nv.shared._Z23gemm_half_q_half_kernelILi3ELi14ELb1ELb0ELi32EEvPK6__halfPKjS4_S2_PS0_iiiiPKtS7_iiiiiibS2_i --------------------------
	.section	.nv.shared._Z23gemm_half_q_half_kernelILi3ELi14ELb1ELb0ELi32EEvPK6__halfPKjS4_S2_PS0_iiiiPKtS7_iiiiiibS2_i,"aw",@nobits
	.sectionflags	@""
	.align	2
.nv.shared._Z23gemm_half_q_half_kernelILi3ELi14ELb1ELb0ELi32EEvPK6__halfPKjS4_S2_PS0_iiiiPKtS7_iiiiiibS2_i:
	.zero		192


//--------------------- .nv.shared._Z23gemm_half_q_half_kernelILi3ELi4ELb1ELb0ELi32EEvPK6__halfPKjS4_S2_PS0_iiiiPKtS7_iiiiiibS2_i --------------------------
	.section	.nv.shared._Z23gemm_half_q_half_kernelILi3ELi4ELb1ELb0ELi32EEvPK6__halfPKjS4_S2_PS0_iiiiPKtS7_iiiiiibS2_i,"aw",@nobits
	.sectionflags	@""
	.align	2
.nv.shared._Z23gemm_half_q_half_kernelILi3ELi4ELb1ELb0ELi32EEvPK6__halfPKjS4_S2_PS0_iiiiPKtS7_iiiiiibS2_i:
	.zero		192


//--------------------- .nv.shared._Z23gemm_half_q_half_kernelILi3ELi6ELb1ELb0ELi32EEvPK6__halfPKjS4_S2_PS0_iiiiPKtS7_iiiiiibS2_i --------------------------
	.section	.nv.shared._Z23gemm_half_q_half_kernelILi3ELi6ELb1ELb0ELi32EEvPK6__halfPKjS4_S2_PS0_iiiiPKtS7_iiiiiibS2_i,"aw",@nobits
	.sectionflags	@""
	.align	2
.nv.shared._Z23gemm_half_q_half_kernelILi3ELi6ELb1ELb0ELi32EEvPK6__halfPKjS4_S2_PS0_iiiiPKtS7_iiiiiibS2_i:
	.zero		192


//--------------------- .nv.shared._Z23gemm_half_q_half_kernelILi3ELi2ELb1ELb0ELi32EEvPK6__halfPKjS4_S2_PS0_iiiiPKtS7_iiiiiibS2_i --------------------------
	.section	.nv.shared._Z23gemm_half_q_half_kernelILi3ELi2ELb1ELb0ELi32EEvPK6__halfPKjS4_S2_PS0_iiiiPKtS7_iiiiiibS2_i,"aw",@nobits
	.sectionflags	@""
	.align	2
.nv.shared._Z23gemm_half_q_half_kernelILi3ELi2ELb1ELb0ELi32EEvPK6__halfPKjS4_S2_PS0_iiiiPKtS7_iiiiiibS2_i:
	.zero		192


//--------------------- .nv.shared._Z23gemm_half_q_half_kernelILi2ELi32ELb1ELb0ELi64EEvPK6__halfPKjS4_S2_PS0_iiiiPKtS7_iiiiiibS2_i --------------------------
	.section	.nv.shared._Z23gemm_half_q_half_kernelILi2ELi32ELb1ELb0ELi64EEvPK6__halfPKjS4_S2_PS0_iiiiPKtS7_iiiiiibS2_i,"aw",@nobits
	.sectionflags	@""
	.align	2
.nv.shared._Z23gemm_half_q_half_kernelILi2ELi32ELb1ELb0ELi64EEvPK6__halfPKjS4_S2_PS0_iiiiPKtS7_iiiiiibS2_i:
	.zero		256


//--------------------- .nv.shared._Z23gemm_half_q_half_kernelILi2ELi48ELb1ELb0ELi64EEvPK6__halfPKjS4_S2_PS0_iiiiPKtS7_iiiiiibS2_i --------------------------
	.section	.nv.shared._Z23gemm_half_q_half_kernelILi2ELi48ELb1ELb0ELi64EEvPK6__halfPKjS4_S2_PS0_iiiiPKtS7_iiiiiibS2_i,"aw",@nobits
	.sectionflags	@""
	.align	2
.nv.shared._Z23gemm_half_q_half_kernelILi2ELi48ELb1ELb0ELi64EEvPK6__halfPKjS4_S2_PS0_iiiiPKtS7_iiiiiibS2_i:
	.zero		256


//--------------------- .nv.shared._Z23gemm_half_q_half_kernelILi2ELi16ELb1ELb0ELi64EEvPK6__halfPKjS4_S2_PS0_iiiiPKtS7_iiiiiibS2_i --------------------------
	.section	.nv.shared._Z23gemm_half_q_half_kernelILi2ELi16ELb1ELb0ELi64EEvPK6__halfPKjS4_S2_PS0_iiiiPKtS7_iiiiiibS2_i,"aw",@nobits
	.sectionflags	@""
	.align	2
.nv.shared._Z23gemm_half_q_half_kernelILi2ELi16ELb1ELb0ELi64EEvPK6__halfPKjS4_S2_PS0_iiiiPKtS7_iiiiiibS2_i:
	.zero		256


//--------------------- .nv.shared._Z23gemm_half_q_half_kernelILi2ELi24ELb1ELb0ELi64EEvPK6__halfPKjS4_S2_PS0_iiiiPKtS7_iiiiiibS2_i --------------------------
	.section	.nv.shared._Z23gemm_half_q_half_kernelILi2ELi24ELb1ELb0ELi64EEvPK6__halfPKjS4_S2_PS0_iiiiPKtS7_iiiiiibS2_i,"aw",@nobits
	.sectionflags	@""
	.align	2
.nv.shared._Z23gemm_half_q_half_kernelILi2ELi24ELb1ELb0ELi64EEvPK6__halfPKjS4_S2_PS0_iiiiPKtS7_iiiiiibS2_i:
	.zero		256


//--------------------- .nv.shared._Z23gemm_half_q_half_kernelILi2ELi8ELb1ELb0ELi64EEvPK6__halfPKjS4_S2_PS0_iiiiPKtS7_iiiiiibS2_i --------------------------
	.section	.nv.shared._Z23gemm_half_q_half_kernelILi2ELi8ELb1ELb0ELi64EEvPK6__halfPKjS4_S2_PS0_iiiiPKtS7_iiiiiibS2_i,"aw",@nobits
	.sectionflags	@""
	.align	2
.nv.shared._Z23gemm_half_q_half_kernelILi2ELi8ELb1ELb0ELi64EEvPK6__halfPKjS4_S2_PS0_iiiiPKtS7_iiiiiibS2_i:
	.zero		256


//--------------------- .nv.shared._Z23gemm_half_q_half_kernelILi2ELi12ELb1ELb0ELi64EEvPK6__halfPKjS4_S2_PS0_iiiiPKtS7_iiiiiibS2_i --------------------------
	.section	.nv.shared._Z23gemm_half_q_half_kernelILi2ELi12ELb1ELb0ELi64EEvPK6__halfPKjS4_S2_PS0_iiiiPKtS7_iiiiiibS2_i,"aw",@nobits
	.sectionflags	@""
	.align	2
.nv.shared._Z23gemm_half_q_half_kernelILi2ELi12ELb1ELb0ELi64EEvPK6__halfPKjS4_S2_PS0_iiiiPKtS7_iiiiiibS2_i:
	.zero		256


//--------------------- .nv.shared._Z23gemm_half_q_half_kernelILi2ELi14ELb1ELb0ELi64EEvPK6__halfPKjS4_S2_PS0_iiiiPKtS7_iiiiiibS2_i --------------------------
	.section	.nv.shared._Z23gemm_half_q_half_kernelILi2ELi14ELb1ELb0ELi64EEvPK6__halfPKjS4_S2_PS0_iiiiPKtS7_iiiiiibS2_i,"aw",@nobits
	.sectionflags	@""
	.align	2
.nv.shared._Z23gemm_half_q_half_kernelILi2ELi14ELb1ELb0ELi64EEvPK6__halfPKjS4_S2_PS0_iiiiPKtS7_iiiiiibS2_i:
	.zero		256


//--------------------- .nv.shared._Z23gemm_half_q_half_kernelILi2ELi4ELb1ELb0ELi64EEvPK6__halfPKjS4_S2_PS0_iiiiPKtS7_iiiiiibS2_i --------------------------
	.section	.nv.shared._Z23gemm_half_q_half_kernelILi2ELi4ELb1ELb0ELi64EEvPK6__halfPKjS4_S2_PS0_iiiiPKtS7_iiiiiibS2_i,"aw",@nobits
	.sectionflags	@""
	.align	2
.nv.shared._Z23gemm_half_q_half_kernelILi2ELi4ELb1ELb0ELi64EEvPK6__halfPKjS4_S2_PS0_iiiiPKtS7_iiiiiibS2_i:
	.zero		256


//--------------------- .nv.shared._Z23gemm_half_q_half_kernelILi2ELi6ELb1ELb0ELi64EEvPK6__halfPKjS4_S2_PS0_iiiiPKtS7_iiiiiibS2_i --------------------------
	.section	.nv.shared._Z23gemm_half_q_half_kernelILi2ELi6ELb1ELb0ELi64EEvPK6__halfPKjS4_S2_PS0_iiiiPKtS7_iiiiiibS2_i,"aw",@nobits
	.sectionflags	@""
	.align	2
.nv.shared._Z23gemm_half_q_half_kernelILi2ELi6ELb1ELb0ELi64EEvPK6__halfPKjS4_S2_PS0_iiiiPKtS7_iiiiiibS2_i:
	.zero		256


//--------------------- .nv.shared._Z23gemm_half_q_half_kernelILi2ELi2ELb1ELb0ELi64EEvPK6__halfPKjS4_S2_PS0_iiiiPKtS7_iiiiiibS2_i --------------------------
	.section	.nv.shared._Z23gemm_half_q_half_kernelILi2ELi2ELb1ELb0ELi64EEvPK6__halfPKjS4_S2_PS0_iiiiPKtS7_iiiiiibS2_i,"aw",@nobits
	.sectionflags	@""
	.align	2
.nv.shared._Z23gemm_half_q_half_kernelILi2ELi2ELb1ELb0ELi64EEvPK6__halfPKjS4_S2_PS0_iiiiPKtS7_iiiiiibS2_i:
	.zero		256


//--------------------- .nv.shared._Z23gemm_half_q_half_kernelILi2ELi32ELb1ELb0ELi32EEvPK6__halfPKjS4_S2_PS0_iiiiPKtS7_iiiiiibS2_i --------------------------
	.section	.nv.shared._Z23gemm_half_q_half_kernelILi2ELi32ELb1ELb0ELi32EEvPK6__halfPKjS4_S2_PS0_iiiiPKtS7_iiiiiibS2_i,"aw",@nobits
	.sectionflags	@""
	.align	2
.nv.shared._Z23gemm_half_q_half_kernelILi2ELi32ELb1ELb0ELi32EEvPK6__halfPKjS4_S2_PS0_iiiiPKtS7_iiiiiibS2_i:
	.zero		128


//--------------------- .nv.shared._Z23gemm_half_q_half_kernelILi2ELi48ELb1ELb0ELi32EEvPK6__halfPKjS4_S2_PS0_iiiiPKtS7_iiiiiibS2_i --------------------------
	.section	.nv.shared._Z23gemm_half_q_half_kernelILi2ELi48ELb1ELb0ELi32EEvPK6__halfPKjS4_S2_PS0_iiiiPKtS7_iiiiiibS2_i,"aw",@nobits
	.sectionflags	@""
	.align	2
.nv.shared._Z23gemm_half_q_half_kernelILi2ELi48ELb1ELb0ELi32EEvPK6__halfPKjS4_S2_PS0_iiiiPKtS7_iiiiiibS2_i:
	.zero		128


//--------------------- .nv.shared._Z23gemm_half_q_half_kernelILi2ELi16ELb1ELb0ELi32EEvPK6__halfPKjS4_S2_PS0_iiiiPKtS7_iiiiiibS2_i --------------------------
	.section	.nv.shared._Z23gemm_half_q_half_kernelILi2ELi16ELb1ELb0ELi32EEvPK6__halfPKjS4_S2_PS0_iiiiPKtS7_iiiiiibS2_i,"aw",@nobits
	.sectionflags	@""
	.align	2
.nv.shared._Z23gemm_half_q_half_kernelILi2ELi16ELb1ELb0ELi32EEvPK6__halfPKjS4_S2_PS0_iiiiPKtS7_iiiiiibS2_i:
	.zero		128


//--------------------- .nv.shared._Z23gemm_half_q_half_kernelILi2ELi24ELb1ELb0ELi32EEvPK6__halfPKjS4_S2_PS0_iiiiPKtS7_iiiiiibS2_i --------------------------
	.section	.nv.shared._Z23gemm_half_q_half_kernelILi2ELi24ELb1ELb0ELi32EEvPK6__halfPKjS4_S2_PS0_iiiiPKtS7_iiiiiibS2_i,"aw",@nobits
	.sectionflags	@""
	.align	2
.nv.shared._Z23gemm_half_q_half_kernelILi2ELi24ELb1ELb0ELi32EEvPK6__halfPKjS4_S2_PS0_iiiiPKtS7_iiiiiibS2_i:
	.zero		128


//--------------------- .nv.shared._Z23gemm_half_q_half_kernelILi2ELi8ELb1ELb0ELi32EEvPK6__halfPKjS4_S2_PS0_iiiiPKtS7_iiiiiibS2_i --------------------------
	.section	.nv.shared._Z23gemm_half_q_half_kernelILi2ELi8ELb1ELb0ELi32EEvPK6__halfPKjS4_S2_PS0_iiiiPKtS7_iiiiiibS2_i,"aw",@nobits
	.sectionflags	@""
	.align	2
.nv.shared._Z23gemm_half_q_half_kernelILi2ELi8ELb1ELb0ELi32EEvPK6__halfPKjS4_S2_PS0_iiiiPKtS7_iiiiiibS2_i:
	.zero		128


//--------------------- .nv.shared._Z23gemm_half_q_half_kernelILi2ELi12ELb1ELb0ELi32EEvPK6__halfPKjS4_S2_PS0_iiiiPKtS7_iiiiiibS2_i --------------------------
	.section	.nv.shared._Z23gemm_half_q_half_kernelILi2ELi12ELb1ELb0ELi32EEvPK6__halfPKjS4_S2_PS0_iiiiPKtS7_iiiiiibS2_i,"aw",@nobits
	.sectionflags	@""
	.align	2
.nv.shared._Z23gemm_half_q_half_kernelILi2ELi12ELb1ELb0ELi32EEvPK6__halfPKjS4_S2_PS0_iiiiPKtS7_iiiiiibS2_i:
	.zero		128


//--------------------- .nv.shared._Z23gemm_half_q_half_kernelILi2ELi14ELb1ELb0ELi32EEvPK6__halfPKjS4_S2_PS0_iiiiPKtS7_iiiiiibS2_i --------------------------
	.section	.nv.shared._Z23gemm_half_q_half_kernelILi2ELi14ELb1ELb0ELi32EEvPK6__halfPKjS4_S2_PS0_iiiiPKtS7_iiiiiibS2_i,"aw",@nobits
	.sectionflags	@""
	.align	2
.nv.shared._Z23gemm_half_q_half_kernelILi2ELi14ELb1ELb0ELi32EEvPK6__halfPKjS4_S2_PS0_iiiiPKtS7_iiiiiibS2_i:
	.zero		128


//--------------------- .nv.shared._Z23gemm_half_q_half_kernelILi2ELi4ELb1ELb0ELi32EEvPK6__halfPKjS4_S2_PS0_iiiiPKtS7_iiiiiibS2_i --------------------------
	.section	.nv.shared._Z23gemm_half_q_half_kernelILi2ELi4ELb1ELb0ELi32EEvPK6__halfPKjS4_S2_PS0_iiiiPKtS7_iiiiiibS2_i,"aw",@nobits
	.sectionflags	@""
	.align	2
.nv.shared._Z23gemm_half_q_half_kernelILi2ELi4ELb1ELb0ELi32EEvPK6__halfPKjS4_S2_PS0_iiiiPKtS7_iiiiiibS2_i:
	.zero		128


//--------------------- .nv.shared._Z23gemm_half_q_half_kernelILi2ELi6ELb1ELb0ELi32EEvPK6__halfPKjS4_S2_PS0_iiiiPKtS7_iiiiiibS2_i --------------------------
	.section	.nv.shared._Z23gemm_half_q_half_kernelILi2ELi6ELb1ELb0ELi32EEvPK6__halfPKjS4_S2_PS0_iiiiPKtS7_iiiiiibS2_i,"aw",@nobits
	.sectionflags	@""
	.align	2
.nv.shared._Z23gemm_half_q_half_kernelILi2ELi6ELb1ELb0ELi32EEvPK6__halfPKjS4_S2_PS0_iiiiPKtS7_iiiiiibS2_i:
	.zero		128


//--------------------- .nv.shared._Z23gemm_half_q_half_kernelILi2ELi2ELb1ELb0ELi32EEvPK6__halfPKjS4_S2_PS0_iiiiPKtS7_iiiiiibS2_i --------------------------
	.section	.nv.shared._Z23gemm_half_q_half_kernelILi2ELi2ELb1ELb0ELi32EEvPK6__halfPKjS4_S2_PS0_iiiiPKtS7_iiiiiibS2_i,"aw",@nobits
	.sectionflags	@""
	.align	2
.nv.shared._Z23gemm_half_q_half_kernelILi2ELi2ELb1ELb0ELi32EEvPK6__halfPKjS4_S2_PS0_iiiiPKtS7_iiiiiibS2_i:
	.zero		128


//--------------------- .nv.shared._Z23gemm_half_q_half_kernelILi1ELi32ELb1ELb0ELi64EEvPK6__halfPKjS4_S2_PS0_iiiiPKtS7_iiiiiibS2_i --------------------------
	.section	.nv.shared._Z23gemm_half_q_half_kernelILi1ELi32ELb1ELb0ELi64EEvPK6__halfPKjS4_S2_PS0_iiiiPKtS7_iiiiiibS2_i,"aw",@nobits
	.sectionflags	@""
	.align	2
.nv.shared._Z23gemm_half_q_half_kernelILi1ELi32ELb1ELb0ELi64EEvPK6__halfPKjS4_S2_PS0_iiiiPKtS7_iiiiiibS2_i:
	.zero		128


//--------------------- .nv.shared._Z23gemm_half_q_half_kernelILi1ELi48ELb1ELb0ELi64EEvPK6__halfPKjS4_S2_PS0_iiiiPKtS7_iiiiiibS2_i --------------------------
	.section	.nv.shared._Z23gemm_half_q_half_kernelILi1ELi48ELb1ELb0ELi64EEvPK6__halfPKjS4_S2_PS0_iiiiPKtS7_iiiiiibS2_i,"aw",@nobits
	.sectionflags	@""
	.align	2
.nv.shared._Z23gemm_half_q_half_kernelILi1ELi48ELb1ELb0ELi64EEvPK6__halfPKjS4_S2_PS0_iiiiPKtS7_iiiiiibS2_i:
	.zero		128


//--------------------- .nv.shared._Z23gemm_half_q_half_kernelILi1ELi16ELb1ELb0ELi64EEvPK6__halfPKjS4_S2_PS0_iiiiPKtS7_iiiiiibS2_i --------------------------
	.section	.nv.shared._Z23gemm_half_q_half_kernelILi1ELi16ELb1ELb0ELi64EEvPK6__halfPKjS4_S2_PS0_iiiiPKtS7_iiiiiibS2_i,"aw",@nobits
	.sectionflags	@""
	.align	2
.nv.shared._Z23gemm_half_q_half_kernelILi1ELi16ELb1ELb0ELi64EEvPK6__halfPKjS4_S2_PS0_iiiiPKtS7_iiiiiibS2_i:
	.zero		128


//--------------------- .nv.shared._Z23gemm_half_q_half_kernelILi1ELi24ELb1ELb0ELi64EEvPK6__halfPKjS4_S2_PS0_iiiiPKtS7_iiiiiibS2_i --------------------------
	.section	.nv.shared._Z23gemm_half_q_half_kernelILi1ELi24ELb1ELb0ELi64EEvPK6__halfPKjS4_S2_PS0_iiiiPKtS7_iiiiiibS2_i,"aw",@nobits
	.sectionflags	@""
	.align	2
.nv.shared._Z23gemm_half_q_half_kernelILi1ELi24ELb1ELb0ELi64EEvPK6__halfPKjS4_S2_PS0_iiiiPKtS7_iiiiiibS2_i:
	.zero		128


//--------------------- .nv.shared._Z23gemm_half_q_half_kernelILi1ELi8ELb1ELb0ELi64EEvPK6__halfPKjS4_S2_PS0_iiiiPKtS7_iiiiiibS2_i --------------------------
	.section	.nv.shared._Z23gemm_half_q_half_kernelILi1ELi8ELb1ELb0ELi64EEvPK6__halfPKjS4_S2_PS0_iiiiPKtS7_iiiiiibS2_i,"aw",@nobits
	.sectionflags	@""
	.align	2
.nv.shared._Z23gemm_half_q_half_kernelILi1ELi8ELb1ELb0ELi64EEvPK6__halfPKjS4_S2_PS0_iiiiPKtS7_iiiiiibS2_i:
	.zero		128


//--------------------- .nv.shared._Z23gemm_half_q_half_kernelILi1ELi12ELb1ELb0ELi64EEvPK6__halfPKjS4_S2_PS0_iiiiPKtS7_iiiiiibS2_i --------------------------
	.section	.nv.shared._Z23gemm_half_q_half_kernelILi1ELi12ELb1ELb0ELi64EEvPK6__halfPKjS4_S2_PS0_iiiiPKtS7_iiiiiibS2_i,"aw",@nobits
	.sectionflags	@""
	.align	2
.nv.shared._Z23gemm_half_q_half_kernelILi1ELi12ELb1ELb0ELi64EEvPK6__halfPKjS4_S2_PS0_iiiiPKtS7_iiiiiibS2_i:
	.zero		128


//--------------------- .nv.shared._Z23gemm_half_q_half_kernelILi1ELi14ELb1ELb0ELi64EEvPK6__halfPKjS4_S2_PS0_iiiiPKtS7_iiiiiibS2_i --------------------------
	.section	.nv.shared._Z23gemm_half_q_half_kernelILi1ELi14ELb1ELb0ELi64EEvPK6__halfPKjS4_S2_PS0_iiiiPKtS7_iiiiiibS2_i,"aw",@nobits
	.sectionflags	@""
	.align	2
.nv.shared._Z23gemm_half_q_half_kernelILi1ELi14ELb1ELb0ELi64EEvPK6__halfPKjS4_S2_PS0_iiiiPKtS7_iiiiiibS2_i:
	.zero		128


//--------------------- .nv.shared._Z23gemm_half_q_half_kernelILi1ELi4ELb1ELb0ELi64EEvPK6__halfPKjS4_S2_PS0_iiiiPKtS7_iiiiiibS2_i --------------------------
	.section	.nv.shared._Z23gemm_half_q_half_kernelILi1ELi4ELb1ELb0ELi64EEvPK6__halfPKjS4_S2_PS0_iiiiPKtS7_iiiiiibS2_i,"aw",@nobits
	.sectionflags	@""
	.align	2
.nv.shared._Z23gemm_half_q_half_kernelILi1ELi4ELb1ELb0ELi64EEvPK6__halfPKjS4_S2_PS0_iiiiPKtS7_iiiiiibS2_i:
	.zero		128


//--------------------- .nv.shared._Z23gemm_half_q_half_kernelILi1ELi6ELb1ELb0ELi64EEvPK6__halfPKjS4_S2_PS0_iiiiPKtS7_iiiiiibS2_i --------------------------
	.section	.nv.shared._Z23gemm_half_q_half_kernelILi1ELi6ELb1ELb0ELi64EEvPK6__halfPKjS4_S2_PS0_iiiiPKtS7_iiiiiibS2_i,"aw",@nobits
	.sectionflags	@""
	.align	2
.nv.shared._Z23gemm_half_q_half_kernelILi1ELi6ELb1ELb0ELi64EEvPK6__halfPKjS4_S2_PS0_iiiiPKtS7_iiiiiibS2_i:
	.zero		128


//--------------------- .nv.shared._Z23gemm_half_q_half_kernelILi1ELi2ELb1ELb0ELi64EEvPK6__halfPKjS4_S2_PS0_iiiiPKtS7_iiiiiibS2_i --------------------------
	.section	.nv.shared._Z23gemm_half_q_half_kernelILi1ELi2ELb1ELb0ELi64EEvPK6__halfPKjS4_S2_PS0_iiiiPKtS7_iiiiiibS2_i,"aw",@nobits
	.sectionflags	@""
	.align	2
.nv.shared._Z23gemm_half_q_half_kernelILi1ELi2ELb1ELb0ELi64EEvPK6__halfPKjS4_S2_PS0_iiiiPKtS7_iiiiiibS2_i:
	.zero		128


//--------------------- .nv.shared._Z23gemm_half_q_half_kernelILi1ELi32ELb1ELb0ELi32EEvPK6__halfPKjS4_S2_PS0_iiiiPKtS7_iiiiiibS2_i --------------------------
	.section	.nv.shared._Z23gemm_half_q_half_kernelILi1ELi32ELb1ELb0ELi32EEvPK6__halfPKjS4_S2_PS0_iiiiPKtS7_iiiiiibS2_i,"aw",@nobits
	.sectionflags	@""
	.align	2
.nv.shared._Z23gemm_half_q_half_kernelILi1ELi32ELb1ELb0ELi32EEvPK6__halfPKjS4_S2_PS0_iiiiPKtS7_iiiiiibS2_i:
	.zero		64


//--------------------- .nv.shared._Z23gemm_half_q_half_kernelILi1ELi48ELb1ELb0ELi32EEvPK6__halfPKjS4_S2_PS0_iiiiPKtS7_iiiiiibS2_i --------------------------
	.section	.nv.shared._Z23gemm_half_q_half_kernelILi1ELi48ELb1ELb0ELi32EEvPK6__halfPKjS4_S2_PS0_iiiiPKtS7_iiiiiibS2_i,"aw",@nobits
	.sectionflags	@""
	.align	2
.nv.shared._Z23gemm_half_q_half_kernelILi1ELi48ELb1ELb0ELi32EEvPK6__halfPKjS4_S2_PS0_iiiiPKtS7_iiiiiibS2_i:
	.zero		64


//--------------------- .nv.shared._Z23gemm_half_q_half_kernelILi1ELi16ELb1ELb0ELi32EEvPK6__halfPKjS4_S2_PS0_iiiiPKtS7_iiiiiibS2_i --------------------------
	.section	.nv.shared._Z23gemm_half_q_half_kernelILi1ELi16ELb1ELb0ELi32EEvPK6__halfPKjS4_S2_PS0_iiiiPKtS7_iiiiiibS2_i,"aw",@nobits
	.sectionflags	@""
	.align	2
.nv.shared._Z23gemm_half_q_half_kernelILi1ELi16ELb1ELb0ELi32EEvPK6__halfPKjS4_S2_PS0_iiiiPKtS7_iiiiiibS2_i:
	.zero		64


//--------------------- .nv.shared._Z23gemm_half_q_half_kernelILi1ELi24ELb1ELb0ELi32EEvPK6__halfPKjS4_S2_PS0_iiiiPKtS7_iiiiiibS2_i --------------------------
	.section	.nv.shared._Z23gemm_half_q_half_kernelILi1ELi24ELb1ELb0ELi32EEvPK6__halfPKjS4_S2_PS0_iiiiPKtS7_iiiiiibS2_i,"aw",@nobits
	.sectionflags	@""
	.align	2
.nv.shared._Z23gemm_half_q_half_kernelILi1ELi24ELb1ELb0ELi32EEvPK6__halfPKjS4_S2_PS0_iiiiPKtS7_iiiiiibS2_i:
	.zero		64


//--------------------- .nv.shared._Z23gemm_half_q_half_kernelILi1ELi8ELb1ELb0ELi32EEvPK6__halfPKjS4_S2_PS0_iiiiPKtS7_iiiiiibS2_i --------------------------
	.section	.nv.shared._Z23gemm_half_q_half_kernelILi1ELi8ELb1ELb0ELi32EEvPK6__halfPKjS4_S2_PS0_iiiiPKtS7_iiiiiibS2_i,"aw",@nobits
	.sectionflags	@""
	.align	2
.nv.shared._Z23gemm_half_q_half_kernelILi1ELi8ELb1ELb0ELi32EEvPK6__halfPKjS4_S2_PS0_iiiiPKtS7_iiiiiibS2_i:
	.zero		64


//--------------------- .nv.shared._Z23gemm_half_q_half_kernelILi1ELi12ELb1ELb0ELi32EEvPK6__halfPKjS4_S2_PS0_iiiiPKtS7_iiiiiibS2_i --------------------------
	.section	.nv.shared._Z23gemm_half_q_half_kernelILi1ELi12ELb1ELb0ELi32EEvPK6__halfPKjS4_S2_PS0_iiiiPKtS7_iiiiiibS2_i,"aw",@nobits
	.sectionflags	@""
	.align	2
.nv.shared._Z23gemm_half_q_half_kernelILi1ELi12ELb1ELb0ELi32EEvPK6__halfPKjS4_S2_PS0_iiiiPKtS7_iiiiiibS2_i:
	.zero		64


//--------------------- .nv.shared._Z23gemm_half_q_half_kernelILi1ELi14ELb1ELb0ELi32EEvPK6__halfPKjS4_S2_PS0_iiiiPKtS7_iiiiiibS2_i --------------------------
	.section	.nv.shared._Z23gemm_half_q_half_kernelILi1ELi14ELb1ELb0ELi32EEvPK6__halfPKjS4_S2_PS0_iiiiPKtS7_iiiiiibS2_i,"aw",@nobits
	.sectionflags	@""
	.align	2
.nv.shared._Z23gemm_half_q_half_kernelILi1ELi14ELb1ELb0ELi32EEvPK6__halfPKjS4_S2_PS0_iiiiPKtS7_iiiiiibS2_i:
	.zero		64


//--------------------- .nv.shared._Z23gemm_half_q_half_kernelILi1ELi4ELb1ELb0ELi32EEvPK6__halfPKjS4_S2_PS0_iiiiPKtS7_iiiiiibS2_i --------------------------
	.section	.nv.shared._Z23gemm_half_q_half_kernelILi1ELi4ELb1ELb0ELi32EEvPK6__halfPKjS4_S2_PS0_iiiiPKtS7_iiiiiibS2_i,"aw",@nobits
	.sectionflags	@""
	.align	2
.nv.shared._Z23gemm_half_q_half_kernelILi1ELi4ELb1ELb0ELi32EEvPK6__halfPKjS4_S2_PS0_iiiiPKtS7_iiiiiibS2_i:
	.zero		64


//--------------------- .nv.shared._Z23gemm_half_q_half_kernelILi1ELi6ELb1ELb0ELi32EEvPK6__halfPKjS4_S2_PS0_iiiiPKtS7_iiiiiibS2_i --------------------------
	.section	.nv.shared._Z23gemm_half_q_half_kernelILi1ELi6ELb1ELb0ELi32EEvPK6__halfPKjS4_S2_PS0_iiiiPKtS7_iiiiiibS2_i,"aw",@nobits
	.sectionflags	@""
	.align	2
.nv.shared._Z23gemm_half_q_half_kernelILi1ELi6ELb1ELb0ELi32EEvPK6__halfPKjS4_S2_PS0_iiiiPKtS7_iiiiiibS2_i:
	.zero		64


//--------------------- .nv.shared._Z23gemm_half_q_half_kernelILi1ELi2ELb1ELb0ELi32EEvPK6__halfPKjS4_S2_PS0_iiiiPKtS7_iiiiiibS2_i --------------------------
	.section	.nv.shared._Z23gemm_half_q_half_kernelILi1ELi2ELb1ELb0ELi32EEvPK6__halfPKjS4_S2_PS0_iiiiPKtS7_iiiiiibS2_i,"aw",@nobits
	.sectionflags	@""
	.align	2
.nv.shared._Z23gemm_half_q_half_kernelILi1ELi2ELb1ELb0ELi32EEvPK6__halfPKjS4_S2_PS0_iiiiPKtS7_iiiiiibS2_i:
	.zero		64
